	.target	sm_90a

	.elftype	@"ET_EXEC"


//--------------------- .note.nv.tkinfo           --------------------------
	.section	.note.nv.tkinfo,"",@"SHT_NOTE"
	.sectionflags	@"SHF_NOTE_NV_TKINFO"
	.tkinfo
        /*0018*/ 	.word	0x00000002
        /*0030*/ 	.string	""
        /*0030*/ 	.string	"ptxas"
        /*0030*/ 	.string	"Cuda compilation tools, release 13.0, V13.0.88"
        /*0030*/ 	.string	"Build cuda_13.0.r13.0/compiler.36424714_0"
        /*0030*/ 	.string	"-arch sm_90a -m 64 "



//--------------------- .note.nv.cuinfo           --------------------------
	.section	.note.nv.cuinfo,"",@"SHT_NOTE"
	.sectionflags	@"SHF_NOTE_NV_CUINFO"
        /*0018*/ 	.short	0x0002
        /*001a*/ 	.short	0x005a
        /*001c*/ 	.short	0x0082
	.zero		2


//--------------------- .nv.info                  --------------------------
	.section	.nv.info,"",@"SHT_CUDA_INFO"
	.align	4


	//----- nvinfo : EIATTR_REGCOUNT
	.align		4
        /*0000*/ 	.byte	0x04, 0x2f
        /*0002*/ 	.short	(.L_41 - .L_40)
	.align		4
.L_40:
        /*0004*/ 	.word	index@(_Z35group_norm_nhwc_fwd_one_pass_kernelI11Fp32IOFp16WLi512ELi48ELi384EEv26Group_norm_nhwc_fwd_params)
        /*0008*/ 	.word	0x000000a2


	//----- nvinfo : EIATTR_FRAME_SIZE
	.align		4
.L_41:
        /*000c*/ 	.byte	0x04, 0x11
        /*000e*/ 	.short	(.L_43 - .L_42)
	.align		4
.L_42:
        /*0010*/ 	.word	index@(_Z35group_norm_nhwc_fwd_one_pass_kernelI11Fp32IOFp16WLi512ELi48ELi384EEv26Group_norm_nhwc_fwd_params)
        /*0014*/ 	.word	0x00000000


	//----- nvinfo : EIATTR_REGCOUNT
	.align		4
.L_43:
        /*0018*/ 	.byte	0x04, 0x2f
        /*001a*/ 	.short	(.L_45 - .L_44)
	.align		4
.L_44:
        /*001c*/ 	.word	index@(_Z35group_norm_nhwc_fwd_one_pass_kernelI11Fp32IOFp16WLi256ELi48ELi384EEv26Group_norm_nhwc_fwd_params)
        /*0020*/ 	.word	0x0000006a


	//----- nvinfo : EIATTR_FRAME_SIZE
	.align		4
.L_45:
        /*0024*/ 	.byte	0x04, 0x11
        /*0026*/ 	.short	(.L_47 - .L_46)
	.align		4
.L_46:
        /*0028*/ 	.word	index@(_Z35group_norm_nhwc_fwd_one_pass_kernelI11Fp32IOFp16WLi256ELi48ELi384EEv26Group_norm_nhwc_fwd_params)
        /*002c*/ 	.word	0x00000000


	//----- nvinfo : EIATTR_REGCOUNT
	.align		4
.L_47:
        /*0030*/ 	.byte	0x04, 0x2f
        /*0032*/ 	.short	(.L_49 - .L_48)
	.align		4
.L_48:
        /*0034*/ 	.word	index@(_Z35group_norm_nhwc_fwd_one_pass_kernelI11Fp32IOFp16WLi128ELi48ELi384EEv26Group_norm_nhwc_fwd_params)
        /*0038*/ 	.word	0x00000038


	//----- nvinfo : EIATTR_FRAME_SIZE
	.align		4
.L_49:
        /*003c*/ 	.byte	0x04, 0x11
        /*003e*/ 	.short	(.L_51 - .L_50)
	.align		4
.L_50:
        /*0040*/ 	.word	index@(_Z35group_norm_nhwc_fwd_one_pass_kernelI11Fp32IOFp16WLi128ELi48ELi384EEv26Group_norm_nhwc_fwd_params)
        /*0044*/ 	.word	0x00000000


	//----- nvinfo : EIATTR_REGCOUNT
	.align		4
.L_51:
        /*0048*/ 	.byte	0x04, 0x2f
        /*004a*/ 	.short	(.L_53 - .L_52)
	.align		4
.L_52:
        /*004c*/ 	.word	index@(_Z35group_norm_nhwc_fwd_one_pass_kernelI11Fp32IOFp16WLi64ELi48ELi384EEv26Group_norm_nhwc_fwd_params)
        /*0050*/ 	.word	0x00000028


	//----- nvinfo : EIATTR_FRAME_SIZE
	.align		4
.L_53:
        /*0054*/ 	.byte	0x04, 0x11
        /*0056*/ 	.short	(.L_55 - .L_54)
	.align		4
.L_54:
        /*0058*/ 	.word	index@(_Z35group_norm_nhwc_fwd_one_pass_kernelI11Fp32IOFp16WLi64ELi48ELi384EEv26Group_norm_nhwc_fwd_params)
        /*005c*/ 	.word	0x00000000


	//----- nvinfo : EIATTR_REGCOUNT
	.align		4
.L_55:
        /*0060*/ 	.byte	0x04, 0x2f
        /*0062*/ 	.short	(.L_57 - .L_56)
	.align		4
.L_56:
        /*0064*/ 	.word	index@(_Z35group_norm_nhwc_fwd_one_pass_kernelI11Fp32IOBf16WLi512ELi48ELi384EEv26Group_norm_nhwc_fwd_params)
        /*0068*/ 	.word	0x000000a2


	//----- nvinfo : EIATTR_FRAME_SIZE
	.align		4
.L_57:
        /*006c*/ 	.byte	0x04, 0x11
        /*006e*/ 	.short	(.L_59 - .L_58)
	.align		4
.L_58:
        /*0070*/ 	.word	index@(_Z35group_norm_nhwc_fwd_one_pass_kernelI11Fp32IOBf16WLi512ELi48ELi384EEv26Group_norm_nhwc_fwd_params)
        /*0074*/ 	.word	0x00000000


	//----- nvinfo : EIATTR_REGCOUNT
	.align		4
.L_59:
        /*0078*/ 	.byte	0x04, 0x2f
        /*007a*/ 	.short	(.L_61 - .L_60)
	.align		4
.L_60:
        /*007c*/ 	.word	index@(_Z35group_norm_nhwc_fwd_one_pass_kernelI11Fp32IOBf16WLi256ELi48ELi384EEv26Group_norm_nhwc_fwd_params)
        /*0080*/ 	.word	0x0000006a


	//----- nvinfo : EIATTR_FRAME_SIZE
	.align		4
.L_61:
        /*0084*/ 	.byte	0x04, 0x11
        /*0086*/ 	.short	(.L_63 - .L_62)
	.align		4
.L_62:
        /*0088*/ 	.word	index@(_Z35group_norm_nhwc_fwd_one_pass_kernelI11Fp32IOBf16WLi256ELi48ELi384EEv26Group_norm_nhwc_fwd_params)
        /*008c*/ 	.word	0x00000000


	//----- nvinfo : EIATTR_REGCOUNT
	.align		4
.L_63:
        /*0090*/ 	.byte	0x04, 0x2f
        /*0092*/ 	.short	(.L_65 - .L_64)
	.align		4
.L_64:
        /*0094*/ 	.word	index@(_Z35group_norm_nhwc_fwd_one_pass_kernelI11Fp32IOBf16WLi128ELi48ELi384EEv26Group_norm_nhwc_fwd_params)
        /*0098*/ 	.word	0x00000038


	//----- nvinfo : EIATTR_FRAME_SIZE
	.align		4
.L_65:
        /*009c*/ 	.byte	0x04, 0x11
        /*009e*/ 	.short	(.L_67 - .L_66)
	.align		4
.L_66:
        /*00a0*/ 	.word	index@(_Z35group_norm_nhwc_fwd_one_pass_kernelI11Fp32IOBf16WLi128ELi48ELi384EEv26Group_norm_nhwc_fwd_params)
        /*00a4*/ 	.word	0x00000000


	//----- nvinfo : EIATTR_REGCOUNT
	.align		4
.L_67:
        /*00a8*/ 	.byte	0x04, 0x2f
        /*00aa*/ 	.short	(.L_69 - .L_68)
	.align		4
.L_68:
        /*00ac*/ 	.word	index@(_Z35group_norm_nhwc_fwd_one_pass_kernelI11Fp32IOBf16WLi64ELi48ELi384EEv26Group_norm_nhwc_fwd_params)
        /*00b0*/ 	.word	0x00000028


	//----- nvinfo : EIATTR_FRAME_SIZE
	.align		4
.L_69:
        /*00b4*/ 	.byte	0x04, 0x11
        /*00b6*/ 	.short	(.L_71 - .L_70)
	.align		4
.L_70:
        /*00b8*/ 	.word	index@(_Z35group_norm_nhwc_fwd_one_pass_kernelI11Fp32IOBf16WLi64ELi48ELi384EEv26Group_norm_nhwc_fwd_params)
        /*00bc*/ 	.word	0x00000000


	//----- nvinfo : EIATTR_REGCOUNT
	.align		4
.L_71:
        /*00c0*/ 	.byte	0x04, 0x2f
        /*00c2*/ 	.short	(.L_73 - .L_72)
	.align		4
.L_72:
        /*00c4*/ 	.word	index@(_Z35group_norm_nhwc_fwd_one_pass_kernelI11Fp32IOFp32WLi512ELi48ELi384EEv26Group_norm_nhwc_fwd_params)
        /*00c8*/ 	.word	0x0000009e


	//----- nvinfo : EIATTR_FRAME_SIZE
	.align		4
.L_73:
        /*00cc*/ 	.byte	0x04, 0x11
        /*00ce*/ 	.short	(.L_75 - .L_74)
	.align		4
.L_74:
        /*00d0*/ 	.word	index@(_Z35group_norm_nhwc_fwd_one_pass_kernelI11Fp32IOFp32WLi512ELi48ELi384EEv26Group_norm_nhwc_fwd_params)
        /*00d4*/ 	.word	0x00000000


	//----- nvinfo : EIATTR_REGCOUNT
	.align		4
.L_75:
        /*00d8*/ 	.byte	0x04, 0x2f
        /*00da*/ 	.short	(.L_77 - .L_76)
	.align		4
.L_76:
        /*00dc*/ 	.word	index@(_Z35group_norm_nhwc_fwd_one_pass_kernelI11Fp32IOFp32WLi256ELi48ELi384EEv26Group_norm_nhwc_fwd_params)
        /*00e0*/ 	.word	0x0000006a


	//----- nvinfo : EIATTR_FRAME_SIZE
	.align		4
.L_77:
        /*00e4*/ 	.byte	0x04, 0x11
        /*00e6*/ 	.short	(.L_79 - .L_78)
	.align		4
.L_78:
        /*00e8*/ 	.word	index@(_Z35group_norm_nhwc_fwd_one_pass_kernelI11Fp32IOFp32WLi256ELi48ELi384EEv26Group_norm_nhwc_fwd_params)
        /*00ec*/ 	.word	0x00000000


	//----- nvinfo : EIATTR_REGCOUNT
	.align		4
.L_79:
        /*00f0*/ 	.byte	0x04, 0x2f
        /*00f2*/ 	.short	(.L_81 - .L_80)
	.align		4
.L_80:
        /*00f4*/ 	.word	index@(_Z35group_norm_nhwc_fwd_one_pass_kernelI11Fp32IOFp32WLi128ELi48ELi384EEv26Group_norm_nhwc_fwd_params)
        /*00f8*/ 	.word	0x00000038


	//----- nvinfo : EIATTR_FRAME_SIZE
	.align		4
.L_81:
        /*00fc*/ 	.byte	0x04, 0x11
        /*00fe*/ 	.short	(.L_83 - .L_82)
	.align		4
.L_82:
        /*0100*/ 	.word	index@(_Z35group_norm_nhwc_fwd_one_pass_kernelI11Fp32IOFp32WLi128ELi48ELi384EEv26Group_norm_nhwc_fwd_params)
        /*0104*/ 	.word	0x00000000


	//----- nvinfo : EIATTR_REGCOUNT
	.align		4
.L_83:
        /*0108*/ 	.byte	0x04, 0x2f
        /*010a*/ 	.short	(.L_85 - .L_84)
	.align		4
.L_84:
        /*010c*/ 	.word	index@(_Z35group_norm_nhwc_fwd_one_pass_kernelI11Fp32IOFp32WLi64ELi48ELi384EEv26Group_norm_nhwc_fwd_params)
        /*0110*/ 	.word	0x00000028


	//----- nvinfo : EIATTR_FRAME_SIZE
	.align		4
.L_85:
        /*0114*/ 	.byte	0x04, 0x11
        /*0116*/ 	.short	(.L_87 - .L_86)
	.align		4
.L_86:
        /*0118*/ 	.word	index@(_Z35group_norm_nhwc_fwd_one_pass_kernelI11Fp32IOFp32WLi64ELi48ELi384EEv26Group_norm_nhwc_fwd_params)
        /*011c*/ 	.word	0x00000000


	//----- nvinfo : EIATTR_REGCOUNT
	.align		4
.L_87:
        /*0120*/ 	.byte	0x04, 0x2f
        /*0122*/ 	.short	(.L_89 - .L_88)
	.align		4
.L_88:
        /*0124*/ 	.word	index@(_Z35group_norm_nhwc_fwd_one_pass_kernelI11Fp16IOFp16WLi512ELi48ELi384EEv26Group_norm_nhwc_fwd_params)
        /*0128*/ 	.word	0x000000a2


	//----- nvinfo : EIATTR_FRAME_SIZE
	.align		4
.L_89:
        /*012c*/ 	.byte	0x04, 0x11
        /*012e*/ 	.short	(.L_91 - .L_90)
	.align		4
.L_90:
        /*0130*/ 	.word	index@(_Z35group_norm_nhwc_fwd_one_pass_kernelI11Fp16IOFp16WLi512ELi48ELi384EEv26Group_norm_nhwc_fwd_params)
        /*0134*/ 	.word	0x00000000


	//----- nvinfo : EIATTR_REGCOUNT
	.align		4
.L_91:
        /*0138*/ 	.byte	0x04, 0x2f
        /*013a*/ 	.short	(.L_93 - .L_92)
	.align		4
.L_92:
        /*013c*/ 	.word	index@(_Z35group_norm_nhwc_fwd_one_pass_kernelI11Fp16IOFp16WLi256ELi48ELi384EEv26Group_norm_nhwc_fwd_params)
        /*0140*/ 	.word	0x00000038


	//----- nvinfo : EIATTR_FRAME_SIZE
	.align		4
.L_93:
        /*0144*/ 	.byte	0x04, 0x11
        /*0146*/ 	.short	(.L_95 - .L_94)
	.align		4
.L_94:
        /*0148*/ 	.word	index@(_Z35group_norm_nhwc_fwd_one_pass_kernelI11Fp16IOFp16WLi256ELi48ELi384EEv26Group_norm_nhwc_fwd_params)
        /*014c*/ 	.word	0x00000000


	//----- nvinfo : EIATTR_REGCOUNT
	.align		4
.L_95:
        /*0150*/ 	.byte	0x04, 0x2f
        /*0152*/ 	.short	(.L_97 - .L_96)
	.align		4
.L_96:
        /*0154*/ 	.word	index@(_Z35group_norm_nhwc_fwd_one_pass_kernelI11Fp16IOFp16WLi128ELi48ELi384EEv26Group_norm_nhwc_fwd_params)
        /*0158*/ 	.word	0x00000033


	//----- nvinfo : EIATTR_FRAME_SIZE
	.align		4
.L_97:
        /*015c*/ 	.byte	0x04, 0x11
        /*015e*/ 	.short	(.L_99 - .L_98)
	.align		4
.L_98:
        /*0160*/ 	.word	index@(_Z35group_norm_nhwc_fwd_one_pass_kernelI11Fp16IOFp16WLi128ELi48ELi384EEv26Group_norm_nhwc_fwd_params)
        /*0164*/ 	.word	0x00000000


	//----- nvinfo : EIATTR_REGCOUNT
	.align		4
.L_99:
        /*0168*/ 	.byte	0x04, 0x2f
        /*016a*/ 	.short	(.L_101 - .L_100)
	.align		4
.L_100:
        /*016c*/ 	.word	index@(_Z35group_norm_nhwc_fwd_one_pass_kernelI11Fp16IOFp16WLi64ELi48ELi384EEv26Group_norm_nhwc_fwd_params)
        /*0170*/ 	.word	0x00000020


	//----- nvinfo : EIATTR_FRAME_SIZE
	.align		4
.L_101:
        /*0174*/ 	.byte	0x04, 0x11
        /*0176*/ 	.short	(.L_103 - .L_102)
	.align		4
.L_102:
        /*0178*/ 	.word	index@(_Z35group_norm_nhwc_fwd_one_pass_kernelI11Fp16IOFp16WLi64ELi48ELi384EEv26Group_norm_nhwc_fwd_params)
        /*017c*/ 	.word	0x00000000


	//----- nvinfo : EIATTR_REGCOUNT
	.align		4
.L_103:
        /*0180*/ 	.byte	0x04, 0x2f
        /*0182*/ 	.short	(.L_105 - .L_104)
	.align		4
.L_104:
        /*0184*/ 	.word	index@(_Z35group_norm_nhwc_fwd_one_pass_kernelI11Fp16IOBf16WLi512ELi48ELi384EEv26Group_norm_nhwc_fwd_params)
        /*0188*/ 	.word	0x000000a2


	//----- nvinfo : EIATTR_FRAME_SIZE
	.align		4
.L_105:
        /*018c*/ 	.byte	0x04, 0x11
        /*018e*/ 	.short	(.L_107 - .L_106)
	.align		4
.L_106:
        /*0190*/ 	.word	index@(_Z35group_norm_nhwc_fwd_one_pass_kernelI11Fp16IOBf16WLi512ELi48ELi384EEv26Group_norm_nhwc_fwd_params)
        /*0194*/ 	.word	0x00000000


	//----- nvinfo : EIATTR_REGCOUNT
	.align		4
.L_107:
        /*0198*/ 	.byte	0x04, 0x2f
        /*019a*/ 	.short	(.L_109 - .L_108)
	.align		4
.L_108:
        /*019c*/ 	.word	index@(_Z35group_norm_nhwc_fwd_one_pass_kernelI11Fp16IOBf16WLi256ELi48ELi384EEv26Group_norm_nhwc_fwd_params)
        /*01a0*/ 	.word	0x00000038


	//----- nvinfo : EIATTR_FRAME_SIZE
	.align		4
.L_109:
        /*01a4*/ 	.byte	0x04, 0x11
        /*01a6*/ 	.short	(.L_111 - .L_110)
	.align		4
.L_110:
        /*01a8*/ 	.word	index@(_Z35group_norm_nhwc_fwd_one_pass_kernelI11Fp16IOBf16WLi256ELi48ELi384EEv26Group_norm_nhwc_fwd_params)
        /*01ac*/ 	.word	0x00000000


	//----- nvinfo : EIATTR_REGCOUNT
	.align		4
.L_111:
        /*01b0*/ 	.byte	0x04, 0x2f
        /*01b2*/ 	.short	(.L_113 - .L_112)
	.align		4
.L_112:
        /*01b4*/ 	.word	index@(_Z35group_norm_nhwc_fwd_one_pass_kernelI11Fp16IOBf16WLi128ELi48ELi384EEv26Group_norm_nhwc_fwd_params)
        /*01b8*/ 	.word	0x00000033


	//----- nvinfo : EIATTR_FRAME_SIZE
	.align		4
.L_113:
        /*01bc*/ 	.byte	0x04, 0x11
        /*01be*/ 	.short	(.L_115 - .L_114)
	.align		4
.L_114:
        /*01c0*/ 	.word	index@(_Z35group_norm_nhwc_fwd_one_pass_kernelI11Fp16IOBf16WLi128ELi48ELi384EEv26Group_norm_nhwc_fwd_params)
        /*01c4*/ 	.word	0x00000000


	//----- nvinfo : EIATTR_REGCOUNT
	.align		4
.L_115:
        /*01c8*/ 	.byte	0x04, 0x2f
        /*01ca*/ 	.short	(.L_117 - .L_116)
	.align		4
.L_116:
        /*01cc*/ 	.word	index@(_Z35group_norm_nhwc_fwd_one_pass_kernelI11Fp16IOBf16WLi64ELi48ELi384EEv26Group_norm_nhwc_fwd_params)
        /*01d0*/ 	.word	0x00000020


	//----- nvinfo : EIATTR_FRAME_SIZE
	.align		4
.L_117:
        /*01d4*/ 	.byte	0x04, 0x11
        /*01d6*/ 	.short	(.L_119 - .L_118)
	.align		4
.L_118:
        /*01d8*/ 	.word	index@(_Z35group_norm_nhwc_fwd_one_pass_kernelI11Fp16IOBf16WLi64ELi48ELi384EEv26Group_norm_nhwc_fwd_params)
        /*01dc*/ 	.word	0x00000000


	//----- nvinfo : EIATTR_REGCOUNT
	.align		4
.L_119:
        /*01e0*/ 	.byte	0x04, 0x2f
        /*01e2*/ 	.short	(.L_121 - .L_120)
	.align		4
.L_120:
        /*01e4*/ 	.word	index@(_Z35group_norm_nhwc_fwd_one_pass_kernelI11Fp16IOFp32WLi512ELi48ELi384EEv26Group_norm_nhwc_fwd_params)
        /*01e8*/ 	.word	0x000000a2


	//----- nvinfo : EIATTR_FRAME_SIZE
	.align		4
.L_121:
        /*01ec*/ 	.byte	0x04, 0x11
        /*01ee*/ 	.short	(.L_123 - .L_122)
	.align		4
.L_122:
        /*01f0*/ 	.word	index@(_Z35group_norm_nhwc_fwd_one_pass_kernelI11Fp16IOFp32WLi512ELi48ELi384EEv26Group_norm_nhwc_fwd_params)
        /*01f4*/ 	.word	0x00000000


	//----- nvinfo : EIATTR_REGCOUNT
	.align		4
.L_123:
        /*01f8*/ 	.byte	0x04, 0x2f
        /*01fa*/ 	.short	(.L_125 - .L_124)
	.align		4
.L_124:
        /*01fc*/ 	.word	index@(_Z35group_norm_nhwc_fwd_one_pass_kernelI11Fp16IOFp32WLi256ELi48ELi384EEv26Group_norm_nhwc_fwd_params)
        /*0200*/ 	.word	0x00000038


	//----- nvinfo : EIATTR_FRAME_SIZE
	.align		4
.L_125:
        /*0204*/ 	.byte	0x04, 0x11
        /*0206*/ 	.short	(.L_127 - .L_126)
	.align		4
.L_126:
        /*0208*/ 	.word	index@(_Z35group_norm_nhwc_fwd_one_pass_kernelI11Fp16IOFp32WLi256ELi48ELi384EEv26Group_norm_nhwc_fwd_params)
        /*020c*/ 	.word	0x00000000


	//----- nvinfo : EIATTR_REGCOUNT
	.align		4
.L_127:
        /*0210*/ 	.byte	0x04, 0x2f
        /*0212*/ 	.short	(.L_129 - .L_128)
	.align		4
.L_128:
        /*0214*/ 	.word	index@(_Z35group_norm_nhwc_fwd_one_pass_kernelI11Fp16IOFp32WLi128ELi48ELi384EEv26Group_norm_nhwc_fwd_params)
        /*0218*/ 	.word	0x00000034


	//----- nvinfo : EIATTR_FRAME_SIZE
	.align		4
.L_129:
        /*021c*/ 	.byte	0x04, 0x11
        /*021e*/ 	.short	(.L_131 - .L_130)
	.align		4
.L_130:
        /*0220*/ 	.word	index@(_Z35group_norm_nhwc_fwd_one_pass_kernelI11Fp16IOFp32WLi128ELi48ELi384EEv26Group_norm_nhwc_fwd_params)
        /*0224*/ 	.word	0x00000000


	//----- nvinfo : EIATTR_REGCOUNT
	.align		4
.L_131:
        /*0228*/ 	.byte	0x04, 0x2f
        /*022a*/ 	.short	(.L_133 - .L_132)
	.align		4
.L_132:
        /*022c*/ 	.word	index@(_Z35group_norm_nhwc_fwd_one_pass_kernelI11Fp16IOFp32WLi64ELi48ELi384EEv26Group_norm_nhwc_fwd_params)
        /*0230*/ 	.word	0x00000020


	//----- nvinfo : EIATTR_FRAME_SIZE
	.align		4
.L_133:
        /*0234*/ 	.byte	0x04, 0x11
        /*0236*/ 	.short	(.L_135 - .L_134)
	.align		4
.L_134:
        /*0238*/ 	.word	index@(_Z35group_norm_nhwc_fwd_one_pass_kernelI11Fp16IOFp32WLi64ELi48ELi384EEv26Group_norm_nhwc_fwd_params)
        /*023c*/ 	.word	0x00000000


	//----- nvinfo : EIATTR_REGCOUNT
	.align		4
.L_135:
        /*0240*/ 	.byte	0x04, 0x2f
        /*0242*/ 	.short	(.L_137 - .L_136)
	.align		4
.L_136:
        /*0244*/ 	.word	index@(_Z35group_norm_nhwc_fwd_one_pass_kernelI11Bf16IOFp16WLi512ELi48ELi384EEv26Group_norm_nhwc_fwd_params)
        /*0248*/ 	.word	0x000000a0


	//----- nvinfo : EIATTR_FRAME_SIZE
	.align		4
.L_137:
        /*024c*/ 	.byte	0x04, 0x11
        /*024e*/ 	.short	(.L_139 - .L_138)
	.align		4
.L_138:
        /*0250*/ 	.word	index@(_Z35group_norm_nhwc_fwd_one_pass_kernelI11Bf16IOFp16WLi512ELi48ELi384EEv26Group_norm_nhwc_fwd_params)
        /*0254*/ 	.word	0x00000000


	//----- nvinfo : EIATTR_REGCOUNT
	.align		4
.L_139:
        /*0258*/ 	.byte	0x04, 0x2f
        /*025a*/ 	.short	(.L_141 - .L_140)
	.align		4
.L_140:
        /*025c*/ 	.word	index@(_Z35group_norm_nhwc_fwd_one_pass_kernelI11Bf16IOFp16WLi256ELi48ELi384EEv26Group_norm_nhwc_fwd_params)
        /*0260*/ 	.word	0x00000050


	//----- nvinfo : EIATTR_FRAME_SIZE
	.align		4
.L_141:
        /*0264*/ 	.byte	0x04, 0x11
        /*0266*/ 	.short	(.L_143 - .L_142)
	.align		4
.L_142:
        /*0268*/ 	.word	index@(_Z35group_norm_nhwc_fwd_one_pass_kernelI11Bf16IOFp16WLi256ELi48ELi384EEv26Group_norm_nhwc_fwd_params)
        /*026c*/ 	.word	0x00000000


	//----- nvinfo : EIATTR_REGCOUNT
	.align		4
.L_143:
        /*0270*/ 	.byte	0x04, 0x2f
        /*0272*/ 	.short	(.L_145 - .L_144)
	.align		4
.L_144:
        /*0274*/ 	.word	index@(_Z35group_norm_nhwc_fwd_one_pass_kernelI11Bf16IOFp16WLi128ELi48ELi384EEv26Group_norm_nhwc_fwd_params)
        /*0278*/ 	.word	0x00000038


	//----- nvinfo : EIATTR_FRAME_SIZE
	.align		4
.L_145:
        /*027c*/ 	.byte	0x04, 0x11
        /*027e*/ 	.short	(.L_147 - .L_146)
	.align		4
.L_146:
        /*0280*/ 	.word	index@(_Z35group_norm_nhwc_fwd_one_pass_kernelI11Bf16IOFp16WLi128ELi48ELi384EEv26Group_norm_nhwc_fwd_params)
        /*0284*/ 	.word	0x00000000


	//----- nvinfo : EIATTR_REGCOUNT
	.align		4
.L_147:
        /*0288*/ 	.byte	0x04, 0x2f
        /*028a*/ 	.short	(.L_149 - .L_148)
	.align		4
.L_148:
        /*028c*/ 	.word	index@(_Z35group_norm_nhwc_fwd_one_pass_kernelI11Bf16IOFp16WLi64ELi48ELi384EEv26Group_norm_nhwc_fwd_params)
        /*0290*/ 	.word	0x00000020


	//----- nvinfo : EIATTR_FRAME_SIZE
	.align		4
.L_149:
        /*0294*/ 	.byte	0x04, 0x11
        /*0296*/ 	.short	(.L_151 - .L_150)
	.align		4
.L_150:
        /*0298*/ 	.word	index@(_Z35group_norm_nhwc_fwd_one_pass_kernelI11Bf16IOFp16WLi64ELi48ELi384EEv26Group_norm_nhwc_fwd_params)
        /*029c*/ 	.word	0x00000000


	//----- nvinfo : EIATTR_REGCOUNT
	.align		4
.L_151:
        /*02a0*/ 	.byte	0x04, 0x2f
        /*02a2*/ 	.short	(.L_153 - .L_152)
	.align		4
.L_152:
        /*02a4*/ 	.word	index@(_Z35group_norm_nhwc_fwd_one_pass_kernelI11Bf16IOBf16WLi512ELi48ELi384EEv26Group_norm_nhwc_fwd_params)
        /*02a8*/ 	.word	0x000000a0


	//----- nvinfo : EIATTR_FRAME_SIZE
	.align		4
.L_153:
        /*02ac*/ 	.byte	0x04, 0x11
        /*02ae*/ 	.short	(.L_155 - .L_154)
	.align		4
.L_154:
        /*02b0*/ 	.word	index@(_Z35group_norm_nhwc_fwd_one_pass_kernelI11Bf16IOBf16WLi512ELi48ELi384EEv26Group_norm_nhwc_fwd_params)
        /*02b4*/ 	.word	0x00000000


	//----- nvinfo : EIATTR_REGCOUNT
	.align		4
.L_155:
        /*02b8*/ 	.byte	0x04, 0x2f
        /*02ba*/ 	.short	(.L_157 - .L_156)
	.align		4
.L_156:
        /*02bc*/ 	.word	index@(_Z35group_norm_nhwc_fwd_one_pass_kernelI11Bf16IOBf16WLi256ELi48ELi384EEv26Group_norm_nhwc_fwd_params)
        /*02c0*/ 	.word	0x00000050


	//----- nvinfo : EIATTR_FRAME_SIZE
	.align		4
.L_157:
        /*02c4*/ 	.byte	0x04, 0x11
        /*02c6*/ 	.short	(.L_159 - .L_158)
	.align		4
.L_158:
        /*02c8*/ 	.word	index@(_Z35group_norm_nhwc_fwd_one_pass_kernelI11Bf16IOBf16WLi256ELi48ELi384EEv26Group_norm_nhwc_fwd_params)
        /*02cc*/ 	.word	0x00000000


	//----- nvinfo : EIATTR_REGCOUNT
	.align		4
.L_159:
        /*02d0*/ 	.byte	0x04, 0x2f
        /*02d2*/ 	.short	(.L_161 - .L_160)
	.align		4
.L_160:
        /*02d4*/ 	.word	index@(_Z35group_norm_nhwc_fwd_one_pass_kernelI11Bf16IOBf16WLi128ELi48ELi384EEv26Group_norm_nhwc_fwd_params)
        /*02d8*/ 	.word	0x00000038


	//----- nvinfo : EIATTR_FRAME_SIZE
	.align		4
.L_161:
        /*02dc*/ 	.byte	0x04, 0x11
        /*02de*/ 	.short	(.L_163 - .L_162)
	.align		4
.L_162:
        /*02e0*/ 	.word	index@(_Z35group_norm_nhwc_fwd_one_pass_kernelI11Bf16IOBf16WLi128ELi48ELi384EEv26Group_norm_nhwc_fwd_params)
        /*02e4*/ 	.word	0x00000000


	//----- nvinfo : EIATTR_REGCOUNT
	.align		4
.L_163:
        /*02e8*/ 	.byte	0x04, 0x2f
        /*02ea*/ 	.short	(.L_165 - .L_164)
	.align		4
.L_164:
        /*02ec*/ 	.word	index@(_Z35group_norm_nhwc_fwd_one_pass_kernelI11Bf16IOBf16WLi64ELi48ELi384EEv26Group_norm_nhwc_fwd_params)
        /*02f0*/ 	.word	0x00000020


	//----- nvinfo : EIATTR_FRAME_SIZE
	.align		4
.L_165:
        /*02f4*/ 	.byte	0x04, 0x11
        /*02f6*/ 	.short	(.L_167 - .L_166)
	.align		4
.L_166:
        /*02f8*/ 	.word	index@(_Z35group_norm_nhwc_fwd_one_pass_kernelI11Bf16IOBf16WLi64ELi48ELi384EEv26Group_norm_nhwc_fwd_params)
        /*02fc*/ 	.word	0x00000000


	//----- nvinfo : EIATTR_REGCOUNT
	.align		4
.L_167:
        /*0300*/ 	.byte	0x04, 0x2f
        /*0302*/ 	.short	(.L_169 - .L_168)
	.align		4
.L_168:
        /*0304*/ 	.word	index@(_Z35group_norm_nhwc_fwd_one_pass_kernelI11Bf16IOFp32WLi512ELi48ELi384EEv26Group_norm_nhwc_fwd_params)
        /*0308*/ 	.word	0x000000a8


	//----- nvinfo : EIATTR_FRAME_SIZE
	.align		4
.L_169:
        /*030c*/ 	.byte	0x04, 0x11
        /*030e*/ 	.short	(.L_171 - .L_170)
	.align		4
.L_170:
        /*0310*/ 	.word	index@(_Z35group_norm_nhwc_fwd_one_pass_kernelI11Bf16IOFp32WLi512ELi48ELi384EEv26Group_norm_nhwc_fwd_params)
        /*0314*/ 	.word	0x00000000


	//----- nvinfo : EIATTR_REGCOUNT
	.align		4
.L_171:
        /*0318*/ 	.byte	0x04, 0x2f
        /*031a*/ 	.short	(.L_173 - .L_172)
	.align		4
.L_172:
        /*031c*/ 	.word	index@(_Z35group_norm_nhwc_fwd_one_pass_kernelI11Bf16IOFp32WLi256ELi48ELi384EEv26Group_norm_nhwc_fwd_params)
        /*0320*/ 	.word	0x00000050


	//----- nvinfo : EIATTR_FRAME_SIZE
	.align		4
.L_173:
        /*0324*/ 	.byte	0x04, 0x11
        /*0326*/ 	.short	(.L_175 - .L_174)
	.align		4
.L_174:
        /*0328*/ 	.word	index@(_Z35group_norm_nhwc_fwd_one_pass_kernelI11Bf16IOFp32WLi256ELi48ELi384EEv26Group_norm_nhwc_fwd_params)
        /*032c*/ 	.word	0x00000000


	//----- nvinfo : EIATTR_REGCOUNT
	.align		4
.L_175:
        /*0330*/ 	.byte	0x04, 0x2f
        /*0332*/ 	.short	(.L_177 - .L_176)
	.align		4
.L_176:
        /*0334*/ 	.word	index@(_Z35group_norm_nhwc_fwd_one_pass_kernelI11Bf16IOFp32WLi128ELi48ELi384EEv26Group_norm_nhwc_fwd_params)
        /*0338*/ 	.word	0x00000038


	//----- nvinfo : EIATTR_FRAME_SIZE
	.align		4
.L_177:
        /*033c*/ 	.byte	0x04, 0x11
        /*033e*/ 	.short	(.L_179 - .L_178)
	.align		4
.L_178:
        /*0340*/ 	.word	index@(_Z35group_norm_nhwc_fwd_one_pass_kernelI11Bf16IOFp32WLi128ELi48ELi384EEv26Group_norm_nhwc_fwd_params)
        /*0344*/ 	.word	0x00000000


	//----- nvinfo : EIATTR_REGCOUNT
	.align		4
.L_179:
        /*0348*/ 	.byte	0x04, 0x2f
        /*034a*/ 	.short	(.L_181 - .L_180)
	.align		4
.L_180:
        /*034c*/ 	.word	index@(_Z35group_norm_nhwc_fwd_one_pass_kernelI11Bf16IOFp32WLi64ELi48ELi384EEv26Group_norm_nhwc_fwd_params)
        /*0350*/ 	.word	0x00000020


	//----- nvinfo : EIATTR_FRAME_SIZE
	.align		4
.L_181:
        /*0354*/ 	.byte	0x04, 0x11
        /*0356*/ 	.short	(.L_183 - .L_182)
	.align		4
.L_182:
        /*0358*/ 	.word	index@(_Z35group_norm_nhwc_fwd_one_pass_kernelI11Bf16IOFp32WLi64ELi48ELi384EEv26Group_norm_nhwc_fwd_params)
        /*035c*/ 	.word	0x00000000


	//----- nvinfo : EIATTR_REGCOUNT
	.align		4
.L_183:
        /*0360*/ 	.byte	0x04, 0x2f
        /*0362*/ 	.short	(.L_185 - .L_184)
	.align		4
.L_184:
        /*0364*/ 	.word	index@(_Z35group_norm_nhwc_bwd_one_pass_kernelI11Fp32IOFp16WLi512ELi48ELi384EEv26Group_norm_nhwc_bwd_params)
        /*0368*/ 	.word	0x000000a8


	//----- nvinfo : EIATTR_FRAME_SIZE
	.align		4
.L_185:
        /*036c*/ 	.byte	0x04, 0x11
        /*036e*/ 	.short	(.L_187 - .L_186)
	.align		4
.L_186:
        /*0370*/ 	.word	index@(_Z35group_norm_nhwc_bwd_one_pass_kernelI11Fp32IOFp16WLi512ELi48ELi384EEv26Group_norm_nhwc_bwd_params)
        /*0374*/ 	.word	0x00000008


	//----- nvinfo : EIATTR_REGCOUNT
	.align		4
.L_187:
        /*0378*/ 	.byte	0x04, 0x2f
        /*037a*/ 	.short	(.L_189 - .L_188)
	.align		4
.L_188:
        /*037c*/ 	.word	index@(_Z35group_norm_nhwc_bwd_one_pass_kernelI11Fp32IOFp16WLi256ELi48ELi384EEv26Group_norm_nhwc_bwd_params)
        /*0380*/ 	.word	0x000000a8


	//----- nvinfo : EIATTR_FRAME_SIZE
	.align		4
.L_189:
        /*0384*/ 	.byte	0x04, 0x11
        /*0386*/ 	.short	(.L_191 - .L_190)
	.align		4
.L_190:
        /*0388*/ 	.word	index@(_Z35group_norm_nhwc_bwd_one_pass_kernelI11Fp32IOFp16WLi256ELi48ELi384EEv26Group_norm_nhwc_bwd_params)
        /*038c*/ 	.word	0x00000000


	//----- nvinfo : EIATTR_REGCOUNT
	.align		4
.L_191:
        /*0390*/ 	.byte	0x04, 0x2f
        /*0392*/ 	.short	(.L_193 - .L_192)
	.align		4
.L_192:
        /*0394*/ 	.word	index@(_Z35group_norm_nhwc_bwd_one_pass_kernelI11Fp32IOFp16WLi128ELi48ELi384EEv26Group_norm_nhwc_bwd_params)
        /*0398*/ 	.word	0x00000045


	//----- nvinfo : EIATTR_FRAME_SIZE
	.align		4
.L_193:
        /*039c*/ 	.byte	0x04, 0x11
        /*039e*/ 	.short	(.L_195 - .L_194)
	.align		4
.L_194:
        /*03a0*/ 	.word	index@(_Z35group_norm_nhwc_bwd_one_pass_kernelI11Fp32IOFp16WLi128ELi48ELi384EEv26Group_norm_nhwc_bwd_params)
        /*03a4*/ 	.word	0x00000000


	//----- nvinfo : EIATTR_REGCOUNT
	.align		4
.L_195:
        /*03a8*/ 	.byte	0x04, 0x2f
        /*03aa*/ 	.short	(.L_197 - .L_196)
	.align		4
.L_196:
        /*03ac*/ 	.word	index@(_Z35group_norm_nhwc_bwd_one_pass_kernelI11Fp32IOFp16WLi64ELi48ELi384EEv26Group_norm_nhwc_bwd_params)
        /*03b0*/ 	.word	0x00000038


	//----- nvinfo : EIATTR_FRAME_SIZE
	.align		4
.L_197:
        /*03b4*/ 	.byte	0x04, 0x11
        /*03b6*/ 	.short	(.L_199 - .L_198)
	.align		4
.L_198:
        /*03b8*/ 	.word	index@(_Z35group_norm_nhwc_bwd_one_pass_kernelI11Fp32IOFp16WLi64ELi48ELi384EEv26Group_norm_nhwc_bwd_params)
        /*03bc*/ 	.word	0x00000000


	//----- nvinfo : EIATTR_REGCOUNT
	.align		4
.L_199:
        /*03c0*/ 	.byte	0x04, 0x2f
        /*03c2*/ 	.short	(.L_201 - .L_200)
	.align		4
.L_200:
        /*03c4*/ 	.word	index@(_Z35group_norm_nhwc_bwd_one_pass_kernelI11Fp32IOBf16WLi512ELi48ELi384EEv26Group_norm_nhwc_bwd_params)
        /*03c8*/ 	.word	0x000000a8


	//----- nvinfo : EIATTR_FRAME_SIZE
	.align		4
.L_201:
        /*03cc*/ 	.byte	0x04, 0x11
        /*03ce*/ 	.short	(.L_203 - .L_202)
	.align		4
.L_202:
        /*03d0*/ 	.word	index@(_Z35group_norm_nhwc_bwd_one_pass_kernelI11Fp32IOBf16WLi512ELi48ELi384EEv26Group_norm_nhwc_bwd_params)
        /*03d4*/ 	.word	0x00000008


	//----- nvinfo : EIATTR_REGCOUNT
	.align		4
.L_203:
        /*03d8*/ 	.byte	0x04, 0x2f
        /*03da*/ 	.short	(.L_205 - .L_204)
	.align		4
.L_204:
        /*03dc*/ 	.word	index@(_Z35group_norm_nhwc_bwd_one_pass_kernelI11Fp32IOBf16WLi256ELi48ELi384EEv26Group_norm_nhwc_bwd_params)
        /*03e0*/ 	.word	0x000000a8


	//----- nvinfo : EIATTR_FRAME_SIZE
	.align		4
.L_205:
        /*03e4*/ 	.byte	0x04, 0x11
        /*03e6*/ 	.short	(.L_207 - .L_206)
	.align		4
.L_206:
        /*03e8*/ 	.word	index@(_Z35group_norm_nhwc_bwd_one_pass_kernelI11Fp32IOBf16WLi256ELi48ELi384EEv26Group_norm_nhwc_bwd_params)
        /*03ec*/ 	.word	0x00000000


	//----- nvinfo : EIATTR_REGCOUNT
	.align		4
.L_207:
        /*03f0*/ 	.byte	0x04, 0x2f
        /*03f2*/ 	.short	(.L_209 - .L_208)
	.align		4
.L_208:
        /*03f4*/ 	.word	index@(_Z35group_norm_nhwc_bwd_one_pass_kernelI11Fp32IOBf16WLi128ELi48ELi384EEv26Group_norm_nhwc_bwd_params)
        /*03f8*/ 	.word	0x00000045


	//----- nvinfo : EIATTR_FRAME_SIZE
	.align		4
.L_209:
        /*03fc*/ 	.byte	0x04, 0x11
        /*03fe*/ 	.short	(.L_211 - .L_210)
	.align		4
.L_210:
        /*0400*/ 	.word	index@(_Z35group_norm_nhwc_bwd_one_pass_kernelI11Fp32IOBf16WLi128ELi48ELi384EEv26Group_norm_nhwc_bwd_params)
        /*0404*/ 	.word	0x00000000


	//----- nvinfo : EIATTR_REGCOUNT
	.align		4
.L_211:
        /*0408*/ 	.byte	0x04, 0x2f
        /*040a*/ 	.short	(.L_213 - .L_212)
	.align		4
.L_212:
        /*040c*/ 	.word	index@(_Z35group_norm_nhwc_bwd_one_pass_kernelI11Fp32IOBf16WLi64ELi48ELi384EEv26Group_norm_nhwc_bwd_params)
        /*0410*/ 	.word	0x00000038


	//----- nvinfo : EIATTR_FRAME_SIZE
	.align		4
.L_213:
        /*0414*/ 	.byte	0x04, 0x11
        /*0416*/ 	.short	(.L_215 - .L_214)
	.align		4
.L_214:
        /*0418*/ 	.word	index@(_Z35group_norm_nhwc_bwd_one_pass_kernelI11Fp32IOBf16WLi64ELi48ELi384EEv26Group_norm_nhwc_bwd_params)
        /*041c*/ 	.word	0x00000000


	//----- nvinfo : EIATTR_REGCOUNT
	.align		4
.L_215:
        /*0420*/ 	.byte	0x04, 0x2f
        /*0422*/ 	.short	(.L_217 - .L_216)
	.align		4
.L_216:
        /*0424*/ 	.word	index@(_Z35group_norm_nhwc_bwd_one_pass_kernelI11Fp32IOFp32WLi512ELi48ELi384EEv26Group_norm_nhwc_bwd_params)
        /*0428*/ 	.word	0x000000a8


	//----- nvinfo : EIATTR_FRAME_SIZE
	.align		4
.L_217:
        /*042c*/ 	.byte	0x04, 0x11
        /*042e*/ 	.short	(.L_219 - .L_218)
	.align		4
.L_218:
        /*0430*/ 	.word	index@(_Z35group_norm_nhwc_bwd_one_pass_kernelI11Fp32IOFp32WLi512ELi48ELi384EEv26Group_norm_nhwc_bwd_params)
        /*0434*/ 	.word	0x00000008


	//----- nvinfo : EIATTR_REGCOUNT
	.align		4
.L_219:
        /*0438*/ 	.byte	0x04, 0x2f
        /*043a*/ 	.short	(.L_221 - .L_220)
	.align		4
.L_220:
        /*043c*/ 	.word	index@(_Z35group_norm_nhwc_bwd_one_pass_kernelI11Fp32IOFp32WLi256ELi48ELi384EEv26Group_norm_nhwc_bwd_params)
        /*0440*/ 	.word	0x000000a8


	//----- nvinfo : EIATTR_FRAME_SIZE
	.align		4
.L_221:
        /*0444*/ 	.byte	0x04, 0x11
        /*0446*/ 	.short	(.L_223 - .L_222)
	.align		4
.L_222:
        /*0448*/ 	.word	index@(_Z35group_norm_nhwc_bwd_one_pass_kernelI11Fp32IOFp32WLi256ELi48ELi384EEv26Group_norm_nhwc_bwd_params)
        /*044c*/ 	.word	0x00000000


	//----- nvinfo : EIATTR_REGCOUNT
	.align		4
.L_223:
        /*0450*/ 	.byte	0x04, 0x2f
        /*0452*/ 	.short	(.L_225 - .L_224)
	.align		4
.L_224:
        /*0454*/ 	.word	index@(_Z35group_norm_nhwc_bwd_one_pass_kernelI11Fp32IOFp32WLi128ELi48ELi384EEv26Group_norm_nhwc_bwd_params)
        /*0458*/ 	.word	0x00000044


	//----- nvinfo : EIATTR_FRAME_SIZE
	.align		4
.L_225:
        /*045c*/ 	.byte	0x04, 0x11
        /*045e*/ 	.short	(.L_227 - .L_226)
	.align		4
.L_226:
        /*0460*/ 	.word	index@(_Z35group_norm_nhwc_bwd_one_pass_kernelI11Fp32IOFp32WLi128ELi48ELi384EEv26Group_norm_nhwc_bwd_params)
        /*0464*/ 	.word	0x00000000


	//----- nvinfo : EIATTR_REGCOUNT
	.align		4
.L_227:
        /*0468*/ 	.byte	0x04, 0x2f
        /*046a*/ 	.short	(.L_229 - .L_228)
	.align		4
.L_228:
        /*046c*/ 	.word	index@(_Z35group_norm_nhwc_bwd_one_pass_kernelI11Fp32IOFp32WLi64ELi48ELi384EEv26Group_norm_nhwc_bwd_params)
        /*0470*/ 	.word	0x00000038


	//----- nvinfo : EIATTR_FRAME_SIZE
	.align		4
.L_229:
        /*0474*/ 	.byte	0x04, 0x11
        /*0476*/ 	.short	(.L_231 - .L_230)
	.align		4
.L_230:
        /*0478*/ 	.word	index@(_Z35group_norm_nhwc_bwd_one_pass_kernelI11Fp32IOFp32WLi64ELi48ELi384EEv26Group_norm_nhwc_bwd_params)
        /*047c*/ 	.word	0x00000000


	//----- nvinfo : EIATTR_REGCOUNT
	.align		4
.L_231:
        /*0480*/ 	.byte	0x04, 0x2f
        /*0482*/ 	.short	(.L_233 - .L_232)
	.align		4
.L_232:
        /*0484*/ 	.word	index@(_Z35group_norm_nhwc_bwd_one_pass_kernelI11Fp16IOFp16WLi512ELi48ELi384EEv26Group_norm_nhwc_bwd_params)
        /*0488*/ 	.word	0x000000a8


	//----- nvinfo : EIATTR_FRAME_SIZE
	.align		4
.L_233:
        /*048c*/ 	.byte	0x04, 0x11
        /*048e*/ 	.short	(.L_235 - .L_234)
	.align		4
.L_234:
        /*0490*/ 	.word	index@(_Z35group_norm_nhwc_bwd_one_pass_kernelI11Fp16IOFp16WLi512ELi48ELi384EEv26Group_norm_nhwc_bwd_params)
        /*0494*/ 	.word	0x00000000


	//----- nvinfo : EIATTR_REGCOUNT
	.align		4
.L_235:
        /*0498*/ 	.byte	0x04, 0x2f
        /*049a*/ 	.short	(.L_237 - .L_236)
	.align		4
.L_236:
        /*049c*/ 	.word	index@(_Z35group_norm_nhwc_bwd_one_pass_kernelI11Fp16IOFp16WLi256ELi48ELi384EEv26Group_norm_nhwc_bwd_params)
        /*04a0*/ 	.word	0x00000082


	//----- nvinfo : EIATTR_FRAME_SIZE
	.align		4
.L_237:
        /*04a4*/ 	.byte	0x04, 0x11
        /*04a6*/ 	.short	(.L_239 - .L_238)
	.align		4
.L_238:
        /*04a8*/ 	.word	index@(_Z35group_norm_nhwc_bwd_one_pass_kernelI11Fp16IOFp16WLi256ELi48ELi384EEv26Group_norm_nhwc_bwd_params)
        /*04ac*/ 	.word	0x00000000


	//----- nvinfo : EIATTR_REGCOUNT
	.align		4
.L_239:
        /*04b0*/ 	.byte	0x04, 0x2f
        /*04b2*/ 	.short	(.L_241 - .L_240)
	.align		4
.L_240:
        /*04b4*/ 	.word	index@(_Z35group_norm_nhwc_bwd_one_pass_kernelI11Fp16IOFp16WLi128ELi48ELi384EEv26Group_norm_nhwc_bwd_params)
        /*04b8*/ 	.word	0x00000050


	//----- nvinfo : EIATTR_FRAME_SIZE
	.align		4
.L_241:
        /*04bc*/ 	.byte	0x04, 0x11
        /*04be*/ 	.short	(.L_243 - .L_242)
	.align		4
.L_242:
        /*04c0*/ 	.word	index@(_Z35group_norm_nhwc_bwd_one_pass_kernelI11Fp16IOFp16WLi128ELi48ELi384EEv26Group_norm_nhwc_bwd_params)
        /*04c4*/ 	.word	0x00000000


	//----- nvinfo : EIATTR_REGCOUNT
	.align		4
.L_243:
        /*04c8*/ 	.byte	0x04, 0x2f
        /*04ca*/ 	.short	(.L_245 - .L_244)
	.align		4
.L_244:
        /*04cc*/ 	.word	index@(_Z35group_norm_nhwc_bwd_one_pass_kernelI11Fp16IOFp16WLi64ELi48ELi384EEv26Group_norm_nhwc_bwd_params)
        /*04d0*/ 	.word	0x00000028


	//----- nvinfo : EIATTR_FRAME_SIZE
	.align		4
.L_245:
        /*04d4*/ 	.byte	0x04, 0x11
        /*04d6*/ 	.short	(.L_247 - .L_246)
	.align		4
.L_246:
        /*04d8*/ 	.word	index@(_Z35group_norm_nhwc_bwd_one_pass_kernelI11Fp16IOFp16WLi64ELi48ELi384EEv26Group_norm_nhwc_bwd_params)
        /*04dc*/ 	.word	0x00000000


	//----- nvinfo : EIATTR_REGCOUNT
	.align		4
.L_247:
        /*04e0*/ 	.byte	0x04, 0x2f
        /*04e2*/ 	.short	(.L_249 - .L_248)
	.align		4
.L_248:
        /*04e4*/ 	.word	index@(_Z35group_norm_nhwc_bwd_one_pass_kernelI11Fp16IOBf16WLi512ELi48ELi384EEv26Group_norm_nhwc_bwd_params)
        /*04e8*/ 	.word	0x000000a8


	//----- nvinfo : EIATTR_FRAME_SIZE
	.align		4
.L_249:
        /*04ec*/ 	.byte	0x04, 0x11
        /*04ee*/ 	.short	(.L_251 - .L_250)
	.align		4
.L_250:
        /*04f0*/ 	.word	index@(_Z35group_norm_nhwc_bwd_one_pass_kernelI11Fp16IOBf16WLi512ELi48ELi384EEv26Group_norm_nhwc_bwd_params)
        /*04f4*/ 	.word	0x00000000


	//----- nvinfo : EIATTR_REGCOUNT
	.align		4
.L_251:
        /*04f8*/ 	.byte	0x04, 0x2f
        /*04fa*/ 	.short	(.L_253 - .L_252)
	.align		4
.L_252:
        /*04fc*/ 	.word	index@(_Z35group_norm_nhwc_bwd_one_pass_kernelI11Fp16IOBf16WLi256ELi48ELi384EEv26Group_norm_nhwc_bwd_params)
        /*0500*/ 	.word	0x00000082


	//----- nvinfo : EIATTR_FRAME_SIZE
	.align		4
.L_253:
        /*0504*/ 	.byte	0x04, 0x11
        /*0506*/ 	.short	(.L_255 - .L_254)
	.align		4
.L_254:
        /*0508*/ 	.word	index@(_Z35group_norm_nhwc_bwd_one_pass_kernelI11Fp16IOBf16WLi256ELi48ELi384EEv26Group_norm_nhwc_bwd_params)
        /*050c*/ 	.word	0x00000000


	//----- nvinfo : EIATTR_REGCOUNT
	.align		4
.L_255:
        /*0510*/ 	.byte	0x04, 0x2f
        /*0512*/ 	.short	(.L_257 - .L_256)
	.align		4
.L_256:
        /*0514*/ 	.word	index@(_Z35group_norm_nhwc_bwd_one_pass_kernelI11Fp16IOBf16WLi128ELi48ELi384EEv26Group_norm_nhwc_bwd_params)
        /*0518*/ 	.word	0x00000050


	//----- nvinfo : EIATTR_FRAME_SIZE
	.align		4
.L_257:
        /*051c*/ 	.byte	0x04, 0x11
        /*051e*/ 	.short	(.L_259 - .L_258)
	.align		4
.L_258:
        /*0520*/ 	.word	index@(_Z35group_norm_nhwc_bwd_one_pass_kernelI11Fp16IOBf16WLi128ELi48ELi384EEv26Group_norm_nhwc_bwd_params)
        /*0524*/ 	.word	0x00000000


	//----- nvinfo : EIATTR_REGCOUNT
	.align		4
.L_259:
        /*0528*/ 	.byte	0x04, 0x2f
        /*052a*/ 	.short	(.L_261 - .L_260)
	.align		4
.L_260:
        /*052c*/ 	.word	index@(_Z35group_norm_nhwc_bwd_one_pass_kernelI11Fp16IOBf16WLi64ELi48ELi384EEv26Group_norm_nhwc_bwd_params)
        /*0530*/ 	.word	0x00000028


	//----- nvinfo : EIATTR_FRAME_SIZE
	.align		4
.L_261:
        /*0534*/ 	.byte	0x04, 0x11
        /*0536*/ 	.short	(.L_263 - .L_262)
	.align		4
.L_262:
        /*0538*/ 	.word	index@(_Z35group_norm_nhwc_bwd_one_pass_kernelI11Fp16IOBf16WLi64ELi48ELi384EEv26Group_norm_nhwc_bwd_params)
        /*053c*/ 	.word	0x00000000


	//----- nvinfo : EIATTR_REGCOUNT
	.align		4
.L_263:
        /*0540*/ 	.byte	0x04, 0x2f
        /*0542*/ 	.short	(.L_265 - .L_264)
	.align		4
.L_264:
        /*0544*/ 	.word	index@(_Z35group_norm_nhwc_bwd_one_pass_kernelI11Fp16IOFp32WLi512ELi48ELi384EEv26Group_norm_nhwc_bwd_params)
        /*0548*/ 	.word	0x000000a8


	//----- nvinfo : EIATTR_FRAME_SIZE
	.align		4
.L_265:
        /*054c*/ 	.byte	0x04, 0x11
        /*054e*/ 	.short	(.L_267 - .L_266)
	.align		4
.L_266:
        /*0550*/ 	.word	index@(_Z35group_norm_nhwc_bwd_one_pass_kernelI11Fp16IOFp32WLi512ELi48ELi384EEv26Group_norm_nhwc_bwd_params)
        /*0554*/ 	.word	0x00000000


	//----- nvinfo : EIATTR_REGCOUNT
	.align		4
.L_267:
        /*0558*/ 	.byte	0x04, 0x2f
        /*055a*/ 	.short	(.L_269 - .L_268)
	.align		4
.L_268:
        /*055c*/ 	.word	index@(_Z35group_norm_nhwc_bwd_one_pass_kernelI11Fp16IOFp32WLi256ELi48ELi384EEv26Group_norm_nhwc_bwd_params)
        /*0560*/ 	.word	0x00000082


	//----- nvinfo : EIATTR_FRAME_SIZE
	.align		4
.L_269:
        /*0564*/ 	.byte	0x04, 0x11
        /*0566*/ 	.short	(.L_271 - .L_270)
	.align		4
.L_270:
        /*0568*/ 	.word	index@(_Z35group_norm_nhwc_bwd_one_pass_kernelI11Fp16IOFp32WLi256ELi48ELi384EEv26Group_norm_nhwc_bwd_params)
        /*056c*/ 	.word	0x00000000


	//----- nvinfo : EIATTR_REGCOUNT
	.align		4
.L_271:
        /*0570*/ 	.byte	0x04, 0x2f
        /*0572*/ 	.short	(.L_273 - .L_272)
	.align		4
.L_272:
        /*0574*/ 	.word	index@(_Z35group_norm_nhwc_bwd_one_pass_kernelI11Fp16IOFp32WLi128ELi48ELi384EEv26Group_norm_nhwc_bwd_params)
        /*0578*/ 	.word	0x00000050


	//----- nvinfo : EIATTR_FRAME_SIZE
	.align		4
.L_273:
        /*057c*/ 	.byte	0x04, 0x11
        /*057e*/ 	.short	(.L_275 - .L_274)
	.align		4
.L_274:
        /*0580*/ 	.word	index@(_Z35group_norm_nhwc_bwd_one_pass_kernelI11Fp16IOFp32WLi128ELi48ELi384EEv26Group_norm_nhwc_bwd_params)
        /*0584*/ 	.word	0x00000000


	//----- nvinfo : EIATTR_REGCOUNT
	.align		4
.L_275:
        /*0588*/ 	.byte	0x04, 0x2f
        /*058a*/ 	.short	(.L_277 - .L_276)
	.align		4
.L_276:
        /*058c*/ 	.word	index@(_Z35group_norm_nhwc_bwd_one_pass_kernelI11Fp16IOFp32WLi64ELi48ELi384EEv26Group_norm_nhwc_bwd_params)
        /*0590*/ 	.word	0x00000028


	//----- nvinfo : EIATTR_FRAME_SIZE
	.align		4
.L_277:
        /*0594*/ 	.byte	0x04, 0x11
        /*0596*/ 	.short	(.L_279 - .L_278)
	.align		4
.L_278:
        /*0598*/ 	.word	index@(_Z35group_norm_nhwc_bwd_one_pass_kernelI11Fp16IOFp32WLi64ELi48ELi384EEv26Group_norm_nhwc_bwd_params)
        /*059c*/ 	.word	0x00000000


	//----- nvinfo : EIATTR_REGCOUNT
	.align		4
.L_279:
        /*05a0*/ 	.byte	0x04, 0x2f
        /*05a2*/ 	.short	(.L_281 - .L_280)
	.align		4
.L_280:
        /*05a4*/ 	.word	index@(_Z35group_norm_nhwc_bwd_one_pass_kernelI11Bf16IOFp16WLi512ELi48ELi384EEv26Group_norm_nhwc_bwd_params)
        /*05a8*/ 	.word	0x000000a8


	//----- nvinfo : EIATTR_FRAME_SIZE
	.align		4
.L_281:
        /*05ac*/ 	.byte	0x04, 0x11
        /*05ae*/ 	.short	(.L_283 - .L_282)
	.align		4
.L_282:
        /*05b0*/ 	.word	index@(_Z35group_norm_nhwc_bwd_one_pass_kernelI11Bf16IOFp16WLi512ELi48ELi384EEv26Group_norm_nhwc_bwd_params)
        /*05b4*/ 	.word	0x00000008


	//----- nvinfo : EIATTR_REGCOUNT
	.align		4
.L_283:
        /*05b8*/ 	.byte	0x04, 0x2f
        /*05ba*/ 	.short	(.L_285 - .L_284)
	.align		4
.L_284:
        /*05bc*/ 	.word	index@(_Z35group_norm_nhwc_bwd_one_pass_kernelI11Bf16IOFp16WLi256ELi48ELi384EEv26Group_norm_nhwc_bwd_params)
        /*05c0*/ 	.word	0x000000a8


	//----- nvinfo : EIATTR_FRAME_SIZE
	.align		4
.L_285:
        /*05c4*/ 	.byte	0x04, 0x11
        /*05c6*/ 	.short	(.L_287 - .L_286)
	.align		4
.L_286:
        /*05c8*/ 	.word	index@(_Z35group_norm_nhwc_bwd_one_pass_kernelI11Bf16IOFp16WLi256ELi48ELi384EEv26Group_norm_nhwc_bwd_params)
        /*05cc*/ 	.word	0x00000000


	//----- nvinfo : EIATTR_REGCOUNT
	.align		4
.L_287:
        /*05d0*/ 	.byte	0x04, 0x2f
        /*05d2*/ 	.short	(.L_289 - .L_288)
	.align		4
.L_288:
        /*05d4*/ 	.word	index@(_Z35group_norm_nhwc_bwd_one_pass_kernelI11Bf16IOFp16WLi128ELi48ELi384EEv26Group_norm_nhwc_bwd_params)
        /*05d8*/ 	.word	0x0000004a


	//----- nvinfo : EIATTR_FRAME_SIZE
	.align		4
.L_289:
        /*05dc*/ 	.byte	0x04, 0x11
        /*05de*/ 	.short	(.L_291 - .L_290)
	.align		4
.L_290:
        /*05e0*/ 	.word	index@(_Z35group_norm_nhwc_bwd_one_pass_kernelI11Bf16IOFp16WLi128ELi48ELi384EEv26Group_norm_nhwc_bwd_params)
        /*05e4*/ 	.word	0x00000000


	//----- nvinfo : EIATTR_REGCOUNT
	.align		4
.L_291:
        /*05e8*/ 	.byte	0x04, 0x2f
        /*05ea*/ 	.short	(.L_293 - .L_292)
	.align		4
.L_292:
        /*05ec*/ 	.word	index@(_Z35group_norm_nhwc_bwd_one_pass_kernelI11Bf16IOFp16WLi64ELi48ELi384EEv26Group_norm_nhwc_bwd_params)
        /*05f0*/ 	.word	0x00000032


	//----- nvinfo : EIATTR_FRAME_SIZE
	.align		4
.L_293:
        /*05f4*/ 	.byte	0x04, 0x11
        /*05f6*/ 	.short	(.L_295 - .L_294)
	.align		4
.L_294:
        /*05f8*/ 	.word	index@(_Z35group_norm_nhwc_bwd_one_pass_kernelI11Bf16IOFp16WLi64ELi48ELi384EEv26Group_norm_nhwc_bwd_params)
        /*05fc*/ 	.word	0x00000000


	//----- nvinfo : EIATTR_REGCOUNT
	.align		4
.L_295:
        /*0600*/ 	.byte	0x04, 0x2f
        /*0602*/ 	.short	(.L_297 - .L_296)
	.align		4
.L_296:
        /*0604*/ 	.word	index@(_Z35group_norm_nhwc_bwd_one_pass_kernelI11Bf16IOBf16WLi512ELi48ELi384EEv26Group_norm_nhwc_bwd_params)
        /*0608*/ 	.word	0x000000a8


	//----- nvinfo : EIATTR_FRAME_SIZE
	.align		4
.L_297:
        /*060c*/ 	.byte	0x04, 0x11
        /*060e*/ 	.short	(.L_299 - .L_298)
	.align		4
.L_298:
        /*0610*/ 	.word	index@(_Z35group_norm_nhwc_bwd_one_pass_kernelI11Bf16IOBf16WLi512ELi48ELi384EEv26Group_norm_nhwc_bwd_params)
        /*0614*/ 	.word	0x00000008


	//----- nvinfo : EIATTR_REGCOUNT
	.align		4
.L_299:
        /*0618*/ 	.byte	0x04, 0x2f
        /*061a*/ 	.short	(.L_301 - .L_300)
	.align		4
.L_300:
        /*061c*/ 	.word	index@(_Z35group_norm_nhwc_bwd_one_pass_kernelI11Bf16IOBf16WLi256ELi48ELi384EEv26Group_norm_nhwc_bwd_params)
        /*0620*/ 	.word	0x000000a8


	//----- nvinfo : EIATTR_FRAME_SIZE
	.align		4
.L_301:
        /*0624*/ 	.byte	0x04, 0x11
        /*0626*/ 	.short	(.L_303 - .L_302)
	.align		4
.L_302:
        /*0628*/ 	.word	index@(_Z35group_norm_nhwc_bwd_one_pass_kernelI11Bf16IOBf16WLi256ELi48ELi384EEv26Group_norm_nhwc_bwd_params)
        /*062c*/ 	.word	0x00000000


	//----- nvinfo : EIATTR_REGCOUNT
	.align		4
.L_303:
        /*0630*/ 	.byte	0x04, 0x2f
        /*0632*/ 	.short	(.L_305 - .L_304)
	.align		4
.L_304:
        /*0634*/ 	.word	index@(_Z35group_norm_nhwc_bwd_one_pass_kernelI11Bf16IOBf16WLi128ELi48ELi384EEv26Group_norm_nhwc_bwd_params)
        /*0638*/ 	.word	0x0000004a


	//----- nvinfo : EIATTR_FRAME_SIZE
	.align		4
.L_305:
        /*063c*/ 	.byte	0x04, 0x11
        /*063e*/ 	.short	(.L_307 - .L_306)
	.align		4
.L_306:
        /*0640*/ 	.word	index@(_Z35group_norm_nhwc_bwd_one_pass_kernelI11Bf16IOBf16WLi128ELi48ELi384EEv26Group_norm_nhwc_bwd_params)
        /*0644*/ 	.word	0x00000000


	//----- nvinfo : EIATTR_REGCOUNT
	.align		4
.L_307:
        /*0648*/ 	.byte	0x04, 0x2f
        /*064a*/ 	.short	(.L_309 - .L_308)
	.align		4
.L_308:
        /*064c*/ 	.word	index@(_Z35group_norm_nhwc_bwd_one_pass_kernelI11Bf16IOBf16WLi64ELi48ELi384EEv26Group_norm_nhwc_bwd_params)
        /*0650*/ 	.word	0x00000032


	//----- nvinfo : EIATTR_FRAME_SIZE
	.align		4
.L_309:
        /*0654*/ 	.byte	0x04, 0x11
        /*0656*/ 	.short	(.L_311 - .L_310)
	.align		4
.L_310:
        /*0658*/ 	.word	index@(_Z35group_norm_nhwc_bwd_one_pass_kernelI11Bf16IOBf16WLi64ELi48ELi384EEv26Group_norm_nhwc_bwd_params)
        /*065c*/ 	.word	0x00000000


	//----- nvinfo : EIATTR_REGCOUNT
	.align		4
.L_311:
        /*0660*/ 	.byte	0x04, 0x2f
        /*0662*/ 	.short	(.L_313 - .L_312)
	.align		4
.L_312:
        /*0664*/ 	.word	index@(_Z35group_norm_nhwc_bwd_one_pass_kernelI11Bf16IOFp32WLi512ELi48ELi384EEv26Group_norm_nhwc_bwd_params)
        /*0668*/ 	.word	0x000000a8


	//----- nvinfo : EIATTR_FRAME_SIZE
	.align		4
.L_313:
        /*066c*/ 	.byte	0x04, 0x11
        /*066e*/ 	.short	(.L_315 - .L_314)
	.align		4
.L_314:
        /*0670*/ 	.word	index@(_Z35group_norm_nhwc_bwd_one_pass_kernelI11Bf16IOFp32WLi512ELi48ELi384EEv26Group_norm_nhwc_bwd_params)
        /*0674*/ 	.word	0x00000008


	//----- nvinfo : EIATTR_REGCOUNT
	.align		4
.L_315:
        /*0678*/ 	.byte	0x04, 0x2f
        /*067a*/ 	.short	(.L_317 - .L_316)
	.align		4
.L_316:
        /*067c*/ 	.word	index@(_Z35group_norm_nhwc_bwd_one_pass_kernelI11Bf16IOFp32WLi256ELi48ELi384EEv26Group_norm_nhwc_bwd_params)
        /*0680*/ 	.word	0x000000a8


	//----- nvinfo : EIATTR_FRAME_SIZE
	.align		4
.L_317:
        /*0684*/ 	.byte	0x04, 0x11
        /*0686*/ 	.short	(.L_319 - .L_318)
	.align		4
.L_318:
        /*0688*/ 	.word	index@(_Z35group_norm_nhwc_bwd_one_pass_kernelI11Bf16IOFp32WLi256ELi48ELi384EEv26Group_norm_nhwc_bwd_params)
        /*068c*/ 	.word	0x00000000


	//----- nvinfo : EIATTR_REGCOUNT
	.align		4
.L_319:
        /*0690*/ 	.byte	0x04, 0x2f
        /*0692*/ 	.short	(.L_321 - .L_320)
	.align		4
.L_320:
        /*0694*/ 	.word	index@(_Z35group_norm_nhwc_bwd_one_pass_kernelI11Bf16IOFp32WLi128ELi48ELi384EEv26Group_norm_nhwc_bwd_params)
        /*0698*/ 	.word	0x0000004b


	//----- nvinfo : EIATTR_FRAME_SIZE
	.align		4
.L_321:
        /*069c*/ 	.byte	0x04, 0x11
        /*069e*/ 	.short	(.L_323 - .L_322)
	.align		4
.L_322:
        /*06a0*/ 	.word	index@(_Z35group_norm_nhwc_bwd_one_pass_kernelI11Bf16IOFp32WLi128ELi48ELi384EEv26Group_norm_nhwc_bwd_params)
        /*06a4*/ 	.word	0x00000000


	//----- nvinfo : EIATTR_REGCOUNT
	.align		4
.L_323:
        /*06a8*/ 	.byte	0x04, 0x2f
        /*06aa*/ 	.short	(.L_325 - .L_324)
	.align		4
.L_324:
        /*06ac*/ 	.word	index@(_Z35group_norm_nhwc_bwd_one_pass_kernelI11Bf16IOFp32WLi64ELi48ELi384EEv26Group_norm_nhwc_bwd_params)
        /*06b0*/ 	.word	0x00000032


	//----- nvinfo : EIATTR_FRAME_SIZE
	.align		4
.L_325:
        /*06b4*/ 	.byte	0x04, 0x11
        /*06b6*/ 	.short	(.L_327 - .L_326)
	.align		4
.L_326:
        /*06b8*/ 	.word	index@(_Z35group_norm_nhwc_bwd_one_pass_kernelI11Bf16IOFp32WLi64ELi48ELi384EEv26Group_norm_nhwc_bwd_params)
        /*06bc*/ 	.word	0x00000000


	//----- nvinfo : EIATTR_REGCOUNT
	.align		4
.L_327:
        /*06c0*/ 	.byte	0x04, 0x2f
        /*06c2*/ 	.short	(.L_329 - .L_328)
	.align		4
.L_328:
        /*06c4*/ 	.word	index@(_ZN3cub17CUB_300001_SM_9006detail11EmptyKernelIvEEvv)
        /*06c8*/ 	.word	0x00000004


	//----- nvinfo : EIATTR_FRAME_SIZE
	.align		4
.L_329:
        /*06cc*/ 	.byte	0x04, 0x11
        /*06ce*/ 	.short	(.L_331 - .L_330)
	.align		4
.L_330:
        /*06d0*/ 	.word	index@(_ZN3cub17CUB_300001_SM_9006detail11EmptyKernelIvEEvv)
        /*06d4*/ 	.word	0x00000000


	//----- nvinfo : EIATTR_MIN_STACK_SIZE
	.align		4
.L_331:
        /*06d8*/ 	.byte	0x04, 0x12
        /*06da*/ 	.short	(.L_333 - .L_332)
	.align		4
.L_332:
        /*06dc*/ 	.word	index@(_ZN3cub17CUB_300001_SM_9006detail11EmptyKernelIvEEvv)
        /*06e0*/ 	.word	0x00000000


	//----- nvinfo : EIATTR_MIN_STACK_SIZE
	.align		4
.L_333:
        /*06e4*/ 	.byte	0x04, 0x12
        /*06e6*/ 	.short	(.L_335 - .L_334)
	.align		4
.L_334:
        /*06e8*/ 	.word	index@(_Z35group_norm_nhwc_bwd_one_pass_kernelI11Bf16IOFp32WLi64ELi48ELi384EEv26Group_norm_nhwc_bwd_params)
        /*06ec*/ 	.word	0x00000000


	//----- nvinfo : EIATTR_MIN_STACK_SIZE
	.align		4
.L_335:
        /*06f0*/ 	.byte	0x04, 0x12
        /*06f2*/ 	.short	(.L_337 - .L_336)
	.align		4
.L_336:
        /*06f4*/ 	.word	index@(_Z35group_norm_nhwc_bwd_one_pass_kernelI11Bf16IOFp32WLi128ELi48ELi384EEv26Group_norm_nhwc_bwd_params)
        /*06f8*/ 	.word	0x00000000


	//----- nvinfo : EIATTR_MIN_STACK_SIZE
	.align		4
.L_337:
        /*06fc*/ 	.byte	0x04, 0x12
        /*06fe*/ 	.short	(.L_339 - .L_338)
	.align		4
.L_338:
        /*0700*/ 	.word	index@(_Z35group_norm_nhwc_bwd_one_pass_kernelI11Bf16IOFp32WLi256ELi48ELi384EEv26Group_norm_nhwc_bwd_params)
        /*0704*/ 	.word	0x00000000


	//----- nvinfo : EIATTR_MIN_STACK_SIZE
	.align		4
.L_339:
        /*0708*/ 	.byte	0x04, 0x12
        /*070a*/ 	.short	(.L_341 - .L_340)
	.align		4
.L_340:
        /*070c*/ 	.word	index@(_Z35group_norm_nhwc_bwd_one_pass_kernelI11Bf16IOFp32WLi512ELi48ELi384EEv26Group_norm_nhwc_bwd_params)
        /*0710*/ 	.word	0x00000008


	//----- nvinfo : EIATTR_MIN_STACK_SIZE
	.align		4
.L_341:
        /*0714*/ 	.byte	0x04, 0x12
        /*0716*/ 	.short	(.L_343 - .L_342)
	.align		4
.L_342:
        /*0718*/ 	.word	index@(_Z35group_norm_nhwc_bwd_one_pass_kernelI11Bf16IOBf16WLi64ELi48ELi384EEv26Group_norm_nhwc_bwd_params)
        /*071c*/ 	.word	0x00000000


	//----- nvinfo : EIATTR_MIN_STACK_SIZE
	.align		4
.L_343:
        /*0720*/ 	.byte	0x04, 0x12
        /*0722*/ 	.short	(.L_345 - .L_344)
	.align		4
.L_344:
        /*0724*/ 	.word	index@(_Z35group_norm_nhwc_bwd_one_pass_kernelI11Bf16IOBf16WLi128ELi48ELi384EEv26Group_norm_nhwc_bwd_params)
        /*0728*/ 	.word	0x00000000


	//----- nvinfo : EIATTR_MIN_STACK_SIZE
	.align		4
.L_345:
        /*072c*/ 	.byte	0x04, 0x12
        /*072e*/ 	.short	(.L_347 - .L_346)
	.align		4
.L_346:
        /*0730*/ 	.word	index@(_Z35group_norm_nhwc_bwd_one_pass_kernelI11Bf16IOBf16WLi256ELi48ELi384EEv26Group_norm_nhwc_bwd_params)
        /*0734*/ 	.word	0x00000000


	//----- nvinfo : EIATTR_MIN_STACK_SIZE
	.align		4
.L_347:
        /*0738*/ 	.byte	0x04, 0x12
        /*073a*/ 	.short	(.L_349 - .L_348)
	.align		4
.L_348:
        /*073c*/ 	.word	index@(_Z35group_norm_nhwc_bwd_one_pass_kernelI11Bf16IOBf16WLi512ELi48ELi384EEv26Group_norm_nhwc_bwd_params)
        /*0740*/ 	.word	0x00000008


	//----- nvinfo : EIATTR_MIN_STACK_SIZE
	.align		4
.L_349:
        /*0744*/ 	.byte	0x04, 0x12
        /*0746*/ 	.short	(.L_351 - .L_350)
	.align		4
.L_350:
        /*0748*/ 	.word	index@(_Z35group_norm_nhwc_bwd_one_pass_kernelI11Bf16IOFp16WLi64ELi48ELi384EEv26Group_norm_nhwc_bwd_params)
        /*074c*/ 	.word	0x00000000


	//----- nvinfo : EIATTR_MIN_STACK_SIZE
	.align		4
.L_351:
        /*0750*/ 	.byte	0x04, 0x12
        /*0752*/ 	.short	(.L_353 - .L_352)
	.align		4
.L_352:
        /*0754*/ 	.word	index@(_Z35group_norm_nhwc_bwd_one_pass_kernelI11Bf16IOFp16WLi128ELi48ELi384EEv26Group_norm_nhwc_bwd_params)
        /*0758*/ 	.word	0x00000000


	//----- nvinfo : EIATTR_MIN_STACK_SIZE
	.align		4
.L_353:
        /*075c*/ 	.byte	0x04, 0x12
        /*075e*/ 	.short	(.L_355 - .L_354)
	.align		4
.L_354:
        /*0760*/ 	.word	index@(_Z35group_norm_nhwc_bwd_one_pass_kernelI11Bf16IOFp16WLi256ELi48ELi384EEv26Group_norm_nhwc_bwd_params)
        /*0764*/ 	.word	0x00000000


	//----- nvinfo : EIATTR_MIN_STACK_SIZE
	.align		4
.L_355:
        /*0768*/ 	.byte	0x04, 0x12
        /*076a*/ 	.short	(.L_357 - .L_356)
	.align		4
.L_356:
        /*076c*/ 	.word	index@(_Z35group_norm_nhwc_bwd_one_pass_kernelI11Bf16IOFp16WLi512ELi48ELi384EEv26Group_norm_nhwc_bwd_params)
        /*0770*/ 	.word	0x00000008


	//----- nvinfo : EIATTR_MIN_STACK_SIZE
	.align		4
.L_357:
        /*0774*/ 	.byte	0x04, 0x12
        /*0776*/ 	.short	(.L_359 - .L_358)
	.align		4
.L_358:
        /*0778*/ 	.word	index@(_Z35group_norm_nhwc_bwd_one_pass_kernelI11Fp16IOFp32WLi64ELi48ELi384EEv26Group_norm_nhwc_bwd_params)
        /*077c*/ 	.word	0x00000000


	//----- nvinfo : EIATTR_MIN_STACK_SIZE
	.align		4
.L_359:
        /*0780*/ 	.byte	0x04, 0x12
        /*0782*/ 	.short	(.L_361 - .L_360)
	.align		4
.L_360:
        /*0784*/ 	.word	index@(_Z35group_norm_nhwc_bwd_one_pass_kernelI11Fp16IOFp32WLi128ELi48ELi384EEv26Group_norm_nhwc_bwd_params)
        /*0788*/ 	.word	0x00000000


	//----- nvinfo : EIATTR_MIN_STACK_SIZE
	.align		4
.L_361:
        /*078c*/ 	.byte	0x04, 0x12
        /*078e*/ 	.short	(.L_363 - .L_362)
	.align		4
.L_362:
        /*0790*/ 	.word	index@(_Z35group_norm_nhwc_bwd_one_pass_kernelI11Fp16IOFp32WLi256ELi48ELi384EEv26Group_norm_nhwc_bwd_params)
        /*0794*/ 	.word	0x00000000


	//----- nvinfo : EIATTR_MIN_STACK_SIZE
	.align		4
.L_363:
        /*0798*/ 	.byte	0x04, 0x12
        /*079a*/ 	.short	(.L_365 - .L_364)
	.align		4
.L_364:
        /*079c*/ 	.word	index@(_Z35group_norm_nhwc_bwd_one_pass_kernelI11Fp16IOFp32WLi512ELi48ELi384EEv26Group_norm_nhwc_bwd_params)
        /*07a0*/ 	.word	0x00000000


	//----- nvinfo : EIATTR_MIN_STACK_SIZE
	.align		4
.L_365:
        /*07a4*/ 	.byte	0x04, 0x12
        /*07a6*/ 	.short	(.L_367 - .L_366)
	.align		4
.L_366:
        /*07a8*/ 	.word	index@(_Z35group_norm_nhwc_bwd_one_pass_kernelI11Fp16IOBf16WLi64ELi48ELi384EEv26Group_norm_nhwc_bwd_params)
        /*07ac*/ 	.word	0x00000000


	//----- nvinfo : EIATTR_MIN_STACK_SIZE
	.align		4
.L_367:
        /*07b0*/ 	.byte	0x04, 0x12
        /*07b2*/ 	.short	(.L_369 - .L_368)
	.align		4
.L_368:
        /*07b4*/ 	.word	index@(_Z35group_norm_nhwc_bwd_one_pass_kernelI11Fp16IOBf16WLi128ELi48ELi384EEv26Group_norm_nhwc_bwd_params)
        /*07b8*/ 	.word	0x00000000


	//----- nvinfo : EIATTR_MIN_STACK_SIZE
	.align		4
.L_369:
        /*07bc*/ 	.byte	0x04, 0x12
        /*07be*/ 	.short	(.L_371 - .L_370)
	.align		4
.L_370:
        /*07c0*/ 	.word	index@(_Z35group_norm_nhwc_bwd_one_pass_kernelI11Fp16IOBf16WLi256ELi48ELi384EEv26Group_norm_nhwc_bwd_params)
        /*07c4*/ 	.word	0x00000000


	//----- nvinfo : EIATTR_MIN_STACK_SIZE
	.align		4
.L_371:
        /*07c8*/ 	.byte	0x04, 0x12
        /*07ca*/ 	.short	(.L_373 - .L_372)
	.align		4
.L_372:
        /*07cc*/ 	.word	index@(_Z35group_norm_nhwc_bwd_one_pass_kernelI11Fp16IOBf16WLi512ELi48ELi384EEv26Group_norm_nhwc_bwd_params)
        /*07d0*/ 	.word	0x00000000


	//----- nvinfo : EIATTR_MIN_STACK_SIZE
	.align		4
.L_373:
        /*07d4*/ 	.byte	0x04, 0x12
        /*07d6*/ 	.short	(.L_375 - .L_374)
	.align		4
.L_374:
        /*07d8*/ 	.word	index@(_Z35group_norm_nhwc_bwd_one_pass_kernelI11Fp16IOFp16WLi64ELi48ELi384EEv26Group_norm_nhwc_bwd_params)
        /*07dc*/ 	.word	0x00000000


	//----- nvinfo : EIATTR_MIN_STACK_SIZE
	.align		4
.L_375:
        /*07e0*/ 	.byte	0x04, 0x12
        /*07e2*/ 	.short	(.L_377 - .L_376)
	.align		4
.L_376:
        /*07e4*/ 	.word	index@(_Z35group_norm_nhwc_bwd_one_pass_kernelI11Fp16IOFp16WLi128ELi48ELi384EEv26Group_norm_nhwc_bwd_params)
        /*07e8*/ 	.word	0x00000000


	//----- nvinfo : EIATTR_MIN_STACK_SIZE
	.align		4
.L_377:
        /*07ec*/ 	.byte	0x04, 0x12
        /*07ee*/ 	.short	(.L_379 - .L_378)
	.align		4
.L_378:
        /*07f0*/ 	.word	index@(_Z35group_norm_nhwc_bwd_one_pass_kernelI11Fp16IOFp16WLi256ELi48ELi384EEv26Group_norm_nhwc_bwd_params)
        /*07f4*/ 	.word	0x00000000


	//----- nvinfo : EIATTR_MIN_STACK_SIZE
	.align		4
.L_379:
        /*07f8*/ 	.byte	0x04, 0x12
        /*07fa*/ 	.short	(.L_381 - .L_380)
	.align		4
.L_380:
        /*07fc*/ 	.word	index@(_Z35group_norm_nhwc_bwd_one_pass_kernelI11Fp16IOFp16WLi512ELi48ELi384EEv26Group_norm_nhwc_bwd_params)
        /*0800*/ 	.word	0x00000000


	//----- nvinfo : EIATTR_MIN_STACK_SIZE
	.align		4
.L_381:
        /*0804*/ 	.byte	0x04, 0x12
        /*0806*/ 	.short	(.L_383 - .L_382)
	.align		4
.L_382:
        /*0808*/ 	.word	index@(_Z35group_norm_nhwc_bwd_one_pass_kernelI11Fp32IOFp32WLi64ELi48ELi384EEv26Group_norm_nhwc_bwd_params)
        /*080c*/ 	.word	0x00000000


	//----- nvinfo : EIATTR_MIN_STACK_SIZE
	.align		4
.L_383:
        /*0810*/ 	.byte	0x04, 0x12
        /*0812*/ 	.short	(.L_385 - .L_384)
	.align		4
.L_384:
        /*0814*/ 	.word	index@(_Z35group_norm_nhwc_bwd_one_pass_kernelI11Fp32IOFp32WLi128ELi48ELi384EEv26Group_norm_nhwc_bwd_params)
        /*0818*/ 	.word	0x00000000


	//----- nvinfo : EIATTR_MIN_STACK_SIZE
	.align		4
.L_385:
        /*081c*/ 	.byte	0x04, 0x12
        /*081e*/ 	.short	(.L_387 - .L_386)
	.align		4
.L_386:
        /*0820*/ 	.word	index@(_Z35group_norm_nhwc_bwd_one_pass_kernelI11Fp32IOFp32WLi256ELi48ELi384EEv26Group_norm_nhwc_bwd_params)
        /*0824*/ 	.word	0x00000000


	//----- nvinfo : EIATTR_MIN_STACK_SIZE
	.align		4
.L_387:
        /*0828*/ 	.byte	0x04, 0x12
        /*082a*/ 	.short	(.L_389 - .L_388)
	.align		4
.L_388:
        /*082c*/ 	.word	index@(_Z35group_norm_nhwc_bwd_one_pass_kernelI11Fp32IOFp32WLi512ELi48ELi384EEv26Group_norm_nhwc_bwd_params)
        /*0830*/ 	.word	0x00000008


	//----- nvinfo : EIATTR_MIN_STACK_SIZE
	.align		4
.L_389:
        /*0834*/ 	.byte	0x04, 0x12
        /*0836*/ 	.short	(.L_391 - .L_390)
	.align		4
.L_390:
        /*0838*/ 	.word	index@(_Z35group_norm_nhwc_bwd_one_pass_kernelI11Fp32IOBf16WLi64ELi48ELi384EEv26Group_norm_nhwc_bwd_params)
        /*083c*/ 	.word	0x00000000


	//----- nvinfo : EIATTR_MIN_STACK_SIZE
	.align		4
.L_391:
        /*0840*/ 	.byte	0x04, 0x12
        /*0842*/ 	.short	(.L_393 - .L_392)
	.align		4
.L_392:
        /*0844*/ 	.word	index@(_Z35group_norm_nhwc_bwd_one_pass_kernelI11Fp32IOBf16WLi128ELi48ELi384EEv26Group_norm_nhwc_bwd_params)
        /*0848*/ 	.word	0x00000000


	//----- nvinfo : EIATTR_MIN_STACK_SIZE
	.align		4
.L_393:
        /*084c*/ 	.byte	0x04, 0x12
        /*084e*/ 	.short	(.L_395 - .L_394)
	.align		4
.L_394:
        /*0850*/ 	.word	index@(_Z35group_norm_nhwc_bwd_one_pass_kernelI11Fp32IOBf16WLi256ELi48ELi384EEv26Group_norm_nhwc_bwd_params)
        /*0854*/ 	.word	0x00000000


	//----- nvinfo : EIATTR_MIN_STACK_SIZE
	.align		4
.L_395:
        /*0858*/ 	.byte	0x04, 0x12
        /*085a*/ 	.short	(.L_397 - .L_396)
	.align		4
.L_396:
        /*085c*/ 	.word	index@(_Z35group_norm_nhwc_bwd_one_pass_kernelI11Fp32IOBf16WLi512ELi48ELi384EEv26Group_norm_nhwc_bwd_params)
        /*0860*/ 	.word	0x00000008


	//----- nvinfo : EIATTR_MIN_STACK_SIZE
	.align		4
.L_397:
        /*0864*/ 	.byte	0x04, 0x12
        /*0866*/ 	.short	(.L_399 - .L_398)
	.align		4
.L_398:
        /*0868*/ 	.word	index@(_Z35group_norm_nhwc_bwd_one_pass_kernelI11Fp32IOFp16WLi64ELi48ELi384EEv26Group_norm_nhwc_bwd_params)
        /*086c*/ 	.word	0x00000000


	//----- nvinfo : EIATTR_MIN_STACK_SIZE
	.align		4
.L_399:
        /*0870*/ 	.byte	0x04, 0x12
        /*0872*/ 	.short	(.L_401 - .L_400)
	.align		4
.L_400:
        /*0874*/ 	.word	index@(_Z35group_norm_nhwc_bwd_one_pass_kernelI11Fp32IOFp16WLi128ELi48ELi384EEv26Group_norm_nhwc_bwd_params)
        /*0878*/ 	.word	0x00000000


	//----- nvinfo : EIATTR_MIN_STACK_SIZE
	.align		4
.L_401:
        /*087c*/ 	.byte	0x04, 0x12
        /*087e*/ 	.short	(.L_403 - .L_402)
	.align		4
.L_402:
        /*0880*/ 	.word	index@(_Z35group_norm_nhwc_bwd_one_pass_kernelI11Fp32IOFp16WLi256ELi48ELi384EEv26Group_norm_nhwc_bwd_params)
        /*0884*/ 	.word	0x00000000


	//----- nvinfo : EIATTR_MIN_STACK_SIZE
	.align		4
.L_403:
        /*0888*/ 	.byte	0x04, 0x12
        /*088a*/ 	.short	(.L_405 - .L_404)
	.align		4
.L_404:
        /*088c*/ 	.word	index@(_Z35group_norm_nhwc_bwd_one_pass_kernelI11Fp32IOFp16WLi512ELi48ELi384EEv26Group_norm_nhwc_bwd_params)
        /*0890*/ 	.word	0x00000008


	//----- nvinfo : EIATTR_MIN_STACK_SIZE
	.align		4
.L_405:
        /*0894*/ 	.byte	0x04, 0x12
        /*0896*/ 	.short	(.L_407 - .L_406)
	.align		4
.L_406:
        /*0898*/ 	.word	index@(_Z35group_norm_nhwc_fwd_one_pass_kernelI11Bf16IOFp32WLi64ELi48ELi384EEv26Group_norm_nhwc_fwd_params)
        /*089c*/ 	.word	0x00000000


	//----- nvinfo : EIATTR_MIN_STACK_SIZE
	.align		4
.L_407:
        /*08a0*/ 	.byte	0x04, 0x12
        /*08a2*/ 	.short	(.L_409 - .L_408)
	.align		4
.L_408:
        /*08a4*/ 	.word	index@(_Z35group_norm_nhwc_fwd_one_pass_kernelI11Bf16IOFp32WLi128ELi48ELi384EEv26Group_norm_nhwc_fwd_params)
        /*08a8*/ 	.word	0x00000000


	//----- nvinfo : EIATTR_MIN_STACK_SIZE
	.align		4
.L_409:
        /*08ac*/ 	.byte	0x04, 0x12
        /*08ae*/ 	.short	(.L_411 - .L_410)
	.align		4
.L_410:
        /*08b0*/ 	.word	index@(_Z35group_norm_nhwc_fwd_one_pass_kernelI11Bf16IOFp32WLi256ELi48ELi384EEv26Group_norm_nhwc_fwd_params)
        /*08b4*/ 	.word	0x00000000


	//----- nvinfo : EIATTR_MIN_STACK_SIZE
	.align		4
.L_411:
        /*08b8*/ 	.byte	0x04, 0x12
        /*08ba*/ 	.short	(.L_413 - .L_412)
	.align		4
.L_412:
        /*08bc*/ 	.word	index@(_Z35group_norm_nhwc_fwd_one_pass_kernelI11Bf16IOFp32WLi512ELi48ELi384EEv26Group_norm_nhwc_fwd_params)
        /*08c0*/ 	.word	0x00000000


	//----- nvinfo : EIATTR_MIN_STACK_SIZE
	.align		4
.L_413:
        /*08c4*/ 	.byte	0x04, 0x12
        /*08c6*/ 	.short	(.L_415 - .L_414)
	.align		4
.L_414:
        /*08c8*/ 	.word	index@(_Z35group_norm_nhwc_fwd_one_pass_kernelI11Bf16IOBf16WLi64ELi48ELi384EEv26Group_norm_nhwc_fwd_params)
        /*08cc*/ 	.word	0x00000000


	//----- nvinfo : EIATTR_MIN_STACK_SIZE
	.align		4
.L_415:
        /*08d0*/ 	.byte	0x04, 0x12
        /*08d2*/ 	.short	(.L_417 - .L_416)
	.align		4
.L_416:
        /*08d4*/ 	.word	index@(_Z35group_norm_nhwc_fwd_one_pass_kernelI11Bf16IOBf16WLi128ELi48ELi384EEv26Group_norm_nhwc_fwd_params)
        /*08d8*/ 	.word	0x00000000


	//----- nvinfo : EIATTR_MIN_STACK_SIZE
	.align		4
.L_417:
        /*08dc*/ 	.byte	0x04, 0x12
        /*08de*/ 	.short	(.L_419 - .L_418)
	.align		4
.L_418:
        /*08e0*/ 	.word	index@(_Z35group_norm_nhwc_fwd_one_pass_kernelI11Bf16IOBf16WLi256ELi48ELi384EEv26Group_norm_nhwc_fwd_params)
        /*08e4*/ 	.word	0x00000000


	//----- nvinfo : EIATTR_MIN_STACK_SIZE
	.align		4
.L_419:
        /*08e8*/ 	.byte	0x04, 0x12
        /*08ea*/ 	.short	(.L_421 - .L_420)
	.align		4
.L_420:
        /*08ec*/ 	.word	index@(_Z35group_norm_nhwc_fwd_one_pass_kernelI11Bf16IOBf16WLi512ELi48ELi384EEv26Group_norm_nhwc_fwd_params)
        /*08f0*/ 	.word	0x00000000


	//----- nvinfo : EIATTR_MIN_STACK_SIZE
	.align		4
.L_421:
        /*08f4*/ 	.byte	0x04, 0x12
        /*08f6*/ 	.short	(.L_423 - .L_422)
	.align		4
.L_422:
        /*08f8*/ 	.word	index@(_Z35group_norm_nhwc_fwd_one_pass_kernelI11Bf16IOFp16WLi64ELi48ELi384EEv26Group_norm_nhwc_fwd_params)
        /*08fc*/ 	.word	0x00000000


	//----- nvinfo : EIATTR_MIN_STACK_SIZE
	.align		4
.L_423:
        /*0900*/ 	.byte	0x04, 0x12
        /*0902*/ 	.short	(.L_425 - .L_424)
	.align		4
.L_424:
        /*0904*/ 	.word	index@(_Z35group_norm_nhwc_fwd_one_pass_kernelI11Bf16IOFp16WLi128ELi48ELi384EEv26Group_norm_nhwc_fwd_params)
        /*0908*/ 	.word	0x00000000


	//----- nvinfo : EIATTR_MIN_STACK_SIZE
	.align		4
.L_425:
        /*090c*/ 	.byte	0x04, 0x12
        /*090e*/ 	.short	(.L_427 - .L_426)
	.align		4
.L_426:
        /*0910*/ 	.word	index@(_Z35group_norm_nhwc_fwd_one_pass_kernelI11Bf16IOFp16WLi256ELi48ELi384EEv26Group_norm_nhwc_fwd_params)
        /*0914*/ 	.word	0x00000000


	//----- nvinfo : EIATTR_MIN_STACK_SIZE
	.align		4
.L_427:
        /*0918*/ 	.byte	0x04, 0x12
        /*091a*/ 	.short	(.L_429 - .L_428)
	.align		4
.L_428:
        /*091c*/ 	.word	index@(_Z35group_norm_nhwc_fwd_one_pass_kernelI11Bf16IOFp16WLi512ELi48ELi384EEv26Group_norm_nhwc_fwd_params)
        /*0920*/ 	.word	0x00000000


	//----- nvinfo : EIATTR_MIN_STACK_SIZE
	.align		4
.L_429:
        /*0924*/ 	.byte	0x04, 0x12
        /*0926*/ 	.short	(.L_431 - .L_430)
	.align		4
.L_430:
        /*0928*/ 	.word	index@(_Z35group_norm_nhwc_fwd_one_pass_kernelI11Fp16IOFp32WLi64ELi48ELi384EEv26Group_norm_nhwc_fwd_params)
        /*092c*/ 	.word	0x00000000


	//----- nvinfo : EIATTR_MIN_STACK_SIZE
	.align		4
.L_431:
        /*0930*/ 	.byte	0x04, 0x12
        /*0932*/ 	.short	(.L_433 - .L_432)
	.align		4
.L_432:
        /*0934*/ 	.word	index@(_Z35group_norm_nhwc_fwd_one_pass_kernelI11Fp16IOFp32WLi128ELi48ELi384EEv26Group_norm_nhwc_fwd_params)
        /*0938*/ 	.word	0x00000000


	//----- nvinfo : EIATTR_MIN_STACK_SIZE
	.align		4
.L_433:
        /*093c*/ 	.byte	0x04, 0x12
        /*093e*/ 	.short	(.L_435 - .L_434)
	.align		4
.L_434:
        /*0940*/ 	.word	index@(_Z35group_norm_nhwc_fwd_one_pass_kernelI11Fp16IOFp32WLi256ELi48ELi384EEv26Group_norm_nhwc_fwd_params)
        /*0944*/ 	.word	0x00000000


	//----- nvinfo : EIATTR_MIN_STACK_SIZE
	.align		4
.L_435:
        /*0948*/ 	.byte	0x04, 0x12
        /*094a*/ 	.short	(.L_437 - .L_436)
	.align		4
.L_436:
        /*094c*/ 	.word	index@(_Z35group_norm_nhwc_fwd_one_pass_kernelI11Fp16IOFp32WLi512ELi48ELi384EEv26Group_norm_nhwc_fwd_params)
        /*0950*/ 	.word	0x00000000


	//----- nvinfo : EIATTR_MIN_STACK_SIZE
	.align		4
.L_437:
        /*0954*/ 	.byte	0x04, 0x12
        /*0956*/ 	.short	(.L_439 - .L_438)
	.align		4
.L_438:
        /*0958*/ 	.word	index@(_Z35group_norm_nhwc_fwd_one_pass_kernelI11Fp16IOBf16WLi64ELi48ELi384EEv26Group_norm_nhwc_fwd_params)
        /*095c*/ 	.word	0x00000000


	//----- nvinfo : EIATTR_MIN_STACK_SIZE
	.align		4
.L_439:
        /*0960*/ 	.byte	0x04, 0x12
        /*0962*/ 	.short	(.L_441 - .L_440)
	.align		4
.L_440:
        /*0964*/ 	.word	index@(_Z35group_norm_nhwc_fwd_one_pass_kernelI11Fp16IOBf16WLi128ELi48ELi384EEv26Group_norm_nhwc_fwd_params)
        /*0968*/ 	.word	0x00000000


	//----- nvinfo : EIATTR_MIN_STACK_SIZE
	.align		4
.L_441:
        /*096c*/ 	.byte	0x04, 0x12
        /*096e*/ 	.short	(.L_443 - .L_442)
	.align		4
.L_442:
        /*0970*/ 	.word	index@(_Z35group_norm_nhwc_fwd_one_pass_kernelI11Fp16IOBf16WLi256ELi48ELi384EEv26Group_norm_nhwc_fwd_params)
        /*0974*/ 	.word	0x00000000


	//----- nvinfo : EIATTR_MIN_STACK_SIZE
	.align		4
.L_443:
        /*0978*/ 	.byte	0x04, 0x12
        /*097a*/ 	.short	(.L_445 - .L_444)
	.align		4
.L_444:
        /*097c*/ 	.word	index@(_Z35group_norm_nhwc_fwd_one_pass_kernelI11Fp16IOBf16WLi512ELi48ELi384EEv26Group_norm_nhwc_fwd_params)
        /*0980*/ 	.word	0x00000000


	//----- nvinfo : EIATTR_MIN_STACK_SIZE
	.align		4
.L_445:
        /*0984*/ 	.byte	0x04, 0x12
        /*0986*/ 	.short	(.L_447 - .L_446)
	.align		4
.L_446:
        /*0988*/ 	.word	index@(_Z35group_norm_nhwc_fwd_one_pass_kernelI11Fp16IOFp16WLi64ELi48ELi384EEv26Group_norm_nhwc_fwd_params)
        /*098c*/ 	.word	0x00000000


	//----- nvinfo : EIATTR_MIN_STACK_SIZE
	.align		4
.L_447:
        /*0990*/ 	.byte	0x04, 0x12
        /*0992*/ 	.short	(.L_449 - .L_448)
	.align		4
.L_448:
        /*0994*/ 	.word	index@(_Z35group_norm_nhwc_fwd_one_pass_kernelI11Fp16IOFp16WLi128ELi48ELi384EEv26Group_norm_nhwc_fwd_params)
        /*0998*/ 	.word	0x00000000


	//----- nvinfo : EIATTR_MIN_STACK_SIZE
	.align		4
.L_449:
        /*099c*/ 	.byte	0x04, 0x12
        /*099e*/ 	.short	(.L_451 - .L_450)
	.align		4
.L_450:
        /*09a0*/ 	.word	index@(_Z35group_norm_nhwc_fwd_one_pass_kernelI11Fp16IOFp16WLi256ELi48ELi384EEv26Group_norm_nhwc_fwd_params)
        /*09a4*/ 	.word	0x00000000


	//----- nvinfo : EIATTR_MIN_STACK_SIZE
	.align		4
.L_451:
        /*09a8*/ 	.byte	0x04, 0x12
        /*09aa*/ 	.short	(.L_453 - .L_452)
	.align		4
.L_452:
        /*09ac*/ 	.word	index@(_Z35group_norm_nhwc_fwd_one_pass_kernelI11Fp16IOFp16WLi512ELi48ELi384EEv26Group_norm_nhwc_fwd_params)
        /*09b0*/ 	.word	0x00000000


	//----- nvinfo : EIATTR_MIN_STACK_SIZE
	.align		4
.L_453:
        /*09b4*/ 	.byte	0x04, 0x12
        /*09b6*/ 	.short	(.L_455 - .L_454)
	.align		4
.L_454:
        /*09b8*/ 	.word	index@(_Z35group_norm_nhwc_fwd_one_pass_kernelI11Fp32IOFp32WLi64ELi48ELi384EEv26Group_norm_nhwc_fwd_params)
        /*09bc*/ 	.word	0x00000000


	//----- nvinfo : EIATTR_MIN_STACK_SIZE
	.align		4
.L_455:
        /*09c0*/ 	.byte	0x04, 0x12
        /*09c2*/ 	.short	(.L_457 - .L_456)
	.align		4
.L_456:
        /*09c4*/ 	.word	index@(_Z35group_norm_nhwc_fwd_one_pass_kernelI11Fp32IOFp32WLi128ELi48ELi384EEv26Group_norm_nhwc_fwd_params)
        /*09c8*/ 	.word	0x00000000


	//----- nvinfo : EIATTR_MIN_STACK_SIZE
	.align		4
.L_457:
        /*09cc*/ 	.byte	0x04, 0x12
        /*09ce*/ 	.short	(.L_459 - .L_458)
	.align		4
.L_458:
        /*09d0*/ 	.word	index@(_Z35group_norm_nhwc_fwd_one_pass_kernelI11Fp32IOFp32WLi256ELi48ELi384EEv26Group_norm_nhwc_fwd_params)
        /*09d4*/ 	.word	0x00000000


	//----- nvinfo : EIATTR_MIN_STACK_SIZE
	.align		4
.L_459:
        /*09d8*/ 	.byte	0x04, 0x12
        /*09da*/ 	.short	(.L_461 - .L_460)
	.align		4
.L_460:
        /*09dc*/ 	.word	index@(_Z35group_norm_nhwc_fwd_one_pass_kernelI11Fp32IOFp32WLi512ELi48ELi384EEv26Group_norm_nhwc_fwd_params)
        /*09e0*/ 	.word	0x00000000


	//----- nvinfo : EIATTR_MIN_STACK_SIZE
	.align		4
.L_461:
        /*09e4*/ 	.byte	0x04, 0x12
        /*09e6*/ 	.short	(.L_463 - .L_462)
	.align		4
.L_462:
        /*09e8*/ 	.word	index@(_Z35group_norm_nhwc_fwd_one_pass_kernelI11Fp32IOBf16WLi64ELi48ELi384EEv26Group_norm_nhwc_fwd_params)
        /*09ec*/ 	.word	0x00000000


	//----- nvinfo : EIATTR_MIN_STACK_SIZE
	.align		4
.L_463:
        /*09f0*/ 	.byte	0x04, 0x12
        /*09f2*/ 	.short	(.L_465 - .L_464)
	.align		4
.L_464:
        /*09f4*/ 	.word	index@(_Z35group_norm_nhwc_fwd_one_pass_kernelI11Fp32IOBf16WLi128ELi48ELi384EEv26Group_norm_nhwc_fwd_params)
        /*09f8*/ 	.word	0x00000000


	//----- nvinfo : EIATTR_MIN_STACK_SIZE
	.align		4
.L_465:
        /*09fc*/ 	.byte	0x04, 0x12
        /*09fe*/ 	.short	(.L_467 - .L_466)
	.align		4
.L_466:
        /*0a00*/ 	.word	index@(_Z35group_norm_nhwc_fwd_one_pass_kernelI11Fp32IOBf16WLi256ELi48ELi384EEv26Group_norm_nhwc_fwd_params)
        /*0a04*/ 	.word	0x00000000


	//----- nvinfo : EIATTR_MIN_STACK_SIZE
	.align		4
.L_467:
        /*0a08*/ 	.byte	0x04, 0x12
        /*0a0a*/ 	.short	(.L_469 - .L_468)
	.align		4
.L_468:
        /*0a0c*/ 	.word	index@(_Z35group_norm_nhwc_fwd_one_pass_kernelI11Fp32IOBf16WLi512ELi48ELi384EEv26Group_norm_nhwc_fwd_params)
        /*0a10*/ 	.word	0x00000000


	//----- nvinfo : EIATTR_MIN_STACK_SIZE
	.align		4
.L_469:
        /*0a14*/ 	.byte	0x04, 0x12
        /*0a16*/ 	.short	(.L_471 - .L_470)
	.align		4
.L_470:
        /*0a18*/ 	.word	index@(_Z35group_norm_nhwc_fwd_one_pass_kernelI11Fp32IOFp16WLi64ELi48ELi384EEv26Group_norm_nhwc_fwd_params)
        /*0a1c*/ 	.word	0x00000000


	//----- nvinfo : EIATTR_MIN_STACK_SIZE
	.align		4
.L_471:
        /*0a20*/ 	.byte	0x04, 0x12
        /*0a22*/ 	.short	(.L_473 - .L_472)
	.align		4
.L_472:
        /*0a24*/ 	.word	index@(_Z35group_norm_nhwc_fwd_one_pass_kernelI11Fp32IOFp16WLi128ELi48ELi384EEv26Group_norm_nhwc_fwd_params)
        /*0a28*/ 	.word	0x00000000


	//----- nvinfo : EIATTR_MIN_STACK_SIZE
	.align		4
.L_473:
        /*0a2c*/ 	.byte	0x04, 0x12
        /*0a2e*/ 	.short	(.L_475 - .L_474)
	.align		4
.L_474:
        /*0a30*/ 	.word	index@(_Z35group_norm_nhwc_fwd_one_pass_kernelI11Fp32IOFp16WLi256ELi48ELi384EEv26Group_norm_nhwc_fwd_params)
        /*0a34*/ 	.word	0x00000000


	//----- nvinfo : EIATTR_MIN_STACK_SIZE
	.align		4
.L_475:
        /*0a38*/ 	.byte	0x04, 0x12
        /*0a3a*/ 	.short	(.L_477 - .L_476)
	.align		4
.L_476:
        /*0a3c*/ 	.word	index@(_Z35group_norm_nhwc_fwd_one_pass_kernelI11Fp32IOFp16WLi512ELi48ELi384EEv26Group_norm_nhwc_fwd_params)
        /*0a40*/ 	.word	0x00000000
.L_477:


//--------------------- .nv.compat                --------------------------
	.section	.nv.compat,"",@"SHT_CUDA_COMPAT_INFO"
	.align	4
        /*0000*/ 	.byte	0x02, 0x09, 0x01, 0x00, 0x02, 0x02, 0x01, 0x00, 0x02, 0x05, 0x05, 0x00, 0x03, 0x07, 0x01, 0x01
        /*0010*/ 	.byte	0x02, 0x03, 0x00, 0x00, 0x02, 0x06, 0x01, 0x00, 0x04, 0x0b, 0x08, 0x00, 0x00, 0x00, 0x00, 0x00
        /*0020*/ 	.byte	0x00, 0x00, 0x00, 0x00


//--------------------- .nv.info._ZN3cub17CUB_300001_SM_9006detail11EmptyKernelIvEEvv --------------------------
	.section	.nv.info._ZN3cub17CUB_300001_SM_9006detail11EmptyKernelIvEEvv,"",@"SHT_CUDA_INFO"
	.sectionflags	@""
	.align	4


	//----- nvinfo : EIATTR_CUDA_API_VERSION
	.align		4
        /*0000*/ 	.byte	0x04, 0x37
        /*0002*/ 	.short	(.L_479 - .L_478)
.L_478:
        /*0004*/ 	.word	0x00000082


	//----- nvinfo : EIATTR_SPARSE_MMA_MASK
	.align		4
.L_479:
        /*0008*/ 	.byte	0x03, 0x50
        /*000a*/ 	.short	0x0000


	//----- nvinfo : EIATTR_MAXREG_COUNT
	.align		4
        /*000c*/ 	.byte	0x03, 0x1b
        /*000e*/ 	.short	0x00ff


	//----- nvinfo : EIATTR_MERCURY_ISA_VERSION
	.align		4
        /*0010*/ 	.byte	0x03, 0x5f
        /*0012*/ 	.short	0x0101


	//----- nvinfo : EIATTR_EXIT_INSTR_OFFSETS
	.align		4
        /*0014*/ 	.byte	0x04, 0x1c
        /*0016*/ 	.short	(.L_481 - .L_480)


	//   ....[0]....
.L_480:
        /*0018*/ 	.word	0x00000010


	//----- nvinfo : EIATTR_SW_WAR
	.align		4
.L_481:
        /*001c*/ 	.byte	0x04, 0x36
        /*001e*/ 	.short	(.L_483 - .L_482)
.L_482:
        /*0020*/ 	.word	0x00000008
.L_483:


//--------------------- .nv.info._Z35group_norm_nhwc_bwd_one_pass_kernelI11Bf16IOFp32WLi64ELi48ELi384EEv26Group_norm_nhwc_bwd_params --------------------------
	.section	.nv.info._Z35group_norm_nhwc_bwd_one_pass_kernelI11Bf16IOFp32WLi64ELi48ELi384EEv26Group_norm_nhwc_bwd_params,"",@"SHT_CUDA_INFO"
	.sectionflags	@""
	.align	4


	//----- nvinfo : EIATTR_CUDA_API_VERSION
	.align		4
        /*0000*/ 	.byte	0x04, 0x37
        /*0002*/ 	.short	(.L_485 - .L_484)
.L_484:
        /*0004*/ 	.word	0x00000082


	//----- nvinfo : EIATTR_KPARAM_INFO
	.align		4
.L_485:
        /*0008*/ 	.byte	0x04, 0x17
        /*000a*/ 	.short	(.L_487 - .L_486)
.L_486:
        /*000c*/ 	.word	0x00000000
        /*0010*/ 	.short	0x0000
        /*0012*/ 	.short	0x0000
        /*0014*/ 	.byte	0x00, 0xf0, 0xe1, 0x02


	//----- nvinfo : EIATTR_SPARSE_MMA_MASK
	.align		4
.L_487:
        /*0018*/ 	.byte	0x03, 0x50
        /*001a*/ 	.short	0x0000


	//----- nvinfo : EIATTR_MAXREG_COUNT
	.align		4
        /*001c*/ 	.byte	0x03, 0x1b
        /*001e*/ 	.short	0x00a8


	//----- nvinfo : EIATTR_NUM_BARRIERS
	.align		4
        /*0020*/ 	.byte	0x02, 0x4c
        /*0022*/ 	.byte	0x01
	.zero		1


	//----- nvinfo : EIATTR_MERCURY_ISA_VERSION
	.align		4
        /*0024*/ 	.byte	0x03, 0x5f
        /*0026*/ 	.short	0x0101


	//----- nvinfo : EIATTR_INT_WARP_WIDE_INSTR_OFFSETS
	.align		4
        /*0028*/ 	.byte	0x04, 0x31
        /*002a*/ 	.short	(.L_489 - .L_488)


	//   ....[0]....
.L_488:
        /*002c*/ 	.word	0x000022b0


	//   ....[1]....
        /*0030*/ 	.word	0x000042e0


	//----- nvinfo : EIATTR_COOP_GROUP_MASK_REGIDS
	.align		4
.L_489:
        /*0034*/ 	.byte	0x04, 0x29
        /*0036*/ 	.short	(.L_491 - .L_490)


	//   ....[0]....
.L_490:
        /*0038*/ 	.word	0xffffffff


	//   ....[1]....
        /*003c*/ 	.word	0xffffffff


	//   ....[2]....
        /*0040*/ 	.word	0xffffffff


	//   ....[3]....
        /*0044*/ 	.word	0xffffffff


	//   ....[4]....
        /*0048*/ 	.word	0xffffffff


	//   ....[5]....
        /*004c*/ 	.word	0xffffffff


	//   ....[6]....
        /*0050*/ 	.word	0xffffffff


	//   ....[7]....
        /*0054*/ 	.word	0xffffffff


	//   ....[8]....
        /*0058*/ 	.word	0xffffffff


	//   ....[9]....
        /*005c*/ 	.word	0xffffffff


	//----- nvinfo : EIATTR_COOP_GROUP_INSTR_OFFSETS
	.align		4
.L_491:
        /*0060*/ 	.byte	0x04, 0x28
        /*0062*/ 	.short	(.L_493 - .L_492)


	//   ....[0]....
.L_492:
        /*0064*/ 	.word	0x000016a0


	//   ....[1]....
        /*0068*/ 	.word	0x000016e0


	//   ....[2]....
        /*006c*/ 	.word	0x00001790


	//   ....[3]....
        /*0070*/ 	.word	0x000017b0


	//   ....[4]....
        /*0074*/ 	.word	0x000017e0


	//   ....[5]....
        /*0078*/ 	.word	0x00001800


	//   ....[6]....
        /*007c*/ 	.word	0x00001830


	//   ....[7]....
        /*0080*/ 	.word	0x00001850


	//   ....[8]....
        /*0084*/ 	.word	0x00001880


	//   ....[9]....
        /*0088*/ 	.word	0x000018a0


	//----- nvinfo : EIATTR_EXIT_INSTR_OFFSETS
	.align		4
.L_493:
        /*008c*/ 	.byte	0x04, 0x1c
        /*008e*/ 	.short	(.L_495 - .L_494)


	//   ....[0]....
.L_494:
        /*0090*/ 	.word	0x000043d0


	//   ....[1]....
        /*0094*/ 	.word	0x00004510


	//   ....[2]....
        /*0098*/ 	.word	0x00004750


	//----- nvinfo : EIATTR_MAX_THREADS
	.align		4
.L_495:
        /*009c*/ 	.byte	0x04, 0x05
        /*009e*/ 	.short	(.L_497 - .L_496)
.L_496:
        /*00a0*/ 	.word	0x00000180
        /*00a4*/ 	.word	0x00000001
        /*00a8*/ 	.word	0x00000001


	//----- nvinfo : EIATTR_CRS_STACK_SIZE
	.align		4
.L_497:
        /*00ac*/ 	.byte	0x04, 0x1e
        /*00ae*/ 	.short	(.L_499 - .L_498)
.L_498:
        /*00b0*/ 	.word	0x00000000


	//----- nvinfo : EIATTR_CBANK_PARAM_SIZE
	.align		4
.L_499:
        /*00b4*/ 	.byte	0x03, 0x19
        /*00b6*/ 	.short	0x00b8


	//----- nvinfo : EIATTR_PARAM_CBANK
	.align		4
        /*00b8*/ 	.byte	0x04, 0x0a
        /*00ba*/ 	.short	(.L_501 - .L_500)
	.align		4
.L_500:
        /*00bc*/ 	.word	index@(.nv.constant0._Z35group_norm_nhwc_bwd_one_pass_kernelI11Bf16IOFp32WLi64ELi48ELi384EEv26Group_norm_nhwc_bwd_params)
        /*00c0*/ 	.short	0x0210
        /*00c2*/ 	.short	0x00b8


	//----- nvinfo : EIATTR_SW_WAR
	.align		4
.L_501:
        /*00c4*/ 	.byte	0x04, 0x36
        /*00c6*/ 	.short	(.L_503 - .L_502)
.L_502:
        /*00c8*/ 	.word	0x00000008
.L_503:


//--------------------- .nv.info._Z35group_norm_nhwc_bwd_one_pass_kernelI11Bf16IOFp32WLi128ELi48ELi384EEv26Group_norm_nhwc_bwd_params --------------------------
	.section	.nv.info._Z35group_norm_nhwc_bwd_one_pass_kernelI11Bf16IOFp32WLi128ELi48ELi384EEv26Group_norm_nhwc_bwd_params,"",@"SHT_CUDA_INFO"
	.sectionflags	@""
	.align	4


	//----- nvinfo : EIATTR_CUDA_API_VERSION
	.align		4
        /*0000*/ 	.byte	0x04, 0x37
        /*0002*/ 	.short	(.L_505 - .L_504)
.L_504:
        /*0004*/ 	.word	0x00000082


	//----- nvinfo : EIATTR_KPARAM_INFO
	.align		4
.L_505:
        /*0008*/ 	.byte	0x04, 0x17
        /*000a*/ 	.short	(.L_507 - .L_506)
.L_506:
        /*000c*/ 	.word	0x00000000
        /*0010*/ 	.short	0x0000
        /*0012*/ 	.short	0x0000
        /*0014*/ 	.byte	0x00, 0xf0, 0xe1, 0x02


	//----- nvinfo : EIATTR_SPARSE_MMA_MASK
	.align		4
.L_507:
        /*0018*/ 	.byte	0x03, 0x50
        /*001a*/ 	.short	0x0000


	//----- nvinfo : EIATTR_MAXREG_COUNT
	.align		4
        /*001c*/ 	.byte	0x03, 0x1b
        /*001e*/ 	.short	0x00a8


	//----- nvinfo : EIATTR_NUM_BARRIERS
	.align		4
        /*0020*/ 	.byte	0x02, 0x4c
        /*0022*/ 	.byte	0x01
	.zero		1


	//----- nvinfo : EIATTR_MERCURY_ISA_VERSION
	.align		4
        /*0024*/ 	.byte	0x03, 0x5f
        /*0026*/ 	.short	0x0101


	//----- nvinfo : EIATTR_INT_WARP_WIDE_INSTR_OFFSETS
	.align		4
        /*0028*/ 	.byte	0x04, 0x31
        /*002a*/ 	.short	(.L_509 - .L_508)


	//   ....[0]....
.L_508:
        /*002c*/ 	.word	0x00003450


	//   ....[1]....
        /*0030*/ 	.word	0x000061c0


	//----- nvinfo : EIATTR_COOP_GROUP_MASK_REGIDS
	.align		4
.L_509:
        /*0034*/ 	.byte	0x04, 0x29
        /*0036*/ 	.short	(.L_511 - .L_510)


	//   ....[0]....
.L_510:
        /*0038*/ 	.word	0xffffffff


	//   ....[1]....
        /*003c*/ 	.word	0xffffffff


	//   ....[2]....
        /*0040*/ 	.word	0xffffffff


	//   ....[3]....
        /*0044*/ 	.word	0xffffffff


	//   ....[4]....
        /*0048*/ 	.word	0xffffffff


	//   ....[5]....
        /*004c*/ 	.word	0xffffffff


	//   ....[6]....
        /*0050*/ 	.word	0xffffffff


	//   ....[7]....
        /*0054*/ 	.word	0xffffffff


	//   ....[8]....
        /*0058*/ 	.word	0xffffffff


	//   ....[9]....
        /*005c*/ 	.word	0xffffffff


	//----- nvinfo : EIATTR_COOP_GROUP_INSTR_OFFSETS
	.align		4
.L_511:
        /*0060*/ 	.byte	0x04, 0x28
        /*0062*/ 	.short	(.L_513 - .L_512)


	//   ....[0]....
.L_512:
        /*0064*/ 	.word	0x00002720


	//   ....[1]....
        /*0068*/ 	.word	0x00002760


	//   ....[2]....
        /*006c*/ 	.word	0x00002880


	//   ....[3]....
        /*0070*/ 	.word	0x000028a0


	//   ....[4]....
        /*0074*/ 	.word	0x000028d0


	//   ....[5]....
        /*0078*/ 	.word	0x000028f0


	//   ....[6]....
        /*007c*/ 	.word	0x00002920


	//   ....[7]....
        /*0080*/ 	.word	0x00002940


	//   ....[8]....
        /*0084*/ 	.word	0x00002970


	//   ....[9]....
        /*0088*/ 	.word	0x00002990


	//----- nvinfo : EIATTR_EXIT_INSTR_OFFSETS
	.align		4
.L_513:
        /*008c*/ 	.byte	0x04, 0x1c
        /*008e*/ 	.short	(.L_515 - .L_514)


	//   ....[0]....
.L_514:
        /*0090*/ 	.word	0x00006250


	//   ....[1]....
        /*0094*/ 	.word	0x00006390


	//   ....[2]....
        /*0098*/ 	.word	0x000065d0


	//----- nvinfo : EIATTR_MAX_THREADS
	.align		4
.L_515:
        /*009c*/ 	.byte	0x04, 0x05
        /*009e*/ 	.short	(.L_517 - .L_516)
.L_516:
        /*00a0*/ 	.word	0x00000180
        /*00a4*/ 	.word	0x00000001
        /*00a8*/ 	.word	0x00000001


	//----- nvinfo : EIATTR_CRS_STACK_SIZE
	.align		4
.L_517:
        /*00ac*/ 	.byte	0x04, 0x1e
        /*00ae*/ 	.short	(.L_519 - .L_518)
.L_518:
        /*00b0*/ 	.word	0x00000000


	//----- nvinfo : EIATTR_CBANK_PARAM_SIZE
	.align		4
.L_519:
        /*00b4*/ 	.byte	0x03, 0x19
        /*00b6*/ 	.short	0x00b8


	//----- nvinfo : EIATTR_PARAM_CBANK
	.align		4
        /*00b8*/ 	.byte	0x04, 0x0a
        /*00ba*/ 	.short	(.L_521 - .L_520)
	.align		4
.L_520:
        /*00bc*/ 	.word	index@(.nv.constant0._Z35group_norm_nhwc_bwd_one_pass_kernelI11Bf16IOFp32WLi128ELi48ELi384EEv26Group_norm_nhwc_bwd_params)
        /*00c0*/ 	.short	0x0210
        /*00c2*/ 	.short	0x00b8


	//----- nvinfo : EIATTR_SW_WAR
	.align		4
.L_521:
        /*00c4*/ 	.byte	0x04, 0x36
        /*00c6*/ 	.short	(.L_523 - .L_522)
.L_522:
        /*00c8*/ 	.word	0x00000008
.L_523:


//--------------------- .nv.info._Z35group_norm_nhwc_bwd_one_pass_kernelI11Bf16IOFp32WLi256ELi48ELi384EEv26Group_norm_nhwc_bwd_params --------------------------
	.section	.nv.info._Z35group_norm_nhwc_bwd_one_pass_kernelI11Bf16IOFp32WLi256ELi48ELi384EEv26Group_norm_nhwc_bwd_params,"",@"SHT_CUDA_INFO"
	.sectionflags	@""
	.align	4


	//----- nvinfo : EIATTR_CUDA_API_VERSION
	.align		4
        /*0000*/ 	.byte	0x04, 0x37
        /*0002*/ 	.short	(.L_525 - .L_524)
.L_524:
        /*0004*/ 	.word	0x00000082


	//----- nvinfo : EIATTR_KPARAM_INFO
	.align		4
.L_525:
        /*0008*/ 	.byte	0x04, 0x17
        /*000a*/ 	.short	(.L_527 - .L_526)
.L_526:
        /*000c*/ 	.word	0x00000000
        /*0010*/ 	.short	0x0000
        /*0012*/ 	.short	0x0000
        /*0014*/ 	.byte	0x00, 0xf0, 0xe1, 0x02


	//----- nvinfo : EIATTR_SPARSE_MMA_MASK
	.align		4
.L_527:
        /*0018*/ 	.byte	0x03, 0x50
        /*001a*/ 	.short	0x0000


	//----- nvinfo : EIATTR_MAXREG_COUNT
	.align		4
        /*001c*/ 	.byte	0x03, 0x1b
        /*001e*/ 	.short	0x00a8


	//----- nvinfo : EIATTR_NUM_BARRIERS
	.align		4
        /*0020*/ 	.byte	0x02, 0x4c
        /*0022*/ 	.byte	0x01
	.zero		1


	//----- nvinfo : EIATTR_MERCURY_ISA_VERSION
	.align		4
        /*0024*/ 	.byte	0x03, 0x5f
        /*0026*/ 	.short	0x0101


	//----- nvinfo : EIATTR_INT_WARP_WIDE_INSTR_OFFSETS
	.align		4
        /*0028*/ 	.byte	0x04, 0x31
        /*002a*/ 	.short	(.L_529 - .L_528)


	//   ....[0]....
.L_528:
        /*002c*/ 	.word	0x00005590


	//   ....[1]....
        /*0030*/ 	.word	0x00009b90


	//----- nvinfo : EIATTR_COOP_GROUP_MASK_REGIDS
	.align		4
.L_529:
        /*0034*/ 	.byte	0x04, 0x29
        /*0036*/ 	.short	(.L_531 - .L_530)


	//   ....[0]....
.L_530:
        /*0038*/ 	.word	0xffffffff


	//   ....[1]....
        /*003c*/ 	.word	0xffffffff


	//   ....[2]....
        /*0040*/ 	.word	0xffffffff


	//   ....[3]....
        /*0044*/ 	.word	0xffffffff


	//   ....[4]....
        /*0048*/ 	.word	0xffffffff


	//   ....[5]....
        /*004c*/ 	.word	0xffffffff


	//   ....[6]....
        /*0050*/ 	.word	0xffffffff


	//   ....[7]....
        /*0054*/ 	.word	0xffffffff


	//   ....[8]....
        /*0058*/ 	.word	0xffffffff


	//   ....[9]....
        /*005c*/ 	.word	0xffffffff


	//----- nvinfo : EIATTR_COOP_GROUP_INSTR_OFFSETS
	.align		4
.L_531:
        /*0060*/ 	.byte	0x04, 0x28
        /*0062*/ 	.short	(.L_533 - .L_532)


	//   ....[0]....
.L_532:
        /*0064*/ 	.word	0x00004480


	//   ....[1]....
        /*0068*/ 	.word	0x00004490


	//   ....[2]....
        /*006c*/ 	.word	0x000044d0


	//   ....[3]....
        /*0070*/ 	.word	0x000044f0


	//   ....[4]....
        /*0074*/ 	.word	0x00004520


	//   ....[5]....
        /*0078*/ 	.word	0x00004540


	//   ....[6]....
        /*007c*/ 	.word	0x00004570


	//   ....[7]....
        /*0080*/ 	.word	0x00004590


	//   ....[8]....
        /*0084*/ 	.word	0x000045c0


	//   ....[9]....
        /*0088*/ 	.word	0x000045e0


	//----- nvinfo : EIATTR_EXIT_INSTR_OFFSETS
	.align		4
.L_533:
        /*008c*/ 	.byte	0x04, 0x1c
        /*008e*/ 	.short	(.L_535 - .L_534)


	//   ....[0]....
.L_534:
        /*0090*/ 	.word	0x00009c20


	//   ....[1]....
        /*0094*/ 	.word	0x00009d60


	//   ....[2]....
        /*0098*/ 	.word	0x00009fa0


	//----- nvinfo : EIATTR_MAX_THREADS
	.align		4
.L_535:
        /*009c*/ 	.byte	0x04, 0x05
        /*009e*/ 	.short	(.L_537 - .L_536)
.L_536:
        /*00a0*/ 	.word	0x00000180
        /*00a4*/ 	.word	0x00000001
        /*00a8*/ 	.word	0x00000001


	//----- nvinfo : EIATTR_CRS_STACK_SIZE
	.align		4
.L_537:
        /*00ac*/ 	.byte	0x04, 0x1e
        /*00ae*/ 	.short	(.L_539 - .L_538)
.L_538:
        /*00b0*/ 	.word	0x00000000


	//----- nvinfo : EIATTR_CBANK_PARAM_SIZE
	.align		4
.L_539:
        /*00b4*/ 	.byte	0x03, 0x19
        /*00b6*/ 	.short	0x00b8


	//----- nvinfo : EIATTR_PARAM_CBANK
	.align		4
        /*00b8*/ 	.byte	0x04, 0x0a
        /*00ba*/ 	.short	(.L_541 - .L_540)
	.align		4
.L_540:
        /*00bc*/ 	.word	index@(.nv.constant0._Z35group_norm_nhwc_bwd_one_pass_kernelI11Bf16IOFp32WLi256ELi48ELi384EEv26Group_norm_nhwc_bwd_params)
        /*00c0*/ 	.short	0x0210
        /*00c2*/ 	.short	0x00b8


	//----- nvinfo : EIATTR_SW_WAR
	.align		4
.L_541:
        /*00c4*/ 	.byte	0x04, 0x36
        /*00c6*/ 	.short	(.L_543 - .L_542)
.L_542:
        /*00c8*/ 	.word	0x00000008
.L_543:


//--------------------- .nv.info._Z35group_norm_nhwc_bwd_one_pass_kernelI11Bf16IOFp32WLi512ELi48ELi384EEv26Group_norm_nhwc_bwd_params --------------------------
	.section	.nv.info._Z35group_norm_nhwc_bwd_one_pass_kernelI11Bf16IOFp32WLi512ELi48ELi384EEv26Group_norm_nhwc_bwd_params,"",@"SHT_CUDA_INFO"
	.sectionflags	@""
	.align	4


	//----- nvinfo : EIATTR_CUDA_API_VERSION
	.align		4
        /*0000*/ 	.byte	0x04, 0x37
        /*0002*/ 	.short	(.L_545 - .L_544)
.L_544:
        /*0004*/ 	.word	0x00000082


	//----- nvinfo : EIATTR_KPARAM_INFO
	.align		4
.L_545:
        /*0008*/ 	.byte	0x04, 0x17
        /*000a*/ 	.short	(.L_547 - .L_546)
.L_546:
        /*000c*/ 	.word	0x00000000
        /*0010*/ 	.short	0x0000
        /*0012*/ 	.short	0x0000
        /*0014*/ 	.byte	0x00, 0xf0, 0xe1, 0x02


	//----- nvinfo : EIATTR_SPARSE_MMA_MASK
	.align		4
.L_547:
        /*0018*/ 	.byte	0x03, 0x50
        /*001a*/ 	.short	0x0000


	//----- nvinfo : EIATTR_MAXREG_COUNT
	.align		4
        /*001c*/ 	.byte	0x03, 0x1b
        /*001e*/ 	.short	0x00a8


	//----- nvinfo : EIATTR_NUM_BARRIERS
	.align		4
        /*0020*/ 	.byte	0x02, 0x4c
        /*0022*/ 	.byte	0x01
	.zero		1


	//----- nvinfo : EIATTR_ANNOTATIONS
	.align		4
        /*0024*/ 	.byte	0x04, 0x55
        /*0026*/ 	.short	(.L_549 - .L_548)


	//   ....[0]....
.L_548:
        /*0028*/ 	.word	0x00000001
        /*002c*/ 	.byte	0x10, 0x89, 0x00, 0x00, 0x01, 0x00, 0x00, 0x00, 0xf0, 0x8a, 0x00, 0x00


	//----- nvinfo : EIATTR_MERCURY_ISA_VERSION
	.align		4
.L_549:
        /*0038*/ 	.byte	0x03, 0x5f
        /*003a*/ 	.short	0x0101


	//----- nvinfo : EIATTR_INT_WARP_WIDE_INSTR_OFFSETS
	.align		4
        /*003c*/ 	.byte	0x04, 0x31
        /*003e*/ 	.short	(.L_551 - .L_550)


	//   ....[0]....
.L_550:
        /*0040*/ 	.word	0x00009e50


	//   ....[1]....
        /*0044*/ 	.word	0x0000a1a0


	//   ....[2]....
        /*0048*/ 	.word	0x0000a240


	//   ....[3]....
        /*004c*/ 	.word	0x0000a2e0


	//   ....[4]....
        /*0050*/ 	.word	0x0000a380


	//   ....[5]....
        /*0054*/ 	.word	0x0000a420


	//   ....[6]....
        /*0058*/ 	.word	0x0000a4c0


	//   ....[7]....
        /*005c*/ 	.word	0x0000a560


	//   ....[8]....
        /*0060*/ 	.word	0x0000a600


	//   ....[9]....
        /*0064*/ 	.word	0x0000a6a0


	//   ....[10]....
        /*0068*/ 	.word	0x0000a740


	//   ....[11]....
        /*006c*/ 	.word	0x0000a7e0


	//   ....[12]....
        /*0070*/ 	.word	0x0000a880


	//   ....[13]....
        /*0074*/ 	.word	0x0000a920


	//   ....[14]....
        /*0078*/ 	.word	0x0000a9c0


	//   ....[15]....
        /*007c*/ 	.word	0x0000aa60


	//   ....[16]....
        /*0080*/ 	.word	0x0000ab00


	//   ....[17]....
        /*0084*/ 	.word	0x0000ac20


	//   ....[18]....
        /*0088*/ 	.word	0x0000acc0


	//   ....[19]....
        /*008c*/ 	.word	0x0000ad60


	//   ....[20]....
        /*0090*/ 	.word	0x0000ae00


	//   ....[21]....
        /*0094*/ 	.word	0x0000aea0


	//   ....[22]....
        /*0098*/ 	.word	0x0000af40


	//   ....[23]....
        /*009c*/ 	.word	0x0000afe0


	//   ....[24]....
        /*00a0*/ 	.word	0x0000b080


	//   ....[25]....
        /*00a4*/ 	.word	0x0000b1b0


	//   ....[26]....
        /*00a8*/ 	.word	0x0000b250


	//   ....[27]....
        /*00ac*/ 	.word	0x0000b2f0


	//   ....[28]....
        /*00b0*/ 	.word	0x0000b390


	//   ....[29]....
        /*00b4*/ 	.word	0x0000b5a0


	//   ....[30]....
        /*00b8*/ 	.word	0x0000b660


	//   ....[31]....
        /*00bc*/ 	.word	0x00012460


	//----- nvinfo : EIATTR_COOP_GROUP_MASK_REGIDS
	.align		4
.L_551:
        /*00c0*/ 	.byte	0x04, 0x29
        /*00c2*/ 	.short	(.L_553 - .L_552)


	//   ....[0]....
.L_552:
        /*00c4*/ 	.word	0xffffffff


	//   ....[1]....
        /*00c8*/ 	.word	0xffffffff


	//   ....[2]....
        /*00cc*/ 	.word	0xffffffff


	//   ....[3]....
        /*00d0*/ 	.word	0xffffffff


	//   ....[4]....
        /*00d4*/ 	.word	0xffffffff


	//   ....[5]....
        /*00d8*/ 	.word	0xffffffff


	//   ....[6]....
        /*00dc*/ 	.word	0xffffffff


	//   ....[7]....
        /*00e0*/ 	.word	0xffffffff


	//   ....[8]....
        /*00e4*/ 	.word	0xffffffff


	//   ....[9]....
        /*00e8*/ 	.word	0xffffffff


	//----- nvinfo : EIATTR_COOP_GROUP_INSTR_OFFSETS
	.align		4
.L_553:
        /*00ec*/ 	.byte	0x04, 0x28
        /*00ee*/ 	.short	(.L_555 - .L_554)


	//   ....[0]....
.L_554:
        /*00f0*/ 	.word	0x00008990


	//   ....[1]....
        /*00f4*/ 	.word	0x000089a0


	//   ....[2]....
        /*00f8*/ 	.word	0x000089f0


	//   ....[3]....
        /*00fc*/ 	.word	0x00008a00


	//   ....[4]....
        /*0100*/ 	.word	0x00008a30


	//   ....[5]....
        /*0104*/ 	.word	0x00008a50


	//   ....[6]....
        /*0108*/ 	.word	0x00008a80


	//   ....[7]....
        /*010c*/ 	.word	0x00008aa0


	//   ....[8]....
        /*0110*/ 	.word	0x00008b70


	//   ....[9]....
        /*0114*/ 	.word	0x00008da0


	//----- nvinfo : EIATTR_EXIT_INSTR_OFFSETS
	.align		4
.L_555:
        /*0118*/ 	.byte	0x04, 0x1c
        /*011a*/ 	.short	(.L_557 - .L_556)


	//   ....[0]....
.L_556:
        /*011c*/ 	.word	0x00012550


	//   ....[1]....
        /*0120*/ 	.word	0x00012690


	//   ....[2]....
        /*0124*/ 	.word	0x000128e0


	//----- nvinfo : EIATTR_MAX_THREADS
	.align		4
.L_557:
        /*0128*/ 	.byte	0x04, 0x05
        /*012a*/ 	.short	(.L_559 - .L_558)
.L_558:
        /*012c*/ 	.word	0x00000180
        /*0130*/ 	.word	0x00000001
        /*0134*/ 	.word	0x00000001


	//----- nvinfo : EIATTR_CRS_STACK_SIZE
	.align		4
.L_559:
        /*0138*/ 	.byte	0x04, 0x1e
        /*013a*/ 	.short	(.L_561 - .L_560)
.L_560:
        /*013c*/ 	.word	0x00000000


	//----- nvinfo : EIATTR_CBANK_PARAM_SIZE
	.align		4
.L_561:
        /*0140*/ 	.byte	0x03, 0x19
        /*0142*/ 	.short	0x00b8


	//----- nvinfo : EIATTR_PARAM_CBANK
	.align		4
        /*0144*/ 	.byte	0x04, 0x0a
        /*0146*/ 	.short	(.L_563 - .L_562)
	.align		4
.L_562:
        /*0148*/ 	.word	index@(.nv.constant0._Z35group_norm_nhwc_bwd_one_pass_kernelI11Bf16IOFp32WLi512ELi48ELi384EEv26Group_norm_nhwc_bwd_params)
        /*014c*/ 	.short	0x0210
        /*014e*/ 	.short	0x00b8


	//----- nvinfo : EIATTR_SW_WAR
	.align		4
.L_563:
        /*0150*/ 	.byte	0x04, 0x36
        /*0152*/ 	.short	(.L_565 - .L_564)
.L_564:
        /*0154*/ 	.word	0x00000008
.L_565:


//--------------------- .nv.info._Z35group_norm_nhwc_bwd_one_pass_kernelI11Bf16IOBf16WLi64ELi48ELi384EEv26Group_norm_nhwc_bwd_params --------------------------
	.section	.nv.info._Z35group_norm_nhwc_bwd_one_pass_kernelI11Bf16IOBf16WLi64ELi48ELi384EEv26Group_norm_nhwc_bwd_params,"",@"SHT_CUDA_INFO"
	.sectionflags	@""
	.align	4


	//----- nvinfo : EIATTR_CUDA_API_VERSION
	.align		4
        /*0000*/ 	.byte	0x04, 0x37
        /*0002*/ 	.short	(.L_567 - .L_566)
.L_566:
        /*0004*/ 	.word	0x00000082


	//----- nvinfo : EIATTR_KPARAM_INFO
	.align		4
.L_567:
        /*0008*/ 	.byte	0x04, 0x17
        /*000a*/ 	.short	(.L_569 - .L_568)
.L_568:
        /*000c*/ 	.word	0x00000000
        /*0010*/ 	.short	0x0000
        /*0012*/ 	.short	0x0000
        /*0014*/ 	.byte	0x00, 0xf0, 0xe1, 0x02


	//----- nvinfo : EIATTR_SPARSE_MMA_MASK
	.align		4
.L_569:
        /*0018*/ 	.byte	0x03, 0x50
        /*001a*/ 	.short	0x0000


	//----- nvinfo : EIATTR_MAXREG_COUNT
	.align		4
        /*001c*/ 	.byte	0x03, 0x1b
        /*001e*/ 	.short	0x00a8


	//----- nvinfo : EIATTR_NUM_BARRIERS
	.align		4
        /*0020*/ 	.byte	0x02, 0x4c
        /*0022*/ 	.byte	0x01
	.zero		1


	//----- nvinfo : EIATTR_MERCURY_ISA_VERSION
	.align		4
        /*0024*/ 	.byte	0x03, 0x5f
        /*0026*/ 	.short	0x0101


	//----- nvinfo : EIATTR_INT_WARP_WIDE_INSTR_OFFSETS
	.align		4
        /*0028*/ 	.byte	0x04, 0x31
        /*002a*/ 	.short	(.L_571 - .L_570)


	//   ....[0]....
.L_570:
        /*002c*/ 	.word	0x00002300


	//   ....[1]....
        /*0030*/ 	.word	0x00004330


	//----- nvinfo : EIATTR_COOP_GROUP_MASK_REGIDS
	.align		4
.L_571:
        /*0034*/ 	.byte	0x04, 0x29
        /*0036*/ 	.short	(.L_573 - .L_572)


	//   ....[0]....
.L_572:
        /*0038*/ 	.word	0xffffffff


	//   ....[1]....
        /*003c*/ 	.word	0xffffffff


	//   ....[2]....
        /*0040*/ 	.word	0xffffffff


	//   ....[3]....
        /*0044*/ 	.word	0xffffffff


	//   ....[4]....
        /*0048*/ 	.word	0xffffffff


	//   ....[5]....
        /*004c*/ 	.word	0xffffffff


	//   ....[6]....
        /*0050*/ 	.word	0xffffffff


	//   ....[7]....
        /*0054*/ 	.word	0xffffffff


	//   ....[8]....
        /*0058*/ 	.word	0xffffffff


	//   ....[9]....
        /*005c*/ 	.word	0xffffffff


	//----- nvinfo : EIATTR_COOP_GROUP_INSTR_OFFSETS
	.align		4
.L_573:
        /*0060*/ 	.byte	0x04, 0x28
        /*0062*/ 	.short	(.L_575 - .L_574)


	//   ....[0]....
.L_574:
        /*0064*/ 	.word	0x000016d0


	//   ....[1]....
        /*0068*/ 	.word	0x00001710


	//   ....[2]....
        /*006c*/ 	.word	0x00001800


	//   ....[3]....
        /*0070*/ 	.word	0x00001820


	//   ....[4]....
        /*0074*/ 	.word	0x00001850


	//   ....[5]....
        /*0078*/ 	.word	0x00001870


	//   ....[6]....
        /*007c*/ 	.word	0x000018a0


	//   ....[7]....
        /*0080*/ 	.word	0x000018c0


	//   ....[8]....
        /*0084*/ 	.word	0x000018f0


	//   ....[9]....
        /*0088*/ 	.word	0x00001910


	//----- nvinfo : EIATTR_EXIT_INSTR_OFFSETS
	.align		4
.L_575:
        /*008c*/ 	.byte	0x04, 0x1c
        /*008e*/ 	.short	(.L_577 - .L_576)


	//   ....[0]....
.L_576:
        /*0090*/ 	.word	0x00004420


	//   ....[1]....
        /*0094*/ 	.word	0x00004560


	//   ....[2]....
        /*0098*/ 	.word	0x000047c0


	//----- nvinfo : EIATTR_MAX_THREADS
	.align		4
.L_577:
        /*009c*/ 	.byte	0x04, 0x05
        /*009e*/ 	.short	(.L_579 - .L_578)
.L_578:
        /*00a0*/ 	.word	0x00000180
        /*00a4*/ 	.word	0x00000001
        /*00a8*/ 	.word	0x00000001


	//----- nvinfo : EIATTR_CRS_STACK_SIZE
	.align		4
.L_579:
        /*00ac*/ 	.byte	0x04, 0x1e
        /*00ae*/ 	.short	(.L_581 - .L_580)
.L_580:
        /*00b0*/ 	.word	0x00000000


	//----- nvinfo : EIATTR_CBANK_PARAM_SIZE
	.align		4
.L_581:
        /*00b4*/ 	.byte	0x03, 0x19
        /*00b6*/ 	.short	0x00b8


	//----- nvinfo : EIATTR_PARAM_CBANK
	.align		4
        /*00b8*/ 	.byte	0x04, 0x0a
        /*00ba*/ 	.short	(.L_583 - .L_582)
	.align		4
.L_582:
        /*00bc*/ 	.word	index@(.nv.constant0._Z35group_norm_nhwc_bwd_one_pass_kernelI11Bf16IOBf16WLi64ELi48ELi384EEv26Group_norm_nhwc_bwd_params)
        /*00c0*/ 	.short	0x0210
        /*00c2*/ 	.short	0x00b8


	//----- nvinfo : EIATTR_SW_WAR
	.align		4
.L_583:
        /*00c4*/ 	.byte	0x04, 0x36
        /*00c6*/ 	.short	(.L_585 - .L_584)
.L_584:
        /*00c8*/ 	.word	0x00000008
.L_585:


//--------------------- .nv.info._Z35group_norm_nhwc_bwd_one_pass_kernelI11Bf16IOBf16WLi128ELi48ELi384EEv26Group_norm_nhwc_bwd_params --------------------------
	.section	.nv.info._Z35group_norm_nhwc_bwd_one_pass_kernelI11Bf16IOBf16WLi128ELi48ELi384EEv26Group_norm_nhwc_bwd_params,"",@"SHT_CUDA_INFO"
	.sectionflags	@""
	.align	4


	//----- nvinfo : EIATTR_CUDA_API_VERSION
	.align		4
        /*0000*/ 	.byte	0x04, 0x37
        /*0002*/ 	.short	(.L_587 - .L_586)
.L_586:
        /*0004*/ 	.word	0x00000082


	//----- nvinfo : EIATTR_KPARAM_INFO
	.align		4
.L_587:
        /*0008*/ 	.byte	0x04, 0x17
        /*000a*/ 	.short	(.L_589 - .L_588)
.L_588:
        /*000c*/ 	.word	0x00000000
        /*0010*/ 	.short	0x0000
        /*0012*/ 	.short	0x0000
        /*0014*/ 	.byte	0x00, 0xf0, 0xe1, 0x02


	//----- nvinfo : EIATTR_SPARSE_MMA_MASK
	.align		4
.L_589:
        /*0018*/ 	.byte	0x03, 0x50
        /*001a*/ 	.short	0x0000


	//----- nvinfo : EIATTR_MAXREG_COUNT
	.align		4
        /*001c*/ 	.byte	0x03, 0x1b
        /*001e*/ 	.short	0x00a8


	//----- nvinfo : EIATTR_NUM_BARRIERS
	.align		4
        /*0020*/ 	.byte	0x02, 0x4c
        /*0022*/ 	.byte	0x01
	.zero		1


	//----- nvinfo : EIATTR_MERCURY_ISA_VERSION
	.align		4
        /*0024*/ 	.byte	0x03, 0x5f
        /*0026*/ 	.short	0x0101


	//----- nvinfo : EIATTR_INT_WARP_WIDE_INSTR_OFFSETS
	.align		4
        /*0028*/ 	.byte	0x04, 0x31
        /*002a*/ 	.short	(.L_591 - .L_590)


	//   ....[0]....
.L_590:
        /*002c*/ 	.word	0x000034a0


	//   ....[1]....
        /*0030*/ 	.word	0x00006210


	//----- nvinfo : EIATTR_COOP_GROUP_MASK_REGIDS
	.align		4
.L_591:
        /*0034*/ 	.byte	0x04, 0x29
        /*0036*/ 	.short	(.L_593 - .L_592)


	//   ....[0]....
.L_592:
        /*0038*/ 	.word	0xffffffff


	//   ....[1]....
        /*003c*/ 	.word	0xffffffff


	//   ....[2]....
        /*0040*/ 	.word	0xffffffff


	//   ....[3]....
        /*0044*/ 	.word	0xffffffff


	//   ....[4]....
        /*0048*/ 	.word	0xffffffff


	//   ....[5]....
        /*004c*/ 	.word	0xffffffff


	//   ....[6]....
        /*0050*/ 	.word	0xffffffff


	//   ....[7]....
        /*0054*/ 	.word	0xffffffff


	//   ....[8]....
        /*0058*/ 	.word	0xffffffff


	//   ....[9]....
        /*005c*/ 	.word	0xffffffff


	//----- nvinfo : EIATTR_COOP_GROUP_INSTR_OFFSETS
	.align		4
.L_593:
        /*0060*/ 	.byte	0x04, 0x28
        /*0062*/ 	.short	(.L_595 - .L_594)


	//   ....[0]....
.L_594:
        /*0064*/ 	.word	0x00002770


	//   ....[1]....
        /*0068*/ 	.word	0x000027b0


	//   ....[2]....
        /*006c*/ 	.word	0x000028f0


	//   ....[3]....
        /*0070*/ 	.word	0x00002910


	//   ....[4]....
        /*0074*/ 	.word	0x00002940


	//   ....[5]....
        /*0078*/ 	.word	0x00002960


	//   ....[6]....
        /*007c*/ 	.word	0x00002990


	//   ....[7]....
        /*0080*/ 	.word	0x000029b0


	//   ....[8]....
        /*0084*/ 	.word	0x000029e0


	//   ....[9]....
        /*0088*/ 	.word	0x00002a00


	//----- nvinfo : EIATTR_EXIT_INSTR_OFFSETS
	.align		4
.L_595:
        /*008c*/ 	.byte	0x04, 0x1c
        /*008e*/ 	.short	(.L_597 - .L_596)


	//   ....[0]....
.L_596:
        /*0090*/ 	.word	0x000062a0


	//   ....[1]....
        /*0094*/ 	.word	0x000063e0


	//   ....[2]....
        /*0098*/ 	.word	0x00006640


	//----- nvinfo : EIATTR_MAX_THREADS
	.align		4
.L_597:
        /*009c*/ 	.byte	0x04, 0x05
        /*009e*/ 	.short	(.L_599 - .L_598)
.L_598:
        /*00a0*/ 	.word	0x00000180
        /*00a4*/ 	.word	0x00000001
        /*00a8*/ 	.word	0x00000001


	//----- nvinfo : EIATTR_CRS_STACK_SIZE
	.align		4
.L_599:
        /*00ac*/ 	.byte	0x04, 0x1e
        /*00ae*/ 	.short	(.L_601 - .L_600)
.L_600:
        /*00b0*/ 	.word	0x00000000


	//----- nvinfo : EIATTR_CBANK_PARAM_SIZE
	.align		4
.L_601:
        /*00b4*/ 	.byte	0x03, 0x19
        /*00b6*/ 	.short	0x00b8


	//----- nvinfo : EIATTR_PARAM_CBANK
	.align		4
        /*00b8*/ 	.byte	0x04, 0x0a
        /*00ba*/ 	.short	(.L_603 - .L_602)
	.align		4
.L_602:
        /*00bc*/ 	.word	index@(.nv.constant0._Z35group_norm_nhwc_bwd_one_pass_kernelI11Bf16IOBf16WLi128ELi48ELi384EEv26Group_norm_nhwc_bwd_params)
        /*00c0*/ 	.short	0x0210
        /*00c2*/ 	.short	0x00b8


	//----- nvinfo : EIATTR_SW_WAR
	.align		4
.L_603:
        /*00c4*/ 	.byte	0x04, 0x36
        /*00c6*/ 	.short	(.L_605 - .L_604)
.L_604:
        /*00c8*/ 	.word	0x00000008
.L_605:


//--------------------- .nv.info._Z35group_norm_nhwc_bwd_one_pass_kernelI11Bf16IOBf16WLi256ELi48ELi384EEv26Group_norm_nhwc_bwd_params --------------------------
	.section	.nv.info._Z35group_norm_nhwc_bwd_one_pass_kernelI11Bf16IOBf16WLi256ELi48ELi384EEv26Group_norm_nhwc_bwd_params,"",@"SHT_CUDA_INFO"
	.sectionflags	@""
	.align	4


	//----- nvinfo : EIATTR_CUDA_API_VERSION
	.align		4
        /*0000*/ 	.byte	0x04, 0x37
        /*0002*/ 	.short	(.L_607 - .L_606)
.L_606:
        /*0004*/ 	.word	0x00000082


	//----- nvinfo : EIATTR_KPARAM_INFO
	.align		4
.L_607:
        /*0008*/ 	.byte	0x04, 0x17
        /*000a*/ 	.short	(.L_609 - .L_608)
.L_608:
        /*000c*/ 	.word	0x00000000
        /*0010*/ 	.short	0x0000
        /*0012*/ 	.short	0x0000
        /*0014*/ 	.byte	0x00, 0xf0, 0xe1, 0x02


	//----- nvinfo : EIATTR_SPARSE_MMA_MASK
	.align		4
.L_609:
        /*0018*/ 	.byte	0x03, 0x50
        /*001a*/ 	.short	0x0000


	//----- nvinfo : EIATTR_MAXREG_COUNT
	.align		4
        /*001c*/ 	.byte	0x03, 0x1b
        /*001e*/ 	.short	0x00a8


	//----- nvinfo : EIATTR_NUM_BARRIERS
	.align		4
        /*0020*/ 	.byte	0x02, 0x4c
        /*0022*/ 	.byte	0x01
	.zero		1


	//----- nvinfo : EIATTR_MERCURY_ISA_VERSION
	.align		4
        /*0024*/ 	.byte	0x03, 0x5f
        /*0026*/ 	.short	0x0101


	//----- nvinfo : EIATTR_INT_WARP_WIDE_INSTR_OFFSETS
	.align		4
        /*0028*/ 	.byte	0x04, 0x31
        /*002a*/ 	.short	(.L_611 - .L_610)


	//   ....[0]....
.L_610:
        /*002c*/ 	.word	0x00005600


	//   ....[1]....
        /*0030*/ 	.word	0x00009c00


	//----- nvinfo : EIATTR_COOP_GROUP_MASK_REGIDS
	.align		4
.L_611:
        /*0034*/ 	.byte	0x04, 0x29
        /*0036*/ 	.short	(.L_613 - .L_612)


	//   ....[0]....
.L_612:
        /*0038*/ 	.word	0xffffffff


	//   ....[1]....
        /*003c*/ 	.word	0xffffffff


	//   ....[2]....
        /*0040*/ 	.word	0xffffffff


	//   ....[3]....
        /*0044*/ 	.word	0xffffffff


	//   ....[4]....
        /*0048*/ 	.word	0xffffffff


	//   ....[5]....
        /*004c*/ 	.word	0xffffffff


	//   ....[6]....
        /*0050*/ 	.word	0xffffffff


	//   ....[7]....
        /*0054*/ 	.word	0xffffffff


	//   ....[8]....
        /*0058*/ 	.word	0xffffffff


	//   ....[9]....
        /*005c*/ 	.word	0xffffffff


	//----- nvinfo : EIATTR_COOP_GROUP_INSTR_OFFSETS
	.align		4
.L_613:
        /*0060*/ 	.byte	0x04, 0x28
        /*0062*/ 	.short	(.L_615 - .L_614)


	//   ....[0]....
.L_614:
        /*0064*/ 	.word	0x00004520


	//   ....[1]....
        /*0068*/ 	.word	0x00004560


	//   ....[2]....
        /*006c*/ 	.word	0x000046f0


	//   ....[3]....
        /*0070*/ 	.word	0x00004730


	//   ....[4]....
        /*0074*/ 	.word	0x000048c0


	//   ....[5]....
        /*0078*/ 	.word	0x00004900


	//   ....[6]....
        /*007c*/ 	.word	0x00004a10


	//   ....[7]....
        /*0080*/ 	.word	0x00004a30


	//   ....[8]....
        /*0084*/ 	.word	0x00004a60


	//   ....[9]....
        /*0088*/ 	.word	0x00004a80


	//----- nvinfo : EIATTR_EXIT_INSTR_OFFSETS
	.align		4
.L_615:
        /*008c*/ 	.byte	0x04, 0x1c
        /*008e*/ 	.short	(.L_617 - .L_616)


	//   ....[0]....
.L_616:
        /*0090*/ 	.word	0x00009c90


	//   ....[1]....
        /*0094*/ 	.word	0x00009dd0


	//   ....[2]....
        /*0098*/ 	.word	0x0000a030


	//----- nvinfo : EIATTR_MAX_THREADS
	.align		4
.L_617:
        /*009c*/ 	.byte	0x04, 0x05
        /*009e*/ 	.short	(.L_619 - .L_618)
.L_618:
        /*00a0*/ 	.word	0x00000180
        /*00a4*/ 	.word	0x00000001
        /*00a8*/ 	.word	0x00000001


	//----- nvinfo : EIATTR_CRS_STACK_SIZE
	.align		4
.L_619:
        /*00ac*/ 	.byte	0x04, 0x1e
        /*00ae*/ 	.short	(.L_621 - .L_620)
.L_620:
        /*00b0*/ 	.word	0x00000000


	//----- nvinfo : EIATTR_CBANK_PARAM_SIZE
	.align		4
.L_621:
        /*00b4*/ 	.byte	0x03, 0x19
        /*00b6*/ 	.short	0x00b8


	//----- nvinfo : EIATTR_PARAM_CBANK
	.align		4
        /*00b8*/ 	.byte	0x04, 0x0a
        /*00ba*/ 	.short	(.L_623 - .L_622)
	.align		4
.L_622:
        /*00bc*/ 	.word	index@(.nv.constant0._Z35group_norm_nhwc_bwd_one_pass_kernelI11Bf16IOBf16WLi256ELi48ELi384EEv26Group_norm_nhwc_bwd_params)
        /*00c0*/ 	.short	0x0210
        /*00c2*/ 	.short	0x00b8


	//----- nvinfo : EIATTR_SW_WAR
	.align		4
.L_623:
        /*00c4*/ 	.byte	0x04, 0x36
        /*00c6*/ 	.short	(.L_625 - .L_624)
.L_624:
        /*00c8*/ 	.word	0x00000008
.L_625:


//--------------------- .nv.info._Z35group_norm_nhwc_bwd_one_pass_kernelI11Bf16IOBf16WLi512ELi48ELi384EEv26Group_norm_nhwc_bwd_params --------------------------
	.section	.nv.info._Z35group_norm_nhwc_bwd_one_pass_kernelI11Bf16IOBf16WLi512ELi48ELi384EEv26Group_norm_nhwc_bwd_params,"",@"SHT_CUDA_INFO"
	.sectionflags	@""
	.align	4


	//----- nvinfo : EIATTR_CUDA_API_VERSION
	.align		4
        /*0000*/ 	.byte	0x04, 0x37
        /*0002*/ 	.short	(.L_627 - .L_626)
.L_626:
        /*0004*/ 	.word	0x00000082


	//----- nvinfo : EIATTR_KPARAM_INFO
	.align		4
.L_627:
        /*0008*/ 	.byte	0x04, 0x17
        /*000a*/ 	.short	(.L_629 - .L_628)
.L_628:
        /*000c*/ 	.word	0x00000000
        /*0010*/ 	.short	0x0000
        /*0012*/ 	.short	0x0000
        /*0014*/ 	.byte	0x00, 0xf0, 0xe1, 0x02


	//----- nvinfo : EIATTR_SPARSE_MMA_MASK
	.align		4
.L_629:
        /*0018*/ 	.byte	0x03, 0x50
        /*001a*/ 	.short	0x0000


	//----- nvinfo : EIATTR_MAXREG_COUNT
	.align		4
        /*001c*/ 	.byte	0x03, 0x1b
        /*001e*/ 	.short	0x00a8


	//----- nvinfo : EIATTR_NUM_BARRIERS
	.align		4
        /*0020*/ 	.byte	0x02, 0x4c
        /*0022*/ 	.byte	0x01
	.zero		1


	//----- nvinfo : EIATTR_ANNOTATIONS
	.align		4
        /*0024*/ 	.byte	0x04, 0x55
        /*0026*/ 	.short	(.L_631 - .L_630)


	//   ....[0]....
.L_630:
        /*0028*/ 	.word	0x00000001
        /*002c*/ 	.byte	0x70, 0x89, 0x00, 0x00, 0x01, 0x00, 0x00, 0x00, 0x50, 0x8b, 0x00, 0x00


	//----- nvinfo : EIATTR_MERCURY_ISA_VERSION
	.align		4
.L_631:
        /*0038*/ 	.byte	0x03, 0x5f
        /*003a*/ 	.short	0x0101


	//----- nvinfo : EIATTR_INT_WARP_WIDE_INSTR_OFFSETS
	.align		4
        /*003c*/ 	.byte	0x04, 0x31
        /*003e*/ 	.short	(.L_633 - .L_632)


	//   ....[0]....
.L_632:
        /*0040*/ 	.word	0x00009eb0


	//   ....[1]....
        /*0044*/ 	.word	0x0000a200


	//   ....[2]....
        /*0048*/ 	.word	0x0000a2a0


	//   ....[3]....
        /*004c*/ 	.word	0x0000a340


	//   ....[4]....
        /*0050*/ 	.word	0x0000a3e0


	//   ....[5]....
        /*0054*/ 	.word	0x0000a480


	//   ....[6]....
        /*0058*/ 	.word	0x0000a520


	//   ....[7]....
        /*005c*/ 	.word	0x0000a5c0


	//   ....[8]....
        /*0060*/ 	.word	0x0000a660


	//   ....[9]....
        /*0064*/ 	.word	0x0000a700


	//   ....[10]....
        /*0068*/ 	.word	0x0000a7a0


	//   ....[11]....
        /*006c*/ 	.word	0x0000a840


	//   ....[12]....
        /*0070*/ 	.word	0x0000a8e0


	//   ....[13]....
        /*0074*/ 	.word	0x0000a980


	//   ....[14]....
        /*0078*/ 	.word	0x0000aa20


	//   ....[15]....
        /*007c*/ 	.word	0x0000aac0


	//   ....[16]....
        /*0080*/ 	.word	0x0000ab60


	//   ....[17]....
        /*0084*/ 	.word	0x0000ac80


	//   ....[18]....
        /*0088*/ 	.word	0x0000ad20


	//   ....[19]....
        /*008c*/ 	.word	0x0000adc0


	//   ....[20]....
        /*0090*/ 	.word	0x0000ae60


	//   ....[21]....
        /*0094*/ 	.word	0x0000af00


	//   ....[22]....
        /*0098*/ 	.word	0x0000afa0


	//   ....[23]....
        /*009c*/ 	.word	0x0000b040


	//   ....[24]....
        /*00a0*/ 	.word	0x0000b0e0


	//   ....[25]....
        /*00a4*/ 	.word	0x0000b210


	//   ....[26]....
        /*00a8*/ 	.word	0x0000b2b0


	//   ....[27]....
        /*00ac*/ 	.word	0x0000b350


	//   ....[28]....
        /*00b0*/ 	.word	0x0000b3f0


	//   ....[29]....
        /*00b4*/ 	.word	0x0000b600


	//   ....[30]....
        /*00b8*/ 	.word	0x0000b6c0


	//   ....[31]....
        /*00bc*/ 	.word	0x000124c0


	//----- nvinfo : EIATTR_COOP_GROUP_MASK_REGIDS
	.align		4
.L_633:
        /*00c0*/ 	.byte	0x04, 0x29
        /*00c2*/ 	.short	(.L_635 - .L_634)


	//   ....[0]....
.L_634:
        /*00c4*/ 	.word	0xffffffff


	//   ....[1]....
        /*00c8*/ 	.word	0xffffffff


	//   ....[2]....
        /*00cc*/ 	.word	0xffffffff


	//   ....[3]....
        /*00d0*/ 	.word	0xffffffff


	//   ....[4]....
        /*00d4*/ 	.word	0xffffffff


	//   ....[5]....
        /*00d8*/ 	.word	0xffffffff


	//   ....[6]....
        /*00dc*/ 	.word	0xffffffff


	//   ....[7]....
        /*00e0*/ 	.word	0xffffffff


	//   ....[8]....
        /*00e4*/ 	.word	0xffffffff


	//   ....[9]....
        /*00e8*/ 	.word	0xffffffff


	//----- nvinfo : EIATTR_COOP_GROUP_INSTR_OFFSETS
	.align		4
.L_635:
        /*00ec*/ 	.byte	0x04, 0x28
        /*00ee*/ 	.short	(.L_637 - .L_636)


	//   ....[0]....
.L_636:
        /*00f0*/ 	.word	0x000089f0


	//   ....[1]....
        /*00f4*/ 	.word	0x00008a00


	//   ....[2]....
        /*00f8*/ 	.word	0x00008a50


	//   ....[3]....
        /*00fc*/ 	.word	0x00008a60


	//   ....[4]....
        /*0100*/ 	.word	0x00008a90


	//   ....[5]....
        /*0104*/ 	.word	0x00008ab0


	//   ....[6]....
        /*0108*/ 	.word	0x00008ae0


	//   ....[7]....
        /*010c*/ 	.word	0x00008b00


	//   ....[8]....
        /*0110*/ 	.word	0x00008bd0


	//   ....[9]....
        /*0114*/ 	.word	0x00008e00


	//----- nvinfo : EIATTR_EXIT_INSTR_OFFSETS
	.align		4
.L_637:
        /*0118*/ 	.byte	0x04, 0x1c
        /*011a*/ 	.short	(.L_639 - .L_638)


	//   ....[0]....
.L_638:
        /*011c*/ 	.word	0x000125b0


	//   ....[1]....
        /*0120*/ 	.word	0x000126f0


	//   ....[2]....
        /*0124*/ 	.word	0x00012960


	//----- nvinfo : EIATTR_MAX_THREADS
	.align		4
.L_639:
        /*0128*/ 	.byte	0x04, 0x05
        /*012a*/ 	.short	(.L_641 - .L_640)
.L_640:
        /*012c*/ 	.word	0x00000180
        /*0130*/ 	.word	0x00000001
        /*0134*/ 	.word	0x00000001


	//----- nvinfo : EIATTR_CRS_STACK_SIZE
	.align		4
.L_641:
        /*0138*/ 	.byte	0x04, 0x1e
        /*013a*/ 	.short	(.L_643 - .L_642)
.L_642:
        /*013c*/ 	.word	0x00000000


	//----- nvinfo : EIATTR_CBANK_PARAM_SIZE
	.align		4
.L_643:
        /*0140*/ 	.byte	0x03, 0x19
        /*0142*/ 	.short	0x00b8


	//----- nvinfo : EIATTR_PARAM_CBANK
	.align		4
        /*0144*/ 	.byte	0x04, 0x0a
        /*0146*/ 	.short	(.L_645 - .L_644)
	.align		4
.L_644:
        /*0148*/ 	.word	index@(.nv.constant0._Z35group_norm_nhwc_bwd_one_pass_kernelI11Bf16IOBf16WLi512ELi48ELi384EEv26Group_norm_nhwc_bwd_params)
        /*014c*/ 	.short	0x0210
        /*014e*/ 	.short	0x00b8


	//----- nvinfo : EIATTR_SW_WAR
	.align		4
.L_645:
        /*0150*/ 	.byte	0x04, 0x36
        /*0152*/ 	.short	(.L_647 - .L_646)
.L_646:
        /*0154*/ 	.word	0x00000008
.L_647:


//--------------------- .nv.info._Z35group_norm_nhwc_bwd_one_pass_kernelI11Bf16IOFp16WLi64ELi48ELi384EEv26Group_norm_nhwc_bwd_params --------------------------
	.section	.nv.info._Z35group_norm_nhwc_bwd_one_pass_kernelI11Bf16IOFp16WLi64ELi48ELi384EEv26Group_norm_nhwc_bwd_params,"",@"SHT_CUDA_INFO"
	.sectionflags	@""
	.align	4


	//----- nvinfo : EIATTR_CUDA_API_VERSION
	.align		4
        /*0000*/ 	.byte	0x04, 0x37
        /*0002*/ 	.short	(.L_649 - .L_648)
.L_648:
        /*0004*/ 	.word	0x00000082


	//----- nvinfo : EIATTR_KPARAM_INFO
	.align		4
.L_649:
        /*0008*/ 	.byte	0x04, 0x17
        /*000a*/ 	.short	(.L_651 - .L_650)
.L_650:
        /*000c*/ 	.word	0x00000000
        /*0010*/ 	.short	0x0000
        /*0012*/ 	.short	0x0000
        /*0014*/ 	.byte	0x00, 0xf0, 0xe1, 0x02


	//----- nvinfo : EIATTR_SPARSE_MMA_MASK
	.align		4
.L_651:
        /*0018*/ 	.byte	0x03, 0x50
        /*001a*/ 	.short	0x0000


	//----- nvinfo : EIATTR_MAXREG_COUNT
	.align		4
        /*001c*/ 	.byte	0x03, 0x1b
        /*001e*/ 	.short	0x00a8


	//----- nvinfo : EIATTR_NUM_BARRIERS
	.align		4
        /*0020*/ 	.byte	0x02, 0x4c
        /*0022*/ 	.byte	0x01
	.zero		1


	//----- nvinfo : EIATTR_MERCURY_ISA_VERSION
	.align		4
        /*0024*/ 	.byte	0x03, 0x5f
        /*0026*/ 	.short	0x0101


	//----- nvinfo : EIATTR_INT_WARP_WIDE_INSTR_OFFSETS
	.align		4
        /*0028*/ 	.byte	0x04, 0x31
        /*002a*/ 	.short	(.L_653 - .L_652)


	//   ....[0]....
.L_652:
        /*002c*/ 	.word	0x00002300


	//   ....[1]....
        /*0030*/ 	.word	0x00004330


	//----- nvinfo : EIATTR_COOP_GROUP_MASK_REGIDS
	.align		4
.L_653:
        /*0034*/ 	.byte	0x04, 0x29
        /*0036*/ 	.short	(.L_655 - .L_654)


	//   ....[0]....
.L_654:
        /*0038*/ 	.word	0xffffffff


	//   ....[1]....
        /*003c*/ 	.word	0xffffffff


	//   ....[2]....
        /*0040*/ 	.word	0xffffffff


	//   ....[3]....
        /*0044*/ 	.word	0xffffffff


	//   ....[4]....
        /*0048*/ 	.word	0xffffffff


	//   ....[5]....
        /*004c*/ 	.word	0xffffffff


	//   ....[6]....
        /*0050*/ 	.word	0xffffffff


	//   ....[7]....
        /*0054*/ 	.word	0xffffffff


	//   ....[8]....
        /*0058*/ 	.word	0xffffffff


	//   ....[9]....
        /*005c*/ 	.word	0xffffffff


	//----- nvinfo : EIATTR_COOP_GROUP_INSTR_OFFSETS
	.align		4
.L_655:
        /*0060*/ 	.byte	0x04, 0x28
        /*0062*/ 	.short	(.L_657 - .L_656)


	//   ....[0]....
.L_656:
        /*0064*/ 	.word	0x000016d0


	//   ....[1]....
        /*0068*/ 	.word	0x00001710


	//   ....[2]....
        /*006c*/ 	.word	0x00001800


	//   ....[3]....
        /*0070*/ 	.word	0x00001820


	//   ....[4]....
        /*0074*/ 	.word	0x00001850


	//   ....[5]....
        /*0078*/ 	.word	0x00001870


	//   ....[6]....
        /*007c*/ 	.word	0x000018a0


	//   ....[7]....
        /*0080*/ 	.word	0x000018c0


	//   ....[8]....
        /*0084*/ 	.word	0x000018f0


	//   ....[9]....
        /*0088*/ 	.word	0x00001910


	//----- nvinfo : EIATTR_EXIT_INSTR_OFFSETS
	.align		4
.L_657:
        /*008c*/ 	.byte	0x04, 0x1c
        /*008e*/ 	.short	(.L_659 - .L_658)


	//   ....[0]....
.L_658:
        /*0090*/ 	.word	0x00004420


	//   ....[1]....
        /*0094*/ 	.word	0x00004560


	//   ....[2]....
        /*0098*/ 	.word	0x000047c0


	//----- nvinfo : EIATTR_MAX_THREADS
	.align		4
.L_659:
        /*009c*/ 	.byte	0x04, 0x05
        /*009e*/ 	.short	(.L_661 - .L_660)
.L_660:
        /*00a0*/ 	.word	0x00000180
        /*00a4*/ 	.word	0x00000001
        /*00a8*/ 	.word	0x00000001


	//----- nvinfo : EIATTR_CRS_STACK_SIZE
	.align		4
.L_661:
        /*00ac*/ 	.byte	0x04, 0x1e
        /*00ae*/ 	.short	(.L_663 - .L_662)
.L_662:
        /*00b0*/ 	.word	0x00000000


	//----- nvinfo : EIATTR_CBANK_PARAM_SIZE
	.align		4
.L_663:
        /*00b4*/ 	.byte	0x03, 0x19
        /*00b6*/ 	.short	0x00b8


	//----- nvinfo : EIATTR_PARAM_CBANK
	.align		4
        /*00b8*/ 	.byte	0x04, 0x0a
        /*00ba*/ 	.short	(.L_665 - .L_664)
	.align		4
.L_664:
        /*00bc*/ 	.word	index@(.nv.constant0._Z35group_norm_nhwc_bwd_one_pass_kernelI11Bf16IOFp16WLi64ELi48ELi384EEv26Group_norm_nhwc_bwd_params)
        /*00c0*/ 	.short	0x0210
        /*00c2*/ 	.short	0x00b8


	//----- nvinfo : EIATTR_SW_WAR
	.align		4
.L_665:
        /*00c4*/ 	.byte	0x04, 0x36
        /*00c6*/ 	.short	(.L_667 - .L_666)
.L_666:
        /*00c8*/ 	.word	0x00000008
.L_667:


//--------------------- .nv.info._Z35group_norm_nhwc_bwd_one_pass_kernelI11Bf16IOFp16WLi128ELi48ELi384EEv26Group_norm_nhwc_bwd_params --------------------------
	.section	.nv.info._Z35group_norm_nhwc_bwd_one_pass_kernelI11Bf16IOFp16WLi128ELi48ELi384EEv26Group_norm_nhwc_bwd_params,"",@"SHT_CUDA_INFO"
	.sectionflags	@""
	.align	4


	//----- nvinfo : EIATTR_CUDA_API_VERSION
	.align		4
        /*0000*/ 	.byte	0x04, 0x37
        /*0002*/ 	.short	(.L_669 - .L_668)
.L_668:
        /*0004*/ 	.word	0x00000082


	//----- nvinfo : EIATTR_KPARAM_INFO
	.align		4
.L_669:
        /*0008*/ 	.byte	0x04, 0x17
        /*000a*/ 	.short	(.L_671 - .L_670)
.L_670:
        /*000c*/ 	.word	0x00000000
        /*0010*/ 	.short	0x0000
        /*0012*/ 	.short	0x0000
        /*0014*/ 	.byte	0x00, 0xf0, 0xe1, 0x02


	//----- nvinfo : EIATTR_SPARSE_MMA_MASK
	.align		4
.L_671:
        /*0018*/ 	.byte	0x03, 0x50
        /*001a*/ 	.short	0x0000


	//----- nvinfo : EIATTR_MAXREG_COUNT
	.align		4
        /*001c*/ 	.byte	0x03, 0x1b
        /*001e*/ 	.short	0x00a8


	//----- nvinfo : EIATTR_NUM_BARRIERS
	.align		4
        /*0020*/ 	.byte	0x02, 0x4c
        /*0022*/ 	.byte	0x01
	.zero		1


	//----- nvinfo : EIATTR_MERCURY_ISA_VERSION
	.align		4
        /*0024*/ 	.byte	0x03, 0x5f
        /*0026*/ 	.short	0x0101


	//----- nvinfo : EIATTR_INT_WARP_WIDE_INSTR_OFFSETS
	.align		4
        /*0028*/ 	.byte	0x04, 0x31
        /*002a*/ 	.short	(.L_673 - .L_672)


	//   ....[0]....
.L_672:
        /*002c*/ 	.word	0x000034a0


	//   ....[1]....
        /*0030*/ 	.word	0x00006210


	//----- nvinfo : EIATTR_COOP_GROUP_MASK_REGIDS
	.align		4
.L_673:
        /*0034*/ 	.byte	0x04, 0x29
        /*0036*/ 	.short	(.L_675 - .L_674)


	//   ....[0]....
.L_674:
        /*0038*/ 	.word	0xffffffff


	//   ....[1]....
        /*003c*/ 	.word	0xffffffff


	//   ....[2]....
        /*0040*/ 	.word	0xffffffff


	//   ....[3]....
        /*0044*/ 	.word	0xffffffff


	//   ....[4]....
        /*0048*/ 	.word	0xffffffff


	//   ....[5]....
        /*004c*/ 	.word	0xffffffff


	//   ....[6]....
        /*0050*/ 	.word	0xffffffff


	//   ....[7]....
        /*0054*/ 	.word	0xffffffff


	//   ....[8]....
        /*0058*/ 	.word	0xffffffff


	//   ....[9]....
        /*005c*/ 	.word	0xffffffff


	//----- nvinfo : EIATTR_COOP_GROUP_INSTR_OFFSETS
	.align		4
.L_675:
        /*0060*/ 	.byte	0x04, 0x28
        /*0062*/ 	.short	(.L_677 - .L_676)


	//   ....[0]....
.L_676:
        /*0064*/ 	.word	0x00002770


	//   ....[1]....
        /*0068*/ 	.word	0x000027b0


	//   ....[2]....
        /*006c*/ 	.word	0x000028f0


	//   ....[3]....
        /*0070*/ 	.word	0x00002910


	//   ....[4]....
        /*0074*/ 	.word	0x00002940


	//   ....[5]....
        /*0078*/ 	.word	0x00002960


	//   ....[6]....
        /*007c*/ 	.word	0x00002990


	//   ....[7]....
        /*0080*/ 	.word	0x000029b0


	//   ....[8]....
        /*0084*/ 	.word	0x000029e0


	//   ....[9]....
        /*0088*/ 	.word	0x00002a00


	//----- nvinfo : EIATTR_EXIT_INSTR_OFFSETS
	.align		4
.L_677:
        /*008c*/ 	.byte	0x04, 0x1c
        /*008e*/ 	.short	(.L_679 - .L_678)


	//   ....[0]....
.L_678:
        /*0090*/ 	.word	0x000062a0


	//   ....[1]....
        /*0094*/ 	.word	0x000063e0


	//   ....[2]....
        /*0098*/ 	.word	0x00006640


	//----- nvinfo : EIATTR_MAX_THREADS
	.align		4
.L_679:
        /*009c*/ 	.byte	0x04, 0x05
        /*009e*/ 	.short	(.L_681 - .L_680)
.L_680:
        /*00a0*/ 	.word	0x00000180
        /*00a4*/ 	.word	0x00000001
        /*00a8*/ 	.word	0x00000001


	//----- nvinfo : EIATTR_CRS_STACK_SIZE
	.align		4
.L_681:
        /*00ac*/ 	.byte	0x04, 0x1e
        /*00ae*/ 	.short	(.L_683 - .L_682)
.L_682:
        /*00b0*/ 	.word	0x00000000


	//----- nvinfo : EIATTR_CBANK_PARAM_SIZE
	.align		4
.L_683:
        /*00b4*/ 	.byte	0x03, 0x19
        /*00b6*/ 	.short	0x00b8


	//----- nvinfo : EIATTR_PARAM_CBANK
	.align		4
        /*00b8*/ 	.byte	0x04, 0x0a
        /*00ba*/ 	.short	(.L_685 - .L_684)
	.align		4
.L_684:
        /*00bc*/ 	.word	index@(.nv.constant0._Z35group_norm_nhwc_bwd_one_pass_kernelI11Bf16IOFp16WLi128ELi48ELi384EEv26Group_norm_nhwc_bwd_params)
        /*00c0*/ 	.short	0x0210
        /*00c2*/ 	.short	0x00b8


	//----- nvinfo : EIATTR_SW_WAR
	.align		4
.L_685:
        /*00c4*/ 	.byte	0x04, 0x36
        /*00c6*/ 	.short	(.L_687 - .L_686)
.L_686:
        /*00c8*/ 	.word	0x00000008
.L_687:


//--------------------- .nv.info._Z35group_norm_nhwc_bwd_one_pass_kernelI11Bf16IOFp16WLi256ELi48ELi384EEv26Group_norm_nhwc_bwd_params --------------------------
	.section	.nv.info._Z35group_norm_nhwc_bwd_one_pass_kernelI11Bf16IOFp16WLi256ELi48ELi384EEv26Group_norm_nhwc_bwd_params,"",@"SHT_CUDA_INFO"
	.sectionflags	@""
	.align	4


	//----- nvinfo : EIATTR_CUDA_API_VERSION
	.align		4
        /*0000*/ 	.byte	0x04, 0x37
        /*0002*/ 	.short	(.L_689 - .L_688)
.L_688:
        /*0004*/ 	.word	0x00000082


	//----- nvinfo : EIATTR_KPARAM_INFO
	.align		4
.L_689:
        /*0008*/ 	.byte	0x04, 0x17
        /*000a*/ 	.short	(.L_691 - .L_690)
.L_690:
        /*000c*/ 	.word	0x00000000
        /*0010*/ 	.short	0x0000
        /*0012*/ 	.short	0x0000
        /*0014*/ 	.byte	0x00, 0xf0, 0xe1, 0x02


	//----- nvinfo : EIATTR_SPARSE_MMA_MASK
	.align		4
.L_691:
        /*0018*/ 	.byte	0x03, 0x50
        /*001a*/ 	.short	0x0000


	//----- nvinfo : EIATTR_MAXREG_COUNT
	.align		4
        /*001c*/ 	.byte	0x03, 0x1b
        /*001e*/ 	.short	0x00a8


	//----- nvinfo : EIATTR_NUM_BARRIERS
	.align		4
        /*0020*/ 	.byte	0x02, 0x4c
        /*0022*/ 	.byte	0x01
	.zero		1


	//----- nvinfo : EIATTR_MERCURY_ISA_VERSION
	.align		4
        /*0024*/ 	.byte	0x03, 0x5f
        /*0026*/ 	.short	0x0101


	//----- nvinfo : EIATTR_INT_WARP_WIDE_INSTR_OFFSETS
	.align		4
        /*0028*/ 	.byte	0x04, 0x31
        /*002a*/ 	.short	(.L_693 - .L_692)


	//   ....[0]....
.L_692:
        /*002c*/ 	.word	0x00005600


	//   ....[1]....
        /*0030*/ 	.word	0x00009c00


	//----- nvinfo : EIATTR_COOP_GROUP_MASK_REGIDS
	.align		4
.L_693:
        /*0034*/ 	.byte	0x04, 0x29
        /*0036*/ 	.short	(.L_695 - .L_694)


	//   ....[0]....
.L_694:
        /*0038*/ 	.word	0xffffffff


	//   ....[1]....
        /*003c*/ 	.word	0xffffffff


	//   ....[2]....
        /*0040*/ 	.word	0xffffffff


	//   ....[3]....
        /*0044*/ 	.word	0xffffffff


	//   ....[4]....
        /*0048*/ 	.word	0xffffffff


	//   ....[5]....
        /*004c*/ 	.word	0xffffffff


	//   ....[6]....
        /*0050*/ 	.word	0xffffffff


	//   ....[7]....
        /*0054*/ 	.word	0xffffffff


	//   ....[8]....
        /*0058*/ 	.word	0xffffffff


	//   ....[9]....
        /*005c*/ 	.word	0xffffffff


	//----- nvinfo : EIATTR_COOP_GROUP_INSTR_OFFSETS
	.align		4
.L_695:
        /*0060*/ 	.byte	0x04, 0x28
        /*0062*/ 	.short	(.L_697 - .L_696)


	//   ....[0]....
.L_696:
        /*0064*/ 	.word	0x00004520


	//   ....[1]....
        /*0068*/ 	.word	0x00004560


	//   ....[2]....
        /*006c*/ 	.word	0x000046f0


	//   ....[3]....
        /*0070*/ 	.word	0x00004730


	//   ....[4]....
        /*0074*/ 	.word	0x000048c0


	//   ....[5]....
        /*0078*/ 	.word	0x00004900


	//   ....[6]....
        /*007c*/ 	.word	0x00004a10


	//   ....[7]....
        /*0080*/ 	.word	0x00004a30


	//   ....[8]....
        /*0084*/ 	.word	0x00004a60


	//   ....[9]....
        /*0088*/ 	.word	0x00004a80


	//----- nvinfo : EIATTR_EXIT_INSTR_OFFSETS
	.align		4
.L_697:
        /*008c*/ 	.byte	0x04, 0x1c
        /*008e*/ 	.short	(.L_699 - .L_698)


	//   ....[0]....
.L_698:
        /*0090*/ 	.word	0x00009c90


	//   ....[1]....
        /*0094*/ 	.word	0x00009dd0


	//   ....[2]....
        /*0098*/ 	.word	0x0000a030


	//----- nvinfo : EIATTR_MAX_THREADS
	.align		4
.L_699:
        /*009c*/ 	.byte	0x04, 0x05
        /*009e*/ 	.short	(.L_701 - .L_700)
.L_700:
        /*00a0*/ 	.word	0x00000180
        /*00a4*/ 	.word	0x00000001
        /*00a8*/ 	.word	0x00000001


	//----- nvinfo : EIATTR_CRS_STACK_SIZE
	.align		4
.L_701:
        /*00ac*/ 	.byte	0x04, 0x1e
        /*00ae*/ 	.short	(.L_703 - .L_702)
.L_702:
        /*00b0*/ 	.word	0x00000000


	//----- nvinfo : EIATTR_CBANK_PARAM_SIZE
	.align		4
.L_703:
        /*00b4*/ 	.byte	0x03, 0x19
        /*00b6*/ 	.short	0x00b8


	//----- nvinfo : EIATTR_PARAM_CBANK
	.align		4
        /*00b8*/ 	.byte	0x04, 0x0a
        /*00ba*/ 	.short	(.L_705 - .L_704)
	.align		4
.L_704:
        /*00bc*/ 	.word	index@(.nv.constant0._Z35group_norm_nhwc_bwd_one_pass_kernelI11Bf16IOFp16WLi256ELi48ELi384EEv26Group_norm_nhwc_bwd_params)
        /*00c0*/ 	.short	0x0210
        /*00c2*/ 	.short	0x00b8


	//----- nvinfo : EIATTR_SW_WAR
	.align		4
.L_705:
        /*00c4*/ 	.byte	0x04, 0x36
        /*00c6*/ 	.short	(.L_707 - .L_706)
.L_706:
        /*00c8*/ 	.word	0x00000008
.L_707:


//--------------------- .nv.info._Z35group_norm_nhwc_bwd_one_pass_kernelI11Bf16IOFp16WLi512ELi48ELi384EEv26Group_norm_nhwc_bwd_params --------------------------
	.section	.nv.info._Z35group_norm_nhwc_bwd_one_pass_kernelI11Bf16IOFp16WLi512ELi48ELi384EEv26Group_norm_nhwc_bwd_params,"",@"SHT_CUDA_INFO"
	.sectionflags	@""
	.align	4


	//----- nvinfo : EIATTR_CUDA_API_VERSION
	.align		4
        /*0000*/ 	.byte	0x04, 0x37
        /*0002*/ 	.short	(.L_709 - .L_708)
.L_708:
        /*0004*/ 	.word	0x00000082


	//----- nvinfo : EIATTR_KPARAM_INFO
	.align		4
.L_709:
        /*0008*/ 	.byte	0x04, 0x17
        /*000a*/ 	.short	(.L_711 - .L_710)
.L_710:
        /*000c*/ 	.word	0x00000000
        /*0010*/ 	.short	0x0000
        /*0012*/ 	.short	0x0000
        /*0014*/ 	.byte	0x00, 0xf0, 0xe1, 0x02


	//----- nvinfo : EIATTR_SPARSE_MMA_MASK
	.align		4
.L_711:
        /*0018*/ 	.byte	0x03, 0x50
        /*001a*/ 	.short	0x0000


	//----- nvinfo : EIATTR_MAXREG_COUNT
	.align		4
        /*001c*/ 	.byte	0x03, 0x1b
        /*001e*/ 	.short	0x00a8


	//----- nvinfo : EIATTR_NUM_BARRIERS
	.align		4
        /*0020*/ 	.byte	0x02, 0x4c
        /*0022*/ 	.byte	0x01
	.zero		1


	//----- nvinfo : EIATTR_ANNOTATIONS
	.align		4
        /*0024*/ 	.byte	0x04, 0x55
        /*0026*/ 	.short	(.L_713 - .L_712)


	//   ....[0]....
.L_712:
        /*0028*/ 	.word	0x00000001
        /*002c*/ 	.byte	0x70, 0x89, 0x00, 0x00, 0x01, 0x00, 0x00, 0x00, 0x50, 0x8b, 0x00, 0x00


	//----- nvinfo : EIATTR_MERCURY_ISA_VERSION
	.align		4
.L_713:
        /*0038*/ 	.byte	0x03, 0x5f
        /*003a*/ 	.short	0x0101


	//----- nvinfo : EIATTR_INT_WARP_WIDE_INSTR_OFFSETS
	.align		4
        /*003c*/ 	.byte	0x04, 0x31
        /*003e*/ 	.short	(.L_715 - .L_714)


	//   ....[0]....
.L_714:
        /*0040*/ 	.word	0x00009eb0


	//   ....[1]....
        /*0044*/ 	.word	0x0000a200


	//   ....[2]....
        /*0048*/ 	.word	0x0000a2a0


	//   ....[3]....
        /*004c*/ 	.word	0x0000a340


	//   ....[4]....
        /*0050*/ 	.word	0x0000a3e0


	//   ....[5]....
        /*0054*/ 	.word	0x0000a480


	//   ....[6]....
        /*0058*/ 	.word	0x0000a520


	//   ....[7]....
        /*005c*/ 	.word	0x0000a5c0


	//   ....[8]....
        /*0060*/ 	.word	0x0000a660


	//   ....[9]....
        /*0064*/ 	.word	0x0000a700


	//   ....[10]....
        /*0068*/ 	.word	0x0000a7a0


	//   ....[11]....
        /*006c*/ 	.word	0x0000a840


	//   ....[12]....
        /*0070*/ 	.word	0x0000a8e0


	//   ....[13]....
        /*0074*/ 	.word	0x0000a980


	//   ....[14]....
        /*0078*/ 	.word	0x0000aa20


	//   ....[15]....
        /*007c*/ 	.word	0x0000aac0


	//   ....[16]....
        /*0080*/ 	.word	0x0000ab60


	//   ....[17]....
        /*0084*/ 	.word	0x0000ac80


	//   ....[18]....
        /*0088*/ 	.word	0x0000ad20


	//   ....[19]....
        /*008c*/ 	.word	0x0000adc0


	//   ....[20]....
        /*0090*/ 	.word	0x0000ae60


	//   ....[21]....
        /*0094*/ 	.word	0x0000af00


	//   ....[22]....
        /*0098*/ 	.word	0x0000afa0


	//   ....[23]....
        /*009c*/ 	.word	0x0000b040


	//   ....[24]....
        /*00a0*/ 	.word	0x0000b0e0


	//   ....[25]....
        /*00a4*/ 	.word	0x0000b210


	//   ....[26]....
        /*00a8*/ 	.word	0x0000b2b0


	//   ....[27]....
        /*00ac*/ 	.word	0x0000b350


	//   ....[28]....
        /*00b0*/ 	.word	0x0000b3f0


	//   ....[29]....
        /*00b4*/ 	.word	0x0000b600


	//   ....[30]....
        /*00b8*/ 	.word	0x0000b6c0


	//   ....[31]....
        /*00bc*/ 	.word	0x000124c0


	//----- nvinfo : EIATTR_COOP_GROUP_MASK_REGIDS
	.align		4
.L_715:
        /*00c0*/ 	.byte	0x04, 0x29
        /*00c2*/ 	.short	(.L_717 - .L_716)


	//   ....[0]....
.L_716:
        /*00c4*/ 	.word	0xffffffff


	//   ....[1]....
        /*00c8*/ 	.word	0xffffffff


	//   ....[2]....
        /*00cc*/ 	.word	0xffffffff


	//   ....[3]....
        /*00d0*/ 	.word	0xffffffff


	//   ....[4]....
        /*00d4*/ 	.word	0xffffffff


	//   ....[5]....
        /*00d8*/ 	.word	0xffffffff


	//   ....[6]....
        /*00dc*/ 	.word	0xffffffff


	//   ....[7]....
        /*00e0*/ 	.word	0xffffffff


	//   ....[8]....
        /*00e4*/ 	.word	0xffffffff


	//   ....[9]....
        /*00e8*/ 	.word	0xffffffff


	//----- nvinfo : EIATTR_COOP_GROUP_INSTR_OFFSETS
	.align		4
.L_717:
        /*00ec*/ 	.byte	0x04, 0x28
        /*00ee*/ 	.short	(.L_719 - .L_718)


	//   ....[0]....
.L_718:
        /*00f0*/ 	.word	0x000089f0


	//   ....[1]....
        /*00f4*/ 	.word	0x00008a00


	//   ....[2]....
        /*00f8*/ 	.word	0x00008a50


	//   ....[3]....
        /*00fc*/ 	.word	0x00008a60


	//   ....[4]....
        /*0100*/ 	.word	0x00008a90


	//   ....[5]....
        /*0104*/ 	.word	0x00008ab0


	//   ....[6]....
        /*0108*/ 	.word	0x00008ae0


	//   ....[7]....
        /*010c*/ 	.word	0x00008b00


	//   ....[8]....
        /*0110*/ 	.word	0x00008bd0


	//   ....[9]....
        /*0114*/ 	.word	0x00008e00


	//----- nvinfo : EIATTR_EXIT_INSTR_OFFSETS
	.align		4
.L_719:
        /*0118*/ 	.byte	0x04, 0x1c
        /*011a*/ 	.short	(.L_721 - .L_720)


	//   ....[0]....
.L_720:
        /*011c*/ 	.word	0x000125b0


	//   ....[1]....
        /*0120*/ 	.word	0x000126f0


	//   ....[2]....
        /*0124*/ 	.word	0x00012960


	//----- nvinfo : EIATTR_MAX_THREADS
	.align		4
.L_721:
        /*0128*/ 	.byte	0x04, 0x05
        /*012a*/ 	.short	(.L_723 - .L_722)
.L_722:
        /*012c*/ 	.word	0x00000180
        /*0130*/ 	.word	0x00000001
        /*0134*/ 	.word	0x00000001


	//----- nvinfo : EIATTR_CRS_STACK_SIZE
	.align		4
.L_723:
        /*0138*/ 	.byte	0x04, 0x1e
        /*013a*/ 	.short	(.L_725 - .L_724)
.L_724:
        /*013c*/ 	.word	0x00000000


	//----- nvinfo : EIATTR_CBANK_PARAM_SIZE
	.align		4
.L_725:
        /*0140*/ 	.byte	0x03, 0x19
        /*0142*/ 	.short	0x00b8


	//----- nvinfo : EIATTR_PARAM_CBANK
	.align		4
        /*0144*/ 	.byte	0x04, 0x0a
        /*0146*/ 	.short	(.L_727 - .L_726)
	.align		4
.L_726:
        /*0148*/ 	.word	index@(.nv.constant0._Z35group_norm_nhwc_bwd_one_pass_kernelI11Bf16IOFp16WLi512ELi48ELi384EEv26Group_norm_nhwc_bwd_params)
        /*014c*/ 	.short	0x0210
        /*014e*/ 	.short	0x00b8


	//----- nvinfo : EIATTR_SW_WAR
	.align		4
.L_727:
        /*0150*/ 	.byte	0x04, 0x36
        /*0152*/ 	.short	(.L_729 - .L_728)
.L_728:
        /*0154*/ 	.word	0x00000008
.L_729:


//--------------------- .nv.info._Z35group_norm_nhwc_bwd_one_pass_kernelI11Fp16IOFp32WLi64ELi48ELi384EEv26Group_norm_nhwc_bwd_params --------------------------
	.section	.nv.info._Z35group_norm_nhwc_bwd_one_pass_kernelI11Fp16IOFp32WLi64ELi48ELi384EEv26Group_norm_nhwc_bwd_params,"",@"SHT_CUDA_INFO"
	.sectionflags	@""
	.align	4


	//----- nvinfo : EIATTR_CUDA_API_VERSION
	.align		4
        /*0000*/ 	.byte	0x04, 0x37
        /*0002*/ 	.short	(.L_731 - .L_730)
.L_730:
        /*0004*/ 	.word	0x00000082


	//----- nvinfo : EIATTR_KPARAM_INFO
	.align		4
.L_731:
        /*0008*/ 	.byte	0x04, 0x17
        /*000a*/ 	.short	(.L_733 - .L_732)
.L_732:
        /*000c*/ 	.word	0x00000000
        /*0010*/ 	.short	0x0000
        /*0012*/ 	.short	0x0000
        /*0014*/ 	.byte	0x00, 0xf0, 0xe1, 0x02


	//----- nvinfo : EIATTR_SPARSE_MMA_MASK
	.align		4
.L_733:
        /*0018*/ 	.byte	0x03, 0x50
        /*001a*/ 	.short	0x0000


	//----- nvinfo : EIATTR_MAXREG_COUNT
	.align		4
        /*001c*/ 	.byte	0x03, 0x1b
        /*001e*/ 	.short	0x00a8


	//----- nvinfo : EIATTR_NUM_BARRIERS
	.align		4
        /*0020*/ 	.byte	0x02, 0x4c
        /*0022*/ 	.byte	0x01
	.zero		1


	//----- nvinfo : EIATTR_MERCURY_ISA_VERSION
	.align		4
        /*0024*/ 	.byte	0x03, 0x5f
        /*0026*/ 	.short	0x0101


	//----- nvinfo : EIATTR_INT_WARP_WIDE_INSTR_OFFSETS
	.align		4
        /*0028*/ 	.byte	0x04, 0x31
        /*002a*/ 	.short	(.L_735 - .L_734)


	//   ....[0]....
.L_734:
        /*002c*/ 	.word	0x00002250


	//   ....[1]....
        /*0030*/ 	.word	0x00004280


	//----- nvinfo : EIATTR_COOP_GROUP_MASK_REGIDS
	.align		4
.L_735:
        /*0034*/ 	.byte	0x04, 0x29
        /*0036*/ 	.short	(.L_737 - .L_736)


	//   ....[0]....
.L_736:
        /*0038*/ 	.word	0xffffffff


	//   ....[1]....
        /*003c*/ 	.word	0xffffffff


	//   ....[2]....
        /*0040*/ 	.word	0xffffffff


	//   ....[3]....
        /*0044*/ 	.word	0xffffffff


	//   ....[4]....
        /*0048*/ 	.word	0xffffffff


	//   ....[5]....
        /*004c*/ 	.word	0xffffffff


	//   ....[6]....
        /*0050*/ 	.word	0xffffffff


	//   ....[7]....
        /*0054*/ 	.word	0xffffffff


	//   ....[8]....
        /*0058*/ 	.word	0xffffffff


	//   ....[9]....
        /*005c*/ 	.word	0xffffffff


	//----- nvinfo : EIATTR_COOP_GROUP_INSTR_OFFSETS
	.align		4
.L_737:
        /*0060*/ 	.byte	0x04, 0x28
        /*0062*/ 	.short	(.L_739 - .L_738)


	//   ....[0]....
.L_738:
        /*0064*/ 	.word	0x00001720


	//   ....[1]....
        /*0068*/ 	.word	0x00001760


	//   ....[2]....
        /*006c*/ 	.word	0x000017d0


	//   ....[3]....
        /*0070*/ 	.word	0x000017f0


	//   ....[4]....
        /*0074*/ 	.word	0x00001820


	//   ....[5]....
        /*0078*/ 	.word	0x00001840


	//   ....[6]....
        /*007c*/ 	.word	0x00001870


	//   ....[7]....
        /*0080*/ 	.word	0x00001890


	//   ....[8]....
        /*0084*/ 	.word	0x000018c0


	//   ....[9]....
        /*0088*/ 	.word	0x000018e0


	//----- nvinfo : EIATTR_EXIT_INSTR_OFFSETS
	.align		4
.L_739:
        /*008c*/ 	.byte	0x04, 0x1c
        /*008e*/ 	.short	(.L_741 - .L_740)


	//   ....[0]....
.L_740:
        /*0090*/ 	.word	0x00004370


	//   ....[1]....
        /*0094*/ 	.word	0x000044b0


	//   ....[2]....
        /*0098*/ 	.word	0x000046f0


	//----- nvinfo : EIATTR_MAX_THREADS
	.align		4
.L_741:
        /*009c*/ 	.byte	0x04, 0x05
        /*009e*/ 	.short	(.L_743 - .L_742)
.L_742:
        /*00a0*/ 	.word	0x00000180
        /*00a4*/ 	.word	0x00000001
        /*00a8*/ 	.word	0x00000001


	//----- nvinfo : EIATTR_CRS_STACK_SIZE
	.align		4
.L_743:
        /*00ac*/ 	.byte	0x04, 0x1e
        /*00ae*/ 	.short	(.L_745 - .L_744)
.L_744:
        /*00b0*/ 	.word	0x00000000


	//----- nvinfo : EIATTR_CBANK_PARAM_SIZE
	.align		4
.L_745:
        /*00b4*/ 	.byte	0x03, 0x19
        /*00b6*/ 	.short	0x00b8


	//----- nvinfo : EIATTR_PARAM_CBANK
	.align		4
        /*00b8*/ 	.byte	0x04, 0x0a
        /*00ba*/ 	.short	(.L_747 - .L_746)
	.align		4
.L_746:
        /*00bc*/ 	.word	index@(.nv.constant0._Z35group_norm_nhwc_bwd_one_pass_kernelI11Fp16IOFp32WLi64ELi48ELi384EEv26Group_norm_nhwc_bwd_params)
        /*00c0*/ 	.short	0x0210
        /*00c2*/ 	.short	0x00b8


	//----- nvinfo : EIATTR_SW_WAR
	.align		4
.L_747:
        /*00c4*/ 	.byte	0x04, 0x36
        /*00c6*/ 	.short	(.L_749 - .L_748)
.L_748:
        /*00c8*/ 	.word	0x00000008
.L_749:


//--------------------- .nv.info._Z35group_norm_nhwc_bwd_one_pass_kernelI11Fp16IOFp32WLi128ELi48ELi384EEv26Group_norm_nhwc_bwd_params --------------------------
	.section	.nv.info._Z35group_norm_nhwc_bwd_one_pass_kernelI11Fp16IOFp32WLi128ELi48ELi384EEv26Group_norm_nhwc_bwd_params,"",@"SHT_CUDA_INFO"
	.sectionflags	@""
	.align	4


	//----- nvinfo : EIATTR_CUDA_API_VERSION
	.align		4
        /*0000*/ 	.byte	0x04, 0x37
        /*0002*/ 	.short	(.L_751 - .L_750)
.L_750:
        /*0004*/ 	.word	0x00000082


	//----- nvinfo : EIATTR_KPARAM_INFO
	.align		4
.L_751:
        /*0008*/ 	.byte	0x04, 0x17
        /*000a*/ 	.short	(.L_753 - .L_752)
.L_752:
        /*000c*/ 	.word	0x00000000
        /*0010*/ 	.short	0x0000
        /*0012*/ 	.short	0x0000
        /*0014*/ 	.byte	0x00, 0xf0, 0xe1, 0x02


	//----- nvinfo : EIATTR_SPARSE_MMA_MASK
	.align		4
.L_753:
        /*0018*/ 	.byte	0x03, 0x50
        /*001a*/ 	.short	0x0000


	//----- nvinfo : EIATTR_MAXREG_COUNT
	.align		4
        /*001c*/ 	.byte	0x03, 0x1b
        /*001e*/ 	.short	0x00a8


	//----- nvinfo : EIATTR_NUM_BARRIERS
	.align		4
        /*0020*/ 	.byte	0x02, 0x4c
        /*0022*/ 	.byte	0x01
	.zero		1


	//----- nvinfo : EIATTR_MERCURY_ISA_VERSION
	.align		4
        /*0024*/ 	.byte	0x03, 0x5f
        /*0026*/ 	.short	0x0101


	//----- nvinfo : EIATTR_INT_WARP_WIDE_INSTR_OFFSETS
	.align		4
        /*0028*/ 	.byte	0x04, 0x31
        /*002a*/ 	.short	(.L_755 - .L_754)


	//   ....[0]....
.L_754:
        /*002c*/ 	.word	0x000030d0


	//   ....[1]....
        /*0030*/ 	.word	0x00005d90


	//----- nvinfo : EIATTR_COOP_GROUP_MASK_REGIDS
	.align		4
.L_755:
        /*0034*/ 	.byte	0x04, 0x29
        /*0036*/ 	.short	(.L_757 - .L_756)


	//   ....[0]....
.L_756:
        /*0038*/ 	.word	0xffffffff


	//   ....[1]....
        /*003c*/ 	.word	0xffffffff


	//   ....[2]....
        /*0040*/ 	.word	0xffffffff


	//   ....[3]....
        /*0044*/ 	.word	0xffffffff


	//   ....[4]....
        /*0048*/ 	.word	0xffffffff


	//   ....[5]....
        /*004c*/ 	.word	0xffffffff


	//   ....[6]....
        /*0050*/ 	.word	0xffffffff


	//   ....[7]....
        /*0054*/ 	.word	0xffffffff


	//   ....[8]....
        /*0058*/ 	.word	0xffffffff


	//   ....[9]....
        /*005c*/ 	.word	0xffffffff


	//----- nvinfo : EIATTR_COOP_GROUP_INSTR_OFFSETS
	.align		4
.L_757:
        /*0060*/ 	.byte	0x04, 0x28
        /*0062*/ 	.short	(.L_759 - .L_758)


	//   ....[0]....
.L_758:
        /*0064*/ 	.word	0x00002550


	//   ....[1]....
        /*0068*/ 	.word	0x00002590


	//   ....[2]....
        /*006c*/ 	.word	0x00002630


	//   ....[3]....
        /*0070*/ 	.word	0x00002650


	//   ....[4]....
        /*0074*/ 	.word	0x00002680


	//   ....[5]....
        /*0078*/ 	.word	0x000026a0


	//   ....[6]....
        /*007c*/ 	.word	0x000026d0


	//   ....[7]....
        /*0080*/ 	.word	0x000026f0


	//   ....[8]....
        /*0084*/ 	.word	0x00002720


	//   ....[9]....
        /*0088*/ 	.word	0x00002740


	//----- nvinfo : EIATTR_EXIT_INSTR_OFFSETS
	.align		4
.L_759:
        /*008c*/ 	.byte	0x04, 0x1c
        /*008e*/ 	.short	(.L_761 - .L_760)


	//   ....[0]....
.L_760:
        /*0090*/ 	.word	0x00005e20


	//   ....[1]....
        /*0094*/ 	.word	0x00005f60


	//   ....[2]....
        /*0098*/ 	.word	0x000061b0


	//----- nvinfo : EIATTR_MAX_THREADS
	.align		4
.L_761:
        /*009c*/ 	.byte	0x04, 0x05
        /*009e*/ 	.short	(.L_763 - .L_762)
.L_762:
        /*00a0*/ 	.word	0x00000180
        /*00a4*/ 	.word	0x00000001
        /*00a8*/ 	.word	0x00000001


	//----- nvinfo : EIATTR_CRS_STACK_SIZE
	.align		4
.L_763:
        /*00ac*/ 	.byte	0x04, 0x1e
        /*00ae*/ 	.short	(.L_765 - .L_764)
.L_764:
        /*00b0*/ 	.word	0x00000000


	//----- nvinfo : EIATTR_CBANK_PARAM_SIZE
	.align		4
.L_765:
        /*00b4*/ 	.byte	0x03, 0x19
        /*00b6*/ 	.short	0x00b8


	//----- nvinfo : EIATTR_PARAM_CBANK
	.align		4
        /*00b8*/ 	.byte	0x04, 0x0a
        /*00ba*/ 	.short	(.L_767 - .L_766)
	.align		4
.L_766:
        /*00bc*/ 	.word	index@(.nv.constant0._Z35group_norm_nhwc_bwd_one_pass_kernelI11Fp16IOFp32WLi128ELi48ELi384EEv26Group_norm_nhwc_bwd_params)
        /*00c0*/ 	.short	0x0210
        /*00c2*/ 	.short	0x00b8


	//----- nvinfo : EIATTR_SW_WAR
	.align		4
.L_767:
        /*00c4*/ 	.byte	0x04, 0x36
        /*00c6*/ 	.short	(.L_769 - .L_768)
.L_768:
        /*00c8*/ 	.word	0x00000008
.L_769:


//--------------------- .nv.info._Z35group_norm_nhwc_bwd_one_pass_kernelI11Fp16IOFp32WLi256ELi48ELi384EEv26Group_norm_nhwc_bwd_params --------------------------
	.section	.nv.info._Z35group_norm_nhwc_bwd_one_pass_kernelI11Fp16IOFp32WLi256ELi48ELi384EEv26Group_norm_nhwc_bwd_params,"",@"SHT_CUDA_INFO"
	.sectionflags	@""
	.align	4


	//----- nvinfo : EIATTR_CUDA_API_VERSION
	.align		4
        /*0000*/ 	.byte	0x04, 0x37
        /*0002*/ 	.short	(.L_771 - .L_770)
.L_770:
        /*0004*/ 	.word	0x00000082


	//----- nvinfo : EIATTR_KPARAM_INFO
	.align		4
.L_771:
        /*0008*/ 	.byte	0x04, 0x17
        /*000a*/ 	.short	(.L_773 - .L_772)
.L_772:
        /*000c*/ 	.word	0x00000000
        /*0010*/ 	.short	0x0000
        /*0012*/ 	.short	0x0000
        /*0014*/ 	.byte	0x00, 0xf0, 0xe1, 0x02


	//----- nvinfo : EIATTR_SPARSE_MMA_MASK
	.align		4
.L_773:
        /*0018*/ 	.byte	0x03, 0x50
        /*001a*/ 	.short	0x0000


	//----- nvinfo : EIATTR_MAXREG_COUNT
	.align		4
        /*001c*/ 	.byte	0x03, 0x1b
        /*001e*/ 	.short	0x00a8


	//----- nvinfo : EIATTR_NUM_BARRIERS
	.align		4
        /*0020*/ 	.byte	0x02, 0x4c
        /*0022*/ 	.byte	0x01
	.zero		1


	//----- nvinfo : EIATTR_MERCURY_ISA_VERSION
	.align		4
        /*0024*/ 	.byte	0x03, 0x5f
        /*0026*/ 	.short	0x0101


	//----- nvinfo : EIATTR_INT_WARP_WIDE_INSTR_OFFSETS
	.align		4
        /*0028*/ 	.byte	0x04, 0x31
        /*002a*/ 	.short	(.L_775 - .L_774)


	//   ....[0]....
.L_774:
        /*002c*/ 	.word	0x00005190


	//   ....[1]....
        /*0030*/ 	.word	0x00009790


	//----- nvinfo : EIATTR_COOP_GROUP_MASK_REGIDS
	.align		4
.L_775:
        /*0034*/ 	.byte	0x04, 0x29
        /*0036*/ 	.short	(.L_777 - .L_776)


	//   ....[0]....
.L_776:
        /*0038*/ 	.word	0xffffffff


	//   ....[1]....
        /*003c*/ 	.word	0xffffffff


	//   ....[2]....
        /*0040*/ 	.word	0xffffffff


	//   ....[3]....
        /*0044*/ 	.word	0xffffffff


	//   ....[4]....
        /*0048*/ 	.word	0xffffffff


	//   ....[5]....
        /*004c*/ 	.word	0xffffffff


	//   ....[6]....
        /*0050*/ 	.word	0xffffffff


	//   ....[7]....
        /*0054*/ 	.word	0xffffffff


	//   ....[8]....
        /*0058*/ 	.word	0xffffffff


	//   ....[9]....
        /*005c*/ 	.word	0xffffffff


	//----- nvinfo : EIATTR_COOP_GROUP_INSTR_OFFSETS
	.align		4
.L_777:
        /*0060*/ 	.byte	0x04, 0x28
        /*0062*/ 	.short	(.L_779 - .L_778)


	//   ....[0]....
.L_778:
        /*0064*/ 	.word	0x00004540


	//   ....[1]....
        /*0068*/ 	.word	0x00004580


	//   ....[2]....
        /*006c*/ 	.word	0x00004690


	//   ....[3]....
        /*0070*/ 	.word	0x000046b0


	//   ....[4]....
        /*0074*/ 	.word	0x000046e0


	//   ....[5]....
        /*0078*/ 	.word	0x00004700


	//   ....[6]....
        /*007c*/ 	.word	0x00004730


	//   ....[7]....
        /*0080*/ 	.word	0x00004750


	//   ....[8]....
        /*0084*/ 	.word	0x00004780


	//   ....[9]....
        /*0088*/ 	.word	0x000047a0


	//----- nvinfo : EIATTR_EXIT_INSTR_OFFSETS
	.align		4
.L_779:
        /*008c*/ 	.byte	0x04, 0x1c
        /*008e*/ 	.short	(.L_781 - .L_780)


	//   ....[0]....
.L_780:
        /*0090*/ 	.word	0x00009820


	//   ....[1]....
        /*0094*/ 	.word	0x00009960


	//   ....[2]....
        /*0098*/ 	.word	0x00009ba0


	//----- nvinfo : EIATTR_MAX_THREADS
	.align		4
.L_781:
        /*009c*/ 	.byte	0x04, 0x05
        /*009e*/ 	.short	(.L_783 - .L_782)
.L_782:
        /*00a0*/ 	.word	0x00000180
        /*00a4*/ 	.word	0x00000001
        /*00a8*/ 	.word	0x00000001


	//----- nvinfo : EIATTR_CRS_STACK_SIZE
	.align		4
.L_783:
        /*00ac*/ 	.byte	0x04, 0x1e
        /*00ae*/ 	.short	(.L_785 - .L_784)
.L_784:
        /*00b0*/ 	.word	0x00000000


	//----- nvinfo : EIATTR_CBANK_PARAM_SIZE
	.align		4
.L_785:
        /*00b4*/ 	.byte	0x03, 0x19
        /*00b6*/ 	.short	0x00b8


	//----- nvinfo : EIATTR_PARAM_CBANK
	.align		4
        /*00b8*/ 	.byte	0x04, 0x0a
        /*00ba*/ 	.short	(.L_787 - .L_786)
	.align		4
.L_786:
        /*00bc*/ 	.word	index@(.nv.constant0._Z35group_norm_nhwc_bwd_one_pass_kernelI11Fp16IOFp32WLi256ELi48ELi384EEv26Group_norm_nhwc_bwd_params)
        /*00c0*/ 	.short	0x0210
        /*00c2*/ 	.short	0x00b8


	//----- nvinfo : EIATTR_SW_WAR
	.align		4
.L_787:
        /*00c4*/ 	.byte	0x04, 0x36
        /*00c6*/ 	.short	(.L_789 - .L_788)
.L_788:
        /*00c8*/ 	.word	0x00000008
.L_789:


//--------------------- .nv.info._Z35group_norm_nhwc_bwd_one_pass_kernelI11Fp16IOFp32WLi512ELi48ELi384EEv26Group_norm_nhwc_bwd_params --------------------------
	.section	.nv.info._Z35group_norm_nhwc_bwd_one_pass_kernelI11Fp16IOFp32WLi512ELi48ELi384EEv26Group_norm_nhwc_bwd_params,"",@"SHT_CUDA_INFO"
	.sectionflags	@""
	.align	4


	//----- nvinfo : EIATTR_CUDA_API_VERSION
	.align		4
        /*0000*/ 	.byte	0x04, 0x37
        /*0002*/ 	.short	(.L_791 - .L_790)
.L_790:
        /*0004*/ 	.word	0x00000082


	//----- nvinfo : EIATTR_KPARAM_INFO
	.align		4
.L_791:
        /*0008*/ 	.byte	0x04, 0x17
        /*000a*/ 	.short	(.L_793 - .L_792)
.L_792:
        /*000c*/ 	.word	0x00000000
        /*0010*/ 	.short	0x0000
        /*0012*/ 	.short	0x0000
        /*0014*/ 	.byte	0x00, 0xf0, 0xe1, 0x02


	//----- nvinfo : EIATTR_SPARSE_MMA_MASK
	.align		4
.L_793:
        /*0018*/ 	.byte	0x03, 0x50
        /*001a*/ 	.short	0x0000


	//----- nvinfo : EIATTR_MAXREG_COUNT
	.align		4
        /*001c*/ 	.byte	0x03, 0x1b
        /*001e*/ 	.short	0x00a8


	//----- nvinfo : EIATTR_NUM_BARRIERS
	.align		4
        /*0020*/ 	.byte	0x02, 0x4c
        /*0022*/ 	.byte	0x01
	.zero		1


	//----- nvinfo : EIATTR_MERCURY_ISA_VERSION
	.align		4
        /*0024*/ 	.byte	0x03, 0x5f
        /*0026*/ 	.short	0x0101


	//----- nvinfo : EIATTR_INT_WARP_WIDE_INSTR_OFFSETS
	.align		4
        /*0028*/ 	.byte	0x04, 0x31
        /*002a*/ 	.short	(.L_795 - .L_794)


	//   ....[0]....
.L_794:
        /*002c*/ 	.word	0x000091e0


	//   ....[1]....
        /*0030*/ 	.word	0x00010c10


	//----- nvinfo : EIATTR_COOP_GROUP_MASK_REGIDS
	.align		4
.L_795:
        /*0034*/ 	.byte	0x04, 0x29
        /*0036*/ 	.short	(.L_797 - .L_796)


	//   ....[0]....
.L_796:
        /*0038*/ 	.word	0xffffffff


	//   ....[1]....
        /*003c*/ 	.word	0xffffffff


	//   ....[2]....
        /*0040*/ 	.word	0xffffffff


	//   ....[3]....
        /*0044*/ 	.word	0xffffffff


	//   ....[4]....
        /*0048*/ 	.word	0xffffffff


	//   ....[5]....
        /*004c*/ 	.word	0xffffffff


	//   ....[6]....
        /*0050*/ 	.word	0xffffffff


	//   ....[7]....
        /*0054*/ 	.word	0xffffffff


	//   ....[8]....
        /*0058*/ 	.word	0xffffffff


	//   ....[9]....
        /*005c*/ 	.word	0xffffffff


	//----- nvinfo : EIATTR_COOP_GROUP_INSTR_OFFSETS
	.align		4
.L_797:
        /*0060*/ 	.byte	0x04, 0x28
        /*0062*/ 	.short	(.L_799 - .L_798)


	//   ....[0]....
.L_798:
        /*0064*/ 	.word	0x00008520


	//   ....[1]....
        /*0068*/ 	.word	0x00008560


	//   ....[2]....
        /*006c*/ 	.word	0x000086f0


	//   ....[3]....
        /*0070*/ 	.word	0x00008730


	//   ....[4]....
        /*0074*/ 	.word	0x000087d0


	//   ....[5]....
        /*0078*/ 	.word	0x000087f0


	//   ....[6]....
        /*007c*/ 	.word	0x00008820


	//   ....[7]....
        /*0080*/ 	.word	0x00008840


	//   ....[8]....
        /*0084*/ 	.word	0x00008870


	//   ....[9]....
        /*0088*/ 	.word	0x00008890


	//----- nvinfo : EIATTR_EXIT_INSTR_OFFSETS
	.align		4
.L_799:
        /*008c*/ 	.byte	0x04, 0x1c
        /*008e*/ 	.short	(.L_801 - .L_800)


	//   ....[0]....
.L_800:
        /*0090*/ 	.word	0x00010d00


	//   ....[1]....
        /*0094*/ 	.word	0x00010e40


	//   ....[2]....
        /*0098*/ 	.word	0x00011080


	//----- nvinfo : EIATTR_MAX_THREADS
	.align		4
.L_801:
        /*009c*/ 	.byte	0x04, 0x05
        /*009e*/ 	.short	(.L_803 - .L_802)
.L_802:
        /*00a0*/ 	.word	0x00000180
        /*00a4*/ 	.word	0x00000001
        /*00a8*/ 	.word	0x00000001


	//----- nvinfo : EIATTR_CRS_STACK_SIZE
	.align		4
.L_803:
        /*00ac*/ 	.byte	0x04, 0x1e
        /*00ae*/ 	.short	(.L_805 - .L_804)
.L_804:
        /*00b0*/ 	.word	0x00000000


	//----- nvinfo : EIATTR_CBANK_PARAM_SIZE
	.align		4
.L_805:
        /*00b4*/ 	.byte	0x03, 0x19
        /*00b6*/ 	.short	0x00b8


	//----- nvinfo : EIATTR_PARAM_CBANK
	.align		4
        /*00b8*/ 	.byte	0x04, 0x0a
        /*00ba*/ 	.short	(.L_807 - .L_806)
	.align		4
.L_806:
        /*00bc*/ 	.word	index@(.nv.constant0._Z35group_norm_nhwc_bwd_one_pass_kernelI11Fp16IOFp32WLi512ELi48ELi384EEv26Group_norm_nhwc_bwd_params)
        /*00c0*/ 	.short	0x0210
        /*00c2*/ 	.short	0x00b8


	//----- nvinfo : EIATTR_SW_WAR
	.align		4
.L_807:
        /*00c4*/ 	.byte	0x04, 0x36
        /*00c6*/ 	.short	(.L_809 - .L_808)
.L_808:
        /*00c8*/ 	.word	0x00000008
.L_809:


//--------------------- .nv.info._Z35group_norm_nhwc_bwd_one_pass_kernelI11Fp16IOBf16WLi64ELi48ELi384EEv26Group_norm_nhwc_bwd_params --------------------------
	.section	.nv.info._Z35group_norm_nhwc_bwd_one_pass_kernelI11Fp16IOBf16WLi64ELi48ELi384EEv26Group_norm_nhwc_bwd_params,"",@"SHT_CUDA_INFO"
	.sectionflags	@""
	.align	4


	//----- nvinfo : EIATTR_CUDA_API_VERSION
	.align		4
        /*0000*/ 	.byte	0x04, 0x37
        /*0002*/ 	.short	(.L_811 - .L_810)
.L_810:
        /*0004*/ 	.word	0x00000082


	//----- nvinfo : EIATTR_KPARAM_INFO
	.align		4
.L_811:
        /*0008*/ 	.byte	0x04, 0x17
        /*000a*/ 	.short	(.L_813 - .L_812)
.L_812:
        /*000c*/ 	.word	0x00000000
        /*0010*/ 	.short	0x0000
        /*0012*/ 	.short	0x0000
        /*0014*/ 	.byte	0x00, 0xf0, 0xe1, 0x02


	//----- nvinfo : EIATTR_SPARSE_MMA_MASK
	.align		4
.L_813:
        /*0018*/ 	.byte	0x03, 0x50
        /*001a*/ 	.short	0x0000


	//----- nvinfo : EIATTR_MAXREG_COUNT
	.align		4
        /*001c*/ 	.byte	0x03, 0x1b
        /*001e*/ 	.short	0x00a8


	//----- nvinfo : EIATTR_NUM_BARRIERS
	.align		4
        /*0020*/ 	.byte	0x02, 0x4c
        /*0022*/ 	.byte	0x01
	.zero		1


	//----- nvinfo : EIATTR_MERCURY_ISA_VERSION
	.align		4
        /*0024*/ 	.byte	0x03, 0x5f
        /*0026*/ 	.short	0x0101


	//----- nvinfo : EIATTR_INT_WARP_WIDE_INSTR_OFFSETS
	.align		4
        /*0028*/ 	.byte	0x04, 0x31
        /*002a*/ 	.short	(.L_815 - .L_814)


	//   ....[0]....
.L_814:
        /*002c*/ 	.word	0x000022d0


	//   ....[1]....
        /*0030*/ 	.word	0x00004300


	//----- nvinfo : EIATTR_COOP_GROUP_MASK_REGIDS
	.align		4
.L_815:
        /*0034*/ 	.byte	0x04, 0x29
        /*0036*/ 	.short	(.L_817 - .L_816)


	//   ....[0]....
.L_816:
        /*0038*/ 	.word	0xffffffff


	//   ....[1]....
        /*003c*/ 	.word	0xffffffff


	//   ....[2]....
        /*0040*/ 	.word	0xffffffff


	//   ....[3]....
        /*0044*/ 	.word	0xffffffff


	//   ....[4]....
        /*0048*/ 	.word	0xffffffff


	//   ....[5]....
        /*004c*/ 	.word	0xffffffff


	//   ....[6]....
        /*0050*/ 	.word	0xffffffff


	//   ....[7]....
        /*0054*/ 	.word	0xffffffff


	//   ....[8]....
        /*0058*/ 	.word	0xffffffff


	//   ....[9]....
        /*005c*/ 	.word	0xffffffff


	//----- nvinfo : EIATTR_COOP_GROUP_INSTR_OFFSETS
	.align		4
.L_817:
        /*0060*/ 	.byte	0x04, 0x28
        /*0062*/ 	.short	(.L_819 - .L_818)


	//   ....[0]....
.L_818:
        /*0064*/ 	.word	0x00001790


	//   ....[1]....
        /*0068*/ 	.word	0x000017d0


	//   ....[2]....
        /*006c*/ 	.word	0x00001830


	//   ....[3]....
        /*0070*/ 	.word	0x00001850


	//   ....[4]....
        /*0074*/ 	.word	0x00001880


	//   ....[5]....
        /*0078*/ 	.word	0x000018a0


	//   ....[6]....
        /*007c*/ 	.word	0x000018d0


	//   ....[7]....
        /*0080*/ 	.word	0x000018f0


	//   ....[8]....
        /*0084*/ 	.word	0x00001920


	//   ....[9]....
        /*0088*/ 	.word	0x00001940


	//----- nvinfo : EIATTR_EXIT_INSTR_OFFSETS
	.align		4
.L_819:
        /*008c*/ 	.byte	0x04, 0x1c
        /*008e*/ 	.short	(.L_821 - .L_820)


	//   ....[0]....
.L_820:
        /*0090*/ 	.word	0x000043f0


	//   ....[1]....
        /*0094*/ 	.word	0x00004530


	//   ....[2]....
        /*0098*/ 	.word	0x00004790


	//----- nvinfo : EIATTR_MAX_THREADS
	.align		4
.L_821:
        /*009c*/ 	.byte	0x04, 0x05
        /*009e*/ 	.short	(.L_823 - .L_822)
.L_822:
        /*00a0*/ 	.word	0x00000180
        /*00a4*/ 	.word	0x00000001
        /*00a8*/ 	.word	0x00000001


	//----- nvinfo : EIATTR_CRS_STACK_SIZE
	.align		4
.L_823:
        /*00ac*/ 	.byte	0x04, 0x1e
        /*00ae*/ 	.short	(.L_825 - .L_824)
.L_824:
        /*00b0*/ 	.word	0x00000000


	//----- nvinfo : EIATTR_CBANK_PARAM_SIZE
	.align		4
.L_825:
        /*00b4*/ 	.byte	0x03, 0x19
        /*00b6*/ 	.short	0x00b8


	//----- nvinfo : EIATTR_PARAM_CBANK
	.align		4
        /*00b8*/ 	.byte	0x04, 0x0a
        /*00ba*/ 	.short	(.L_827 - .L_826)
	.align		4
.L_826:
        /*00bc*/ 	.word	index@(.nv.constant0._Z35group_norm_nhwc_bwd_one_pass_kernelI11Fp16IOBf16WLi64ELi48ELi384EEv26Group_norm_nhwc_bwd_params)
        /*00c0*/ 	.short	0x0210
        /*00c2*/ 	.short	0x00b8


	//----- nvinfo : EIATTR_SW_WAR
	.align		4
.L_827:
        /*00c4*/ 	.byte	0x04, 0x36
        /*00c6*/ 	.short	(.L_829 - .L_828)
.L_828:
        /*00c8*/ 	.word	0x00000008
.L_829:


//--------------------- .nv.info._Z35group_norm_nhwc_bwd_one_pass_kernelI11Fp16IOBf16WLi128ELi48ELi384EEv26Group_norm_nhwc_bwd_params --------------------------
	.section	.nv.info._Z35group_norm_nhwc_bwd_one_pass_kernelI11Fp16IOBf16WLi128ELi48ELi384EEv26Group_norm_nhwc_bwd_params,"",@"SHT_CUDA_INFO"
	.sectionflags	@""
	.align	4


	//----- nvinfo : EIATTR_CUDA_API_VERSION
	.align		4
        /*0000*/ 	.byte	0x04, 0x37
        /*0002*/ 	.short	(.L_831 - .L_830)
.L_830:
        /*0004*/ 	.word	0x00000082


	//----- nvinfo : EIATTR_KPARAM_INFO
	.align		4
.L_831:
        /*0008*/ 	.byte	0x04, 0x17
        /*000a*/ 	.short	(.L_833 - .L_832)
.L_832:
        /*000c*/ 	.word	0x00000000
        /*0010*/ 	.short	0x0000
        /*0012*/ 	.short	0x0000
        /*0014*/ 	.byte	0x00, 0xf0, 0xe1, 0x02


	//----- nvinfo : EIATTR_SPARSE_MMA_MASK
	.align		4
.L_833:
        /*0018*/ 	.byte	0x03, 0x50
        /*001a*/ 	.short	0x0000


	//----- nvinfo : EIATTR_MAXREG_COUNT
	.align		4
        /*001c*/ 	.byte	0x03, 0x1b
        /*001e*/ 	.short	0x00a8


	//----- nvinfo : EIATTR_NUM_BARRIERS
	.align		4
        /*0020*/ 	.byte	0x02, 0x4c
        /*0022*/ 	.byte	0x01
	.zero		1


	//----- nvinfo : EIATTR_MERCURY_ISA_VERSION
	.align		4
        /*0024*/ 	.byte	0x03, 0x5f
        /*0026*/ 	.short	0x0101


	//----- nvinfo : EIATTR_INT_WARP_WIDE_INSTR_OFFSETS
	.align		4
        /*0028*/ 	.byte	0x04, 0x31
        /*002a*/ 	.short	(.L_835 - .L_834)


	//   ....[0]....
.L_834:
        /*002c*/ 	.word	0x00003140


	//   ....[1]....
        /*0030*/ 	.word	0x00005e00


	//----- nvinfo : EIATTR_COOP_GROUP_MASK_REGIDS
	.align		4
.L_835:
        /*0034*/ 	.byte	0x04, 0x29
        /*0036*/ 	.short	(.L_837 - .L_836)


	//   ....[0]....
.L_836:
        /*0038*/ 	.word	0xffffffff


	//   ....[1]....
        /*003c*/ 	.word	0xffffffff


	//   ....[2]....
        /*0040*/ 	.word	0xffffffff


	//   ....[3]....
        /*0044*/ 	.word	0xffffffff


	//   ....[4]....
        /*0048*/ 	.word	0xffffffff


	//   ....[5]....
        /*004c*/ 	.word	0xffffffff


	//   ....[6]....
        /*0050*/ 	.word	0xffffffff


	//   ....[7]....
        /*0054*/ 	.word	0xffffffff


	//   ....[8]....
        /*0058*/ 	.word	0xffffffff


	//   ....[9]....
        /*005c*/ 	.word	0xffffffff


	//----- nvinfo : EIATTR_COOP_GROUP_INSTR_OFFSETS
	.align		4
.L_837:
        /*0060*/ 	.byte	0x04, 0x28
        /*0062*/ 	.short	(.L_839 - .L_838)


	//   ....[0]....
.L_838:
        /*0064*/ 	.word	0x000025d0


	//   ....[1]....
        /*0068*/ 	.word	0x00002610


	//   ....[2]....
        /*006c*/ 	.word	0x000026b0


	//   ....[3]....
        /*0070*/ 	.word	0x000026d0


	//   ....[4]....
        /*0074*/ 	.word	0x00002700


	//   ....[5]....
        /*0078*/ 	.word	0x00002720


	//   ....[6]....
        /*007c*/ 	.word	0x00002750


	//   ....[7]....
        /*0080*/ 	.word	0x00002770


	//   ....[8]....
        /*0084*/ 	.word	0x000027a0


	//   ....[9]....
        /*0088*/ 	.word	0x000027c0


	//----- nvinfo : EIATTR_EXIT_INSTR_OFFSETS
	.align		4
.L_839:
        /*008c*/ 	.byte	0x04, 0x1c
        /*008e*/ 	.short	(.L_841 - .L_840)


	//   ....[0]....
.L_840:
        /*0090*/ 	.word	0x00005e90


	//   ....[1]....
        /*0094*/ 	.word	0x00005fd0


	//   ....[2]....
        /*0098*/ 	.word	0x00006240


	//----- nvinfo : EIATTR_MAX_THREADS
	.align		4
.L_841:
        /*009c*/ 	.byte	0x04, 0x05
        /*009e*/ 	.short	(.L_843 - .L_842)
.L_842:
        /*00a0*/ 	.word	0x00000180
        /*00a4*/ 	.word	0x00000001
        /*00a8*/ 	.word	0x00000001


	//----- nvinfo : EIATTR_CRS_STACK_SIZE
	.align		4
.L_843:
        /*00ac*/ 	.byte	0x04, 0x1e
        /*00ae*/ 	.short	(.L_845 - .L_844)
.L_844:
        /*00b0*/ 	.word	0x00000000


	//----- nvinfo : EIATTR_CBANK_PARAM_SIZE
	.align		4
.L_845:
        /*00b4*/ 	.byte	0x03, 0x19
        /*00b6*/ 	.short	0x00b8


	//----- nvinfo : EIATTR_PARAM_CBANK
	.align		4
        /*00b8*/ 	.byte	0x04, 0x0a
        /*00ba*/ 	.short	(.L_847 - .L_846)
	.align		4
.L_846:
        /*00bc*/ 	.word	index@(.nv.constant0._Z35group_norm_nhwc_bwd_one_pass_kernelI11Fp16IOBf16WLi128ELi48ELi384EEv26Group_norm_nhwc_bwd_params)
        /*00c0*/ 	.short	0x0210
        /*00c2*/ 	.short	0x00b8


	//----- nvinfo : EIATTR_SW_WAR
	.align		4
.L_847:
        /*00c4*/ 	.byte	0x04, 0x36
        /*00c6*/ 	.short	(.L_849 - .L_848)
.L_848:
        /*00c8*/ 	.word	0x00000008
.L_849:


//--------------------- .nv.info._Z35group_norm_nhwc_bwd_one_pass_kernelI11Fp16IOBf16WLi256ELi48ELi384EEv26Group_norm_nhwc_bwd_params --------------------------
	.section	.nv.info._Z35group_norm_nhwc_bwd_one_pass_kernelI11Fp16IOBf16WLi256ELi48ELi384EEv26Group_norm_nhwc_bwd_params,"",@"SHT_CUDA_INFO"
	.sectionflags	@""
	.align	4


	//----- nvinfo : EIATTR_CUDA_API_VERSION
	.align		4
        /*0000*/ 	.byte	0x04, 0x37
        /*0002*/ 	.short	(.L_851 - .L_850)
.L_850:
        /*0004*/ 	.word	0x00000082


	//----- nvinfo : EIATTR_KPARAM_INFO
	.align		4
.L_851:
        /*0008*/ 	.byte	0x04, 0x17
        /*000a*/ 	.short	(.L_853 - .L_852)
.L_852:
        /*000c*/ 	.word	0x00000000
        /*0010*/ 	.short	0x0000
        /*0012*/ 	.short	0x0000
        /*0014*/ 	.byte	0x00, 0xf0, 0xe1, 0x02


	//----- nvinfo : EIATTR_SPARSE_MMA_MASK
	.align		4
.L_853:
        /*0018*/ 	.byte	0x03, 0x50
        /*001a*/ 	.short	0x0000


	//----- nvinfo : EIATTR_MAXREG_COUNT
	.align		4
        /*001c*/ 	.byte	0x03, 0x1b
        /*001e*/ 	.short	0x00a8


	//----- nvinfo : EIATTR_NUM_BARRIERS
	.align		4
        /*0020*/ 	.byte	0x02, 0x4c
        /*0022*/ 	.byte	0x01
	.zero		1


	//----- nvinfo : EIATTR_MERCURY_ISA_VERSION
	.align		4
        /*0024*/ 	.byte	0x03, 0x5f
        /*0026*/ 	.short	0x0101


	//----- nvinfo : EIATTR_INT_WARP_WIDE_INSTR_OFFSETS
	.align		4
        /*0028*/ 	.byte	0x04, 0x31
        /*002a*/ 	.short	(.L_855 - .L_854)


	//   ....[0]....
.L_854:
        /*002c*/ 	.word	0x000051f0


	//   ....[1]....
        /*0030*/ 	.word	0x000097f0


	//----- nvinfo : EIATTR_COOP_GROUP_MASK_REGIDS
	.align		4
.L_855:
        /*0034*/ 	.byte	0x04, 0x29
        /*0036*/ 	.short	(.L_857 - .L_856)


	//   ....[0]....
.L_856:
        /*0038*/ 	.word	0xffffffff


	//   ....[1]....
        /*003c*/ 	.word	0xffffffff


	//   ....[2]....
        /*0040*/ 	.word	0xffffffff


	//   ....[3]....
        /*0044*/ 	.word	0xffffffff


	//   ....[4]....
        /*0048*/ 	.word	0xffffffff


	//   ....[5]....
        /*004c*/ 	.word	0xffffffff


	//   ....[6]....
        /*0050*/ 	.word	0xffffffff


	//   ....[7]....
        /*0054*/ 	.word	0xffffffff


	//   ....[8]....
        /*0058*/ 	.word	0xffffffff


	//   ....[9]....
        /*005c*/ 	.word	0xffffffff


	//----- nvinfo : EIATTR_COOP_GROUP_INSTR_OFFSETS
	.align		4
.L_857:
        /*0060*/ 	.byte	0x04, 0x28
        /*0062*/ 	.short	(.L_859 - .L_858)


	//   ....[0]....
.L_858:
        /*0064*/ 	.word	0x000045a0


	//   ....[1]....
        /*0068*/ 	.word	0x000045e0


	//   ....[2]....
        /*006c*/ 	.word	0x000046f0


	//   ....[3]....
        /*0070*/ 	.word	0x00004710


	//   ....[4]....
        /*0074*/ 	.word	0x00004740


	//   ....[5]....
        /*0078*/ 	.word	0x00004760


	//   ....[6]....
        /*007c*/ 	.word	0x00004790


	//   ....[7]....
        /*0080*/ 	.word	0x000047b0


	//   ....[8]....
        /*0084*/ 	.word	0x000047e0


	//   ....[9]....
        /*0088*/ 	.word	0x00004800


	//----- nvinfo : EIATTR_EXIT_INSTR_OFFSETS
	.align		4
.L_859:
        /*008c*/ 	.byte	0x04, 0x1c
        /*008e*/ 	.short	(.L_861 - .L_860)


	//   ....[0]....
.L_860:
        /*0090*/ 	.word	0x00009880


	//   ....[1]....
        /*0094*/ 	.word	0x000099c0


	//   ....[2]....
        /*0098*/ 	.word	0x00009c20


	//----- nvinfo : EIATTR_MAX_THREADS
	.align		4
.L_861:
        /*009c*/ 	.byte	0x04, 0x05
        /*009e*/ 	.short	(.L_863 - .L_862)
.L_862:
        /*00a0*/ 	.word	0x00000180
        /*00a4*/ 	.word	0x00000001
        /*00a8*/ 	.word	0x00000001


	//----- nvinfo : EIATTR_CRS_STACK_SIZE
	.align		4
.L_863:
        /*00ac*/ 	.byte	0x04, 0x1e
        /*00ae*/ 	.short	(.L_865 - .L_864)
.L_864:
        /*00b0*/ 	.word	0x00000000


	//----- nvinfo : EIATTR_CBANK_PARAM_SIZE
	.align		4
.L_865:
        /*00b4*/ 	.byte	0x03, 0x19
        /*00b6*/ 	.short	0x00b8


	//----- nvinfo : EIATTR_PARAM_CBANK
	.align		4
        /*00b8*/ 	.byte	0x04, 0x0a
        /*00ba*/ 	.short	(.L_867 - .L_866)
	.align		4
.L_866:
        /*00bc*/ 	.word	index@(.nv.constant0._Z35group_norm_nhwc_bwd_one_pass_kernelI11Fp16IOBf16WLi256ELi48ELi384EEv26Group_norm_nhwc_bwd_params)
        /*00c0*/ 	.short	0x0210
        /*00c2*/ 	.short	0x00b8


	//----- nvinfo : EIATTR_SW_WAR
	.align		4
.L_867:
        /*00c4*/ 	.byte	0x04, 0x36
        /*00c6*/ 	.short	(.L_869 - .L_868)
.L_868:
        /*00c8*/ 	.word	0x00000008
.L_869:


//--------------------- .nv.info._Z35group_norm_nhwc_bwd_one_pass_kernelI11Fp16IOBf16WLi512ELi48ELi384EEv26Group_norm_nhwc_bwd_params --------------------------
	.section	.nv.info._Z35group_norm_nhwc_bwd_one_pass_kernelI11Fp16IOBf16WLi512ELi48ELi384EEv26Group_norm_nhwc_bwd_params,"",@"SHT_CUDA_INFO"
	.sectionflags	@""
	.align	4


	//----- nvinfo : EIATTR_CUDA_API_VERSION
	.align		4
        /*0000*/ 	.byte	0x04, 0x37
        /*0002*/ 	.short	(.L_871 - .L_870)
.L_870:
        /*0004*/ 	.word	0x00000082


	//----- nvinfo : EIATTR_KPARAM_INFO
	.align		4
.L_871:
        /*0008*/ 	.byte	0x04, 0x17
        /*000a*/ 	.short	(.L_873 - .L_872)
.L_872:
        /*000c*/ 	.word	0x00000000
        /*0010*/ 	.short	0x0000
        /*0012*/ 	.short	0x0000
        /*0014*/ 	.byte	0x00, 0xf0, 0xe1, 0x02


	//----- nvinfo : EIATTR_SPARSE_MMA_MASK
	.align		4
.L_873:
        /*0018*/ 	.byte	0x03, 0x50
        /*001a*/ 	.short	0x0000


	//----- nvinfo : EIATTR_MAXREG_COUNT
	.align		4
        /*001c*/ 	.byte	0x03, 0x1b
        /*001e*/ 	.short	0x00a8


	//----- nvinfo : EIATTR_NUM_BARRIERS
	.align		4
        /*0020*/ 	.byte	0x02, 0x4c
        /*0022*/ 	.byte	0x01
	.zero		1


	//----- nvinfo : EIATTR_MERCURY_ISA_VERSION
	.align		4
        /*0024*/ 	.byte	0x03, 0x5f
        /*0026*/ 	.short	0x0101


	//----- nvinfo : EIATTR_INT_WARP_WIDE_INSTR_OFFSETS
	.align		4
        /*0028*/ 	.byte	0x04, 0x31
        /*002a*/ 	.short	(.L_875 - .L_874)


	//   ....[0]....
.L_874:
        /*002c*/ 	.word	0x000092a0


	//   ....[1]....
        /*0030*/ 	.word	0x00010cd0


	//----- nvinfo : EIATTR_COOP_GROUP_MASK_REGIDS
	.align		4
.L_875:
        /*0034*/ 	.byte	0x04, 0x29
        /*0036*/ 	.short	(.L_877 - .L_876)


	//   ....[0]....
.L_876:
        /*0038*/ 	.word	0xffffffff


	//   ....[1]....
        /*003c*/ 	.word	0xffffffff


	//   ....[2]....
        /*0040*/ 	.word	0xffffffff


	//   ....[3]....
        /*0044*/ 	.word	0xffffffff


	//   ....[4]....
        /*0048*/ 	.word	0xffffffff


	//   ....[5]....
        /*004c*/ 	.word	0xffffffff


	//   ....[6]....
        /*0050*/ 	.word	0xffffffff


	//   ....[7]....
        /*0054*/ 	.word	0xffffffff


	//   ....[8]....
        /*0058*/ 	.word	0xffffffff


	//   ....[9]....
        /*005c*/ 	.word	0xffffffff


	//----- nvinfo : EIATTR_COOP_GROUP_INSTR_OFFSETS
	.align		4
.L_877:
        /*0060*/ 	.byte	0x04, 0x28
        /*0062*/ 	.short	(.L_879 - .L_878)


	//   ....[0]....
.L_878:
        /*0064*/ 	.word	0x000085d0


	//   ....[1]....
        /*0068*/ 	.word	0x00008610


	//   ....[2]....
        /*006c*/ 	.word	0x000087a0


	//   ....[3]....
        /*0070*/ 	.word	0x000087e0


	//   ....[4]....
        /*0074*/ 	.word	0x00008890


	//   ....[5]....
        /*0078*/ 	.word	0x000088b0


	//   ....[6]....
        /*007c*/ 	.word	0x000088e0


	//   ....[7]....
        /*0080*/ 	.word	0x00008900


	//   ....[8]....
        /*0084*/ 	.word	0x00008930


	//   ....[9]....
        /*0088*/ 	.word	0x00008950


	//----- nvinfo : EIATTR_EXIT_INSTR_OFFSETS
	.align		4
.L_879:
        /*008c*/ 	.byte	0x04, 0x1c
        /*008e*/ 	.short	(.L_881 - .L_880)


	//   ....[0]....
.L_880:
        /*0090*/ 	.word	0x00010dc0


	//   ....[1]....
        /*0094*/ 	.word	0x00010f00


	//   ....[2]....
        /*0098*/ 	.word	0x00011170


	//----- nvinfo : EIATTR_MAX_THREADS
	.align		4
.L_881:
        /*009c*/ 	.byte	0x04, 0x05
        /*009e*/ 	.short	(.L_883 - .L_882)
.L_882:
        /*00a0*/ 	.word	0x00000180
        /*00a4*/ 	.word	0x00000001
        /*00a8*/ 	.word	0x00000001


	//----- nvinfo : EIATTR_CRS_STACK_SIZE
	.align		4
.L_883:
        /*00ac*/ 	.byte	0x04, 0x1e
        /*00ae*/ 	.short	(.L_885 - .L_884)
.L_884:
        /*00b0*/ 	.word	0x00000000


	//----- nvinfo : EIATTR_CBANK_PARAM_SIZE
	.align		4
.L_885:
        /*00b4*/ 	.byte	0x03, 0x19
        /*00b6*/ 	.short	0x00b8


	//----- nvinfo : EIATTR_PARAM_CBANK
	.align		4
        /*00b8*/ 	.byte	0x04, 0x0a
        /*00ba*/ 	.short	(.L_887 - .L_886)
	.align		4
.L_886:
        /*00bc*/ 	.word	index@(.nv.constant0._Z35group_norm_nhwc_bwd_one_pass_kernelI11Fp16IOBf16WLi512ELi48ELi384EEv26Group_norm_nhwc_bwd_params)
        /*00c0*/ 	.short	0x0210
        /*00c2*/ 	.short	0x00b8


	//----- nvinfo : EIATTR_SW_WAR
	.align		4
.L_887:
        /*00c4*/ 	.byte	0x04, 0x36
        /*00c6*/ 	.short	(.L_889 - .L_888)
.L_888:
        /*00c8*/ 	.word	0x00000008
.L_889:


//--------------------- .nv.info._Z35group_norm_nhwc_bwd_one_pass_kernelI11Fp16IOFp16WLi64ELi48ELi384EEv26Group_norm_nhwc_bwd_params --------------------------
	.section	.nv.info._Z35group_norm_nhwc_bwd_one_pass_kernelI11Fp16IOFp16WLi64ELi48ELi384EEv26Group_norm_nhwc_bwd_params,"",@"SHT_CUDA_INFO"
	.sectionflags	@""
	.align	4


	//----- nvinfo : EIATTR_CUDA_API_VERSION
	.align		4
        /*0000*/ 	.byte	0x04, 0x37
        /*0002*/ 	.short	(.L_891 - .L_890)
.L_890:
        /*0004*/ 	.word	0x00000082


	//----- nvinfo : EIATTR_KPARAM_INFO
	.align		4
.L_891:
        /*0008*/ 	.byte	0x04, 0x17
        /*000a*/ 	.short	(.L_893 - .L_892)
.L_892:
        /*000c*/ 	.word	0x00000000
        /*0010*/ 	.short	0x0000
        /*0012*/ 	.short	0x0000
        /*0014*/ 	.byte	0x00, 0xf0, 0xe1, 0x02


	//----- nvinfo : EIATTR_SPARSE_MMA_MASK
	.align		4
.L_893:
        /*0018*/ 	.byte	0x03, 0x50
        /*001a*/ 	.short	0x0000


	//----- nvinfo : EIATTR_MAXREG_COUNT
	.align		4
        /*001c*/ 	.byte	0x03, 0x1b
        /*001e*/ 	.short	0x00a8


	//----- nvinfo : EIATTR_NUM_BARRIERS
	.align		4
        /*0020*/ 	.byte	0x02, 0x4c
        /*0022*/ 	.byte	0x01
	.zero		1


	//----- nvinfo : EIATTR_MERCURY_ISA_VERSION
	.align		4
        /*0024*/ 	.byte	0x03, 0x5f
        /*0026*/ 	.short	0x0101


	//----- nvinfo : EIATTR_INT_WARP_WIDE_INSTR_OFFSETS
	.align		4
        /*0028*/ 	.byte	0x04, 0x31
        /*002a*/ 	.short	(.L_895 - .L_894)


	//   ....[0]....
.L_894:
        /*002c*/ 	.word	0x000022d0


	//   ....[1]....
        /*0030*/ 	.word	0x00004300


	//----- nvinfo : EIATTR_COOP_GROUP_MASK_REGIDS
	.align		4
.L_895:
        /*0034*/ 	.byte	0x04, 0x29
        /*0036*/ 	.short	(.L_897 - .L_896)


	//   ....[0]....
.L_896:
        /*0038*/ 	.word	0xffffffff


	//   ....[1]....
        /*003c*/ 	.word	0xffffffff


	//   ....[2]....
        /*0040*/ 	.word	0xffffffff


	//   ....[3]....
        /*0044*/ 	.word	0xffffffff


	//   ....[4]....
        /*0048*/ 	.word	0xffffffff


	//   ....[5]....
        /*004c*/ 	.word	0xffffffff


	//   ....[6]....
        /*0050*/ 	.word	0xffffffff


	//   ....[7]....
        /*0054*/ 	.word	0xffffffff


	//   ....[8]....
        /*0058*/ 	.word	0xffffffff


	//   ....[9]....
        /*005c*/ 	.word	0xffffffff


	//----- nvinfo : EIATTR_COOP_GROUP_INSTR_OFFSETS
	.align		4
.L_897:
        /*0060*/ 	.byte	0x04, 0x28
        /*0062*/ 	.short	(.L_899 - .L_898)


	//   ....[0]....
.L_898:
        /*0064*/ 	.word	0x00001790


	//   ....[1]....
        /*0068*/ 	.word	0x000017d0


	//   ....[2]....
        /*006c*/ 	.word	0x00001830


	//   ....[3]....
        /*0070*/ 	.word	0x00001850


	//   ....[4]....
        /*0074*/ 	.word	0x00001880


	//   ....[5]....
        /*0078*/ 	.word	0x000018a0


	//   ....[6]....
        /*007c*/ 	.word	0x000018d0


	//   ....[7]....
        /*0080*/ 	.word	0x000018f0


	//   ....[8]....
        /*0084*/ 	.word	0x00001920


	//   ....[9]....
        /*0088*/ 	.word	0x00001940


	//----- nvinfo : EIATTR_EXIT_INSTR_OFFSETS
	.align		4
.L_899:
        /*008c*/ 	.byte	0x04, 0x1c
        /*008e*/ 	.short	(.L_901 - .L_900)


	//   ....[0]....
.L_900:
        /*0090*/ 	.word	0x000043f0


	//   ....[1]....
        /*0094*/ 	.word	0x00004530


	//   ....[2]....
        /*0098*/ 	.word	0x00004790


	//----- nvinfo : EIATTR_MAX_THREADS
	.align		4
.L_901:
        /*009c*/ 	.byte	0x04, 0x05
        /*009e*/ 	.short	(.L_903 - .L_902)
.L_902:
        /*00a0*/ 	.word	0x00000180
        /*00a4*/ 	.word	0x00000001
        /*00a8*/ 	.word	0x00000001


	//----- nvinfo : EIATTR_CRS_STACK_SIZE
	.align		4
.L_903:
        /*00ac*/ 	.byte	0x04, 0x1e
        /*00ae*/ 	.short	(.L_905 - .L_904)
.L_904:
        /*00b0*/ 	.word	0x00000000


	//----- nvinfo : EIATTR_CBANK_PARAM_SIZE
	.align		4
.L_905:
        /*00b4*/ 	.byte	0x03, 0x19
        /*00b6*/ 	.short	0x00b8


	//----- nvinfo : EIATTR_PARAM_CBANK
	.align		4
        /*00b8*/ 	.byte	0x04, 0x0a
        /*00ba*/ 	.short	(.L_907 - .L_906)
	.align		4
.L_906:
        /*00bc*/ 	.word	index@(.nv.constant0._Z35group_norm_nhwc_bwd_one_pass_kernelI11Fp16IOFp16WLi64ELi48ELi384EEv26Group_norm_nhwc_bwd_params)
        /*00c0*/ 	.short	0x0210
        /*00c2*/ 	.short	0x00b8


	//----- nvinfo : EIATTR_SW_WAR
	.align		4
.L_907:
        /*00c4*/ 	.byte	0x04, 0x36
        /*00c6*/ 	.short	(.L_909 - .L_908)
.L_908:
        /*00c8*/ 	.word	0x00000008
.L_909:


//--------------------- .nv.info._Z35group_norm_nhwc_bwd_one_pass_kernelI11Fp16IOFp16WLi128ELi48ELi384EEv26Group_norm_nhwc_bwd_params --------------------------
	.section	.nv.info._Z35group_norm_nhwc_bwd_one_pass_kernelI11Fp16IOFp16WLi128ELi48ELi384EEv26Group_norm_nhwc_bwd_params,"",@"SHT_CUDA_INFO"
	.sectionflags	@""
	.align	4


	//----- nvinfo : EIATTR_CUDA_API_VERSION
	.align		4
        /*0000*/ 	.byte	0x04, 0x37
        /*0002*/ 	.short	(.L_911 - .L_910)
.L_910:
        /*0004*/ 	.word	0x00000082


	//----- nvinfo : EIATTR_KPARAM_INFO
	.align		4
.L_911:
        /*0008*/ 	.byte	0x04, 0x17
        /*000a*/ 	.short	(.L_913 - .L_912)
.L_912:
        /*000c*/ 	.word	0x00000000
        /*0010*/ 	.short	0x0000
        /*0012*/ 	.short	0x0000
        /*0014*/ 	.byte	0x00, 0xf0, 0xe1, 0x02


	//----- nvinfo : EIATTR_SPARSE_MMA_MASK
	.align		4
.L_913:
        /*0018*/ 	.byte	0x03, 0x50
        /*001a*/ 	.short	0x0000


	//----- nvinfo : EIATTR_MAXREG_COUNT
	.align		4
        /*001c*/ 	.byte	0x03, 0x1b
        /*001e*/ 	.short	0x00a8


	//----- nvinfo : EIATTR_NUM_BARRIERS
	.align		4
        /*0020*/ 	.byte	0x02, 0x4c
        /*0022*/ 	.byte	0x01
	.zero		1


	//----- nvinfo : EIATTR_MERCURY_ISA_VERSION
	.align		4
        /*0024*/ 	.byte	0x03, 0x5f
        /*0026*/ 	.short	0x0101


	//----- nvinfo : EIATTR_INT_WARP_WIDE_INSTR_OFFSETS
	.align		4
        /*0028*/ 	.byte	0x04, 0x31
        /*002a*/ 	.short	(.L_915 - .L_914)


	//   ....[0]....
.L_914:
        /*002c*/ 	.word	0x00003140


	//   ....[1]....
        /*0030*/ 	.word	0x00005e00


	//----- nvinfo : EIATTR_COOP_GROUP_MASK_REGIDS
	.align		4
.L_915:
        /*0034*/ 	.byte	0x04, 0x29
        /*0036*/ 	.short	(.L_917 - .L_916)


	//   ....[0]....
.L_916:
        /*0038*/ 	.word	0xffffffff


	//   ....[1]....
        /*003c*/ 	.word	0xffffffff


	//   ....[2]....
        /*0040*/ 	.word	0xffffffff


	//   ....[3]....
        /*0044*/ 	.word	0xffffffff


	//   ....[4]....
        /*0048*/ 	.word	0xffffffff


	//   ....[5]....
        /*004c*/ 	.word	0xffffffff


	//   ....[6]....
        /*0050*/ 	.word	0xffffffff


	//   ....[7]....
        /*0054*/ 	.word	0xffffffff


	//   ....[8]....
        /*0058*/ 	.word	0xffffffff


	//   ....[9]....
        /*005c*/ 	.word	0xffffffff


	//----- nvinfo : EIATTR_COOP_GROUP_INSTR_OFFSETS
	.align		4
.L_917:
        /*0060*/ 	.byte	0x04, 0x28
        /*0062*/ 	.short	(.L_919 - .L_918)


	//   ....[0]....
.L_918:
        /*0064*/ 	.word	0x000025d0


	//   ....[1]....
        /*0068*/ 	.word	0x00002610


	//   ....[2]....
        /*006c*/ 	.word	0x000026b0


	//   ....[3]....
        /*0070*/ 	.word	0x000026d0


	//   ....[4]....
        /*0074*/ 	.word	0x00002700


	//   ....[5]....
        /*0078*/ 	.word	0x00002720


	//   ....[6]....
        /*007c*/ 	.word	0x00002750


	//   ....[7]....
        /*0080*/ 	.word	0x00002770


	//   ....[8]....
        /*0084*/ 	.word	0x000027a0


	//   ....[9]....
        /*0088*/ 	.word	0x000027c0


	//----- nvinfo : EIATTR_EXIT_INSTR_OFFSETS
	.align		4
.L_919:
        /*008c*/ 	.byte	0x04, 0x1c
        /*008e*/ 	.short	(.L_921 - .L_920)


	//   ....[0]....
.L_920:
        /*0090*/ 	.word	0x00005e90


	//   ....[1]....
        /*0094*/ 	.word	0x00005fd0


	//   ....[2]....
        /*0098*/ 	.word	0x00006240


	//----- nvinfo : EIATTR_MAX_THREADS
	.align		4
.L_921:
        /*009c*/ 	.byte	0x04, 0x05
        /*009e*/ 	.short	(.L_923 - .L_922)
.L_922:
        /*00a0*/ 	.word	0x00000180
        /*00a4*/ 	.word	0x00000001
        /*00a8*/ 	.word	0x00000001


	//----- nvinfo : EIATTR_CRS_STACK_SIZE
	.align		4
.L_923:
        /*00ac*/ 	.byte	0x04, 0x1e
        /*00ae*/ 	.short	(.L_925 - .L_924)
.L_924:
        /*00b0*/ 	.word	0x00000000


	//----- nvinfo : EIATTR_CBANK_PARAM_SIZE
	.align		4
.L_925:
        /*00b4*/ 	.byte	0x03, 0x19
        /*00b6*/ 	.short	0x00b8


	//----- nvinfo : EIATTR_PARAM_CBANK
	.align		4
        /*00b8*/ 	.byte	0x04, 0x0a
        /*00ba*/ 	.short	(.L_927 - .L_926)
	.align		4
.L_926:
        /*00bc*/ 	.word	index@(.nv.constant0._Z35group_norm_nhwc_bwd_one_pass_kernelI11Fp16IOFp16WLi128ELi48ELi384EEv26Group_norm_nhwc_bwd_params)
        /*00c0*/ 	.short	0x0210
        /*00c2*/ 	.short	0x00b8


	//----- nvinfo : EIATTR_SW_WAR
	.align		4
.L_927:
        /*00c4*/ 	.byte	0x04, 0x36
        /*00c6*/ 	.short	(.L_929 - .L_928)
.L_928:
        /*00c8*/ 	.word	0x00000008
.L_929:


//--------------------- .nv.info._Z35group_norm_nhwc_bwd_one_pass_kernelI11Fp16IOFp16WLi256ELi48ELi384EEv26Group_norm_nhwc_bwd_params --------------------------
	.section	.nv.info._Z35group_norm_nhwc_bwd_one_pass_kernelI11Fp16IOFp16WLi256ELi48ELi384EEv26Group_norm_nhwc_bwd_params,"",@"SHT_CUDA_INFO"
	.sectionflags	@""
	.align	4


	//----- nvinfo : EIATTR_CUDA_API_VERSION
	.align		4
        /*0000*/ 	.byte	0x04, 0x37
        /*0002*/ 	.short	(.L_931 - .L_930)
.L_930:
        /*0004*/ 	.word	0x00000082


	//----- nvinfo : EIATTR_KPARAM_INFO
	.align		4
.L_931:
        /*0008*/ 	.byte	0x04, 0x17
        /*000a*/ 	.short	(.L_933 - .L_932)
.L_932:
        /*000c*/ 	.word	0x00000000
        /*0010*/ 	.short	0x0000
        /*0012*/ 	.short	0x0000
        /*0014*/ 	.byte	0x00, 0xf0, 0xe1, 0x02


	//----- nvinfo : EIATTR_SPARSE_MMA_MASK
	.align		4
.L_933:
        /*0018*/ 	.byte	0x03, 0x50
        /*001a*/ 	.short	0x0000


	//----- nvinfo : EIATTR_MAXREG_COUNT
	.align		4
        /*001c*/ 	.byte	0x03, 0x1b
        /*001e*/ 	.short	0x00a8


	//----- nvinfo : EIATTR_NUM_BARRIERS
	.align		4
        /*0020*/ 	.byte	0x02, 0x4c
        /*0022*/ 	.byte	0x01
	.zero		1


	//----- nvinfo : EIATTR_MERCURY_ISA_VERSION
	.align		4
        /*0024*/ 	.byte	0x03, 0x5f
        /*0026*/ 	.short	0x0101


	//----- nvinfo : EIATTR_INT_WARP_WIDE_INSTR_OFFSETS
	.align		4
        /*0028*/ 	.byte	0x04, 0x31
        /*002a*/ 	.short	(.L_935 - .L_934)


	//   ....[0]....
.L_934:
        /*002c*/ 	.word	0x000051f0


	//   ....[1]....
        /*0030*/ 	.word	0x000097f0


	//----- nvinfo : EIATTR_COOP_GROUP_MASK_REGIDS
	.align		4
.L_935:
        /*0034*/ 	.byte	0x04, 0x29
        /*0036*/ 	.short	(.L_937 - .L_936)


	//   ....[0]....
.L_936:
        /*0038*/ 	.word	0xffffffff


	//   ....[1]....
        /*003c*/ 	.word	0xffffffff


	//   ....[2]....
        /*0040*/ 	.word	0xffffffff


	//   ....[3]....
        /*0044*/ 	.word	0xffffffff


	//   ....[4]....
        /*0048*/ 	.word	0xffffffff


	//   ....[5]....
        /*004c*/ 	.word	0xffffffff


	//   ....[6]....
        /*0050*/ 	.word	0xffffffff


	//   ....[7]....
        /*0054*/ 	.word	0xffffffff


	//   ....[8]....
        /*0058*/ 	.word	0xffffffff


	//   ....[9]....
        /*005c*/ 	.word	0xffffffff


	//----- nvinfo : EIATTR_COOP_GROUP_INSTR_OFFSETS
	.align		4
.L_937:
        /*0060*/ 	.byte	0x04, 0x28
        /*0062*/ 	.short	(.L_939 - .L_938)


	//   ....[0]....
.L_938:
        /*0064*/ 	.word	0x000045a0


	//   ....[1]....
        /*0068*/ 	.word	0x000045e0


	//   ....[2]....
        /*006c*/ 	.word	0x000046f0


	//   ....[3]....
        /*0070*/ 	.word	0x00004710


	//   ....[4]....
        /*0074*/ 	.word	0x00004740


	//   ....[5]....
        /*0078*/ 	.word	0x00004760


	//   ....[6]....
        /*007c*/ 	.word	0x00004790


	//   ....[7]....
        /*0080*/ 	.word	0x000047b0


	//   ....[8]....
        /*0084*/ 	.word	0x000047e0


	//   ....[9]....
        /*0088*/ 	.word	0x00004800


	//----- nvinfo : EIATTR_EXIT_INSTR_OFFSETS
	.align		4
.L_939:
        /*008c*/ 	.byte	0x04, 0x1c
        /*008e*/ 	.short	(.L_941 - .L_940)


	//   ....[0]....
.L_940:
        /*0090*/ 	.word	0x00009880


	//   ....[1]....
        /*0094*/ 	.word	0x000099c0


	//   ....[2]....
        /*0098*/ 	.word	0x00009c20


	//----- nvinfo : EIATTR_MAX_THREADS
	.align		4
.L_941:
        /*009c*/ 	.byte	0x04, 0x05
        /*009e*/ 	.short	(.L_943 - .L_942)
.L_942:
        /*00a0*/ 	.word	0x00000180
        /*00a4*/ 	.word	0x00000001
        /*00a8*/ 	.word	0x00000001


	//----- nvinfo : EIATTR_CRS_STACK_SIZE
	.align		4
.L_943:
        /*00ac*/ 	.byte	0x04, 0x1e
        /*00ae*/ 	.short	(.L_945 - .L_944)
.L_944:
        /*00b0*/ 	.word	0x00000000


	//----- nvinfo : EIATTR_CBANK_PARAM_SIZE
	.align		4
.L_945:
        /*00b4*/ 	.byte	0x03, 0x19
        /*00b6*/ 	.short	0x00b8


	//----- nvinfo : EIATTR_PARAM_CBANK
	.align		4
        /*00b8*/ 	.byte	0x04, 0x0a
        /*00ba*/ 	.short	(.L_947 - .L_946)
	.align		4
.L_946:
        /*00bc*/ 	.word	index@(.nv.constant0._Z35group_norm_nhwc_bwd_one_pass_kernelI11Fp16IOFp16WLi256ELi48ELi384EEv26Group_norm_nhwc_bwd_params)
        /*00c0*/ 	.short	0x0210
        /*00c2*/ 	.short	0x00b8


	//----- nvinfo : EIATTR_SW_WAR
	.align		4
.L_947:
        /*00c4*/ 	.byte	0x04, 0x36
        /*00c6*/ 	.short	(.L_949 - .L_948)
.L_948:
        /*00c8*/ 	.word	0x00000008
.L_949:


//--------------------- .nv.info._Z35group_norm_nhwc_bwd_one_pass_kernelI11Fp16IOFp16WLi512ELi48ELi384EEv26Group_norm_nhwc_bwd_params --------------------------
	.section	.nv.info._Z35group_norm_nhwc_bwd_one_pass_kernelI11Fp16IOFp16WLi512ELi48ELi384EEv26Group_norm_nhwc_bwd_params,"",@"SHT_CUDA_INFO"
	.sectionflags	@""
	.align	4


	//----- nvinfo : EIATTR_CUDA_API_VERSION
	.align		4
        /*0000*/ 	.byte	0x04, 0x37
        /*0002*/ 	.short	(.L_951 - .L_950)
.L_950:
        /*0004*/ 	.word	0x00000082


	//----- nvinfo : EIATTR_KPARAM_INFO
	.align		4
.L_951:
        /*0008*/ 	.byte	0x04, 0x17
        /*000a*/ 	.short	(.L_953 - .L_952)
.L_952:
        /*000c*/ 	.word	0x00000000
        /*0010*/ 	.short	0x0000
        /*0012*/ 	.short	0x0000
        /*0014*/ 	.byte	0x00, 0xf0, 0xe1, 0x02


	//----- nvinfo : EIATTR_SPARSE_MMA_MASK
	.align		4
.L_953:
        /*0018*/ 	.byte	0x03, 0x50
        /*001a*/ 	.short	0x0000


	//----- nvinfo : EIATTR_MAXREG_COUNT
	.align		4
        /*001c*/ 	.byte	0x03, 0x1b
        /*001e*/ 	.short	0x00a8


	//----- nvinfo : EIATTR_NUM_BARRIERS
	.align		4
        /*0020*/ 	.byte	0x02, 0x4c
        /*0022*/ 	.byte	0x01
	.zero		1


	//----- nvinfo : EIATTR_MERCURY_ISA_VERSION
	.align		4
        /*0024*/ 	.byte	0x03, 0x5f
        /*0026*/ 	.short	0x0101


	//----- nvinfo : EIATTR_INT_WARP_WIDE_INSTR_OFFSETS
	.align		4
        /*0028*/ 	.byte	0x04, 0x31
        /*002a*/ 	.short	(.L_955 - .L_954)


	//   ....[0]....
.L_954:
        /*002c*/ 	.word	0x000092a0


	//   ....[1]....
        /*0030*/ 	.word	0x00010cd0


	//----- nvinfo : EIATTR_COOP_GROUP_MASK_REGIDS
	.align		4
.L_955:
        /*0034*/ 	.byte	0x04, 0x29
        /*0036*/ 	.short	(.L_957 - .L_956)


	//   ....[0]....
.L_956:
        /*0038*/ 	.word	0xffffffff


	//   ....[1]....
        /*003c*/ 	.word	0xffffffff


	//   ....[2]....
        /*0040*/ 	.word	0xffffffff


	//   ....[3]....
        /*0044*/ 	.word	0xffffffff


	//   ....[4]....
        /*0048*/ 	.word	0xffffffff


	//   ....[5]....
        /*004c*/ 	.word	0xffffffff


	//   ....[6]....
        /*0050*/ 	.word	0xffffffff


	//   ....[7]....
        /*0054*/ 	.word	0xffffffff


	//   ....[8]....
        /*0058*/ 	.word	0xffffffff


	//   ....[9]....
        /*005c*/ 	.word	0xffffffff


	//----- nvinfo : EIATTR_COOP_GROUP_INSTR_OFFSETS
	.align		4
.L_957:
        /*0060*/ 	.byte	0x04, 0x28
        /*0062*/ 	.short	(.L_959 - .L_958)


	//   ....[0]....
.L_958:
        /*0064*/ 	.word	0x000085d0


	//   ....[1]....
        /*0068*/ 	.word	0x00008610


	//   ....[2]....
        /*006c*/ 	.word	0x000087a0


	//   ....[3]....
        /*0070*/ 	.word	0x000087e0


	//   ....[4]....
        /*0074*/ 	.word	0x00008890


	//   ....[5]....
        /*0078*/ 	.word	0x000088b0


	//   ....[6]....
        /*007c*/ 	.word	0x000088e0


	//   ....[7]....
        /*0080*/ 	.word	0x00008900


	//   ....[8]....
        /*0084*/ 	.word	0x00008930


	//   ....[9]....
        /*0088*/ 	.word	0x00008950


	//----- nvinfo : EIATTR_EXIT_INSTR_OFFSETS
	.align		4
.L_959:
        /*008c*/ 	.byte	0x04, 0x1c
        /*008e*/ 	.short	(.L_961 - .L_960)


	//   ....[0]....
.L_960:
        /*0090*/ 	.word	0x00010dc0


	//   ....[1]....
        /*0094*/ 	.word	0x00010f00


	//   ....[2]....
        /*0098*/ 	.word	0x00011170


	//----- nvinfo : EIATTR_MAX_THREADS
	.align		4
.L_961:
        /*009c*/ 	.byte	0x04, 0x05
        /*009e*/ 	.short	(.L_963 - .L_962)
.L_962:
        /*00a0*/ 	.word	0x00000180
        /*00a4*/ 	.word	0x00000001
        /*00a8*/ 	.word	0x00000001


	//----- nvinfo : EIATTR_CRS_STACK_SIZE
	.align		4
.L_963:
        /*00ac*/ 	.byte	0x04, 0x1e
        /*00ae*/ 	.short	(.L_965 - .L_964)
.L_964:
        /*00b0*/ 	.word	0x00000000


	//----- nvinfo : EIATTR_CBANK_PARAM_SIZE
	.align		4
.L_965:
        /*00b4*/ 	.byte	0x03, 0x19
        /*00b6*/ 	.short	0x00b8


	//----- nvinfo : EIATTR_PARAM_CBANK
	.align		4
        /*00b8*/ 	.byte	0x04, 0x0a
        /*00ba*/ 	.short	(.L_967 - .L_966)
	.align		4
.L_966:
        /*00bc*/ 	.word	index@(.nv.constant0._Z35group_norm_nhwc_bwd_one_pass_kernelI11Fp16IOFp16WLi512ELi48ELi384EEv26Group_norm_nhwc_bwd_params)
        /*00c0*/ 	.short	0x0210
        /*00c2*/ 	.short	0x00b8


	//----- nvinfo : EIATTR_SW_WAR
	.align		4
.L_967:
        /*00c4*/ 	.byte	0x04, 0x36
        /*00c6*/ 	.short	(.L_969 - .L_968)
.L_968:
        /*00c8*/ 	.word	0x00000008
.L_969:


//--------------------- .nv.info._Z35group_norm_nhwc_bwd_one_pass_kernelI11Fp32IOFp32WLi64ELi48ELi384EEv26Group_norm_nhwc_bwd_params --------------------------
	.section	.nv.info._Z35group_norm_nhwc_bwd_one_pass_kernelI11Fp32IOFp32WLi64ELi48ELi384EEv26Group_norm_nhwc_bwd_params,"",@"SHT_CUDA_INFO"
	.sectionflags	@""
	.align	4


	//----- nvinfo : EIATTR_CUDA_API_VERSION
	.align		4
        /*0000*/ 	.byte	0x04, 0x37
        /*0002*/ 	.short	(.L_971 - .L_970)
.L_970:
        /*0004*/ 	.word	0x00000082


	//----- nvinfo : EIATTR_KPARAM_INFO
	.align		4
.L_971:
        /*0008*/ 	.byte	0x04, 0x17
        /*000a*/ 	.short	(.L_973 - .L_972)
.L_972:
        /*000c*/ 	.word	0x00000000
        /*0010*/ 	.short	0x0000
        /*0012*/ 	.short	0x0000
        /*0014*/ 	.byte	0x00, 0xf0, 0xe1, 0x02


	//----- nvinfo : EIATTR_SPARSE_MMA_MASK
	.align		4
.L_973:
        /*0018*/ 	.byte	0x03, 0x50
        /*001a*/ 	.short	0x0000


	//----- nvinfo : EIATTR_MAXREG_COUNT
	.align		4
        /*001c*/ 	.byte	0x03, 0x1b
        /*001e*/ 	.short	0x00a8


	//----- nvinfo : EIATTR_NUM_BARRIERS
	.align		4
        /*0020*/ 	.byte	0x02, 0x4c
        /*0022*/ 	.byte	0x01
	.zero		1


	//----- nvinfo : EIATTR_MERCURY_ISA_VERSION
	.align		4
        /*0024*/ 	.byte	0x03, 0x5f
        /*0026*/ 	.short	0x0101


	//----- nvinfo : EIATTR_INT_WARP_WIDE_INSTR_OFFSETS
	.align		4
        /*0028*/ 	.byte	0x04, 0x31
        /*002a*/ 	.short	(.L_975 - .L_974)


	//   ....[0]....
.L_974:
        /*002c*/ 	.word	0x00002170


	//   ....[1]....
        /*0030*/ 	.word	0x00003f40


	//----- nvinfo : EIATTR_COOP_GROUP_MASK_REGIDS
	.align		4
.L_975:
        /*0034*/ 	.byte	0x04, 0x29
        /*0036*/ 	.short	(.L_977 - .L_976)


	//   ....[0]....
.L_976:
        /*0038*/ 	.word	0xffffffff


	//   ....[1]....
        /*003c*/ 	.word	0xffffffff


	//   ....[2]....
        /*0040*/ 	.word	0xffffffff


	//   ....[3]....
        /*0044*/ 	.word	0xffffffff


	//   ....[4]....
        /*0048*/ 	.word	0xffffffff


	//   ....[5]....
        /*004c*/ 	.word	0xffffffff


	//   ....[6]....
        /*0050*/ 	.word	0xffffffff


	//   ....[7]....
        /*0054*/ 	.word	0xffffffff


	//   ....[8]....
        /*0058*/ 	.word	0xffffffff


	//   ....[9]....
        /*005c*/ 	.word	0xffffffff


	//----- nvinfo : EIATTR_COOP_GROUP_INSTR_OFFSETS
	.align		4
.L_977:
        /*0060*/ 	.byte	0x04, 0x28
        /*0062*/ 	.short	(.L_979 - .L_978)


	//   ....[0]....
.L_978:
        /*0064*/ 	.word	0x00001570


	//   ....[1]....
        /*0068*/ 	.word	0x000015b0


	//   ....[2]....
        /*006c*/ 	.word	0x000016d0


	//   ....[3]....
        /*0070*/ 	.word	0x000016f0


	//   ....[4]....
        /*0074*/ 	.word	0x00001720


	//   ....[5]....
        /*0078*/ 	.word	0x00001740


	//   ....[6]....
        /*007c*/ 	.word	0x00001770


	//   ....[7]....
        /*0080*/ 	.word	0x00001790


	//   ....[8]....
        /*0084*/ 	.word	0x000017c0


	//   ....[9]....
        /*0088*/ 	.word	0x000017e0


	//----- nvinfo : EIATTR_EXIT_INSTR_OFFSETS
	.align		4
.L_979:
        /*008c*/ 	.byte	0x04, 0x1c
        /*008e*/ 	.short	(.L_981 - .L_980)


	//   ....[0]....
.L_980:
        /*0090*/ 	.word	0x00004030


	//   ....[1]....
        /*0094*/ 	.word	0x00004170


	//   ....[2]....
        /*0098*/ 	.word	0x000043b0


	//----- nvinfo : EIATTR_MAX_THREADS
	.align		4
.L_981:
        /*009c*/ 	.byte	0x04, 0x05
        /*009e*/ 	.short	(.L_983 - .L_982)
.L_982:
        /*00a0*/ 	.word	0x00000180
        /*00a4*/ 	.word	0x00000001
        /*00a8*/ 	.word	0x00000001


	//----- nvinfo : EIATTR_CRS_STACK_SIZE
	.align		4
.L_983:
        /*00ac*/ 	.byte	0x04, 0x1e
        /*00ae*/ 	.short	(.L_985 - .L_984)
.L_984:
        /*00b0*/ 	.word	0x00000000


	//----- nvinfo : EIATTR_CBANK_PARAM_SIZE
	.align		4
.L_985:
        /*00b4*/ 	.byte	0x03, 0x19
        /*00b6*/ 	.short	0x00b8


	//----- nvinfo : EIATTR_PARAM_CBANK
	.align		4
        /*00b8*/ 	.byte	0x04, 0x0a
        /*00ba*/ 	.short	(.L_987 - .L_986)
	.align		4
.L_986:
        /*00bc*/ 	.word	index@(.nv.constant0._Z35group_norm_nhwc_bwd_one_pass_kernelI11Fp32IOFp32WLi64ELi48ELi384EEv26Group_norm_nhwc_bwd_params)
        /*00c0*/ 	.short	0x0210
        /*00c2*/ 	.short	0x00b8


	//----- nvinfo : EIATTR_SW_WAR
	.align		4
.L_987:
        /*00c4*/ 	.byte	0x04, 0x36
        /*00c6*/ 	.short	(.L_989 - .L_988)
.L_988:
        /*00c8*/ 	.word	0x00000008
.L_989:


//--------------------- .nv.info._Z35group_norm_nhwc_bwd_one_pass_kernelI11Fp32IOFp32WLi128ELi48ELi384EEv26Group_norm_nhwc_bwd_params --------------------------
	.section	.nv.info._Z35group_norm_nhwc_bwd_one_pass_kernelI11Fp32IOFp32WLi128ELi48ELi384EEv26Group_norm_nhwc_bwd_params,"",@"SHT_CUDA_INFO"
	.sectionflags	@""
	.align	4


	//----- nvinfo : EIATTR_CUDA_API_VERSION
	.align		4
        /*0000*/ 	.byte	0x04, 0x37
        /*0002*/ 	.short	(.L_991 - .L_990)
.L_990:
        /*0004*/ 	.word	0x00000082


	//----- nvinfo : EIATTR_KPARAM_INFO
	.align		4
.L_991:
        /*0008*/ 	.byte	0x04, 0x17
        /*000a*/ 	.short	(.L_993 - .L_992)
.L_992:
        /*000c*/ 	.word	0x00000000
        /*0010*/ 	.short	0x0000
        /*0012*/ 	.short	0x0000
        /*0014*/ 	.byte	0x00, 0xf0, 0xe1, 0x02


	//----- nvinfo : EIATTR_SPARSE_MMA_MASK
	.align		4
.L_993:
        /*0018*/ 	.byte	0x03, 0x50
        /*001a*/ 	.short	0x0000


	//----- nvinfo : EIATTR_MAXREG_COUNT
	.align		4
        /*001c*/ 	.byte	0x03, 0x1b
        /*001e*/ 	.short	0x00a8


	//----- nvinfo : EIATTR_NUM_BARRIERS
	.align		4
        /*0020*/ 	.byte	0x02, 0x4c
        /*0022*/ 	.byte	0x01
	.zero		1


	//----- nvinfo : EIATTR_MERCURY_ISA_VERSION
	.align		4
        /*0024*/ 	.byte	0x03, 0x5f
        /*0026*/ 	.short	0x0101


	//----- nvinfo : EIATTR_INT_WARP_WIDE_INSTR_OFFSETS
	.align		4
        /*0028*/ 	.byte	0x04, 0x31
        /*002a*/ 	.short	(.L_995 - .L_994)


	//   ....[0]....
.L_994:
        /*002c*/ 	.word	0x000031a0


	//   ....[1]....
        /*0030*/ 	.word	0x00005aa0


	//----- nvinfo : EIATTR_COOP_GROUP_MASK_REGIDS
	.align		4
.L_995:
        /*0034*/ 	.byte	0x04, 0x29
        /*0036*/ 	.short	(.L_997 - .L_996)


	//   ....[0]....
.L_996:
        /*0038*/ 	.word	0xffffffff


	//   ....[1]....
        /*003c*/ 	.word	0xffffffff


	//   ....[2]....
        /*0040*/ 	.word	0xffffffff


	//   ....[3]....
        /*0044*/ 	.word	0xffffffff


	//   ....[4]....
        /*0048*/ 	.word	0xffffffff


	//   ....[5]....
        /*004c*/ 	.word	0xffffffff


	//   ....[6]....
        /*0050*/ 	.word	0xffffffff


	//   ....[7]....
        /*0054*/ 	.word	0xffffffff


	//   ....[8]....
        /*0058*/ 	.word	0xffffffff


	//   ....[9]....
        /*005c*/ 	.word	0xffffffff


	//----- nvinfo : EIATTR_COOP_GROUP_INSTR_OFFSETS
	.align		4
.L_997:
        /*0060*/ 	.byte	0x04, 0x28
        /*0062*/ 	.short	(.L_999 - .L_998)


	//   ....[0]....
.L_998:
        /*0064*/ 	.word	0x00002650


	//   ....[1]....
        /*0068*/ 	.word	0x00002680


	//   ....[2]....
        /*006c*/ 	.word	0x000026c0


	//   ....[3]....
        /*0070*/ 	.word	0x000026e0


	//   ....[4]....
        /*0074*/ 	.word	0x00002710


	//   ....[5]....
        /*0078*/ 	.word	0x00002730


	//   ....[6]....
        /*007c*/ 	.word	0x00002760


	//   ....[7]....
        /*0080*/ 	.word	0x00002780


	//   ....[8]....
        /*0084*/ 	.word	0x000027b0


	//   ....[9]....
        /*0088*/ 	.word	0x000027d0


	//----- nvinfo : EIATTR_EXIT_INSTR_OFFSETS
	.align		4
.L_999:
        /*008c*/ 	.byte	0x04, 0x1c
        /*008e*/ 	.short	(.L_1001 - .L_1000)


	//   ....[0]....
.L_1000:
        /*0090*/ 	.word	0x00005b30


	//   ....[1]....
        /*0094*/ 	.word	0x00005c70


	//   ....[2]....
        /*0098*/ 	.word	0x00005eb0


	//----- nvinfo : EIATTR_MAX_THREADS
	.align		4
.L_1001:
        /*009c*/ 	.byte	0x04, 0x05
        /*009e*/ 	.short	(.L_1003 - .L_1002)
.L_1002:
        /*00a0*/ 	.word	0x00000180
        /*00a4*/ 	.word	0x00000001
        /*00a8*/ 	.word	0x00000001


	//----- nvinfo : EIATTR_CRS_STACK_SIZE
	.align		4
.L_1003:
        /*00ac*/ 	.byte	0x04, 0x1e
        /*00ae*/ 	.short	(.L_1005 - .L_1004)
.L_1004:
        /*00b0*/ 	.word	0x00000000


	//----- nvinfo : EIATTR_CBANK_PARAM_SIZE
	.align		4
.L_1005:
        /*00b4*/ 	.byte	0x03, 0x19
        /*00b6*/ 	.short	0x00b8


	//----- nvinfo : EIATTR_PARAM_CBANK
	.align		4
        /*00b8*/ 	.byte	0x04, 0x0a
        /*00ba*/ 	.short	(.L_1007 - .L_1006)
	.align		4
.L_1006:
        /*00bc*/ 	.word	index@(.nv.constant0._Z35group_norm_nhwc_bwd_one_pass_kernelI11Fp32IOFp32WLi128ELi48ELi384EEv26Group_norm_nhwc_bwd_params)
        /*00c0*/ 	.short	0x0210
        /*00c2*/ 	.short	0x00b8


	//----- nvinfo : EIATTR_SW_WAR
	.align		4
.L_1007:
        /*00c4*/ 	.byte	0x04, 0x36
        /*00c6*/ 	.short	(.L_1009 - .L_1008)
.L_1008:
        /*00c8*/ 	.word	0x00000008
.L_1009:


//--------------------- .nv.info._Z35group_norm_nhwc_bwd_one_pass_kernelI11Fp32IOFp32WLi256ELi48ELi384EEv26Group_norm_nhwc_bwd_params --------------------------
	.section	.nv.info._Z35group_norm_nhwc_bwd_one_pass_kernelI11Fp32IOFp32WLi256ELi48ELi384EEv26Group_norm_nhwc_bwd_params,"",@"SHT_CUDA_INFO"
	.sectionflags	@""
	.align	4


	//----- nvinfo : EIATTR_CUDA_API_VERSION
	.align		4
        /*0000*/ 	.byte	0x04, 0x37
        /*0002*/ 	.short	(.L_1011 - .L_1010)
.L_1010:
        /*0004*/ 	.word	0x00000082


	//----- nvinfo : EIATTR_KPARAM_INFO
	.align		4
.L_1011:
        /*0008*/ 	.byte	0x04, 0x17
        /*000a*/ 	.short	(.L_1013 - .L_1012)
.L_1012:
        /*000c*/ 	.word	0x00000000
        /*0010*/ 	.short	0x0000
        /*0012*/ 	.short	0x0000
        /*0014*/ 	.byte	0x00, 0xf0, 0xe1, 0x02


	//----- nvinfo : EIATTR_SPARSE_MMA_MASK
	.align		4
.L_1013:
        /*0018*/ 	.byte	0x03, 0x50
        /*001a*/ 	.short	0x0000


	//----- nvinfo : EIATTR_MAXREG_COUNT
	.align		4
        /*001c*/ 	.byte	0x03, 0x1b
        /*001e*/ 	.short	0x00a8


	//----- nvinfo : EIATTR_NUM_BARRIERS
	.align		4
        /*0020*/ 	.byte	0x02, 0x4c
        /*0022*/ 	.byte	0x01
	.zero		1


	//----- nvinfo : EIATTR_MERCURY_ISA_VERSION
	.align		4
        /*0024*/ 	.byte	0x03, 0x5f
        /*0026*/ 	.short	0x0101


	//----- nvinfo : EIATTR_INT_WARP_WIDE_INSTR_OFFSETS
	.align		4
        /*0028*/ 	.byte	0x04, 0x31
        /*002a*/ 	.short	(.L_1015 - .L_1014)


	//   ....[0]....
.L_1014:
        /*002c*/ 	.word	0x00005020


	//   ....[1]....
        /*0030*/ 	.word	0x00008d20


	//----- nvinfo : EIATTR_COOP_GROUP_MASK_REGIDS
	.align		4
.L_1015:
        /*0034*/ 	.byte	0x04, 0x29
        /*0036*/ 	.short	(.L_1017 - .L_1016)


	//   ....[0]....
.L_1016:
        /*0038*/ 	.word	0xffffffff


	//   ....[1]....
        /*003c*/ 	.word	0xffffffff


	//   ....[2]....
        /*0040*/ 	.word	0xffffffff


	//   ....[3]....
        /*0044*/ 	.word	0xffffffff


	//   ....[4]....
        /*0048*/ 	.word	0xffffffff


	//   ....[5]....
        /*004c*/ 	.word	0xffffffff


	//   ....[6]....
        /*0050*/ 	.word	0xffffffff


	//   ....[7]....
        /*0054*/ 	.word	0xffffffff


	//   ....[8]....
        /*0058*/ 	.word	0xffffffff


	//   ....[9]....
        /*005c*/ 	.word	0xffffffff


	//----- nvinfo : EIATTR_COOP_GROUP_INSTR_OFFSETS
	.align		4
.L_1017:
        /*0060*/ 	.byte	0x04, 0x28
        /*0062*/ 	.short	(.L_1019 - .L_1018)


	//   ....[0]....
.L_1018:
        /*0064*/ 	.word	0x00004130


	//   ....[1]....
        /*0068*/ 	.word	0x00004140


	//   ....[2]....
        /*006c*/ 	.word	0x00004190


	//   ....[3]....
        /*0070*/ 	.word	0x000041b0


	//   ....[4]....
        /*0074*/ 	.word	0x000041e0


	//   ....[5]....
        /*0078*/ 	.word	0x00004200


	//   ....[6]....
        /*007c*/ 	.word	0x00004230


	//   ....[7]....
        /*0080*/ 	.word	0x00004250


	//   ....[8]....
        /*0084*/ 	.word	0x00004280


	//   ....[9]....
        /*0088*/ 	.word	0x000042a0


	//----- nvinfo : EIATTR_EXIT_INSTR_OFFSETS
	.align		4
.L_1019:
        /*008c*/ 	.byte	0x04, 0x1c
        /*008e*/ 	.short	(.L_1021 - .L_1020)


	//   ....[0]....
.L_1020:
        /*0090*/ 	.word	0x00008db0


	//   ....[1]....
        /*0094*/ 	.word	0x00008ef0


	//   ....[2]....
        /*0098*/ 	.word	0x00009130


	//----- nvinfo : EIATTR_MAX_THREADS
	.align		4
.L_1021:
        /*009c*/ 	.byte	0x04, 0x05
        /*009e*/ 	.short	(.L_1023 - .L_1022)
.L_1022:
        /*00a0*/ 	.word	0x00000180
        /*00a4*/ 	.word	0x00000001
        /*00a8*/ 	.word	0x00000001


	//----- nvinfo : EIATTR_CRS_STACK_SIZE
	.align		4
.L_1023:
        /*00ac*/ 	.byte	0x04, 0x1e
        /*00ae*/ 	.short	(.L_1025 - .L_1024)
.L_1024:
        /*00b0*/ 	.word	0x00000000


	//----- nvinfo : EIATTR_CBANK_PARAM_SIZE
	.align		4
.L_1025:
        /*00b4*/ 	.byte	0x03, 0x19
        /*00b6*/ 	.short	0x00b8


	//----- nvinfo : EIATTR_PARAM_CBANK
	.align		4
        /*00b8*/ 	.byte	0x04, 0x0a
        /*00ba*/ 	.short	(.L_1027 - .L_1026)
	.align		4
.L_1026:
        /*00bc*/ 	.word	index@(.nv.constant0._Z35group_norm_nhwc_bwd_one_pass_kernelI11Fp32IOFp32WLi256ELi48ELi384EEv26Group_norm_nhwc_bwd_params)
        /*00c0*/ 	.short	0x0210
        /*00c2*/ 	.short	0x00b8


	//----- nvinfo : EIATTR_SW_WAR
	.align		4
.L_1027:
        /*00c4*/ 	.byte	0x04, 0x36
        /*00c6*/ 	.short	(.L_1029 - .L_1028)
.L_1028:
        /*00c8*/ 	.word	0x00000008
.L_1029:


//--------------------- .nv.info._Z35group_norm_nhwc_bwd_one_pass_kernelI11Fp32IOFp32WLi512ELi48ELi384EEv26Group_norm_nhwc_bwd_params --------------------------
	.section	.nv.info._Z35group_norm_nhwc_bwd_one_pass_kernelI11Fp32IOFp32WLi512ELi48ELi384EEv26Group_norm_nhwc_bwd_params,"",@"SHT_CUDA_INFO"
	.sectionflags	@""
	.align	4


	//----- nvinfo : EIATTR_CUDA_API_VERSION
	.align		4
        /*0000*/ 	.byte	0x04, 0x37
        /*0002*/ 	.short	(.L_1031 - .L_1030)
.L_1030:
        /*0004*/ 	.word	0x00000082


	//----- nvinfo : EIATTR_KPARAM_INFO
	.align		4
.L_1031:
        /*0008*/ 	.byte	0x04, 0x17
        /*000a*/ 	.short	(.L_1033 - .L_1032)
.L_1032:
        /*000c*/ 	.word	0x00000000
        /*0010*/ 	.short	0x0000
        /*0012*/ 	.short	0x0000
        /*0014*/ 	.byte	0x00, 0xf0, 0xe1, 0x02


	//----- nvinfo : EIATTR_SPARSE_MMA_MASK
	.align		4
.L_1033:
        /*0018*/ 	.byte	0x03, 0x50
        /*001a*/ 	.short	0x0000


	//----- nvinfo : EIATTR_MAXREG_COUNT
	.align		4
        /*001c*/ 	.byte	0x03, 0x1b
        /*001e*/ 	.short	0x00a8


	//----- nvinfo : EIATTR_NUM_BARRIERS
	.align		4
        /*0020*/ 	.byte	0x02, 0x4c
        /*0022*/ 	.byte	0x01
	.zero		1


	//----- nvinfo : EIATTR_ANNOTATIONS
	.align		4
        /*0024*/ 	.byte	0x04, 0x55
        /*0026*/ 	.short	(.L_1035 - .L_1034)


	//   ....[0]....
.L_1034:
        /*0028*/ 	.word	0x00000001
        /*002c*/ 	.byte	0x60, 0x02, 0x00, 0x00, 0x01, 0x00, 0x00, 0x00, 0x00, 0x7d, 0x00, 0x00, 0x01, 0x00, 0x00, 0x00
        /*003c*/ 	.byte	0x90, 0x7e, 0x00, 0x00, 0x01, 0x00, 0x00, 0x00, 0xd0, 0x7e, 0x00, 0x00


	//----- nvinfo : EIATTR_MERCURY_ISA_VERSION
	.align		4
.L_1035:
        /*0048*/ 	.byte	0x03, 0x5f
        /*004a*/ 	.short	0x0101


	//----- nvinfo : EIATTR_INT_WARP_WIDE_INSTR_OFFSETS
	.align		4
        /*004c*/ 	.byte	0x04, 0x31
        /*004e*/ 	.short	(.L_1037 - .L_1036)


	//   ....[0]....
.L_1036:
        /*0050*/ 	.word	0x00008ab0


	//   ....[1]....
        /*0054*/ 	.word	0x00008d90


	//   ....[2]....
        /*0058*/ 	.word	0x00008e40


	//   ....[3]....
        /*005c*/ 	.word	0x00008e50


	//   ....[4]....
        /*0060*/ 	.word	0x00008f10


	//   ....[5]....
        /*0064*/ 	.word	0x00008ff0


	//   ....[6]....
        /*0068*/ 	.word	0x000090b0


	//   ....[7]....
        /*006c*/ 	.word	0x000090d0


	//   ....[8]....
        /*0070*/ 	.word	0x000091d0


	//   ....[9]....
        /*0074*/ 	.word	0x00009290


	//   ....[10]....
        /*0078*/ 	.word	0x000092b0


	//   ....[11]....
        /*007c*/ 	.word	0x000093b0


	//   ....[12]....
        /*0080*/ 	.word	0x00009470


	//   ....[13]....
        /*0084*/ 	.word	0x00009480


	//   ....[14]....
        /*0088*/ 	.word	0x00009590


	//   ....[15]....
        /*008c*/ 	.word	0x00009650


	//   ....[16]....
        /*0090*/ 	.word	0x00009660


	//   ....[17]....
        /*0094*/ 	.word	0x00009810


	//   ....[18]....
        /*0098*/ 	.word	0x000098d0


	//   ....[19]....
        /*009c*/ 	.word	0x000098e0


	//   ....[20]....
        /*00a0*/ 	.word	0x000098f0


	//   ....[21]....
        /*00a4*/ 	.word	0x00009a60


	//   ....[22]....
        /*00a8*/ 	.word	0x00009b10


	//   ....[23]....
        /*00ac*/ 	.word	0x00009b30


	//   ....[24]....
        /*00b0*/ 	.word	0x00009b60


	//   ....[25]....
        /*00b4*/ 	.word	0x00009d70


	//   ....[26]....
        /*00b8*/ 	.word	0x00009e30


	//   ....[27]....
        /*00bc*/ 	.word	0x00009e90


	//   ....[28]....
        /*00c0*/ 	.word	0x00009ec0


	//   ....[29]....
        /*00c4*/ 	.word	0x0000a170


	//   ....[30]....
        /*00c8*/ 	.word	0x0000a210


	//   ....[31]....
        /*00cc*/ 	.word	0x00010030


	//----- nvinfo : EIATTR_COOP_GROUP_MASK_REGIDS
	.align		4
.L_1037:
        /*00d0*/ 	.byte	0x04, 0x29
        /*00d2*/ 	.short	(.L_1039 - .L_1038)


	//   ....[0]....
.L_1038:
        /*00d4*/ 	.word	0xffffffff


	//   ....[1]....
        /*00d8*/ 	.word	0xffffffff


	//   ....[2]....
        /*00dc*/ 	.word	0xffffffff


	//   ....[3]....
        /*00e0*/ 	.word	0xffffffff


	//   ....[4]....
        /*00e4*/ 	.word	0xffffffff


	//   ....[5]....
        /*00e8*/ 	.word	0xffffffff


	//   ....[6]....
        /*00ec*/ 	.word	0xffffffff


	//   ....[7]....
        /*00f0*/ 	.word	0xffffffff


	//   ....[8]....
        /*00f4*/ 	.word	0xffffffff


	//   ....[9]....
        /*00f8*/ 	.word	0xffffffff


	//----- nvinfo : EIATTR_COOP_GROUP_INSTR_OFFSETS
	.align		4
.L_1039:
        /*00fc*/ 	.byte	0x04, 0x28
        /*00fe*/ 	.short	(.L_1041 - .L_1040)


	//   ....[0]....
.L_1040:
        /*0100*/ 	.word	0x00007d80


	//   ....[1]....
        /*0104*/ 	.word	0x00007d90


	//   ....[2]....
        /*0108*/ 	.word	0x00007de0


	//   ....[3]....
        /*010c*/ 	.word	0x00007df0


	//   ....[4]....
        /*0110*/ 	.word	0x00007e20


	//   ....[5]....
        /*0114*/ 	.word	0x00007e40


	//   ....[6]....
        /*0118*/ 	.word	0x00007e80


	//   ....[7]....
        /*011c*/ 	.word	0x00007eb0


	//   ....[8]....
        /*0120*/ 	.word	0x00007f50


	//   ....[9]....
        /*0124*/ 	.word	0x00007f70


	//----- nvinfo : EIATTR_EXIT_INSTR_OFFSETS
	.align		4
.L_1041:
        /*0128*/ 	.byte	0x04, 0x1c
        /*012a*/ 	.short	(.L_1043 - .L_1042)


	//   ....[0]....
.L_1042:
        /*012c*/ 	.word	0x00010120


	//   ....[1]....
        /*0130*/ 	.word	0x00010260


	//   ....[2]....
        /*0134*/ 	.word	0x000104a0


	//----- nvinfo : EIATTR_MAX_THREADS
	.align		4
.L_1043:
        /*0138*/ 	.byte	0x04, 0x05
        /*013a*/ 	.short	(.L_1045 - .L_1044)
.L_1044:
        /*013c*/ 	.word	0x00000180
        /*0140*/ 	.word	0x00000001
        /*0144*/ 	.word	0x00000001


	//----- nvinfo : EIATTR_CRS_STACK_SIZE
	.align		4
.L_1045:
        /*0148*/ 	.byte	0x04, 0x1e
        /*014a*/ 	.short	(.L_1047 - .L_1046)
.L_1046:
        /*014c*/ 	.word	0x00000000


	//----- nvinfo : EIATTR_CBANK_PARAM_SIZE
	.align		4
.L_1047:
        /*0150*/ 	.byte	0x03, 0x19
        /*0152*/ 	.short	0x00b8


	//----- nvinfo : EIATTR_PARAM_CBANK
	.align		4
        /*0154*/ 	.byte	0x04, 0x0a
        /*0156*/ 	.short	(.L_1049 - .L_1048)
	.align		4
.L_1048:
        /*0158*/ 	.word	index@(.nv.constant0._Z35group_norm_nhwc_bwd_one_pass_kernelI11Fp32IOFp32WLi512ELi48ELi384EEv26Group_norm_nhwc_bwd_params)
        /*015c*/ 	.short	0x0210
        /*015e*/ 	.short	0x00b8


	//----- nvinfo : EIATTR_SW_WAR
	.align		4
.L_1049:
        /*0160*/ 	.byte	0x04, 0x36
        /*0162*/ 	.short	(.L_1051 - .L_1050)
.L_1050:
        /*0164*/ 	.word	0x00000008
.L_1051:


//--------------------- .nv.info._Z35group_norm_nhwc_bwd_one_pass_kernelI11Fp32IOBf16WLi64ELi48ELi384EEv26Group_norm_nhwc_bwd_params --------------------------
	.section	.nv.info._Z35group_norm_nhwc_bwd_one_pass_kernelI11Fp32IOBf16WLi64ELi48ELi384EEv26Group_norm_nhwc_bwd_params,"",@"SHT_CUDA_INFO"
	.sectionflags	@""
	.align	4


	//----- nvinfo : EIATTR_CUDA_API_VERSION
	.align		4
        /*0000*/ 	.byte	0x04, 0x37
        /*0002*/ 	.short	(.L_1053 - .L_1052)
.L_1052:
        /*0004*/ 	.word	0x00000082


	//----- nvinfo : EIATTR_KPARAM_INFO
	.align		4
.L_1053:
        /*0008*/ 	.byte	0x04, 0x17
        /*000a*/ 	.short	(.L_1055 - .L_1054)
.L_1054:
        /*000c*/ 	.word	0x00000000
        /*0010*/ 	.short	0x0000
        /*0012*/ 	.short	0x0000
        /*0014*/ 	.byte	0x00, 0xf0, 0xe1, 0x02


	//----- nvinfo : EIATTR_SPARSE_MMA_MASK
	.align		4
.L_1055:
        /*0018*/ 	.byte	0x03, 0x50
        /*001a*/ 	.short	0x0000


	//----- nvinfo : EIATTR_MAXREG_COUNT
	.align		4
        /*001c*/ 	.byte	0x03, 0x1b
        /*001e*/ 	.short	0x00a8


	//----- nvinfo : EIATTR_NUM_BARRIERS
	.align		4
        /*0020*/ 	.byte	0x02, 0x4c
        /*0022*/ 	.byte	0x01
	.zero		1


	//----- nvinfo : EIATTR_MERCURY_ISA_VERSION
	.align		4
        /*0024*/ 	.byte	0x03, 0x5f
        /*0026*/ 	.short	0x0101


	//----- nvinfo : EIATTR_INT_WARP_WIDE_INSTR_OFFSETS
	.align		4
        /*0028*/ 	.byte	0x04, 0x31
        /*002a*/ 	.short	(.L_1057 - .L_1056)


	//   ....[0]....
.L_1056:
        /*002c*/ 	.word	0x000021c0


	//   ....[1]....
        /*0030*/ 	.word	0x00003f90


	//----- nvinfo : EIATTR_COOP_GROUP_MASK_REGIDS
	.align		4
.L_1057:
        /*0034*/ 	.byte	0x04, 0x29
        /*0036*/ 	.short	(.L_1059 - .L_1058)


	//   ....[0]....
.L_1058:
        /*0038*/ 	.word	0xffffffff


	//   ....[1]....
        /*003c*/ 	.word	0xffffffff


	//   ....[2]....
        /*0040*/ 	.word	0xffffffff


	//   ....[3]....
        /*0044*/ 	.word	0xffffffff


	//   ....[4]....
        /*0048*/ 	.word	0xffffffff


	//   ....[5]....
        /*004c*/ 	.word	0xffffffff


	//   ....[6]....
        /*0050*/ 	.word	0xffffffff


	//   ....[7]....
        /*0054*/ 	.word	0xffffffff


	//   ....[8]....
        /*0058*/ 	.word	0xffffffff


	//   ....[9]....
        /*005c*/ 	.word	0xffffffff


	//----- nvinfo : EIATTR_COOP_GROUP_INSTR_OFFSETS
	.align		4
.L_1059:
        /*0060*/ 	.byte	0x04, 0x28
        /*0062*/ 	.short	(.L_1061 - .L_1060)


	//   ....[0]....
.L_1060:
        /*0064*/ 	.word	0x000015c0


	//   ....[1]....
        /*0068*/ 	.word	0x00001600


	//   ....[2]....
        /*006c*/ 	.word	0x000016f0


	//   ....[3]....
        /*0070*/ 	.word	0x00001710


	//   ....[4]....
        /*0074*/ 	.word	0x00001740


	//   ....[5]....
        /*0078*/ 	.word	0x00001760


	//   ....[6]....
        /*007c*/ 	.word	0x00001790


	//   ....[7]....
        /*0080*/ 	.word	0x000017b0


	//   ....[8]....
        /*0084*/ 	.word	0x000017e0


	//   ....[9]....
        /*0088*/ 	.word	0x00001800


	//----- nvinfo : EIATTR_EXIT_INSTR_OFFSETS
	.align		4
.L_1061:
        /*008c*/ 	.byte	0x04, 0x1c
        /*008e*/ 	.short	(.L_1063 - .L_1062)


	//   ....[0]....
.L_1062:
        /*0090*/ 	.word	0x00004080


	//   ....[1]....
        /*0094*/ 	.word	0x000041c0


	//   ....[2]....
        /*0098*/ 	.word	0x00004420


	//----- nvinfo : EIATTR_MAX_THREADS
	.align		4
.L_1063:
        /*009c*/ 	.byte	0x04, 0x05
        /*009e*/ 	.short	(.L_1065 - .L_1064)
.L_1064:
        /*00a0*/ 	.word	0x00000180
        /*00a4*/ 	.word	0x00000001
        /*00a8*/ 	.word	0x00000001


	//----- nvinfo : EIATTR_CRS_STACK_SIZE
	.align		4
.L_1065:
        /*00ac*/ 	.byte	0x04, 0x1e
        /*00ae*/ 	.short	(.L_1067 - .L_1066)
.L_1066:
        /*00b0*/ 	.word	0x00000000


	//----- nvinfo : EIATTR_CBANK_PARAM_SIZE
	.align		4
.L_1067:
        /*00b4*/ 	.byte	0x03, 0x19
        /*00b6*/ 	.short	0x00b8


	//----- nvinfo : EIATTR_PARAM_CBANK
	.align		4
        /*00b8*/ 	.byte	0x04, 0x0a
        /*00ba*/ 	.short	(.L_1069 - .L_1068)
	.align		4
.L_1068:
        /*00bc*/ 	.word	index@(.nv.constant0._Z35group_norm_nhwc_bwd_one_pass_kernelI11Fp32IOBf16WLi64ELi48ELi384EEv26Group_norm_nhwc_bwd_params)
        /*00c0*/ 	.short	0x0210
        /*00c2*/ 	.short	0x00b8


	//----- nvinfo : EIATTR_SW_WAR
	.align		4
.L_1069:
        /*00c4*/ 	.byte	0x04, 0x36
        /*00c6*/ 	.short	(.L_1071 - .L_1070)
.L_1070:
        /*00c8*/ 	.word	0x00000008
.L_1071:


//--------------------- .nv.info._Z35group_norm_nhwc_bwd_one_pass_kernelI11Fp32IOBf16WLi128ELi48ELi384EEv26Group_norm_nhwc_bwd_params --------------------------
	.section	.nv.info._Z35group_norm_nhwc_bwd_one_pass_kernelI11Fp32IOBf16WLi128ELi48ELi384EEv26Group_norm_nhwc_bwd_params,"",@"SHT_CUDA_INFO"
	.sectionflags	@""
	.align	4


	//----- nvinfo : EIATTR_CUDA_API_VERSION
	.align		4
        /*0000*/ 	.byte	0x04, 0x37
        /*0002*/ 	.short	(.L_1073 - .L_1072)
.L_1072:
        /*0004*/ 	.word	0x00000082


	//----- nvinfo : EIATTR_KPARAM_INFO
	.align		4
.L_1073:
        /*0008*/ 	.byte	0x04, 0x17
        /*000a*/ 	.short	(.L_1075 - .L_1074)
.L_1074:
        /*000c*/ 	.word	0x00000000
        /*0010*/ 	.short	0x0000
        /*0012*/ 	.short	0x0000
        /*0014*/ 	.byte	0x00, 0xf0, 0xe1, 0x02


	//----- nvinfo : EIATTR_SPARSE_MMA_MASK
	.align		4
.L_1075:
        /*0018*/ 	.byte	0x03, 0x50
        /*001a*/ 	.short	0x0000


	//----- nvinfo : EIATTR_MAXREG_COUNT
	.align		4
        /*001c*/ 	.byte	0x03, 0x1b
        /*001e*/ 	.short	0x00a8


	//----- nvinfo : EIATTR_NUM_BARRIERS
	.align		4
        /*0020*/ 	.byte	0x02, 0x4c
        /*0022*/ 	.byte	0x01
	.zero		1


	//----- nvinfo : EIATTR_MERCURY_ISA_VERSION
	.align		4
        /*0024*/ 	.byte	0x03, 0x5f
        /*0026*/ 	.short	0x0101


	//----- nvinfo : EIATTR_INT_WARP_WIDE_INSTR_OFFSETS
	.align		4
        /*0028*/ 	.byte	0x04, 0x31
        /*002a*/ 	.short	(.L_1077 - .L_1076)


	//   ....[0]....
.L_1076:
        /*002c*/ 	.word	0x00003200


	//   ....[1]....
        /*0030*/ 	.word	0x00005b00


	//----- nvinfo : EIATTR_COOP_GROUP_MASK_REGIDS
	.align		4
.L_1077:
        /*0034*/ 	.byte	0x04, 0x29
        /*0036*/ 	.short	(.L_1079 - .L_1078)


	//   ....[0]....
.L_1078:
        /*0038*/ 	.word	0xffffffff


	//   ....[1]....
        /*003c*/ 	.word	0xffffffff


	//   ....[2]....
        /*0040*/ 	.word	0xffffffff


	//   ....[3]....
        /*0044*/ 	.word	0xffffffff


	//   ....[4]....
        /*0048*/ 	.word	0xffffffff


	//   ....[5]....
        /*004c*/ 	.word	0xffffffff


	//   ....[6]....
        /*0050*/ 	.word	0xffffffff


	//   ....[7]....
        /*0054*/ 	.word	0xffffffff


	//   ....[8]....
        /*0058*/ 	.word	0xffffffff


	//   ....[9]....
        /*005c*/ 	.word	0xffffffff


	//----- nvinfo : EIATTR_COOP_GROUP_INSTR_OFFSETS
	.align		4
.L_1079:
        /*0060*/ 	.byte	0x04, 0x28
        /*0062*/ 	.short	(.L_1081 - .L_1080)


	//   ....[0]....
.L_1080:
        /*0064*/ 	.word	0x000026c0


	//   ....[1]....
        /*0068*/ 	.word	0x000026d0


	//   ....[2]....
        /*006c*/ 	.word	0x00002720


	//   ....[3]....
        /*0070*/ 	.word	0x00002740


	//   ....[4]....
        /*0074*/ 	.word	0x00002770


	//   ....[5]....
        /*0078*/ 	.word	0x00002790


	//   ....[6]....
        /*007c*/ 	.word	0x000027c0


	//   ....[7]....
        /*0080*/ 	.word	0x000027e0


	//   ....[8]....
        /*0084*/ 	.word	0x00002810


	//   ....[9]....
        /*0088*/ 	.word	0x00002830


	//----- nvinfo : EIATTR_EXIT_INSTR_OFFSETS
	.align		4
.L_1081:
        /*008c*/ 	.byte	0x04, 0x1c
        /*008e*/ 	.short	(.L_1083 - .L_1082)


	//   ....[0]....
.L_1082:
        /*0090*/ 	.word	0x00005b90


	//   ....[1]....
        /*0094*/ 	.word	0x00005cd0


	//   ....[2]....
        /*0098*/ 	.word	0x00005f30


	//----- nvinfo : EIATTR_MAX_THREADS
	.align		4
.L_1083:
        /*009c*/ 	.byte	0x04, 0x05
        /*009e*/ 	.short	(.L_1085 - .L_1084)
.L_1084:
        /*00a0*/ 	.word	0x00000180
        /*00a4*/ 	.word	0x00000001
        /*00a8*/ 	.word	0x00000001


	//----- nvinfo : EIATTR_CRS_STACK_SIZE
	.align		4
.L_1085:
        /*00ac*/ 	.byte	0x04, 0x1e
        /*00ae*/ 	.short	(.L_1087 - .L_1086)
.L_1086:
        /*00b0*/ 	.word	0x00000000


	//----- nvinfo : EIATTR_CBANK_PARAM_SIZE
	.align		4
.L_1087:
        /*00b4*/ 	.byte	0x03, 0x19
        /*00b6*/ 	.short	0x00b8


	//----- nvinfo : EIATTR_PARAM_CBANK
	.align		4
        /*00b8*/ 	.byte	0x04, 0x0a
        /*00ba*/ 	.short	(.L_1089 - .L_1088)
	.align		4
.L_1088:
        /*00bc*/ 	.word	index@(.nv.constant0._Z35group_norm_nhwc_bwd_one_pass_kernelI11Fp32IOBf16WLi128ELi48ELi384EEv26Group_norm_nhwc_bwd_params)
        /*00c0*/ 	.short	0x0210
        /*00c2*/ 	.short	0x00b8


	//----- nvinfo : EIATTR_SW_WAR
	.align		4
.L_1089:
        /*00c4*/ 	.byte	0x04, 0x36
        /*00c6*/ 	.short	(.L_1091 - .L_1090)
.L_1090:
        /*00c8*/ 	.word	0x00000008
.L_1091:


//--------------------- .nv.info._Z35group_norm_nhwc_bwd_one_pass_kernelI11Fp32IOBf16WLi256ELi48ELi384EEv26Group_norm_nhwc_bwd_params --------------------------
	.section	.nv.info._Z35group_norm_nhwc_bwd_one_pass_kernelI11Fp32IOBf16WLi256ELi48ELi384EEv26Group_norm_nhwc_bwd_params,"",@"SHT_CUDA_INFO"
	.sectionflags	@""
	.align	4


	//----- nvinfo : EIATTR_CUDA_API_VERSION
	.align		4
        /*0000*/ 	.byte	0x04, 0x37
        /*0002*/ 	.short	(.L_1093 - .L_1092)
.L_1092:
        /*0004*/ 	.word	0x00000082


	//----- nvinfo : EIATTR_KPARAM_INFO
	.align		4
.L_1093:
        /*0008*/ 	.byte	0x04, 0x17
        /*000a*/ 	.short	(.L_1095 - .L_1094)
.L_1094:
        /*000c*/ 	.word	0x00000000
        /*0010*/ 	.short	0x0000
        /*0012*/ 	.short	0x0000
        /*0014*/ 	.byte	0x00, 0xf0, 0xe1, 0x02


	//----- nvinfo : EIATTR_SPARSE_MMA_MASK
	.align		4
.L_1095:
        /*0018*/ 	.byte	0x03, 0x50
        /*001a*/ 	.short	0x0000


	//----- nvinfo : EIATTR_MAXREG_COUNT
	.align		4
        /*001c*/ 	.byte	0x03, 0x1b
        /*001e*/ 	.short	0x00a8


	//----- nvinfo : EIATTR_NUM_BARRIERS
	.align		4
        /*0020*/ 	.byte	0x02, 0x4c
        /*0022*/ 	.byte	0x01
	.zero		1


	//----- nvinfo : EIATTR_MERCURY_ISA_VERSION
	.align		4
        /*0024*/ 	.byte	0x03, 0x5f
        /*0026*/ 	.short	0x0101


	//----- nvinfo : EIATTR_INT_WARP_WIDE_INSTR_OFFSETS
	.align		4
        /*0028*/ 	.byte	0x04, 0x31
        /*002a*/ 	.short	(.L_1097 - .L_1096)


	//   ....[0]....
.L_1096:
        /*002c*/ 	.word	0x000050a0


	//   ....[1]....
        /*0030*/ 	.word	0x00008da0


	//----- nvinfo : EIATTR_COOP_GROUP_MASK_REGIDS
	.align		4
.L_1097:
        /*0034*/ 	.byte	0x04, 0x29
        /*0036*/ 	.short	(.L_1099 - .L_1098)


	//   ....[0]....
.L_1098:
        /*0038*/ 	.word	0xffffffff


	//   ....[1]....
        /*003c*/ 	.word	0xffffffff


	//   ....[2]....
        /*0040*/ 	.word	0xffffffff


	//   ....[3]....
        /*0044*/ 	.word	0xffffffff


	//   ....[4]....
        /*0048*/ 	.word	0xffffffff


	//   ....[5]....
        /*004c*/ 	.word	0xffffffff


	//   ....[6]....
        /*0050*/ 	.word	0xffffffff


	//   ....[7]....
        /*0054*/ 	.word	0xffffffff


	//   ....[8]....
        /*0058*/ 	.word	0xffffffff


	//   ....[9]....
        /*005c*/ 	.word	0xffffffff


	//----- nvinfo : EIATTR_COOP_GROUP_INSTR_OFFSETS
	.align		4
.L_1099:
        /*0060*/ 	.byte	0x04, 0x28
        /*0062*/ 	.short	(.L_1101 - .L_1100)


	//   ....[0]....
.L_1100:
        /*0064*/ 	.word	0x000041a0


	//   ....[1]....
        /*0068*/ 	.word	0x000041b0


	//   ....[2]....
        /*006c*/ 	.word	0x00004200


	//   ....[3]....
        /*0070*/ 	.word	0x00004220


	//   ....[4]....
        /*0074*/ 	.word	0x00004250


	//   ....[5]....
        /*0078*/ 	.word	0x00004270


	//   ....[6]....
        /*007c*/ 	.word	0x000042a0


	//   ....[7]....
        /*0080*/ 	.word	0x000042c0


	//   ....[8]....
        /*0084*/ 	.word	0x000042f0


	//   ....[9]....
        /*0088*/ 	.word	0x00004310


	//----- nvinfo : EIATTR_EXIT_INSTR_OFFSETS
	.align		4
.L_1101:
        /*008c*/ 	.byte	0x04, 0x1c
        /*008e*/ 	.short	(.L_1103 - .L_1102)


	//   ....[0]....
.L_1102:
        /*0090*/ 	.word	0x00008e30


	//   ....[1]....
        /*0094*/ 	.word	0x00008f70


	//   ....[2]....
        /*0098*/ 	.word	0x000091d0


	//----- nvinfo : EIATTR_MAX_THREADS
	.align		4
.L_1103:
        /*009c*/ 	.byte	0x04, 0x05
        /*009e*/ 	.short	(.L_1105 - .L_1104)
.L_1104:
        /*00a0*/ 	.word	0x00000180
        /*00a4*/ 	.word	0x00000001
        /*00a8*/ 	.word	0x00000001


	//----- nvinfo : EIATTR_CRS_STACK_SIZE
	.align		4
.L_1105:
        /*00ac*/ 	.byte	0x04, 0x1e
        /*00ae*/ 	.short	(.L_1107 - .L_1106)
.L_1106:
        /*00b0*/ 	.word	0x00000000


	//----- nvinfo : EIATTR_CBANK_PARAM_SIZE
	.align		4
.L_1107:
        /*00b4*/ 	.byte	0x03, 0x19
        /*00b6*/ 	.short	0x00b8


	//----- nvinfo : EIATTR_PARAM_CBANK
	.align		4
        /*00b8*/ 	.byte	0x04, 0x0a
        /*00ba*/ 	.short	(.L_1109 - .L_1108)
	.align		4
.L_1108:
        /*00bc*/ 	.word	index@(.nv.constant0._Z35group_norm_nhwc_bwd_one_pass_kernelI11Fp32IOBf16WLi256ELi48ELi384EEv26Group_norm_nhwc_bwd_params)
        /*00c0*/ 	.short	0x0210
        /*00c2*/ 	.short	0x00b8


	//----- nvinfo : EIATTR_SW_WAR
	.align		4
.L_1109:
        /*00c4*/ 	.byte	0x04, 0x36
        /*00c6*/ 	.short	(.L_1111 - .L_1110)
.L_1110:
        /*00c8*/ 	.word	0x00000008
.L_1111:


//--------------------- .nv.info._Z35group_norm_nhwc_bwd_one_pass_kernelI11Fp32IOBf16WLi512ELi48ELi384EEv26Group_norm_nhwc_bwd_params --------------------------
	.section	.nv.info._Z35group_norm_nhwc_bwd_one_pass_kernelI11Fp32IOBf16WLi512ELi48ELi384EEv26Group_norm_nhwc_bwd_params,"",@"SHT_CUDA_INFO"
	.sectionflags	@""
	.align	4


	//----- nvinfo : EIATTR_CUDA_API_VERSION
	.align		4
        /*0000*/ 	.byte	0x04, 0x37
        /*0002*/ 	.short	(.L_1113 - .L_1112)
.L_1112:
        /*0004*/ 	.word	0x00000082


	//----- nvinfo : EIATTR_KPARAM_INFO
	.align		4
.L_1113:
        /*0008*/ 	.byte	0x04, 0x17
        /*000a*/ 	.short	(.L_1115 - .L_1114)
.L_1114:
        /*000c*/ 	.word	0x00000000
        /*0010*/ 	.short	0x0000
        /*0012*/ 	.short	0x0000
        /*0014*/ 	.byte	0x00, 0xf0, 0xe1, 0x02


	//----- nvinfo : EIATTR_SPARSE_MMA_MASK
	.align		4
.L_1115:
        /*0018*/ 	.byte	0x03, 0x50
        /*001a*/ 	.short	0x0000


	//----- nvinfo : EIATTR_MAXREG_COUNT
	.align		4
        /*001c*/ 	.byte	0x03, 0x1b
        /*001e*/ 	.short	0x00a8


	//----- nvinfo : EIATTR_NUM_BARRIERS
	.align		4
        /*0020*/ 	.byte	0x02, 0x4c
        /*0022*/ 	.byte	0x01
	.zero		1


	//----- nvinfo : EIATTR_ANNOTATIONS
	.align		4
        /*0024*/ 	.byte	0x04, 0x55
        /*0026*/ 	.short	(.L_1117 - .L_1116)


	//   ....[0]....
.L_1116:
        /*0028*/ 	.word	0x00000001
        /*002c*/ 	.byte	0xf0, 0x02, 0x00, 0x00, 0x01, 0x00, 0x00, 0x00, 0x70, 0x7d, 0x00, 0x00, 0x01, 0x00, 0x00, 0x00
        /*003c*/ 	.byte	0x00, 0x7f, 0x00, 0x00, 0x01, 0x00, 0x00, 0x00, 0x40, 0x7f, 0x00, 0x00


	//----- nvinfo : EIATTR_MERCURY_ISA_VERSION
	.align		4
.L_1117:
        /*0048*/ 	.byte	0x03, 0x5f
        /*004a*/ 	.short	0x0101


	//----- nvinfo : EIATTR_INT_WARP_WIDE_INSTR_OFFSETS
	.align		4
        /*004c*/ 	.byte	0x04, 0x31
        /*004e*/ 	.short	(.L_1119 - .L_1118)


	//   ....[0]....
.L_1118:
        /*0050*/ 	.word	0x00008b20


	//   ....[1]....
        /*0054*/ 	.word	0x00008e00


	//   ....[2]....
        /*0058*/ 	.word	0x00008eb0


	//   ....[3]....
        /*005c*/ 	.word	0x00008ec0


	//   ....[4]....
        /*0060*/ 	.word	0x00008f80


	//   ....[5]....
        /*0064*/ 	.word	0x00009060


	//   ....[6]....
        /*0068*/ 	.word	0x00009120


	//   ....[7]....
        /*006c*/ 	.word	0x00009140


	//   ....[8]....
        /*0070*/ 	.word	0x00009240


	//   ....[9]....
        /*0074*/ 	.word	0x00009300


	//   ....[10]....
        /*0078*/ 	.word	0x00009320


	//   ....[11]....
        /*007c*/ 	.word	0x00009420


	//   ....[12]....
        /*0080*/ 	.word	0x000094e0


	//   ....[13]....
        /*0084*/ 	.word	0x000094f0


	//   ....[14]....
        /*0088*/ 	.word	0x00009600


	//   ....[15]....
        /*008c*/ 	.word	0x000096c0


	//   ....[16]....
        /*0090*/ 	.word	0x000096d0


	//   ....[17]....
        /*0094*/ 	.word	0x00009880


	//   ....[18]....
        /*0098*/ 	.word	0x00009940


	//   ....[19]....
        /*009c*/ 	.word	0x00009950


	//   ....[20]....
        /*00a0*/ 	.word	0x00009960


	//   ....[21]....
        /*00a4*/ 	.word	0x00009ad0


	//   ....[22]....
        /*00a8*/ 	.word	0x00009b80


	//   ....[23]....
        /*00ac*/ 	.word	0x00009ba0


	//   ....[24]....
        /*00b0*/ 	.word	0x00009bd0


	//   ....[25]....
        /*00b4*/ 	.word	0x00009de0


	//   ....[26]....
        /*00b8*/ 	.word	0x00009ea0


	//   ....[27]....
        /*00bc*/ 	.word	0x00009f00


	//   ....[28]....
        /*00c0*/ 	.word	0x00009f30


	//   ....[29]....
        /*00c4*/ 	.word	0x0000a1e0


	//   ....[30]....
        /*00c8*/ 	.word	0x0000a280


	//   ....[31]....
        /*00cc*/ 	.word	0x000100a0


	//----- nvinfo : EIATTR_COOP_GROUP_MASK_REGIDS
	.align		4
.L_1119:
        /*00d0*/ 	.byte	0x04, 0x29
        /*00d2*/ 	.short	(.L_1121 - .L_1120)


	//   ....[0]....
.L_1120:
        /*00d4*/ 	.word	0xffffffff


	//   ....[1]....
        /*00d8*/ 	.word	0xffffffff


	//   ....[2]....
        /*00dc*/ 	.word	0xffffffff


	//   ....[3]....
        /*00e0*/ 	.word	0xffffffff


	//   ....[4]....
        /*00e4*/ 	.word	0xffffffff


	//   ....[5]....
        /*00e8*/ 	.word	0xffffffff


	//   ....[6]....
        /*00ec*/ 	.word	0xffffffff


	//   ....[7]....
        /*00f0*/ 	.word	0xffffffff


	//   ....[8]....
        /*00f4*/ 	.word	0xffffffff


	//   ....[9]....
        /*00f8*/ 	.word	0xffffffff


	//----- nvinfo : EIATTR_COOP_GROUP_INSTR_OFFSETS
	.align		4
.L_1121:
        /*00fc*/ 	.byte	0x04, 0x28
        /*00fe*/ 	.short	(.L_1123 - .L_1122)


	//   ....[0]....
.L_1122:
        /*0100*/ 	.word	0x00007df0


	//   ....[1]....
        /*0104*/ 	.word	0x00007e00


	//   ....[2]....
        /*0108*/ 	.word	0x00007e50


	//   ....[3]....
        /*010c*/ 	.word	0x00007e60


	//   ....[4]....
        /*0110*/ 	.word	0x00007e90


	//   ....[5]....
        /*0114*/ 	.word	0x00007eb0


	//   ....[6]....
        /*0118*/ 	.word	0x00007ef0


	//   ....[7]....
        /*011c*/ 	.word	0x00007f20


	//   ....[8]....
        /*0120*/ 	.word	0x00007fc0


	//   ....[9]....
        /*0124*/ 	.word	0x00007fe0


	//----- nvinfo : EIATTR_EXIT_INSTR_OFFSETS
	.align		4
.L_1123:
        /*0128*/ 	.byte	0x04, 0x1c
        /*012a*/ 	.short	(.L_1125 - .L_1124)


	//   ....[0]....
.L_1124:
        /*012c*/ 	.word	0x00010190


	//   ....[1]....
        /*0130*/ 	.word	0x000102d0


	//   ....[2]....
        /*0134*/ 	.word	0x00010530


	//----- nvinfo : EIATTR_MAX_THREADS
	.align		4
.L_1125:
        /*0138*/ 	.byte	0x04, 0x05
        /*013a*/ 	.short	(.L_1127 - .L_1126)
.L_1126:
        /*013c*/ 	.word	0x00000180
        /*0140*/ 	.word	0x00000001
        /*0144*/ 	.word	0x00000001


	//----- nvinfo : EIATTR_CRS_STACK_SIZE
	.align		4
.L_1127:
        /*0148*/ 	.byte	0x04, 0x1e
        /*014a*/ 	.short	(.L_1129 - .L_1128)
.L_1128:
        /*014c*/ 	.word	0x00000000


	//----- nvinfo : EIATTR_CBANK_PARAM_SIZE
	.align		4
.L_1129:
        /*0150*/ 	.byte	0x03, 0x19
        /*0152*/ 	.short	0x00b8


	//----- nvinfo : EIATTR_PARAM_CBANK
	.align		4
        /*0154*/ 	.byte	0x04, 0x0a
        /*0156*/ 	.short	(.L_1131 - .L_1130)
	.align		4
.L_1130:
        /*0158*/ 	.word	index@(.nv.constant0._Z35group_norm_nhwc_bwd_one_pass_kernelI11Fp32IOBf16WLi512ELi48ELi384EEv26Group_norm_nhwc_bwd_params)
        /*015c*/ 	.short	0x0210
        /*015e*/ 	.short	0x00b8


	//----- nvinfo : EIATTR_SW_WAR
	.align		4
.L_1131:
        /*0160*/ 	.byte	0x04, 0x36
        /*0162*/ 	.short	(.L_1133 - .L_1132)
.L_1132:
        /*0164*/ 	.word	0x00000008
.L_1133:


//--------------------- .nv.info._Z35group_norm_nhwc_bwd_one_pass_kernelI11Fp32IOFp16WLi64ELi48ELi384EEv26Group_norm_nhwc_bwd_params --------------------------
	.section	.nv.info._Z35group_norm_nhwc_bwd_one_pass_kernelI11Fp32IOFp16WLi64ELi48ELi384EEv26Group_norm_nhwc_bwd_params,"",@"SHT_CUDA_INFO"
	.sectionflags	@""
	.align	4


	//----- nvinfo : EIATTR_CUDA_API_VERSION
	.align		4
        /*0000*/ 	.byte	0x04, 0x37
        /*0002*/ 	.short	(.L_1135 - .L_1134)
.L_1134:
        /*0004*/ 	.word	0x00000082


	//----- nvinfo : EIATTR_KPARAM_INFO
	.align		4
.L_1135:
        /*0008*/ 	.byte	0x04, 0x17
        /*000a*/ 	.short	(.L_1137 - .L_1136)
.L_1136:
        /*000c*/ 	.word	0x00000000
        /*0010*/ 	.short	0x0000
        /*0012*/ 	.short	0x0000
        /*0014*/ 	.byte	0x00, 0xf0, 0xe1, 0x02


	//----- nvinfo : EIATTR_SPARSE_MMA_MASK
	.align		4
.L_1137:
        /*0018*/ 	.byte	0x03, 0x50
        /*001a*/ 	.short	0x0000


	//----- nvinfo : EIATTR_MAXREG_COUNT
	.align		4
        /*001c*/ 	.byte	0x03, 0x1b
        /*001e*/ 	.short	0x00a8


	//----- nvinfo : EIATTR_NUM_BARRIERS
	.align		4
        /*0020*/ 	.byte	0x02, 0x4c
        /*0022*/ 	.byte	0x01
	.zero		1


	//----- nvinfo : EIATTR_MERCURY_ISA_VERSION
	.align		4
        /*0024*/ 	.byte	0x03, 0x5f
        /*0026*/ 	.short	0x0101


	//----- nvinfo : EIATTR_INT_WARP_WIDE_INSTR_OFFSETS
	.align		4
        /*0028*/ 	.byte	0x04, 0x31
        /*002a*/ 	.short	(.L_1139 - .L_1138)


	//   ....[0]....
.L_1138:
        /*002c*/ 	.word	0x000021c0


	//   ....[1]....
        /*0030*/ 	.word	0x00003f90


	//----- nvinfo : EIATTR_COOP_GROUP_MASK_REGIDS
	.align		4
.L_1139:
        /*0034*/ 	.byte	0x04, 0x29
        /*0036*/ 	.short	(.L_1141 - .L_1140)


	//   ....[0]....
.L_1140:
        /*0038*/ 	.word	0xffffffff


	//   ....[1]....
        /*003c*/ 	.word	0xffffffff


	//   ....[2]....
        /*0040*/ 	.word	0xffffffff


	//   ....[3]....
        /*0044*/ 	.word	0xffffffff


	//   ....[4]....
        /*0048*/ 	.word	0xffffffff


	//   ....[5]....
        /*004c*/ 	.word	0xffffffff


	//   ....[6]....
        /*0050*/ 	.word	0xffffffff


	//   ....[7]....
        /*0054*/ 	.word	0xffffffff


	//   ....[8]....
        /*0058*/ 	.word	0xffffffff


	//   ....[9]....
        /*005c*/ 	.word	0xffffffff


	//----- nvinfo : EIATTR_COOP_GROUP_INSTR_OFFSETS
	.align		4
.L_1141:
        /*0060*/ 	.byte	0x04, 0x28
        /*0062*/ 	.short	(.L_1143 - .L_1142)


	//   ....[0]....
.L_1142:
        /*0064*/ 	.word	0x000015c0


	//   ....[1]....
        /*0068*/ 	.word	0x00001600


	//   ....[2]....
        /*006c*/ 	.word	0x000016f0


	//   ....[3]....
        /*0070*/ 	.word	0x00001710


	//   ....[4]....
        /*0074*/ 	.word	0x00001740


	//   ....[5]....
        /*0078*/ 	.word	0x00001760


	//   ....[6]....
        /*007c*/ 	.word	0x00001790


	//   ....[7]....
        /*0080*/ 	.word	0x000017b0


	//   ....[8]....
        /*0084*/ 	.word	0x000017e0


	//   ....[9]....
        /*0088*/ 	.word	0x00001800


	//----- nvinfo : EIATTR_EXIT_INSTR_OFFSETS
	.align		4
.L_1143:
        /*008c*/ 	.byte	0x04, 0x1c
        /*008e*/ 	.short	(.L_1145 - .L_1144)


	//   ....[0]....
.L_1144:
        /*0090*/ 	.word	0x00004080


	//   ....[1]....
        /*0094*/ 	.word	0x000041c0


	//   ....[2]....
        /*0098*/ 	.word	0x00004420


	//----- nvinfo : EIATTR_MAX_THREADS
	.align		4
.L_1145:
        /*009c*/ 	.byte	0x04, 0x05
        /*009e*/ 	.short	(.L_1147 - .L_1146)
.L_1146:
        /*00a0*/ 	.word	0x00000180
        /*00a4*/ 	.word	0x00000001
        /*00a8*/ 	.word	0x00000001


	//----- nvinfo : EIATTR_CRS_STACK_SIZE
	.align		4
.L_1147:
        /*00ac*/ 	.byte	0x04, 0x1e
        /*00ae*/ 	.short	(.L_1149 - .L_1148)
.L_1148:
        /*00b0*/ 	.word	0x00000000


	//----- nvinfo : EIATTR_CBANK_PARAM_SIZE
	.align		4
.L_1149:
        /*00b4*/ 	.byte	0x03, 0x19
        /*00b6*/ 	.short	0x00b8


	//----- nvinfo : EIATTR_PARAM_CBANK
	.align		4
        /*00b8*/ 	.byte	0x04, 0x0a
        /*00ba*/ 	.short	(.L_1151 - .L_1150)
	.align		4
.L_1150:
        /*00bc*/ 	.word	index@(.nv.constant0._Z35group_norm_nhwc_bwd_one_pass_kernelI11Fp32IOFp16WLi64ELi48ELi384EEv26Group_norm_nhwc_bwd_params)
        /*00c0*/ 	.short	0x0210
        /*00c2*/ 	.short	0x00b8


	//----- nvinfo : EIATTR_SW_WAR
	.align		4
.L_1151:
        /*00c4*/ 	.byte	0x04, 0x36
        /*00c6*/ 	.short	(.L_1153 - .L_1152)
.L_1152:
        /*00c8*/ 	.word	0x00000008
.L_1153:


//--------------------- .nv.info._Z35group_norm_nhwc_bwd_one_pass_kernelI11Fp32IOFp16WLi128ELi48ELi384EEv26Group_norm_nhwc_bwd_params --------------------------
	.section	.nv.info._Z35group_norm_nhwc_bwd_one_pass_kernelI11Fp32IOFp16WLi128ELi48ELi384EEv26Group_norm_nhwc_bwd_params,"",@"SHT_CUDA_INFO"
	.sectionflags	@""
	.align	4


	//----- nvinfo : EIATTR_CUDA_API_VERSION
	.align		4
        /*0000*/ 	.byte	0x04, 0x37
        /*0002*/ 	.short	(.L_1155 - .L_1154)
.L_1154:
        /*0004*/ 	.word	0x00000082


	//----- nvinfo : EIATTR_KPARAM_INFO
	.align		4
.L_1155:
        /*0008*/ 	.byte	0x04, 0x17
        /*000a*/ 	.short	(.L_1157 - .L_1156)
.L_1156:
        /*000c*/ 	.word	0x00000000
        /*0010*/ 	.short	0x0000
        /*0012*/ 	.short	0x0000
        /*0014*/ 	.byte	0x00, 0xf0, 0xe1, 0x02


	//----- nvinfo : EIATTR_SPARSE_MMA_MASK
	.align		4
.L_1157:
        /*0018*/ 	.byte	0x03, 0x50
        /*001a*/ 	.short	0x0000


	//----- nvinfo : EIATTR_MAXREG_COUNT
	.align		4
        /*001c*/ 	.byte	0x03, 0x1b
        /*001e*/ 	.short	0x00a8


	//----- nvinfo : EIATTR_NUM_BARRIERS
	.align		4
        /*0020*/ 	.byte	0x02, 0x4c
        /*0022*/ 	.byte	0x01
	.zero		1


	//----- nvinfo : EIATTR_MERCURY_ISA_VERSION
	.align		4
        /*0024*/ 	.byte	0x03, 0x5f
        /*0026*/ 	.short	0x0101


	//----- nvinfo : EIATTR_INT_WARP_WIDE_INSTR_OFFSETS
	.align		4
        /*0028*/ 	.byte	0x04, 0x31
        /*002a*/ 	.short	(.L_1159 - .L_1158)


	//   ....[0]....
.L_1158:
        /*002c*/ 	.word	0x00003200


	//   ....[1]....
        /*0030*/ 	.word	0x00005b00


	//----- nvinfo : EIATTR_COOP_GROUP_MASK_REGIDS
	.align		4
.L_1159:
        /*0034*/ 	.byte	0x04, 0x29
        /*0036*/ 	.short	(.L_1161 - .L_1160)


	//   ....[0]....
.L_1160:
        /*0038*/ 	.word	0xffffffff


	//   ....[1]....
        /*003c*/ 	.word	0xffffffff


	//   ....[2]....
        /*0040*/ 	.word	0xffffffff


	//   ....[3]....
        /*0044*/ 	.word	0xffffffff


	//   ....[4]....
        /*0048*/ 	.word	0xffffffff


	//   ....[5]....
        /*004c*/ 	.word	0xffffffff


	//   ....[6]....
        /*0050*/ 	.word	0xffffffff


	//   ....[7]....
        /*0054*/ 	.word	0xffffffff


	//   ....[8]....
        /*0058*/ 	.word	0xffffffff


	//   ....[9]....
        /*005c*/ 	.word	0xffffffff


	//----- nvinfo : EIATTR_COOP_GROUP_INSTR_OFFSETS
	.align		4
.L_1161:
        /*0060*/ 	.byte	0x04, 0x28
        /*0062*/ 	.short	(.L_1163 - .L_1162)


	//   ....[0]....
.L_1162:
        /*0064*/ 	.word	0x000026c0


	//   ....[1]....
        /*0068*/ 	.word	0x000026d0


	//   ....[2]....
        /*006c*/ 	.word	0x00002720


	//   ....[3]....
        /*0070*/ 	.word	0x00002740


	//   ....[4]....
        /*0074*/ 	.word	0x00002770


	//   ....[5]....
        /*0078*/ 	.word	0x00002790


	//   ....[6]....
        /*007c*/ 	.word	0x000027c0


	//   ....[7]....
        /*0080*/ 	.word	0x000027e0


	//   ....[8]....
        /*0084*/ 	.word	0x00002810


	//   ....[9]....
        /*0088*/ 	.word	0x00002830


	//----- nvinfo : EIATTR_EXIT_INSTR_OFFSETS
	.align		4
.L_1163:
        /*008c*/ 	.byte	0x04, 0x1c
        /*008e*/ 	.short	(.L_1165 - .L_1164)


	//   ....[0]....
.L_1164:
        /*0090*/ 	.word	0x00005b90


	//   ....[1]....
        /*0094*/ 	.word	0x00005cd0


	//   ....[2]....
        /*0098*/ 	.word	0x00005f30


	//----- nvinfo : EIATTR_MAX_THREADS
	.align		4
.L_1165:
        /*009c*/ 	.byte	0x04, 0x05
        /*009e*/ 	.short	(.L_1167 - .L_1166)
.L_1166:
        /*00a0*/ 	.word	0x00000180
        /*00a4*/ 	.word	0x00000001
        /*00a8*/ 	.word	0x00000001


	//----- nvinfo : EIATTR_CRS_STACK_SIZE
	.align		4
.L_1167:
        /*00ac*/ 	.byte	0x04, 0x1e
        /*00ae*/ 	.short	(.L_1169 - .L_1168)
.L_1168:
        /*00b0*/ 	.word	0x00000000


	//----- nvinfo : EIATTR_CBANK_PARAM_SIZE
	.align		4
.L_1169:
        /*00b4*/ 	.byte	0x03, 0x19
        /*00b6*/ 	.short	0x00b8


	//----- nvinfo : EIATTR_PARAM_CBANK
	.align		4
        /*00b8*/ 	.byte	0x04, 0x0a
        /*00ba*/ 	.short	(.L_1171 - .L_1170)
	.align		4
.L_1170:
        /*00bc*/ 	.word	index@(.nv.constant0._Z35group_norm_nhwc_bwd_one_pass_kernelI11Fp32IOFp16WLi128ELi48ELi384EEv26Group_norm_nhwc_bwd_params)
        /*00c0*/ 	.short	0x0210
        /*00c2*/ 	.short	0x00b8


	//----- nvinfo : EIATTR_SW_WAR
	.align		4
.L_1171:
        /*00c4*/ 	.byte	0x04, 0x36
        /*00c6*/ 	.short	(.L_1173 - .L_1172)
.L_1172:
        /*00c8*/ 	.word	0x00000008
.L_1173:


//--------------------- .nv.info._Z35group_norm_nhwc_bwd_one_pass_kernelI11Fp32IOFp16WLi256ELi48ELi384EEv26Group_norm_nhwc_bwd_params --------------------------
	.section	.nv.info._Z35group_norm_nhwc_bwd_one_pass_kernelI11Fp32IOFp16WLi256ELi48ELi384EEv26Group_norm_nhwc_bwd_params,"",@"SHT_CUDA_INFO"
	.sectionflags	@""
	.align	4


	//----- nvinfo : EIATTR_CUDA_API_VERSION
	.align		4
        /*0000*/ 	.byte	0x04, 0x37
        /*0002*/ 	.short	(.L_1175 - .L_1174)
.L_1174:
        /*0004*/ 	.word	0x00000082


	//----- nvinfo : EIATTR_KPARAM_INFO
	.align		4
.L_1175:
        /*0008*/ 	.byte	0x04, 0x17
        /*000a*/ 	.short	(.L_1177 - .L_1176)
.L_1176:
        /*000c*/ 	.word	0x00000000
        /*0010*/ 	.short	0x0000
        /*0012*/ 	.short	0x0000
        /*0014*/ 	.byte	0x00, 0xf0, 0xe1, 0x02


	//----- nvinfo : EIATTR_SPARSE_MMA_MASK
	.align		4
.L_1177:
        /*0018*/ 	.byte	0x03, 0x50
        /*001a*/ 	.short	0x0000


	//----- nvinfo : EIATTR_MAXREG_COUNT
	.align		4
        /*001c*/ 	.byte	0x03, 0x1b
        /*001e*/ 	.short	0x00a8


	//----- nvinfo : EIATTR_NUM_BARRIERS
	.align		4
        /*0020*/ 	.byte	0x02, 0x4c
        /*0022*/ 	.byte	0x01
	.zero		1


	//----- nvinfo : EIATTR_MERCURY_ISA_VERSION
	.align		4
        /*0024*/ 	.byte	0x03, 0x5f
        /*0026*/ 	.short	0x0101


	//----- nvinfo : EIATTR_INT_WARP_WIDE_INSTR_OFFSETS
	.align		4
        /*0028*/ 	.byte	0x04, 0x31
        /*002a*/ 	.short	(.L_1179 - .L_1178)


	//   ....[0]....
.L_1178:
        /*002c*/ 	.word	0x000050a0


	//   ....[1]....
        /*0030*/ 	.word	0x00008da0


	//----- nvinfo : EIATTR_COOP_GROUP_MASK_REGIDS
	.align		4
.L_1179:
        /*0034*/ 	.byte	0x04, 0x29
        /*0036*/ 	.short	(.L_1181 - .L_1180)


	//   ....[0]....
.L_1180:
        /*0038*/ 	.word	0xffffffff


	//   ....[1]....
        /*003c*/ 	.word	0xffffffff


	//   ....[2]....
        /*0040*/ 	.word	0xffffffff


	//   ....[3]....
        /*0044*/ 	.word	0xffffffff


	//   ....[4]....
        /*0048*/ 	.word	0xffffffff


	//   ....[5]....
        /*004c*/ 	.word	0xffffffff


	//   ....[6]....
        /*0050*/ 	.word	0xffffffff


	//   ....[7]....
        /*0054*/ 	.word	0xffffffff


	//   ....[8]....
        /*0058*/ 	.word	0xffffffff


	//   ....[9]....
        /*005c*/ 	.word	0xffffffff


	//----- nvinfo : EIATTR_COOP_GROUP_INSTR_OFFSETS
	.align		4
.L_1181:
        /*0060*/ 	.byte	0x04, 0x28
        /*0062*/ 	.short	(.L_1183 - .L_1182)


	//   ....[0]....
.L_1182:
        /*0064*/ 	.word	0x000041a0


	//   ....[1]....
        /*0068*/ 	.word	0x000041b0


	//   ....[2]....
        /*006c*/ 	.word	0x00004200


	//   ....[3]....
        /*0070*/ 	.word	0x00004220


	//   ....[4]....
        /*0074*/ 	.word	0x00004250


	//   ....[5]....
        /*0078*/ 	.word	0x00004270


	//   ....[6]....
        /*007c*/ 	.word	0x000042a0


	//   ....[7]....
        /*0080*/ 	.word	0x000042c0


	//   ....[8]....
        /*0084*/ 	.word	0x000042f0


	//   ....[9]....
        /*0088*/ 	.word	0x00004310


	//----- nvinfo : EIATTR_EXIT_INSTR_OFFSETS
	.align		4
.L_1183:
        /*008c*/ 	.byte	0x04, 0x1c
        /*008e*/ 	.short	(.L_1185 - .L_1184)


	//   ....[0]....
.L_1184:
        /*0090*/ 	.word	0x00008e30


	//   ....[1]....
        /*0094*/ 	.word	0x00008f70


	//   ....[2]....
        /*0098*/ 	.word	0x000091d0


	//----- nvinfo : EIATTR_MAX_THREADS
	.align		4
.L_1185:
        /*009c*/ 	.byte	0x04, 0x05
        /*009e*/ 	.short	(.L_1187 - .L_1186)
.L_1186:
        /*00a0*/ 	.word	0x00000180
        /*00a4*/ 	.word	0x00000001
        /*00a8*/ 	.word	0x00000001


	//----- nvinfo : EIATTR_CRS_STACK_SIZE
	.align		4
.L_1187:
        /*00ac*/ 	.byte	0x04, 0x1e
        /*00ae*/ 	.short	(.L_1189 - .L_1188)
.L_1188:
        /*00b0*/ 	.word	0x00000000


	//----- nvinfo : EIATTR_CBANK_PARAM_SIZE
	.align		4
.L_1189:
        /*00b4*/ 	.byte	0x03, 0x19
        /*00b6*/ 	.short	0x00b8


	//----- nvinfo : EIATTR_PARAM_CBANK
	.align		4
        /*00b8*/ 	.byte	0x04, 0x0a
        /*00ba*/ 	.short	(.L_1191 - .L_1190)
	.align		4
.L_1190:
        /*00bc*/ 	.word	index@(.nv.constant0._Z35group_norm_nhwc_bwd_one_pass_kernelI11Fp32IOFp16WLi256ELi48ELi384EEv26Group_norm_nhwc_bwd_params)
        /*00c0*/ 	.short	0x0210
        /*00c2*/ 	.short	0x00b8


	//----- nvinfo : EIATTR_SW_WAR
	.align		4
.L_1191:
        /*00c4*/ 	.byte	0x04, 0x36
        /*00c6*/ 	.short	(.L_1193 - .L_1192)
.L_1192:
        /*00c8*/ 	.word	0x00000008
.L_1193:


//--------------------- .nv.info._Z35group_norm_nhwc_bwd_one_pass_kernelI11Fp32IOFp16WLi512ELi48ELi384EEv26Group_norm_nhwc_bwd_params --------------------------
	.section	.nv.info._Z35group_norm_nhwc_bwd_one_pass_kernelI11Fp32IOFp16WLi512ELi48ELi384EEv26Group_norm_nhwc_bwd_params,"",@"SHT_CUDA_INFO"
	.sectionflags	@""
	.align	4


	//----- nvinfo : EIATTR_CUDA_API_VERSION
	.align		4
        /*0000*/ 	.byte	0x04, 0x37
        /*0002*/ 	.short	(.L_1195 - .L_1194)
.L_1194:
        /*0004*/ 	.word	0x00000082


	//----- nvinfo : EIATTR_KPARAM_INFO
	.align		4
.L_1195:
        /*0008*/ 	.byte	0x04, 0x17
        /*000a*/ 	.short	(.L_1197 - .L_1196)
.L_1196:
        /*000c*/ 	.word	0x00000000
        /*0010*/ 	.short	0x0000
        /*0012*/ 	.short	0x0000
        /*0014*/ 	.byte	0x00, 0xf0, 0xe1, 0x02


	//----- nvinfo : EIATTR_SPARSE_MMA_MASK
	.align		4
.L_1197:
        /*0018*/ 	.byte	0x03, 0x50
        /*001a*/ 	.short	0x0000


	//----- nvinfo : EIATTR_MAXREG_COUNT
	.align		4
        /*001c*/ 	.byte	0x03, 0x1b
        /*001e*/ 	.short	0x00a8


	//----- nvinfo : EIATTR_NUM_BARRIERS
	.align		4
        /*0020*/ 	.byte	0x02, 0x4c
        /*0022*/ 	.byte	0x01
	.zero		1


	//----- nvinfo : EIATTR_ANNOTATIONS
	.align		4
        /*0024*/ 	.byte	0x04, 0x55
        /*0026*/ 	.short	(.L_1199 - .L_1198)


	//   ....[0]....
.L_1198:
        /*0028*/ 	.word	0x00000001
        /*002c*/ 	.byte	0xf0, 0x02, 0x00, 0x00, 0x01, 0x00, 0x00, 0x00, 0x70, 0x7d, 0x00, 0x00, 0x01, 0x00, 0x00, 0x00
        /*003c*/ 	.byte	0x00, 0x7f, 0x00, 0x00, 0x01, 0x00, 0x00, 0x00, 0x40, 0x7f, 0x00, 0x00


	//----- nvinfo : EIATTR_MERCURY_ISA_VERSION
	.align		4
.L_1199:
        /*0048*/ 	.byte	0x03, 0x5f
        /*004a*/ 	.short	0x0101


	//----- nvinfo : EIATTR_INT_WARP_WIDE_INSTR_OFFSETS
	.align		4
        /*004c*/ 	.byte	0x04, 0x31
        /*004e*/ 	.short	(.L_1201 - .L_1200)


	//   ....[0]....
.L_1200:
        /*0050*/ 	.word	0x00008b20


	//   ....[1]....
        /*0054*/ 	.word	0x00008e00


	//   ....[2]....
        /*0058*/ 	.word	0x00008eb0


	//   ....[3]....
        /*005c*/ 	.word	0x00008ec0


	//   ....[4]....
        /*0060*/ 	.word	0x00008f80


	//   ....[5]....
        /*0064*/ 	.word	0x00009060


	//   ....[6]....
        /*0068*/ 	.word	0x00009120


	//   ....[7]....
        /*006c*/ 	.word	0x00009140


	//   ....[8]....
        /*0070*/ 	.word	0x00009240


	//   ....[9]....
        /*0074*/ 	.word	0x00009300


	//   ....[10]....
        /*0078*/ 	.word	0x00009320


	//   ....[11]....
        /*007c*/ 	.word	0x00009420


	//   ....[12]....
        /*0080*/ 	.word	0x000094e0


	//   ....[13]....
        /*0084*/ 	.word	0x000094f0


	//   ....[14]....
        /*0088*/ 	.word	0x00009600


	//   ....[15]....
        /*008c*/ 	.word	0x000096c0


	//   ....[16]....
        /*0090*/ 	.word	0x000096d0


	//   ....[17]....
        /*0094*/ 	.word	0x00009880


	//   ....[18]....
        /*0098*/ 	.word	0x00009940


	//   ....[19]....
        /*009c*/ 	.word	0x00009950


	//   ....[20]....
        /*00a0*/ 	.word	0x00009960


	//   ....[21]....
        /*00a4*/ 	.word	0x00009ad0


	//   ....[22]....
        /*00a8*/ 	.word	0x00009b80


	//   ....[23]....
        /*00ac*/ 	.word	0x00009ba0


	//   ....[24]....
        /*00b0*/ 	.word	0x00009bd0


	//   ....[25]....
        /*00b4*/ 	.word	0x00009de0


	//   ....[26]....
        /*00b8*/ 	.word	0x00009ea0


	//   ....[27]....
        /*00bc*/ 	.word	0x00009f00


	//   ....[28]....
        /*00c0*/ 	.word	0x00009f30


	//   ....[29]....
        /*00c4*/ 	.word	0x0000a1e0


	//   ....[30]....
        /*00c8*/ 	.word	0x0000a280


	//   ....[31]....
        /*00cc*/ 	.word	0x000100a0


	//----- nvinfo : EIATTR_COOP_GROUP_MASK_REGIDS
	.align		4
.L_1201:
        /*00d0*/ 	.byte	0x04, 0x29
        /*00d2*/ 	.short	(.L_1203 - .L_1202)


	//   ....[0]....
.L_1202:
        /*00d4*/ 	.word	0xffffffff


	//   ....[1]....
        /*00d8*/ 	.word	0xffffffff


	//   ....[2]....
        /*00dc*/ 	.word	0xffffffff


	//   ....[3]....
        /*00e0*/ 	.word	0xffffffff


	//   ....[4]....
        /*00e4*/ 	.word	0xffffffff


	//   ....[5]....
        /*00e8*/ 	.word	0xffffffff


	//   ....[6]....
        /*00ec*/ 	.word	0xffffffff


	//   ....[7]....
        /*00f0*/ 	.word	0xffffffff


	//   ....[8]....
        /*00f4*/ 	.word	0xffffffff


	//   ....[9]....
        /*00f8*/ 	.word	0xffffffff


	//----- nvinfo : EIATTR_COOP_GROUP_INSTR_OFFSETS
	.align		4
.L_1203:
        /*00fc*/ 	.byte	0x04, 0x28
        /*00fe*/ 	.short	(.L_1205 - .L_1204)


	//   ....[0]....
.L_1204:
        /*0100*/ 	.word	0x00007df0


	//   ....[1]....
        /*0104*/ 	.word	0x00007e00


	//   ....[2]....
        /*0108*/ 	.word	0x00007e50


	//   ....[3]....
        /*010c*/ 	.word	0x00007e60


	//   ....[4]....
        /*0110*/ 	.word	0x00007e90


	//   ....[5]....
        /*0114*/ 	.word	0x00007eb0


	//   ....[6]....
        /*0118*/ 	.word	0x00007ef0


	//   ....[7]....
        /*011c*/ 	.word	0x00007f20


	//   ....[8]....
        /*0120*/ 	.word	0x00007fc0


	//   ....[9]....
        /*0124*/ 	.word	0x00007fe0


	//----- nvinfo : EIATTR_EXIT_INSTR_OFFSETS
	.align		4
.L_1205:
        /*0128*/ 	.byte	0x04, 0x1c
        /*012a*/ 	.short	(.L_1207 - .L_1206)


	//   ....[0]....
.L_1206:
        /*012c*/ 	.word	0x00010190


	//   ....[1]....
        /*0130*/ 	.word	0x000102d0


	//   ....[2]....
        /*0134*/ 	.word	0x00010530


	//----- nvinfo : EIATTR_MAX_THREADS
	.align		4
.L_1207:
        /*0138*/ 	.byte	0x04, 0x05
        /*013a*/ 	.short	(.L_1209 - .L_1208)
.L_1208:
        /*013c*/ 	.word	0x00000180
        /*0140*/ 	.word	0x00000001
        /*0144*/ 	.word	0x00000001


	//----- nvinfo : EIATTR_CRS_STACK_SIZE
	.align		4
.L_1209:
        /*0148*/ 	.byte	0x04, 0x1e
        /*014a*/ 	.short	(.L_1211 - .L_1210)
.L_1210:
        /*014c*/ 	.word	0x00000000


	//----- nvinfo : EIATTR_CBANK_PARAM_SIZE
	.align		4
.L_1211:
        /*0150*/ 	.byte	0x03, 0x19
        /*0152*/ 	.short	0x00b8


	//----- nvinfo : EIATTR_PARAM_CBANK
	.align		4
        /*0154*/ 	.byte	0x04, 0x0a
        /*0156*/ 	.short	(.L_1213 - .L_1212)
	.align		4
.L_1212:
        /*0158*/ 	.word	index@(.nv.constant0._Z35group_norm_nhwc_bwd_one_pass_kernelI11Fp32IOFp16WLi512ELi48ELi384EEv26Group_norm_nhwc_bwd_params)
        /*015c*/ 	.short	0x0210
        /*015e*/ 	.short	0x00b8


	//----- nvinfo : EIATTR_SW_WAR
	.align		4
.L_1213:
        /*0160*/ 	.byte	0x04, 0x36
        /*0162*/ 	.short	(.L_1215 - .L_1214)
.L_1214:
        /*0164*/ 	.word	0x00000008
.L_1215:


//--------------------- .nv.info._Z35group_norm_nhwc_fwd_one_pass_kernelI11Bf16IOFp32WLi64ELi48ELi384EEv26Group_norm_nhwc_fwd_params --------------------------
	.section	.nv.info._Z35group_norm_nhwc_fwd_one_pass_kernelI11Bf16IOFp32WLi64ELi48ELi384EEv26Group_norm_nhwc_fwd_params,"",@"SHT_CUDA_INFO"
	.sectionflags	@""
	.align	4


	//----- nvinfo : EIATTR_CUDA_API_VERSION
	.align		4
        /*0000*/ 	.byte	0x04, 0x37
        /*0002*/ 	.short	(.L_1217 - .L_1216)
.L_1216:
        /*0004*/ 	.word	0x00000082


	//----- nvinfo : EIATTR_KPARAM_INFO
	.align		4
.L_1217:
        /*0008*/ 	.byte	0x04, 0x17
        /*000a*/ 	.short	(.L_1219 - .L_1218)
.L_1218:
        /*000c*/ 	.word	0x00000000
        /*0010*/ 	.short	0x0000
        /*0012*/ 	.short	0x0000
        /*0014*/ 	.byte	0x00, 0xf0, 0x81, 0x02


	//----- nvinfo : EIATTR_SPARSE_MMA_MASK
	.align		4
.L_1219:
        /*0018*/ 	.byte	0x03, 0x50
        /*001a*/ 	.short	0x0000


	//----- nvinfo : EIATTR_MAXREG_COUNT
	.align		4
        /*001c*/ 	.byte	0x03, 0x1b
        /*001e*/ 	.short	0x00a8


	//----- nvinfo : EIATTR_NUM_BARRIERS
	.align		4
        /*0020*/ 	.byte	0x02, 0x4c
        /*0022*/ 	.byte	0x01
	.zero		1


	//----- nvinfo : EIATTR_MERCURY_ISA_VERSION
	.align		4
        /*0024*/ 	.byte	0x03, 0x5f
        /*0026*/ 	.short	0x0101


	//----- nvinfo : EIATTR_COOP_GROUP_MASK_REGIDS
	.align		4
        /*0028*/ 	.byte	0x04, 0x29
        /*002a*/ 	.short	(.L_1221 - .L_1220)


	//   ....[0]....
.L_1220:
        /*002c*/ 	.word	0xffffffff


	//   ....[1]....
        /*0030*/ 	.word	0xffffffff


	//   ....[2]....
        /*0034*/ 	.word	0xffffffff


	//   ....[3]....
        /*0038*/ 	.word	0xffffffff


	//   ....[4]....
        /*003c*/ 	.word	0xffffffff


	//   ....[5]....
        /*0040*/ 	.word	0xffffffff


	//   ....[6]....
        /*0044*/ 	.word	0xffffffff


	//   ....[7]....
        /*0048*/ 	.word	0xffffffff


	//   ....[8]....
        /*004c*/ 	.word	0xffffffff


	//   ....[9]....
        /*0050*/ 	.word	0xffffffff


	//----- nvinfo : EIATTR_COOP_GROUP_INSTR_OFFSETS
	.align		4
.L_1221:
        /*0054*/ 	.byte	0x04, 0x28
        /*0056*/ 	.short	(.L_1223 - .L_1222)


	//   ....[0]....
.L_1222:
        /*0058*/ 	.word	0x00000a70


	//   ....[1]....
        /*005c*/ 	.word	0x00000a80


	//   ....[2]....
        /*0060*/ 	.word	0x00000ab0


	//   ....[3]....
        /*0064*/ 	.word	0x00000ad0


	//   ....[4]....
        /*0068*/ 	.word	0x00000b00


	//   ....[5]....
        /*006c*/ 	.word	0x00000b20


	//   ....[6]....
        /*0070*/ 	.word	0x00000b50


	//   ....[7]....
        /*0074*/ 	.word	0x00000b70


	//   ....[8]....
        /*0078*/ 	.word	0x00000ba0


	//   ....[9]....
        /*007c*/ 	.word	0x00000bc0


	//----- nvinfo : EIATTR_EXIT_INSTR_OFFSETS
	.align		4
.L_1223:
        /*0080*/ 	.byte	0x04, 0x1c
        /*0082*/ 	.short	(.L_1225 - .L_1224)


	//   ....[0]....
.L_1224:
        /*0084*/ 	.word	0x00000060


	//   ....[1]....
        /*0088*/ 	.word	0x00002440


	//----- nvinfo : EIATTR_MAX_THREADS
	.align		4
.L_1225:
        /*008c*/ 	.byte	0x04, 0x05
        /*008e*/ 	.short	(.L_1227 - .L_1226)
.L_1226:
        /*0090*/ 	.word	0x00000180
        /*0094*/ 	.word	0x00000001
        /*0098*/ 	.word	0x00000001


	//----- nvinfo : EIATTR_CRS_STACK_SIZE
	.align		4
.L_1227:
        /*009c*/ 	.byte	0x04, 0x1e
        /*009e*/ 	.short	(.L_1229 - .L_1228)
.L_1228:
        /*00a0*/ 	.word	0x00000000


	//----- nvinfo : EIATTR_CBANK_PARAM_SIZE
	.align		4
.L_1229:
        /*00a4*/ 	.byte	0x03, 0x19
        /*00a6*/ 	.short	0x00a0


	//----- nvinfo : EIATTR_PARAM_CBANK
	.align		4
        /*00a8*/ 	.byte	0x04, 0x0a
        /*00aa*/ 	.short	(.L_1231 - .L_1230)
	.align		4
.L_1230:
        /*00ac*/ 	.word	index@(.nv.constant0._Z35group_norm_nhwc_fwd_one_pass_kernelI11Bf16IOFp32WLi64ELi48ELi384EEv26Group_norm_nhwc_fwd_params)
        /*00b0*/ 	.short	0x0210
        /*00b2*/ 	.short	0x00a0


	//----- nvinfo : EIATTR_SW_WAR
	.align		4
.L_1231:
        /*00b4*/ 	.byte	0x04, 0x36
        /*00b6*/ 	.short	(.L_1233 - .L_1232)
.L_1232:
        /*00b8*/ 	.word	0x00000008
.L_1233:


//--------------------- .nv.info._Z35group_norm_nhwc_fwd_one_pass_kernelI11Bf16IOFp32WLi128ELi48ELi384EEv26Group_norm_nhwc_fwd_params --------------------------
	.section	.nv.info._Z35group_norm_nhwc_fwd_one_pass_kernelI11Bf16IOFp32WLi128ELi48ELi384EEv26Group_norm_nhwc_fwd_params,"",@"SHT_CUDA_INFO"
	.sectionflags	@""
	.align	4


	//----- nvinfo : EIATTR_CUDA_API_VERSION
	.align		4
        /*0000*/ 	.byte	0x04, 0x37
        /*0002*/ 	.short	(.L_1235 - .L_1234)
.L_1234:
        /*0004*/ 	.word	0x00000082


	//----- nvinfo : EIATTR_KPARAM_INFO
	.align		4
.L_1235:
        /*0008*/ 	.byte	0x04, 0x17
        /*000a*/ 	.short	(.L_1237 - .L_1236)
.L_1236:
        /*000c*/ 	.word	0x00000000
        /*0010*/ 	.short	0x0000
        /*0012*/ 	.short	0x0000
        /*0014*/ 	.byte	0x00, 0xf0, 0x81, 0x02


	//----- nvinfo : EIATTR_SPARSE_MMA_MASK
	.align		4
.L_1237:
        /*0018*/ 	.byte	0x03, 0x50
        /*001a*/ 	.short	0x0000


	//----- nvinfo : EIATTR_MAXREG_COUNT
	.align		4
        /*001c*/ 	.byte	0x03, 0x1b
        /*001e*/ 	.short	0x00a8


	//----- nvinfo : EIATTR_NUM_BARRIERS
	.align		4
        /*0020*/ 	.byte	0x02, 0x4c
        /*0022*/ 	.byte	0x01
	.zero		1


	//----- nvinfo : EIATTR_MERCURY_ISA_VERSION
	.align		4
        /*0024*/ 	.byte	0x03, 0x5f
        /*0026*/ 	.short	0x0101


	//----- nvinfo : EIATTR_COOP_GROUP_MASK_REGIDS
	.align		4
        /*0028*/ 	.byte	0x04, 0x29
        /*002a*/ 	.short	(.L_1239 - .L_1238)


	//   ....[0]....
.L_1238:
        /*002c*/ 	.word	0xffffffff


	//   ....[1]....
        /*0030*/ 	.word	0xffffffff


	//   ....[2]....
        /*0034*/ 	.word	0xffffffff


	//   ....[3]....
        /*0038*/ 	.word	0xffffffff


	//   ....[4]....
        /*003c*/ 	.word	0xffffffff


	//   ....[5]....
        /*0040*/ 	.word	0xffffffff


	//   ....[6]....
        /*0044*/ 	.word	0xffffffff


	//   ....[7]....
        /*0048*/ 	.word	0xffffffff


	//   ....[8]....
        /*004c*/ 	.word	0xffffffff


	//   ....[9]....
        /*0050*/ 	.word	0xffffffff


	//----- nvinfo : EIATTR_COOP_GROUP_INSTR_OFFSETS
	.align		4
.L_1239:
        /*0054*/ 	.byte	0x04, 0x28
        /*0056*/ 	.short	(.L_1241 - .L_1240)


	//   ....[0]....
.L_1240:
        /*0058*/ 	.word	0x00001070


	//   ....[1]....
        /*005c*/ 	.word	0x00001080


	//   ....[2]....
        /*0060*/ 	.word	0x000010b0


	//   ....[3]....
        /*0064*/ 	.word	0x000010c0


	//   ....[4]....
        /*0068*/ 	.word	0x00001100


	//   ....[5]....
        /*006c*/ 	.word	0x00001110


	//   ....[6]....
        /*0070*/ 	.word	0x00001150


	//   ....[7]....
        /*0074*/ 	.word	0x00001160


	//   ....[8]....
        /*0078*/ 	.word	0x000011a0


	//   ....[9]....
        /*007c*/ 	.word	0x000011b0


	//----- nvinfo : EIATTR_EXIT_INSTR_OFFSETS
	.align		4
.L_1241:
        /*0080*/ 	.byte	0x04, 0x1c
        /*0082*/ 	.short	(.L_1243 - .L_1242)


	//   ....[0]....
.L_1242:
        /*0084*/ 	.word	0x00000060


	//   ....[1]....
        /*0088*/ 	.word	0x000033f0


	//----- nvinfo : EIATTR_MAX_THREADS
	.align		4
.L_1243:
        /*008c*/ 	.byte	0x04, 0x05
        /*008e*/ 	.short	(.L_1245 - .L_1244)
.L_1244:
        /*0090*/ 	.word	0x00000180
        /*0094*/ 	.word	0x00000001
        /*0098*/ 	.word	0x00000001


	//----- nvinfo : EIATTR_CRS_STACK_SIZE
	.align		4
.L_1245:
        /*009c*/ 	.byte	0x04, 0x1e
        /*009e*/ 	.short	(.L_1247 - .L_1246)
.L_1246:
        /*00a0*/ 	.word	0x00000000


	//----- nvinfo : EIATTR_CBANK_PARAM_SIZE
	.align		4
.L_1247:
        /*00a4*/ 	.byte	0x03, 0x19
        /*00a6*/ 	.short	0x00a0


	//----- nvinfo : EIATTR_PARAM_CBANK
	.align		4
        /*00a8*/ 	.byte	0x04, 0x0a
        /*00aa*/ 	.short	(.L_1249 - .L_1248)
	.align		4
.L_1248:
        /*00ac*/ 	.word	index@(.nv.constant0._Z35group_norm_nhwc_fwd_one_pass_kernelI11Bf16IOFp32WLi128ELi48ELi384EEv26Group_norm_nhwc_fwd_params)
        /*00b0*/ 	.short	0x0210
        /*00b2*/ 	.short	0x00a0


	//----- nvinfo : EIATTR_SW_WAR
	.align		4
.L_1249:
        /*00b4*/ 	.byte	0x04, 0x36
        /*00b6*/ 	.short	(.L_1251 - .L_1250)
.L_1250:
        /*00b8*/ 	.word	0x00000008
.L_1251:


//--------------------- .nv.info._Z35group_norm_nhwc_fwd_one_pass_kernelI11Bf16IOFp32WLi256ELi48ELi384EEv26Group_norm_nhwc_fwd_params --------------------------
	.section	.nv.info._Z35group_norm_nhwc_fwd_one_pass_kernelI11Bf16IOFp32WLi256ELi48ELi384EEv26Group_norm_nhwc_fwd_params,"",@"SHT_CUDA_INFO"
	.sectionflags	@""
	.align	4


	//----- nvinfo : EIATTR_CUDA_API_VERSION
	.align		4
        /*0000*/ 	.byte	0x04, 0x37
        /*0002*/ 	.short	(.L_1253 - .L_1252)
.L_1252:
        /*0004*/ 	.word	0x00000082


	//----- nvinfo : EIATTR_KPARAM_INFO
	.align		4
.L_1253:
        /*0008*/ 	.byte	0x04, 0x17
        /*000a*/ 	.short	(.L_1255 - .L_1254)
.L_1254:
        /*000c*/ 	.word	0x00000000
        /*0010*/ 	.short	0x0000
        /*0012*/ 	.short	0x0000
        /*0014*/ 	.byte	0x00, 0xf0, 0x81, 0x02


	//----- nvinfo : EIATTR_SPARSE_MMA_MASK
	.align		4
.L_1255:
        /*0018*/ 	.byte	0x03, 0x50
        /*001a*/ 	.short	0x0000


	//----- nvinfo : EIATTR_MAXREG_COUNT
	.align		4
        /*001c*/ 	.byte	0x03, 0x1b
        /*001e*/ 	.short	0x00a8


	//----- nvinfo : EIATTR_NUM_BARRIERS
	.align		4
        /*0020*/ 	.byte	0x02, 0x4c
        /*0022*/ 	.byte	0x01
	.zero		1


	//----- nvinfo : EIATTR_MERCURY_ISA_VERSION
	.align		4
        /*0024*/ 	.byte	0x03, 0x5f
        /*0026*/ 	.short	0x0101


	//----- nvinfo : EIATTR_COOP_GROUP_MASK_REGIDS
	.align		4
        /*0028*/ 	.byte	0x04, 0x29
        /*002a*/ 	.short	(.L_1257 - .L_1256)


	//   ....[0]....
.L_1256:
        /*002c*/ 	.word	0xffffffff


	//   ....[1]....
        /*0030*/ 	.word	0xffffffff


	//   ....[2]....
        /*0034*/ 	.word	0xffffffff


	//   ....[3]....
        /*0038*/ 	.word	0xffffffff


	//   ....[4]....
        /*003c*/ 	.word	0xffffffff


	//   ....[5]....
        /*0040*/ 	.word	0xffffffff


	//   ....[6]....
        /*0044*/ 	.word	0xffffffff


	//   ....[7]....
        /*0048*/ 	.word	0xffffffff


	//   ....[8]....
        /*004c*/ 	.word	0xffffffff


	//   ....[9]....
        /*0050*/ 	.word	0xffffffff


	//----- nvinfo : EIATTR_COOP_GROUP_INSTR_OFFSETS
	.align		4
.L_1257:
        /*0054*/ 	.byte	0x04, 0x28
        /*0056*/ 	.short	(.L_1259 - .L_1258)


	//   ....[0]....
.L_1258:
        /*0058*/ 	.word	0x00001fc0


	//   ....[1]....
        /*005c*/ 	.word	0x00001fd0


	//   ....[2]....
        /*0060*/ 	.word	0x00002000


	//   ....[3]....
        /*0064*/ 	.word	0x00002010


	//   ....[4]....
        /*0068*/ 	.word	0x00002050


	//   ....[5]....
        /*006c*/ 	.word	0x00002060


	//   ....[6]....
        /*0070*/ 	.word	0x000020a0


	//   ....[7]....
        /*0074*/ 	.word	0x000020b0


	//   ....[8]....
        /*0078*/ 	.word	0x000020f0


	//   ....[9]....
        /*007c*/ 	.word	0x00002100


	//----- nvinfo : EIATTR_EXIT_INSTR_OFFSETS
	.align		4
.L_1259:
        /*0080*/ 	.byte	0x04, 0x1c
        /*0082*/ 	.short	(.L_1261 - .L_1260)


	//   ....[0]....
.L_1260:
        /*0084*/ 	.word	0x00000070


	//   ....[1]....
        /*0088*/ 	.word	0x00005df0


	//----- nvinfo : EIATTR_MAX_THREADS
	.align		4
.L_1261:
        /*008c*/ 	.byte	0x04, 0x05
        /*008e*/ 	.short	(.L_1263 - .L_1262)
.L_1262:
        /*0090*/ 	.word	0x00000180
        /*0094*/ 	.word	0x00000001
        /*0098*/ 	.word	0x00000001


	//----- nvinfo : EIATTR_CRS_STACK_SIZE
	.align		4
.L_1263:
        /*009c*/ 	.byte	0x04, 0x1e
        /*009e*/ 	.short	(.L_1265 - .L_1264)
.L_1264:
        /*00a0*/ 	.word	0x00000000


	//----- nvinfo : EIATTR_CBANK_PARAM_SIZE
	.align		4
.L_1265:
        /*00a4*/ 	.byte	0x03, 0x19
        /*00a6*/ 	.short	0x00a0


	//----- nvinfo : EIATTR_PARAM_CBANK
	.align		4
        /*00a8*/ 	.byte	0x04, 0x0a
        /*00aa*/ 	.short	(.L_1267 - .L_1266)
	.align		4
.L_1266:
        /*00ac*/ 	.word	index@(.nv.constant0._Z35group_norm_nhwc_fwd_one_pass_kernelI11Bf16IOFp32WLi256ELi48ELi384EEv26Group_norm_nhwc_fwd_params)
        /*00b0*/ 	.short	0x0210
        /*00b2*/ 	.short	0x00a0


	//----- nvinfo : EIATTR_SW_WAR
	.align		4
.L_1267:
        /*00b4*/ 	.byte	0x04, 0x36
        /*00b6*/ 	.short	(.L_1269 - .L_1268)
.L_1268:
        /*00b8*/ 	.word	0x00000008
.L_1269:


//--------------------- .nv.info._Z35group_norm_nhwc_fwd_one_pass_kernelI11Bf16IOFp32WLi512ELi48ELi384EEv26Group_norm_nhwc_fwd_params --------------------------
	.section	.nv.info._Z35group_norm_nhwc_fwd_one_pass_kernelI11Bf16IOFp32WLi512ELi48ELi384EEv26Group_norm_nhwc_fwd_params,"",@"SHT_CUDA_INFO"
	.sectionflags	@""
	.align	4


	//----- nvinfo : EIATTR_CUDA_API_VERSION
	.align		4
        /*0000*/ 	.byte	0x04, 0x37
        /*0002*/ 	.short	(.L_1271 - .L_1270)
.L_1270:
        /*0004*/ 	.word	0x00000082


	//----- nvinfo : EIATTR_KPARAM_INFO
	.align		4
.L_1271:
        /*0008*/ 	.byte	0x04, 0x17
        /*000a*/ 	.short	(.L_1273 - .L_1272)
.L_1272:
        /*000c*/ 	.word	0x00000000
        /*0010*/ 	.short	0x0000
        /*0012*/ 	.short	0x0000
        /*0014*/ 	.byte	0x00, 0xf0, 0x81, 0x02


	//----- nvinfo : EIATTR_SPARSE_MMA_MASK
	.align		4
.L_1273:
        /*0018*/ 	.byte	0x03, 0x50
        /*001a*/ 	.short	0x0000


	//----- nvinfo : EIATTR_MAXREG_COUNT
	.align		4
        /*001c*/ 	.byte	0x03, 0x1b
        /*001e*/ 	.short	0x00a8


	//----- nvinfo : EIATTR_NUM_BARRIERS
	.align		4
        /*0020*/ 	.byte	0x02, 0x4c
        /*0022*/ 	.byte	0x01
	.zero		1


	//----- nvinfo : EIATTR_MERCURY_ISA_VERSION
	.align		4
        /*0024*/ 	.byte	0x03, 0x5f
        /*0026*/ 	.short	0x0101


	//----- nvinfo : EIATTR_COOP_GROUP_MASK_REGIDS
	.align		4
        /*0028*/ 	.byte	0x04, 0x29
        /*002a*/ 	.short	(.L_1275 - .L_1274)


	//   ....[0]....
.L_1274:
        /*002c*/ 	.word	0xffffffff


	//   ....[1]....
        /*0030*/ 	.word	0xffffffff


	//   ....[2]....
        /*0034*/ 	.word	0xffffffff


	//   ....[3]....
        /*0038*/ 	.word	0xffffffff


	//   ....[4]....
        /*003c*/ 	.word	0xffffffff


	//   ....[5]....
        /*0040*/ 	.word	0xffffffff


	//   ....[6]....
        /*0044*/ 	.word	0xffffffff


	//   ....[7]....
        /*0048*/ 	.word	0xffffffff


	//   ....[8]....
        /*004c*/ 	.word	0xffffffff


	//   ....[9]....
        /*0050*/ 	.word	0xffffffff


	//----- nvinfo : EIATTR_COOP_GROUP_INSTR_OFFSETS
	.align		4
.L_1275:
        /*0054*/ 	.byte	0x04, 0x28
        /*0056*/ 	.short	(.L_1277 - .L_1276)


	//   ....[0]....
.L_1276:
        /*0058*/ 	.word	0x00003ba0


	//   ....[1]....
        /*005c*/ 	.word	0x00003bb0


	//   ....[2]....
        /*0060*/ 	.word	0x00003bf0


	//   ....[3]....
        /*0064*/ 	.word	0x00003c00


	//   ....[4]....
        /*0068*/ 	.word	0x00003c40


	//   ....[5]....
        /*006c*/ 	.word	0x00003c50


	//   ....[6]....
        /*0070*/ 	.word	0x00003c90


	//   ....[7]....
        /*0074*/ 	.word	0x00003ca0


	//   ....[8]....
        /*0078*/ 	.word	0x00003ce0


	//   ....[9]....
        /*007c*/ 	.word	0x00003cf0


	//----- nvinfo : EIATTR_EXIT_INSTR_OFFSETS
	.align		4
.L_1277:
        /*0080*/ 	.byte	0x04, 0x1c
        /*0082*/ 	.short	(.L_1279 - .L_1278)


	//   ....[0]....
.L_1278:
        /*0084*/ 	.word	0x00000060


	//   ....[1]....
        /*0088*/ 	.word	0x000093f0


	//----- nvinfo : EIATTR_MAX_THREADS
	.align		4
.L_1279:
        /*008c*/ 	.byte	0x04, 0x05
        /*008e*/ 	.short	(.L_1281 - .L_1280)
.L_1280:
        /*0090*/ 	.word	0x00000180
        /*0094*/ 	.word	0x00000001
        /*0098*/ 	.word	0x00000001


	//----- nvinfo : EIATTR_CRS_STACK_SIZE
	.align		4
.L_1281:
        /*009c*/ 	.byte	0x04, 0x1e
        /*009e*/ 	.short	(.L_1283 - .L_1282)
.L_1282:
        /*00a0*/ 	.word	0x00000000


	//----- nvinfo : EIATTR_CBANK_PARAM_SIZE
	.align		4
.L_1283:
        /*00a4*/ 	.byte	0x03, 0x19
        /*00a6*/ 	.short	0x00a0


	//----- nvinfo : EIATTR_PARAM_CBANK
	.align		4
        /*00a8*/ 	.byte	0x04, 0x0a
        /*00aa*/ 	.short	(.L_1285 - .L_1284)
	.align		4
.L_1284:
        /*00ac*/ 	.word	index@(.nv.constant0._Z35group_norm_nhwc_fwd_one_pass_kernelI11Bf16IOFp32WLi512ELi48ELi384EEv26Group_norm_nhwc_fwd_params)
        /*00b0*/ 	.short	0x0210
        /*00b2*/ 	.short	0x00a0


	//----- nvinfo : EIATTR_SW_WAR
	.align		4
.L_1285:
        /*00b4*/ 	.byte	0x04, 0x36
        /*00b6*/ 	.short	(.L_1287 - .L_1286)
.L_1286:
        /*00b8*/ 	.word	0x00000008
.L_1287:


//--------------------- .nv.info._Z35group_norm_nhwc_fwd_one_pass_kernelI11Bf16IOBf16WLi64ELi48ELi384EEv26Group_norm_nhwc_fwd_params --------------------------
	.section	.nv.info._Z35group_norm_nhwc_fwd_one_pass_kernelI11Bf16IOBf16WLi64ELi48ELi384EEv26Group_norm_nhwc_fwd_params,"",@"SHT_CUDA_INFO"
	.sectionflags	@""
	.align	4


	//----- nvinfo : EIATTR_CUDA_API_VERSION
	.align		4
        /*0000*/ 	.byte	0x04, 0x37
        /*0002*/ 	.short	(.L_1289 - .L_1288)
.L_1288:
        /*0004*/ 	.word	0x00000082


	//----- nvinfo : EIATTR_KPARAM_INFO
	.align		4
.L_1289:
        /*0008*/ 	.byte	0x04, 0x17
        /*000a*/ 	.short	(.L_1291 - .L_1290)
.L_1290:
        /*000c*/ 	.word	0x00000000
        /*0010*/ 	.short	0x0000
        /*0012*/ 	.short	0x0000
        /*0014*/ 	.byte	0x00, 0xf0, 0x81, 0x02


	//----- nvinfo : EIATTR_SPARSE_MMA_MASK
	.align		4
.L_1291:
        /*0018*/ 	.byte	0x03, 0x50
        /*001a*/ 	.short	0x0000


	//----- nvinfo : EIATTR_MAXREG_COUNT
	.align		4
        /*001c*/ 	.byte	0x03, 0x1b
        /*001e*/ 	.short	0x00a8


	//----- nvinfo : EIATTR_NUM_BARRIERS
	.align		4
        /*0020*/ 	.byte	0x02, 0x4c
        /*0022*/ 	.byte	0x01
	.zero		1


	//----- nvinfo : EIATTR_MERCURY_ISA_VERSION
	.align		4
        /*0024*/ 	.byte	0x03, 0x5f
        /*0026*/ 	.short	0x0101


	//----- nvinfo : EIATTR_COOP_GROUP_MASK_REGIDS
	.align		4
        /*0028*/ 	.byte	0x04, 0x29
        /*002a*/ 	.short	(.L_1293 - .L_1292)


	//   ....[0]....
.L_1292:
        /*002c*/ 	.word	0xffffffff


	//   ....[1]....
        /*0030*/ 	.word	0xffffffff


	//   ....[2]....
        /*0034*/ 	.word	0xffffffff


	//   ....[3]....
        /*0038*/ 	.word	0xffffffff


	//   ....[4]....
        /*003c*/ 	.word	0xffffffff


	//   ....[5]....
        /*0040*/ 	.word	0xffffffff


	//   ....[6]....
        /*0044*/ 	.word	0xffffffff


	//   ....[7]....
        /*0048*/ 	.word	0xffffffff


	//   ....[8]....
        /*004c*/ 	.word	0xffffffff


	//   ....[9]....
        /*0050*/ 	.word	0xffffffff


	//----- nvinfo : EIATTR_COOP_GROUP_INSTR_OFFSETS
	.align		4
.L_1293:
        /*0054*/ 	.byte	0x04, 0x28
        /*0056*/ 	.short	(.L_1295 - .L_1294)


	//   ....[0]....
.L_1294:
        /*0058*/ 	.word	0x00000a80


	//   ....[1]....
        /*005c*/ 	.word	0x00000a90


	//   ....[2]....
        /*0060*/ 	.word	0x00000ac0


	//   ....[3]....
        /*0064*/ 	.word	0x00000ae0


	//   ....[4]....
        /*0068*/ 	.word	0x00000b10


	//   ....[5]....
        /*006c*/ 	.word	0x00000b30


	//   ....[6]....
        /*0070*/ 	.word	0x00000b60


	//   ....[7]....
        /*0074*/ 	.word	0x00000b80


	//   ....[8]....
        /*0078*/ 	.word	0x00000bb0


	//   ....[9]....
        /*007c*/ 	.word	0x00000bd0


	//----- nvinfo : EIATTR_EXIT_INSTR_OFFSETS
	.align		4
.L_1295:
        /*0080*/ 	.byte	0x04, 0x1c
        /*0082*/ 	.short	(.L_1297 - .L_1296)


	//   ....[0]....
.L_1296:
        /*0084*/ 	.word	0x00000060


	//   ....[1]....
        /*0088*/ 	.word	0x000024b0


	//----- nvinfo : EIATTR_MAX_THREADS
	.align		4
.L_1297:
        /*008c*/ 	.byte	0x04, 0x05
        /*008e*/ 	.short	(.L_1299 - .L_1298)
.L_1298:
        /*0090*/ 	.word	0x00000180
        /*0094*/ 	.word	0x00000001
        /*0098*/ 	.word	0x00000001


	//----- nvinfo : EIATTR_CRS_STACK_SIZE
	.align		4
.L_1299:
        /*009c*/ 	.byte	0x04, 0x1e
        /*009e*/ 	.short	(.L_1301 - .L_1300)
.L_1300:
        /*00a0*/ 	.word	0x00000000


	//----- nvinfo : EIATTR_CBANK_PARAM_SIZE
	.align		4
.L_1301:
        /*00a4*/ 	.byte	0x03, 0x19
        /*00a6*/ 	.short	0x00a0


	//----- nvinfo : EIATTR_PARAM_CBANK
	.align		4
        /*00a8*/ 	.byte	0x04, 0x0a
        /*00aa*/ 	.short	(.L_1303 - .L_1302)
	.align		4
.L_1302:
        /*00ac*/ 	.word	index@(.nv.constant0._Z35group_norm_nhwc_fwd_one_pass_kernelI11Bf16IOBf16WLi64ELi48ELi384EEv26Group_norm_nhwc_fwd_params)
        /*00b0*/ 	.short	0x0210
        /*00b2*/ 	.short	0x00a0


	//----- nvinfo : EIATTR_SW_WAR
	.align		4
.L_1303:
        /*00b4*/ 	.byte	0x04, 0x36
        /*00b6*/ 	.short	(.L_1305 - .L_1304)
.L_1304:
        /*00b8*/ 	.word	0x00000008
.L_1305:


//--------------------- .nv.info._Z35group_norm_nhwc_fwd_one_pass_kernelI11Bf16IOBf16WLi128ELi48ELi384EEv26Group_norm_nhwc_fwd_params --------------------------
	.section	.nv.info._Z35group_norm_nhwc_fwd_one_pass_kernelI11Bf16IOBf16WLi128ELi48ELi384EEv26Group_norm_nhwc_fwd_params,"",@"SHT_CUDA_INFO"
	.sectionflags	@""
	.align	4


	//----- nvinfo : EIATTR_CUDA_API_VERSION
	.align		4
        /*0000*/ 	.byte	0x04, 0x37
        /*0002*/ 	.short	(.L_1307 - .L_1306)
.L_1306:
        /*0004*/ 	.word	0x00000082


	//----- nvinfo : EIATTR_KPARAM_INFO
	.align		4
.L_1307:
        /*0008*/ 	.byte	0x04, 0x17
        /*000a*/ 	.short	(.L_1309 - .L_1308)
.L_1308:
        /*000c*/ 	.word	0x00000000
        /*0010*/ 	.short	0x0000
        /*0012*/ 	.short	0x0000
        /*0014*/ 	.byte	0x00, 0xf0, 0x81, 0x02


	//----- nvinfo : EIATTR_SPARSE_MMA_MASK
	.align		4
.L_1309:
        /*0018*/ 	.byte	0x03, 0x50
        /*001a*/ 	.short	0x0000


	//----- nvinfo : EIATTR_MAXREG_COUNT
	.align		4
        /*001c*/ 	.byte	0x03, 0x1b
        /*001e*/ 	.short	0x00a8


	//----- nvinfo : EIATTR_NUM_BARRIERS
	.align		4
        /*0020*/ 	.byte	0x02, 0x4c
        /*0022*/ 	.byte	0x01
	.zero		1


	//----- nvinfo : EIATTR_MERCURY_ISA_VERSION
	.align		4
        /*0024*/ 	.byte	0x03, 0x5f
        /*0026*/ 	.short	0x0101


	//----- nvinfo : EIATTR_COOP_GROUP_MASK_REGIDS
	.align		4
        /*0028*/ 	.byte	0x04, 0x29
        /*002a*/ 	.short	(.L_1311 - .L_1310)


	//   ....[0]....
.L_1310:
        /*002c*/ 	.word	0xffffffff


	//   ....[1]....
        /*0030*/ 	.word	0xffffffff


	//   ....[2]....
        /*0034*/ 	.word	0xffffffff


	//   ....[3]....
        /*0038*/ 	.word	0xffffffff


	//   ....[4]....
        /*003c*/ 	.word	0xffffffff


	//   ....[5]....
        /*0040*/ 	.word	0xffffffff


	//   ....[6]....
        /*0044*/ 	.word	0xffffffff


	//   ....[7]....
        /*0048*/ 	.word	0xffffffff


	//   ....[8]....
        /*004c*/ 	.word	0xffffffff


	//   ....[9]....
        /*0050*/ 	.word	0xffffffff


	//----- nvinfo : EIATTR_COOP_GROUP_INSTR_OFFSETS
	.align		4
.L_1311:
        /*0054*/ 	.byte	0x04, 0x28
        /*0056*/ 	.short	(.L_1313 - .L_1312)


	//   ....[0]....
.L_1312:
        /*0058*/ 	.word	0x00001070


	//   ....[1]....
        /*005c*/ 	.word	0x00001080


	//   ....[2]....
        /*0060*/ 	.word	0x000010b0


	//   ....[3]....
        /*0064*/ 	.word	0x000010c0


	//   ....[4]....
        /*0068*/ 	.word	0x00001100


	//   ....[5]....
        /*006c*/ 	.word	0x00001110


	//   ....[6]....
        /*0070*/ 	.word	0x00001150


	//   ....[7]....
        /*0074*/ 	.word	0x00001160


	//   ....[8]....
        /*0078*/ 	.word	0x000011a0


	//   ....[9]....
        /*007c*/ 	.word	0x000011b0


	//----- nvinfo : EIATTR_EXIT_INSTR_OFFSETS
	.align		4
.L_1313:
        /*0080*/ 	.byte	0x04, 0x1c
        /*0082*/ 	.short	(.L_1315 - .L_1314)


	//   ....[0]....
.L_1314:
        /*0084*/ 	.word	0x00000060


	//   ....[1]....
        /*0088*/ 	.word	0x00003430


	//----- nvinfo : EIATTR_MAX_THREADS
	.align		4
.L_1315:
        /*008c*/ 	.byte	0x04, 0x05
        /*008e*/ 	.short	(.L_1317 - .L_1316)
.L_1316:
        /*0090*/ 	.word	0x00000180
        /*0094*/ 	.word	0x00000001
        /*0098*/ 	.word	0x00000001


	//----- nvinfo : EIATTR_CRS_STACK_SIZE
	.align		4
.L_1317:
        /*009c*/ 	.byte	0x04, 0x1e
        /*009e*/ 	.short	(.L_1319 - .L_1318)
.L_1318:
        /*00a0*/ 	.word	0x00000000


	//----- nvinfo : EIATTR_CBANK_PARAM_SIZE
	.align		4
.L_1319:
        /*00a4*/ 	.byte	0x03, 0x19
        /*00a6*/ 	.short	0x00a0


	//----- nvinfo : EIATTR_PARAM_CBANK
	.align		4
        /*00a8*/ 	.byte	0x04, 0x0a
        /*00aa*/ 	.short	(.L_1321 - .L_1320)
	.align		4
.L_1320:
        /*00ac*/ 	.word	index@(.nv.constant0._Z35group_norm_nhwc_fwd_one_pass_kernelI11Bf16IOBf16WLi128ELi48ELi384EEv26Group_norm_nhwc_fwd_params)
        /*00b0*/ 	.short	0x0210
        /*00b2*/ 	.short	0x00a0


	//----- nvinfo : EIATTR_SW_WAR
	.align		4
.L_1321:
        /*00b4*/ 	.byte	0x04, 0x36
        /*00b6*/ 	.short	(.L_1323 - .L_1322)
.L_1322:
        /*00b8*/ 	.word	0x00000008
.L_1323:


//--------------------- .nv.info._Z35group_norm_nhwc_fwd_one_pass_kernelI11Bf16IOBf16WLi256ELi48ELi384EEv26Group_norm_nhwc_fwd_params --------------------------
	.section	.nv.info._Z35group_norm_nhwc_fwd_one_pass_kernelI11Bf16IOBf16WLi256ELi48ELi384EEv26Group_norm_nhwc_fwd_params,"",@"SHT_CUDA_INFO"
	.sectionflags	@""
	.align	4


	//----- nvinfo : EIATTR_CUDA_API_VERSION
	.align		4
        /*0000*/ 	.byte	0x04, 0x37
        /*0002*/ 	.short	(.L_1325 - .L_1324)
.L_1324:
        /*0004*/ 	.word	0x00000082


	//----- nvinfo : EIATTR_KPARAM_INFO
	.align		4
.L_1325:
        /*0008*/ 	.byte	0x04, 0x17
        /*000a*/ 	.short	(.L_1327 - .L_1326)
.L_1326:
        /*000c*/ 	.word	0x00000000
        /*0010*/ 	.short	0x0000
        /*0012*/ 	.short	0x0000
        /*0014*/ 	.byte	0x00, 0xf0, 0x81, 0x02


	//----- nvinfo : EIATTR_SPARSE_MMA_MASK
	.align		4
.L_1327:
        /*0018*/ 	.byte	0x03, 0x50
        /*001a*/ 	.short	0x0000


	//----- nvinfo : EIATTR_MAXREG_COUNT
	.align		4
        /*001c*/ 	.byte	0x03, 0x1b
        /*001e*/ 	.short	0x00a8


	//----- nvinfo : EIATTR_NUM_BARRIERS
	.align		4
        /*0020*/ 	.byte	0x02, 0x4c
        /*0022*/ 	.byte	0x01
	.zero		1


	//----- nvinfo : EIATTR_MERCURY_ISA_VERSION
	.align		4
        /*0024*/ 	.byte	0x03, 0x5f
        /*0026*/ 	.short	0x0101


	//----- nvinfo : EIATTR_COOP_GROUP_MASK_REGIDS
	.align		4
        /*0028*/ 	.byte	0x04, 0x29
        /*002a*/ 	.short	(.L_1329 - .L_1328)


	//   ....[0]....
.L_1328:
        /*002c*/ 	.word	0xffffffff


	//   ....[1]....
        /*0030*/ 	.word	0xffffffff


	//   ....[2]....
        /*0034*/ 	.word	0xffffffff


	//   ....[3]....
        /*0038*/ 	.word	0xffffffff


	//   ....[4]....
        /*003c*/ 	.word	0xffffffff


	//   ....[5]....
        /*0040*/ 	.word	0xffffffff


	//   ....[6]....
        /*0044*/ 	.word	0xffffffff


	//   ....[7]....
        /*0048*/ 	.word	0xffffffff


	//   ....[8]....
        /*004c*/ 	.word	0xffffffff


	//   ....[9]....
        /*0050*/ 	.word	0xffffffff


	//----- nvinfo : EIATTR_COOP_GROUP_INSTR_OFFSETS
	.align		4
.L_1329:
        /*0054*/ 	.byte	0x04, 0x28
        /*0056*/ 	.short	(.L_1331 - .L_1330)


	//   ....[0]....
.L_1330:
        /*0058*/ 	.word	0x00001fc0


	//   ....[1]....
        /*005c*/ 	.word	0x00001fd0


	//   ....[2]....
        /*0060*/ 	.word	0x00002000


	//   ....[3]....
        /*0064*/ 	.word	0x00002010


	//   ....[4]....
        /*0068*/ 	.word	0x00002050


	//   ....[5]....
        /*006c*/ 	.word	0x00002060


	//   ....[6]....
        /*0070*/ 	.word	0x000020a0


	//   ....[7]....
        /*0074*/ 	.word	0x000020b0


	//   ....[8]....
        /*0078*/ 	.word	0x000020f0


	//   ....[9]....
        /*007c*/ 	.word	0x00002100


	//----- nvinfo : EIATTR_EXIT_INSTR_OFFSETS
	.align		4
.L_1331:
        /*0080*/ 	.byte	0x04, 0x1c
        /*0082*/ 	.short	(.L_1333 - .L_1332)


	//   ....[0]....
.L_1332:
        /*0084*/ 	.word	0x00000070


	//   ....[1]....
        /*0088*/ 	.word	0x00005e50


	//----- nvinfo : EIATTR_MAX_THREADS
	.align		4
.L_1333:
        /*008c*/ 	.byte	0x04, 0x05
        /*008e*/ 	.short	(.L_1335 - .L_1334)
.L_1334:
        /*0090*/ 	.word	0x00000180
        /*0094*/ 	.word	0x00000001
        /*0098*/ 	.word	0x00000001


	//----- nvinfo : EIATTR_CRS_STACK_SIZE
	.align		4
.L_1335:
        /*009c*/ 	.byte	0x04, 0x1e
        /*009e*/ 	.short	(.L_1337 - .L_1336)
.L_1336:
        /*00a0*/ 	.word	0x00000000


	//----- nvinfo : EIATTR_CBANK_PARAM_SIZE
	.align		4
.L_1337:
        /*00a4*/ 	.byte	0x03, 0x19
        /*00a6*/ 	.short	0x00a0


	//----- nvinfo : EIATTR_PARAM_CBANK
	.align		4
        /*00a8*/ 	.byte	0x04, 0x0a
        /*00aa*/ 	.short	(.L_1339 - .L_1338)
	.align		4
.L_1338:
        /*00ac*/ 	.word	index@(.nv.constant0._Z35group_norm_nhwc_fwd_one_pass_kernelI11Bf16IOBf16WLi256ELi48ELi384EEv26Group_norm_nhwc_fwd_params)
        /*00b0*/ 	.short	0x0210
        /*00b2*/ 	.short	0x00a0


	//----- nvinfo : EIATTR_SW_WAR
	.align		4
.L_1339:
        /*00b4*/ 	.byte	0x04, 0x36
        /*00b6*/ 	.short	(.L_1341 - .L_1340)
.L_1340:
        /*00b8*/ 	.word	0x00000008
.L_1341:


//--------------------- .nv.info._Z35group_norm_nhwc_fwd_one_pass_kernelI11Bf16IOBf16WLi512ELi48ELi384EEv26Group_norm_nhwc_fwd_params --------------------------
	.section	.nv.info._Z35group_norm_nhwc_fwd_one_pass_kernelI11Bf16IOBf16WLi512ELi48ELi384EEv26Group_norm_nhwc_fwd_params,"",@"SHT_CUDA_INFO"
	.sectionflags	@""
	.align	4


	//----- nvinfo : EIATTR_CUDA_API_VERSION
	.align		4
        /*0000*/ 	.byte	0x04, 0x37
        /*0002*/ 	.short	(.L_1343 - .L_1342)
.L_1342:
        /*0004*/ 	.word	0x00000082


	//----- nvinfo : EIATTR_KPARAM_INFO
	.align		4
.L_1343:
        /*0008*/ 	.byte	0x04, 0x17
        /*000a*/ 	.short	(.L_1345 - .L_1344)
.L_1344:
        /*000c*/ 	.word	0x00000000
        /*0010*/ 	.short	0x0000
        /*0012*/ 	.short	0x0000
        /*0014*/ 	.byte	0x00, 0xf0, 0x81, 0x02


	//----- nvinfo : EIATTR_SPARSE_MMA_MASK
	.align		4
.L_1345:
        /*0018*/ 	.byte	0x03, 0x50
        /*001a*/ 	.short	0x0000


	//----- nvinfo : EIATTR_MAXREG_COUNT
	.align		4
        /*001c*/ 	.byte	0x03, 0x1b
        /*001e*/ 	.short	0x00a8


	//----- nvinfo : EIATTR_NUM_BARRIERS
	.align		4
        /*0020*/ 	.byte	0x02, 0x4c
        /*0022*/ 	.byte	0x01
	.zero		1


	//----- nvinfo : EIATTR_MERCURY_ISA_VERSION
	.align		4
        /*0024*/ 	.byte	0x03, 0x5f
        /*0026*/ 	.short	0x0101


	//----- nvinfo : EIATTR_COOP_GROUP_MASK_REGIDS
	.align		4
        /*0028*/ 	.byte	0x04, 0x29
        /*002a*/ 	.short	(.L_1347 - .L_1346)


	//   ....[0]....
.L_1346:
        /*002c*/ 	.word	0xffffffff


	//   ....[1]....
        /*0030*/ 	.word	0xffffffff


	//   ....[2]....
        /*0034*/ 	.word	0xffffffff


	//   ....[3]....
        /*0038*/ 	.word	0xffffffff


	//   ....[4]....
        /*003c*/ 	.word	0xffffffff


	//   ....[5]....
        /*0040*/ 	.word	0xffffffff


	//   ....[6]....
        /*0044*/ 	.word	0xffffffff


	//   ....[7]....
        /*0048*/ 	.word	0xffffffff


	//   ....[8]....
        /*004c*/ 	.word	0xffffffff


	//   ....[9]....
        /*0050*/ 	.word	0xffffffff


	//----- nvinfo : EIATTR_COOP_GROUP_INSTR_OFFSETS
	.align		4
.L_1347:
        /*0054*/ 	.byte	0x04, 0x28
        /*0056*/ 	.short	(.L_1349 - .L_1348)


	//   ....[0]....
.L_1348:
        /*0058*/ 	.word	0x00003b90


	//   ....[1]....
        /*005c*/ 	.word	0x00003ba0


	//   ....[2]....
        /*0060*/ 	.word	0x00003be0


	//   ....[3]....
        /*0064*/ 	.word	0x00003bf0


	//   ....[4]....
        /*0068*/ 	.word	0x00003c30


	//   ....[5]....
        /*006c*/ 	.word	0x00003c40


	//   ....[6]....
        /*0070*/ 	.word	0x00003c80


	//   ....[7]....
        /*0074*/ 	.word	0x00003c90


	//   ....[8]....
        /*0078*/ 	.word	0x00003cd0


	//   ....[9]....
        /*007c*/ 	.word	0x00003ce0


	//----- nvinfo : EIATTR_EXIT_INSTR_OFFSETS
	.align		4
.L_1349:
        /*0080*/ 	.byte	0x04, 0x1c
        /*0082*/ 	.short	(.L_1351 - .L_1350)


	//   ....[0]....
.L_1350:
        /*0084*/ 	.word	0x00000060


	//   ....[1]....
        /*0088*/ 	.word	0x00009440


	//----- nvinfo : EIATTR_MAX_THREADS
	.align		4
.L_1351:
        /*008c*/ 	.byte	0x04, 0x05
        /*008e*/ 	.short	(.L_1353 - .L_1352)
.L_1352:
        /*0090*/ 	.word	0x00000180
        /*0094*/ 	.word	0x00000001
        /*0098*/ 	.word	0x00000001


	//----- nvinfo : EIATTR_CRS_STACK_SIZE
	.align		4
.L_1353:
        /*009c*/ 	.byte	0x04, 0x1e
        /*009e*/ 	.short	(.L_1355 - .L_1354)
.L_1354:
        /*00a0*/ 	.word	0x00000000


	//----- nvinfo : EIATTR_CBANK_PARAM_SIZE
	.align		4
.L_1355:
        /*00a4*/ 	.byte	0x03, 0x19
        /*00a6*/ 	.short	0x00a0


	//----- nvinfo : EIATTR_PARAM_CBANK
	.align		4
        /*00a8*/ 	.byte	0x04, 0x0a
        /*00aa*/ 	.short	(.L_1357 - .L_1356)
	.align		4
.L_1356:
        /*00ac*/ 	.word	index@(.nv.constant0._Z35group_norm_nhwc_fwd_one_pass_kernelI11Bf16IOBf16WLi512ELi48ELi384EEv26Group_norm_nhwc_fwd_params)
        /*00b0*/ 	.short	0x0210
        /*00b2*/ 	.short	0x00a0


	//----- nvinfo : EIATTR_SW_WAR
	.align		4
.L_1357:
        /*00b4*/ 	.byte	0x04, 0x36
        /*00b6*/ 	.short	(.L_1359 - .L_1358)
.L_1358:
        /*00b8*/ 	.word	0x00000008
.L_1359:


//--------------------- .nv.info._Z35group_norm_nhwc_fwd_one_pass_kernelI11Bf16IOFp16WLi64ELi48ELi384EEv26Group_norm_nhwc_fwd_params --------------------------
	.section	.nv.info._Z35group_norm_nhwc_fwd_one_pass_kernelI11Bf16IOFp16WLi64ELi48ELi384EEv26Group_norm_nhwc_fwd_params,"",@"SHT_CUDA_INFO"
	.sectionflags	@""
	.align	4


	//----- nvinfo : EIATTR_CUDA_API_VERSION
	.align		4
        /*0000*/ 	.byte	0x04, 0x37
        /*0002*/ 	.short	(.L_1361 - .L_1360)
.L_1360:
        /*0004*/ 	.word	0x00000082


	//----- nvinfo : EIATTR_KPARAM_INFO
	.align		4
.L_1361:
        /*0008*/ 	.byte	0x04, 0x17
        /*000a*/ 	.short	(.L_1363 - .L_1362)
.L_1362:
        /*000c*/ 	.word	0x00000000
        /*0010*/ 	.short	0x0000
        /*0012*/ 	.short	0x0000
        /*0014*/ 	.byte	0x00, 0xf0, 0x81, 0x02


	//----- nvinfo : EIATTR_SPARSE_MMA_MASK
	.align		4
.L_1363:
        /*0018*/ 	.byte	0x03, 0x50
        /*001a*/ 	.short	0x0000


	//----- nvinfo : EIATTR_MAXREG_COUNT
	.align		4
        /*001c*/ 	.byte	0x03, 0x1b
        /*001e*/ 	.short	0x00a8


	//----- nvinfo : EIATTR_NUM_BARRIERS
	.align		4
        /*0020*/ 	.byte	0x02, 0x4c
        /*0022*/ 	.byte	0x01
	.zero		1


	//----- nvinfo : EIATTR_MERCURY_ISA_VERSION
	.align		4
        /*0024*/ 	.byte	0x03, 0x5f
        /*0026*/ 	.short	0x0101


	//----- nvinfo : EIATTR_COOP_GROUP_MASK_REGIDS
	.align		4
        /*0028*/ 	.byte	0x04, 0x29
        /*002a*/ 	.short	(.L_1365 - .L_1364)


	//   ....[0]....
.L_1364:
        /*002c*/ 	.word	0xffffffff


	//   ....[1]....
        /*0030*/ 	.word	0xffffffff


	//   ....[2]....
        /*0034*/ 	.word	0xffffffff


	//   ....[3]....
        /*0038*/ 	.word	0xffffffff


	//   ....[4]....
        /*003c*/ 	.word	0xffffffff


	//   ....[5]....
        /*0040*/ 	.word	0xffffffff


	//   ....[6]....
        /*0044*/ 	.word	0xffffffff


	//   ....[7]....
        /*0048*/ 	.word	0xffffffff


	//   ....[8]....
        /*004c*/ 	.word	0xffffffff


	//   ....[9]....
        /*0050*/ 	.word	0xffffffff


	//----- nvinfo : EIATTR_COOP_GROUP_INSTR_OFFSETS
	.align		4
.L_1365:
        /*0054*/ 	.byte	0x04, 0x28
        /*0056*/ 	.short	(.L_1367 - .L_1366)


	//   ....[0]....
.L_1366:
        /*0058*/ 	.word	0x00000a80


	//   ....[1]....
        /*005c*/ 	.word	0x00000a90


	//   ....[2]....
        /*0060*/ 	.word	0x00000ac0


	//   ....[3]....
        /*0064*/ 	.word	0x00000ae0


	//   ....[4]....
        /*0068*/ 	.word	0x00000b10


	//   ....[5]....
        /*006c*/ 	.word	0x00000b30


	//   ....[6]....
        /*0070*/ 	.word	0x00000b60


	//   ....[7]....
        /*0074*/ 	.word	0x00000b80


	//   ....[8]....
        /*0078*/ 	.word	0x00000bb0


	//   ....[9]....
        /*007c*/ 	.word	0x00000bd0


	//----- nvinfo : EIATTR_EXIT_INSTR_OFFSETS
	.align		4
.L_1367:
        /*0080*/ 	.byte	0x04, 0x1c
        /*0082*/ 	.short	(.L_1369 - .L_1368)


	//   ....[0]....
.L_1368:
        /*0084*/ 	.word	0x00000060


	//   ....[1]....
        /*0088*/ 	.word	0x000024b0


	//----- nvinfo : EIATTR_MAX_THREADS
	.align		4
.L_1369:
        /*008c*/ 	.byte	0x04, 0x05
        /*008e*/ 	.short	(.L_1371 - .L_1370)
.L_1370:
        /*0090*/ 	.word	0x00000180
        /*0094*/ 	.word	0x00000001
        /*0098*/ 	.word	0x00000001


	//----- nvinfo : EIATTR_CRS_STACK_SIZE
	.align		4
.L_1371:
        /*009c*/ 	.byte	0x04, 0x1e
        /*009e*/ 	.short	(.L_1373 - .L_1372)
.L_1372:
        /*00a0*/ 	.word	0x00000000


	//----- nvinfo : EIATTR_CBANK_PARAM_SIZE
	.align		4
.L_1373:
        /*00a4*/ 	.byte	0x03, 0x19
        /*00a6*/ 	.short	0x00a0


	//----- nvinfo : EIATTR_PARAM_CBANK
	.align		4
        /*00a8*/ 	.byte	0x04, 0x0a
        /*00aa*/ 	.short	(.L_1375 - .L_1374)
	.align		4
.L_1374:
        /*00ac*/ 	.word	index@(.nv.constant0._Z35group_norm_nhwc_fwd_one_pass_kernelI11Bf16IOFp16WLi64ELi48ELi384EEv26Group_norm_nhwc_fwd_params)
        /*00b0*/ 	.short	0x0210
        /*00b2*/ 	.short	0x00a0


	//----- nvinfo : EIATTR_SW_WAR
	.align		4
.L_1375:
        /*00b4*/ 	.byte	0x04, 0x36
        /*00b6*/ 	.short	(.L_1377 - .L_1376)
.L_1376:
        /*00b8*/ 	.word	0x00000008
.L_1377:


//--------------------- .nv.info._Z35group_norm_nhwc_fwd_one_pass_kernelI11Bf16IOFp16WLi128ELi48ELi384EEv26Group_norm_nhwc_fwd_params --------------------------
	.section	.nv.info._Z35group_norm_nhwc_fwd_one_pass_kernelI11Bf16IOFp16WLi128ELi48ELi384EEv26Group_norm_nhwc_fwd_params,"",@"SHT_CUDA_INFO"
	.sectionflags	@""
	.align	4


	//----- nvinfo : EIATTR_CUDA_API_VERSION
	.align		4
        /*0000*/ 	.byte	0x04, 0x37
        /*0002*/ 	.short	(.L_1379 - .L_1378)
.L_1378:
        /*0004*/ 	.word	0x00000082


	//----- nvinfo : EIATTR_KPARAM_INFO
	.align		4
.L_1379:
        /*0008*/ 	.byte	0x04, 0x17
        /*000a*/ 	.short	(.L_1381 - .L_1380)
.L_1380:
        /*000c*/ 	.word	0x00000000
        /*0010*/ 	.short	0x0000
        /*0012*/ 	.short	0x0000
        /*0014*/ 	.byte	0x00, 0xf0, 0x81, 0x02


	//----- nvinfo : EIATTR_SPARSE_MMA_MASK
	.align		4
.L_1381:
        /*0018*/ 	.byte	0x03, 0x50
        /*001a*/ 	.short	0x0000


	//----- nvinfo : EIATTR_MAXREG_COUNT
	.align		4
        /*001c*/ 	.byte	0x03, 0x1b
        /*001e*/ 	.short	0x00a8


	//----- nvinfo : EIATTR_NUM_BARRIERS
	.align		4
        /*0020*/ 	.byte	0x02, 0x4c
        /*0022*/ 	.byte	0x01
	.zero		1


	//----- nvinfo : EIATTR_MERCURY_ISA_VERSION
	.align		4
        /*0024*/ 	.byte	0x03, 0x5f
        /*0026*/ 	.short	0x0101


	//----- nvinfo : EIATTR_COOP_GROUP_MASK_REGIDS
	.align		4
        /*0028*/ 	.byte	0x04, 0x29
        /*002a*/ 	.short	(.L_1383 - .L_1382)


	//   ....[0]....
.L_1382:
        /*002c*/ 	.word	0xffffffff


	//   ....[1]....
        /*0030*/ 	.word	0xffffffff


	//   ....[2]....
        /*0034*/ 	.word	0xffffffff


	//   ....[3]....
        /*0038*/ 	.word	0xffffffff


	//   ....[4]....
        /*003c*/ 	.word	0xffffffff


	//   ....[5]....
        /*0040*/ 	.word	0xffffffff


	//   ....[6]....
        /*0044*/ 	.word	0xffffffff


	//   ....[7]....
        /*0048*/ 	.word	0xffffffff


	//   ....[8]....
        /*004c*/ 	.word	0xffffffff


	//   ....[9]....
        /*0050*/ 	.word	0xffffffff


	//----- nvinfo : EIATTR_COOP_GROUP_INSTR_OFFSETS
	.align		4
.L_1383:
        /*0054*/ 	.byte	0x04, 0x28
        /*0056*/ 	.short	(.L_1385 - .L_1384)


	//   ....[0]....
.L_1384:
        /*0058*/ 	.word	0x00001070


	//   ....[1]....
        /*005c*/ 	.word	0x00001080


	//   ....[2]....
        /*0060*/ 	.word	0x000010b0


	//   ....[3]....
        /*0064*/ 	.word	0x000010c0


	//   ....[4]....
        /*0068*/ 	.word	0x00001100


	//   ....[5]....
        /*006c*/ 	.word	0x00001110


	//   ....[6]....
        /*0070*/ 	.word	0x00001150


	//   ....[7]....
        /*0074*/ 	.word	0x00001160


	//   ....[8]....
        /*0078*/ 	.word	0x000011a0


	//   ....[9]....
        /*007c*/ 	.word	0x000011b0


	//----- nvinfo : EIATTR_EXIT_INSTR_OFFSETS
	.align		4
.L_1385:
        /*0080*/ 	.byte	0x04, 0x1c
        /*0082*/ 	.short	(.L_1387 - .L_1386)


	//   ....[0]....
.L_1386:
        /*0084*/ 	.word	0x00000060


	//   ....[1]....
        /*0088*/ 	.word	0x00003430


	//----- nvinfo : EIATTR_MAX_THREADS
	.align		4
.L_1387:
        /*008c*/ 	.byte	0x04, 0x05
        /*008e*/ 	.short	(.L_1389 - .L_1388)
.L_1388:
        /*0090*/ 	.word	0x00000180
        /*0094*/ 	.word	0x00000001
        /*0098*/ 	.word	0x00000001


	//----- nvinfo : EIATTR_CRS_STACK_SIZE
	.align		4
.L_1389:
        /*009c*/ 	.byte	0x04, 0x1e
        /*009e*/ 	.short	(.L_1391 - .L_1390)
.L_1390:
        /*00a0*/ 	.word	0x00000000


	//----- nvinfo : EIATTR_CBANK_PARAM_SIZE
	.align		4
.L_1391:
        /*00a4*/ 	.byte	0x03, 0x19
        /*00a6*/ 	.short	0x00a0


	//----- nvinfo : EIATTR_PARAM_CBANK
	.align		4
        /*00a8*/ 	.byte	0x04, 0x0a
        /*00aa*/ 	.short	(.L_1393 - .L_1392)
	.align		4
.L_1392:
        /*00ac*/ 	.word	index@(.nv.constant0._Z35group_norm_nhwc_fwd_one_pass_kernelI11Bf16IOFp16WLi128ELi48ELi384EEv26Group_norm_nhwc_fwd_params)
        /*00b0*/ 	.short	0x0210
        /*00b2*/ 	.short	0x00a0


	//----- nvinfo : EIATTR_SW_WAR
	.align		4
.L_1393:
        /*00b4*/ 	.byte	0x04, 0x36
        /*00b6*/ 	.short	(.L_1395 - .L_1394)
.L_1394:
        /*00b8*/ 	.word	0x00000008
.L_1395:


//--------------------- .nv.info._Z35group_norm_nhwc_fwd_one_pass_kernelI11Bf16IOFp16WLi256ELi48ELi384EEv26Group_norm_nhwc_fwd_params --------------------------
	.section	.nv.info._Z35group_norm_nhwc_fwd_one_pass_kernelI11Bf16IOFp16WLi256ELi48ELi384EEv26Group_norm_nhwc_fwd_params,"",@"SHT_CUDA_INFO"
	.sectionflags	@""
	.align	4


	//----- nvinfo : EIATTR_CUDA_API_VERSION
	.align		4
        /*0000*/ 	.byte	0x04, 0x37
        /*0002*/ 	.short	(.L_1397 - .L_1396)
.L_1396:
        /*0004*/ 	.word	0x00000082


	//----- nvinfo : EIATTR_KPARAM_INFO
	.align		4
.L_1397:
        /*0008*/ 	.byte	0x04, 0x17
        /*000a*/ 	.short	(.L_1399 - .L_1398)
.L_1398:
        /*000c*/ 	.word	0x00000000
        /*0010*/ 	.short	0x0000
        /*0012*/ 	.short	0x0000
        /*0014*/ 	.byte	0x00, 0xf0, 0x81, 0x02


	//----- nvinfo : EIATTR_SPARSE_MMA_MASK
	.align		4
.L_1399:
        /*0018*/ 	.byte	0x03, 0x50
        /*001a*/ 	.short	0x0000


	//----- nvinfo : EIATTR_MAXREG_COUNT
	.align		4
        /*001c*/ 	.byte	0x03, 0x1b
        /*001e*/ 	.short	0x00a8


	//----- nvinfo : EIATTR_NUM_BARRIERS
	.align		4
        /*0020*/ 	.byte	0x02, 0x4c
        /*0022*/ 	.byte	0x01
	.zero		1


	//----- nvinfo : EIATTR_MERCURY_ISA_VERSION
	.align		4
        /*0024*/ 	.byte	0x03, 0x5f
        /*0026*/ 	.short	0x0101


	//----- nvinfo : EIATTR_COOP_GROUP_MASK_REGIDS
	.align		4
        /*0028*/ 	.byte	0x04, 0x29
        /*002a*/ 	.short	(.L_1401 - .L_1400)


	//   ....[0]....
.L_1400:
        /*002c*/ 	.word	0xffffffff


	//   ....[1]....
        /*0030*/ 	.word	0xffffffff


	//   ....[2]....
        /*0034*/ 	.word	0xffffffff


	//   ....[3]....
        /*0038*/ 	.word	0xffffffff


	//   ....[4]....
        /*003c*/ 	.word	0xffffffff


	//   ....[5]....
        /*0040*/ 	.word	0xffffffff


	//   ....[6]....
        /*0044*/ 	.word	0xffffffff


	//   ....[7]....
        /*0048*/ 	.word	0xffffffff


	//   ....[8]....
        /*004c*/ 	.word	0xffffffff


	//   ....[9]....
        /*0050*/ 	.word	0xffffffff


	//----- nvinfo : EIATTR_COOP_GROUP_INSTR_OFFSETS
	.align		4
.L_1401:
        /*0054*/ 	.byte	0x04, 0x28
        /*0056*/ 	.short	(.L_1403 - .L_1402)


	//   ....[0]....
.L_1402:
        /*0058*/ 	.word	0x00001fc0


	//   ....[1]....
        /*005c*/ 	.word	0x00001fd0


	//   ....[2]....
        /*0060*/ 	.word	0x00002000


	//   ....[3]....
        /*0064*/ 	.word	0x00002010


	//   ....[4]....
        /*0068*/ 	.word	0x00002050


	//   ....[5]....
        /*006c*/ 	.word	0x00002060


	//   ....[6]....
        /*0070*/ 	.word	0x000020a0


	//   ....[7]....
        /*0074*/ 	.word	0x000020b0


	//   ....[8]....
        /*0078*/ 	.word	0x000020f0


	//   ....[9]....
        /*007c*/ 	.word	0x00002100


	//----- nvinfo : EIATTR_EXIT_INSTR_OFFSETS
	.align		4
.L_1403:
        /*0080*/ 	.byte	0x04, 0x1c
        /*0082*/ 	.short	(.L_1405 - .L_1404)


	//   ....[0]....
.L_1404:
        /*0084*/ 	.word	0x00000070


	//   ....[1]....
        /*0088*/ 	.word	0x00005e50


	//----- nvinfo : EIATTR_MAX_THREADS
	.align		4
.L_1405:
        /*008c*/ 	.byte	0x04, 0x05
        /*008e*/ 	.short	(.L_1407 - .L_1406)
.L_1406:
        /*0090*/ 	.word	0x00000180
        /*0094*/ 	.word	0x00000001
        /*0098*/ 	.word	0x00000001


	//----- nvinfo : EIATTR_CRS_STACK_SIZE
	.align		4
.L_1407:
        /*009c*/ 	.byte	0x04, 0x1e
        /*009e*/ 	.short	(.L_1409 - .L_1408)
.L_1408:
        /*00a0*/ 	.word	0x00000000


	//----- nvinfo : EIATTR_CBANK_PARAM_SIZE
	.align		4
.L_1409:
        /*00a4*/ 	.byte	0x03, 0x19
        /*00a6*/ 	.short	0x00a0


	//----- nvinfo : EIATTR_PARAM_CBANK
	.align		4
        /*00a8*/ 	.byte	0x04, 0x0a
        /*00aa*/ 	.short	(.L_1411 - .L_1410)
	.align		4
.L_1410:
        /*00ac*/ 	.word	index@(.nv.constant0._Z35group_norm_nhwc_fwd_one_pass_kernelI11Bf16IOFp16WLi256ELi48ELi384EEv26Group_norm_nhwc_fwd_params)
        /*00b0*/ 	.short	0x0210
        /*00b2*/ 	.short	0x00a0


	//----- nvinfo : EIATTR_SW_WAR
	.align		4
.L_1411:
        /*00b4*/ 	.byte	0x04, 0x36
        /*00b6*/ 	.short	(.L_1413 - .L_1412)
.L_1412:
        /*00b8*/ 	.word	0x00000008
.L_1413:


//--------------------- .nv.info._Z35group_norm_nhwc_fwd_one_pass_kernelI11Bf16IOFp16WLi512ELi48ELi384EEv26Group_norm_nhwc_fwd_params --------------------------
	.section	.nv.info._Z35group_norm_nhwc_fwd_one_pass_kernelI11Bf16IOFp16WLi512ELi48ELi384EEv26Group_norm_nhwc_fwd_params,"",@"SHT_CUDA_INFO"
	.sectionflags	@""
	.align	4


	//----- nvinfo : EIATTR_CUDA_API_VERSION
	.align		4
        /*0000*/ 	.byte	0x04, 0x37
        /*0002*/ 	.short	(.L_1415 - .L_1414)
.L_1414:
        /*0004*/ 	.word	0x00000082


	//----- nvinfo : EIATTR_KPARAM_INFO
	.align		4
.L_1415:
        /*0008*/ 	.byte	0x04, 0x17
        /*000a*/ 	.short	(.L_1417 - .L_1416)
.L_1416:
        /*000c*/ 	.word	0x00000000
        /*0010*/ 	.short	0x0000
        /*0012*/ 	.short	0x0000
        /*0014*/ 	.byte	0x00, 0xf0, 0x81, 0x02


	//----- nvinfo : EIATTR_SPARSE_MMA_MASK
	.align		4
.L_1417:
        /*0018*/ 	.byte	0x03, 0x50
        /*001a*/ 	.short	0x0000


	//----- nvinfo : EIATTR_MAXREG_COUNT
	.align		4
        /*001c*/ 	.byte	0x03, 0x1b
        /*001e*/ 	.short	0x00a8


	//----- nvinfo : EIATTR_NUM_BARRIERS
	.align		4
        /*0020*/ 	.byte	0x02, 0x4c
        /*0022*/ 	.byte	0x01
	.zero		1


	//----- nvinfo : EIATTR_MERCURY_ISA_VERSION
	.align		4
        /*0024*/ 	.byte	0x03, 0x5f
        /*0026*/ 	.short	0x0101


	//----- nvinfo : EIATTR_COOP_GROUP_MASK_REGIDS
	.align		4
        /*0028*/ 	.byte	0x04, 0x29
        /*002a*/ 	.short	(.L_1419 - .L_1418)


	//   ....[0]....
.L_1418:
        /*002c*/ 	.word	0xffffffff


	//   ....[1]....
        /*0030*/ 	.word	0xffffffff


	//   ....[2]....
        /*0034*/ 	.word	0xffffffff


	//   ....[3]....
        /*0038*/ 	.word	0xffffffff


	//   ....[4]....
        /*003c*/ 	.word	0xffffffff


	//   ....[5]....
        /*0040*/ 	.word	0xffffffff


	//   ....[6]....
        /*0044*/ 	.word	0xffffffff


	//   ....[7]....
        /*0048*/ 	.word	0xffffffff


	//   ....[8]....
        /*004c*/ 	.word	0xffffffff


	//   ....[9]....
        /*0050*/ 	.word	0xffffffff


	//----- nvinfo : EIATTR_COOP_GROUP_INSTR_OFFSETS
	.align		4
.L_1419:
        /*0054*/ 	.byte	0x04, 0x28
        /*0056*/ 	.short	(.L_1421 - .L_1420)


	//   ....[0]....
.L_1420:
        /*0058*/ 	.word	0x00003b90


	//   ....[1]....
        /*005c*/ 	.word	0x00003ba0


	//   ....[2]....
        /*0060*/ 	.word	0x00003be0


	//   ....[3]....
        /*0064*/ 	.word	0x00003bf0


	//   ....[4]....
        /*0068*/ 	.word	0x00003c30


	//   ....[5]....
        /*006c*/ 	.word	0x00003c40


	//   ....[6]....
        /*0070*/ 	.word	0x00003c80


	//   ....[7]....
        /*0074*/ 	.word	0x00003c90


	//   ....[8]....
        /*0078*/ 	.word	0x00003cd0


	//   ....[9]....
        /*007c*/ 	.word	0x00003ce0


	//----- nvinfo : EIATTR_EXIT_INSTR_OFFSETS
	.align		4
.L_1421:
        /*0080*/ 	.byte	0x04, 0x1c
        /*0082*/ 	.short	(.L_1423 - .L_1422)


	//   ....[0]....
.L_1422:
        /*0084*/ 	.word	0x00000060


	//   ....[1]....
        /*0088*/ 	.word	0x00009440


	//----- nvinfo : EIATTR_MAX_THREADS
	.align		4
.L_1423:
        /*008c*/ 	.byte	0x04, 0x05
        /*008e*/ 	.short	(.L_1425 - .L_1424)
.L_1424:
        /*0090*/ 	.word	0x00000180
        /*0094*/ 	.word	0x00000001
        /*0098*/ 	.word	0x00000001


	//----- nvinfo : EIATTR_CRS_STACK_SIZE
	.align		4
.L_1425:
        /*009c*/ 	.byte	0x04, 0x1e
        /*009e*/ 	.short	(.L_1427 - .L_1426)
.L_1426:
        /*00a0*/ 	.word	0x00000000


	//----- nvinfo : EIATTR_CBANK_PARAM_SIZE
	.align		4
.L_1427:
        /*00a4*/ 	.byte	0x03, 0x19
        /*00a6*/ 	.short	0x00a0


	//----- nvinfo : EIATTR_PARAM_CBANK
	.align		4
        /*00a8*/ 	.byte	0x04, 0x0a
        /*00aa*/ 	.short	(.L_1429 - .L_1428)
	.align		4
.L_1428:
        /*00ac*/ 	.word	index@(.nv.constant0._Z35group_norm_nhwc_fwd_one_pass_kernelI11Bf16IOFp16WLi512ELi48ELi384EEv26Group_norm_nhwc_fwd_params)
        /*00b0*/ 	.short	0x0210
        /*00b2*/ 	.short	0x00a0


	//----- nvinfo : EIATTR_SW_WAR
	.align		4
.L_1429:
        /*00b4*/ 	.byte	0x04, 0x36
        /*00b6*/ 	.short	(.L_1431 - .L_1430)
.L_1430:
        /*00b8*/ 	.word	0x00000008
.L_1431:


//--------------------- .nv.info._Z35group_norm_nhwc_fwd_one_pass_kernelI11Fp16IOFp32WLi64ELi48ELi384EEv26Group_norm_nhwc_fwd_params --------------------------
	.section	.nv.info._Z35group_norm_nhwc_fwd_one_pass_kernelI11Fp16IOFp32WLi64ELi48ELi384EEv26Group_norm_nhwc_fwd_params,"",@"SHT_CUDA_INFO"
	.sectionflags	@""
	.align	4


	//----- nvinfo : EIATTR_CUDA_API_VERSION
	.align		4
        /*0000*/ 	.byte	0x04, 0x37
        /*0002*/ 	.short	(.L_1433 - .L_1432)
.L_1432:
        /*0004*/ 	.word	0x00000082


	//----- nvinfo : EIATTR_KPARAM_INFO
	.align		4
.L_1433:
        /*0008*/ 	.byte	0x04, 0x17
        /*000a*/ 	.short	(.L_1435 - .L_1434)
.L_1434:
        /*000c*/ 	.word	0x00000000
        /*0010*/ 	.short	0x0000
        /*0012*/ 	.short	0x0000
        /*0014*/ 	.byte	0x00, 0xf0, 0x81, 0x02


	//----- nvinfo : EIATTR_SPARSE_MMA_MASK
	.align		4
.L_1435:
        /*0018*/ 	.byte	0x03, 0x50
        /*001a*/ 	.short	0x0000


	//----- nvinfo : EIATTR_MAXREG_COUNT
	.align		4
        /*001c*/ 	.byte	0x03, 0x1b
        /*001e*/ 	.short	0x00a8


	//----- nvinfo : EIATTR_NUM_BARRIERS
	.align		4
        /*0020*/ 	.byte	0x02, 0x4c
        /*0022*/ 	.byte	0x01
	.zero		1


	//----- nvinfo : EIATTR_MERCURY_ISA_VERSION
	.align		4
        /*0024*/ 	.byte	0x03, 0x5f
        /*0026*/ 	.short	0x0101


	//----- nvinfo : EIATTR_COOP_GROUP_MASK_REGIDS
	.align		4
        /*0028*/ 	.byte	0x04, 0x29
        /*002a*/ 	.short	(.L_1437 - .L_1436)


	//   ....[0]....
.L_1436:
        /*002c*/ 	.word	0xffffffff


	//   ....[1]....
        /*0030*/ 	.word	0xffffffff


	//   ....[2]....
        /*0034*/ 	.word	0xffffffff


	//   ....[3]....
        /*0038*/ 	.word	0xffffffff


	//   ....[4]....
        /*003c*/ 	.word	0xffffffff


	//   ....[5]....
        /*0040*/ 	.word	0xffffffff


	//   ....[6]....
        /*0044*/ 	.word	0xffffffff


	//   ....[7]....
        /*0048*/ 	.word	0xffffffff


	//   ....[8]....
        /*004c*/ 	.word	0xffffffff


	//   ....[9]....
        /*0050*/ 	.word	0xffffffff


	//----- nvinfo : EIATTR_COOP_GROUP_INSTR_OFFSETS
	.align		4
.L_1437:
        /*0054*/ 	.byte	0x04, 0x28
        /*0056*/ 	.short	(.L_1439 - .L_1438)


	//   ....[0]....
.L_1438:
        /*0058*/ 	.word	0x00000a00


	//   ....[1]....
        /*005c*/ 	.word	0x00000a20


	//   ....[2]....
        /*0060*/ 	.word	0x00000a70


	//   ....[3]....
        /*0064*/ 	.word	0x00000a90


	//   ....[4]....
        /*0068*/ 	.word	0x00000ac0


	//   ....[5]....
        /*006c*/ 	.word	0x00000ae0


	//   ....[6]....
        /*0070*/ 	.word	0x00000b10


	//   ....[7]....
        /*0074*/ 	.word	0x00000b30


	//   ....[8]....
        /*0078*/ 	.word	0x00000b60


	//   ....[9]....
        /*007c*/ 	.word	0x00000b80


	//----- nvinfo : EIATTR_EXIT_INSTR_OFFSETS
	.align		4
.L_1439:
        /*0080*/ 	.byte	0x04, 0x1c
        /*0082*/ 	.short	(.L_1441 - .L_1440)


	//   ....[0]....
.L_1440:
        /*0084*/ 	.word	0x00000060


	//   ....[1]....
        /*0088*/ 	.word	0x000023b0


	//----- nvinfo : EIATTR_MAX_THREADS
	.align		4
.L_1441:
        /*008c*/ 	.byte	0x04, 0x05
        /*008e*/ 	.short	(.L_1443 - .L_1442)
.L_1442:
        /*0090*/ 	.word	0x00000180
        /*0094*/ 	.word	0x00000001
        /*0098*/ 	.word	0x00000001


	//----- nvinfo : EIATTR_CRS_STACK_SIZE
	.align		4
.L_1443:
        /*009c*/ 	.byte	0x04, 0x1e
        /*009e*/ 	.short	(.L_1445 - .L_1444)
.L_1444:
        /*00a0*/ 	.word	0x00000000


	//----- nvinfo : EIATTR_CBANK_PARAM_SIZE
	.align		4
.L_1445:
        /*00a4*/ 	.byte	0x03, 0x19
        /*00a6*/ 	.short	0x00a0


	//----- nvinfo : EIATTR_PARAM_CBANK
	.align		4
        /*00a8*/ 	.byte	0x04, 0x0a
        /*00aa*/ 	.short	(.L_1447 - .L_1446)
	.align		4
.L_1446:
        /*00ac*/ 	.word	index@(.nv.constant0._Z35group_norm_nhwc_fwd_one_pass_kernelI11Fp16IOFp32WLi64ELi48ELi384EEv26Group_norm_nhwc_fwd_params)
        /*00b0*/ 	.short	0x0210
        /*00b2*/ 	.short	0x00a0


	//----- nvinfo : EIATTR_SW_WAR
	.align		4
.L_1447:
        /*00b4*/ 	.byte	0x04, 0x36
        /*00b6*/ 	.short	(.L_1449 - .L_1448)
.L_1448:
        /*00b8*/ 	.word	0x00000008
.L_1449:


//--------------------- .nv.info._Z35group_norm_nhwc_fwd_one_pass_kernelI11Fp16IOFp32WLi128ELi48ELi384EEv26Group_norm_nhwc_fwd_params --------------------------
	.section	.nv.info._Z35group_norm_nhwc_fwd_one_pass_kernelI11Fp16IOFp32WLi128ELi48ELi384EEv26Group_norm_nhwc_fwd_params,"",@"SHT_CUDA_INFO"
	.sectionflags	@""
	.align	4


	//----- nvinfo : EIATTR_CUDA_API_VERSION
	.align		4
        /*0000*/ 	.byte	0x04, 0x37
        /*0002*/ 	.short	(.L_1451 - .L_1450)
.L_1450:
        /*0004*/ 	.word	0x00000082


	//----- nvinfo : EIATTR_KPARAM_INFO
	.align		4
.L_1451:
        /*0008*/ 	.byte	0x04, 0x17
        /*000a*/ 	.short	(.L_1453 - .L_1452)
.L_1452:
        /*000c*/ 	.word	0x00000000
        /*0010*/ 	.short	0x0000
        /*0012*/ 	.short	0x0000
        /*0014*/ 	.byte	0x00, 0xf0, 0x81, 0x02


	//----- nvinfo : EIATTR_SPARSE_MMA_MASK
	.align		4
.L_1453:
        /*0018*/ 	.byte	0x03, 0x50
        /*001a*/ 	.short	0x0000


	//----- nvinfo : EIATTR_MAXREG_COUNT
	.align		4
        /*001c*/ 	.byte	0x03, 0x1b
        /*001e*/ 	.short	0x00a8


	//----- nvinfo : EIATTR_NUM_BARRIERS
	.align		4
        /*0020*/ 	.byte	0x02, 0x4c
        /*0022*/ 	.byte	0x01
	.zero		1


	//----- nvinfo : EIATTR_MERCURY_ISA_VERSION
	.align		4
        /*0024*/ 	.byte	0x03, 0x5f
        /*0026*/ 	.short	0x0101


	//----- nvinfo : EIATTR_COOP_GROUP_MASK_REGIDS
	.align		4
        /*0028*/ 	.byte	0x04, 0x29
        /*002a*/ 	.short	(.L_1455 - .L_1454)


	//   ....[0]....
.L_1454:
        /*002c*/ 	.word	0xffffffff


	//   ....[1]....
        /*0030*/ 	.word	0xffffffff


	//   ....[2]....
        /*0034*/ 	.word	0xffffffff


	//   ....[3]....
        /*0038*/ 	.word	0xffffffff


	//   ....[4]....
        /*003c*/ 	.word	0xffffffff


	//   ....[5]....
        /*0040*/ 	.word	0xffffffff


	//   ....[6]....
        /*0044*/ 	.word	0xffffffff


	//   ....[7]....
        /*0048*/ 	.word	0xffffffff


	//   ....[8]....
        /*004c*/ 	.word	0xffffffff


	//   ....[9]....
        /*0050*/ 	.word	0xffffffff


	//----- nvinfo : EIATTR_COOP_GROUP_INSTR_OFFSETS
	.align		4
.L_1455:
        /*0054*/ 	.byte	0x04, 0x28
        /*0056*/ 	.short	(.L_1457 - .L_1456)


	//   ....[0]....
.L_1456:
        /*0058*/ 	.word	0x00001010


	//   ....[1]....
        /*005c*/ 	.word	0x00001020


	//   ....[2]....
        /*0060*/ 	.word	0x00001050


	//   ....[3]....
        /*0064*/ 	.word	0x00001060


	//   ....[4]....
        /*0068*/ 	.word	0x000010a0


	//   ....[5]....
        /*006c*/ 	.word	0x000010b0


	//   ....[6]....
        /*0070*/ 	.word	0x000010f0


	//   ....[7]....
        /*0074*/ 	.word	0x00001100


	//   ....[8]....
        /*0078*/ 	.word	0x00001140


	//   ....[9]....
        /*007c*/ 	.word	0x00001150


	//----- nvinfo : EIATTR_EXIT_INSTR_OFFSETS
	.align		4
.L_1457:
        /*0080*/ 	.byte	0x04, 0x1c
        /*0082*/ 	.short	(.L_1459 - .L_1458)


	//   ....[0]....
.L_1458:
        /*0084*/ 	.word	0x00000070


	//   ....[1]....
        /*0088*/ 	.word	0x000033c0


	//----- nvinfo : EIATTR_MAX_THREADS
	.align		4
.L_1459:
        /*008c*/ 	.byte	0x04, 0x05
        /*008e*/ 	.short	(.L_1461 - .L_1460)
.L_1460:
        /*0090*/ 	.word	0x00000180
        /*0094*/ 	.word	0x00000001
        /*0098*/ 	.word	0x00000001


	//----- nvinfo : EIATTR_CRS_STACK_SIZE
	.align		4
.L_1461:
        /*009c*/ 	.byte	0x04, 0x1e
        /*009e*/ 	.short	(.L_1463 - .L_1462)
.L_1462:
        /*00a0*/ 	.word	0x00000000


	//----- nvinfo : EIATTR_CBANK_PARAM_SIZE
	.align		4
.L_1463:
        /*00a4*/ 	.byte	0x03, 0x19
        /*00a6*/ 	.short	0x00a0


	//----- nvinfo : EIATTR_PARAM_CBANK
	.align		4
        /*00a8*/ 	.byte	0x04, 0x0a
        /*00aa*/ 	.short	(.L_1465 - .L_1464)
	.align		4
.L_1464:
        /*00ac*/ 	.word	index@(.nv.constant0._Z35group_norm_nhwc_fwd_one_pass_kernelI11Fp16IOFp32WLi128ELi48ELi384EEv26Group_norm_nhwc_fwd_params)
        /*00b0*/ 	.short	0x0210
        /*00b2*/ 	.short	0x00a0


	//----- nvinfo : EIATTR_SW_WAR
	.align		4
.L_1465:
        /*00b4*/ 	.byte	0x04, 0x36
        /*00b6*/ 	.short	(.L_1467 - .L_1466)
.L_1466:
        /*00b8*/ 	.word	0x00000008
.L_1467:


//--------------------- .nv.info._Z35group_norm_nhwc_fwd_one_pass_kernelI11Fp16IOFp32WLi256ELi48ELi384EEv26Group_norm_nhwc_fwd_params --------------------------
	.section	.nv.info._Z35group_norm_nhwc_fwd_one_pass_kernelI11Fp16IOFp32WLi256ELi48ELi384EEv26Group_norm_nhwc_fwd_params,"",@"SHT_CUDA_INFO"
	.sectionflags	@""
	.align	4


	//----- nvinfo : EIATTR_CUDA_API_VERSION
	.align		4
        /*0000*/ 	.byte	0x04, 0x37
        /*0002*/ 	.short	(.L_1469 - .L_1468)
.L_1468:
        /*0004*/ 	.word	0x00000082


	//----- nvinfo : EIATTR_KPARAM_INFO
	.align		4
.L_1469:
        /*0008*/ 	.byte	0x04, 0x17
        /*000a*/ 	.short	(.L_1471 - .L_1470)
.L_1470:
        /*000c*/ 	.word	0x00000000
        /*0010*/ 	.short	0x0000
        /*0012*/ 	.short	0x0000
        /*0014*/ 	.byte	0x00, 0xf0, 0x81, 0x02


	//----- nvinfo : EIATTR_SPARSE_MMA_MASK
	.align		4
.L_1471:
        /*0018*/ 	.byte	0x03, 0x50
        /*001a*/ 	.short	0x0000


	//----- nvinfo : EIATTR_MAXREG_COUNT
	.align		4
        /*001c*/ 	.byte	0x03, 0x1b
        /*001e*/ 	.short	0x00a8


	//----- nvinfo : EIATTR_NUM_BARRIERS
	.align		4
        /*0020*/ 	.byte	0x02, 0x4c
        /*0022*/ 	.byte	0x01
	.zero		1


	//----- nvinfo : EIATTR_MERCURY_ISA_VERSION
	.align		4
        /*0024*/ 	.byte	0x03, 0x5f
        /*0026*/ 	.short	0x0101


	//----- nvinfo : EIATTR_COOP_GROUP_MASK_REGIDS
	.align		4
        /*0028*/ 	.byte	0x04, 0x29
        /*002a*/ 	.short	(.L_1473 - .L_1472)


	//   ....[0]....
.L_1472:
        /*002c*/ 	.word	0xffffffff


	//   ....[1]....
        /*0030*/ 	.word	0xffffffff


	//   ....[2]....
        /*0034*/ 	.word	0xffffffff


	//   ....[3]....
        /*0038*/ 	.word	0xffffffff


	//   ....[4]....
        /*003c*/ 	.word	0xffffffff


	//   ....[5]....
        /*0040*/ 	.word	0xffffffff


	//   ....[6]....
        /*0044*/ 	.word	0xffffffff


	//   ....[7]....
        /*0048*/ 	.word	0xffffffff


	//   ....[8]....
        /*004c*/ 	.word	0xffffffff


	//   ....[9]....
        /*0050*/ 	.word	0xffffffff


	//----- nvinfo : EIATTR_COOP_GROUP_INSTR_OFFSETS
	.align		4
.L_1473:
        /*0054*/ 	.byte	0x04, 0x28
        /*0056*/ 	.short	(.L_1475 - .L_1474)


	//   ....[0]....
.L_1474:
        /*0058*/ 	.word	0x00001f50


	//   ....[1]....
        /*005c*/ 	.word	0x00001f60


	//   ....[2]....
        /*0060*/ 	.word	0x00001f90


	//   ....[3]....
        /*0064*/ 	.word	0x00001fb0


	//   ....[4]....
        /*0068*/ 	.word	0x00001fe0


	//   ....[5]....
        /*006c*/ 	.word	0x00002000


	//   ....[6]....
        /*0070*/ 	.word	0x00002030


	//   ....[7]....
        /*0074*/ 	.word	0x00002050


	//   ....[8]....
        /*0078*/ 	.word	0x00002080


	//   ....[9]....
        /*007c*/ 	.word	0x000020a0


	//----- nvinfo : EIATTR_EXIT_INSTR_OFFSETS
	.align		4
.L_1475:
        /*0080*/ 	.byte	0x04, 0x1c
        /*0082*/ 	.short	(.L_1477 - .L_1476)


	//   ....[0]....
.L_1476:
        /*0084*/ 	.word	0x00000070


	//   ....[1]....
        /*0088*/ 	.word	0x00005d30


	//----- nvinfo : EIATTR_MAX_THREADS
	.align		4
.L_1477:
        /*008c*/ 	.byte	0x04, 0x05
        /*008e*/ 	.short	(.L_1479 - .L_1478)
.L_1478:
        /*0090*/ 	.word	0x00000180
        /*0094*/ 	.word	0x00000001
        /*0098*/ 	.word	0x00000001


	//----- nvinfo : EIATTR_CRS_STACK_SIZE
	.align		4
.L_1479:
        /*009c*/ 	.byte	0x04, 0x1e
        /*009e*/ 	.short	(.L_1481 - .L_1480)
.L_1480:
        /*00a0*/ 	.word	0x00000000


	//----- nvinfo : EIATTR_CBANK_PARAM_SIZE
	.align		4
.L_1481:
        /*00a4*/ 	.byte	0x03, 0x19
        /*00a6*/ 	.short	0x00a0


	//----- nvinfo : EIATTR_PARAM_CBANK
	.align		4
        /*00a8*/ 	.byte	0x04, 0x0a
        /*00aa*/ 	.short	(.L_1483 - .L_1482)
	.align		4
.L_1482:
        /*00ac*/ 	.word	index@(.nv.constant0._Z35group_norm_nhwc_fwd_one_pass_kernelI11Fp16IOFp32WLi256ELi48ELi384EEv26Group_norm_nhwc_fwd_params)
        /*00b0*/ 	.short	0x0210
        /*00b2*/ 	.short	0x00a0


	//----- nvinfo : EIATTR_SW_WAR
	.align		4
.L_1483:
        /*00b4*/ 	.byte	0x04, 0x36
        /*00b6*/ 	.short	(.L_1485 - .L_1484)
.L_1484:
        /*00b8*/ 	.word	0x00000008
.L_1485:


//--------------------- .nv.info._Z35group_norm_nhwc_fwd_one_pass_kernelI11Fp16IOFp32WLi512ELi48ELi384EEv26Group_norm_nhwc_fwd_params --------------------------
	.section	.nv.info._Z35group_norm_nhwc_fwd_one_pass_kernelI11Fp16IOFp32WLi512ELi48ELi384EEv26Group_norm_nhwc_fwd_params,"",@"SHT_CUDA_INFO"
	.sectionflags	@""
	.align	4


	//----- nvinfo : EIATTR_CUDA_API_VERSION
	.align		4
        /*0000*/ 	.byte	0x04, 0x37
        /*0002*/ 	.short	(.L_1487 - .L_1486)
.L_1486:
        /*0004*/ 	.word	0x00000082


	//----- nvinfo : EIATTR_KPARAM_INFO
	.align		4
.L_1487:
        /*0008*/ 	.byte	0x04, 0x17
        /*000a*/ 	.short	(.L_1489 - .L_1488)
.L_1488:
        /*000c*/ 	.word	0x00000000
        /*0010*/ 	.short	0x0000
        /*0012*/ 	.short	0x0000
        /*0014*/ 	.byte	0x00, 0xf0, 0x81, 0x02


	//----- nvinfo : EIATTR_SPARSE_MMA_MASK
	.align		4
.L_1489:
        /*0018*/ 	.byte	0x03, 0x50
        /*001a*/ 	.short	0x0000


	//----- nvinfo : EIATTR_MAXREG_COUNT
	.align		4
        /*001c*/ 	.byte	0x03, 0x1b
        /*001e*/ 	.short	0x00a8


	//----- nvinfo : EIATTR_NUM_BARRIERS
	.align		4
        /*0020*/ 	.byte	0x02, 0x4c
        /*0022*/ 	.byte	0x01
	.zero		1


	//----- nvinfo : EIATTR_MERCURY_ISA_VERSION
	.align		4
        /*0024*/ 	.byte	0x03, 0x5f
        /*0026*/ 	.short	0x0101


	//----- nvinfo : EIATTR_COOP_GROUP_MASK_REGIDS
	.align		4
        /*0028*/ 	.byte	0x04, 0x29
        /*002a*/ 	.short	(.L_1491 - .L_1490)


	//   ....[0]....
.L_1490:
        /*002c*/ 	.word	0xffffffff


	//   ....[1]....
        /*0030*/ 	.word	0xffffffff


	//   ....[2]....
        /*0034*/ 	.word	0xffffffff


	//   ....[3]....
        /*0038*/ 	.word	0xffffffff


	//   ....[4]....
        /*003c*/ 	.word	0xffffffff


	//   ....[5]....
        /*0040*/ 	.word	0xffffffff


	//   ....[6]....
        /*0044*/ 	.word	0xffffffff


	//   ....[7]....
        /*0048*/ 	.word	0xffffffff


	//   ....[8]....
        /*004c*/ 	.word	0xffffffff


	//   ....[9]....
        /*0050*/ 	.word	0xffffffff


	//----- nvinfo : EIATTR_COOP_GROUP_INSTR_OFFSETS
	.align		4
.L_1491:
        /*0054*/ 	.byte	0x04, 0x28
        /*0056*/ 	.short	(.L_1493 - .L_1492)


	//   ....[0]....
.L_1492:
        /*0058*/ 	.word	0x00003a30


	//   ....[1]....
        /*005c*/ 	.word	0x00003a40


	//   ....[2]....
        /*0060*/ 	.word	0x00003a80


	//   ....[3]....
        /*0064*/ 	.word	0x00003a90


	//   ....[4]....
        /*0068*/ 	.word	0x00003ad0


	//   ....[5]....
        /*006c*/ 	.word	0x00003ae0


	//   ....[6]....
        /*0070*/ 	.word	0x00003b20


	//   ....[7]....
        /*0074*/ 	.word	0x00003b30


	//   ....[8]....
        /*0078*/ 	.word	0x00003b70


	//   ....[9]....
        /*007c*/ 	.word	0x00003b80


	//----- nvinfo : EIATTR_EXIT_INSTR_OFFSETS
	.align		4
.L_1493:
        /*0080*/ 	.byte	0x04, 0x1c
        /*0082*/ 	.short	(.L_1495 - .L_1494)


	//   ....[0]....
.L_1494:
        /*0084*/ 	.word	0x00000060


	//   ....[1]....
        /*0088*/ 	.word	0x00009070


	//----- nvinfo : EIATTR_MAX_THREADS
	.align		4
.L_1495:
        /*008c*/ 	.byte	0x04, 0x05
        /*008e*/ 	.short	(.L_1497 - .L_1496)
.L_1496:
        /*0090*/ 	.word	0x00000180
        /*0094*/ 	.word	0x00000001
        /*0098*/ 	.word	0x00000001


	//----- nvinfo : EIATTR_CRS_STACK_SIZE
	.align		4
.L_1497:
        /*009c*/ 	.byte	0x04, 0x1e
        /*009e*/ 	.short	(.L_1499 - .L_1498)
.L_1498:
        /*00a0*/ 	.word	0x00000000


	//----- nvinfo : EIATTR_CBANK_PARAM_SIZE
	.align		4
.L_1499:
        /*00a4*/ 	.byte	0x03, 0x19
        /*00a6*/ 	.short	0x00a0


	//----- nvinfo : EIATTR_PARAM_CBANK
	.align		4
        /*00a8*/ 	.byte	0x04, 0x0a
        /*00aa*/ 	.short	(.L_1501 - .L_1500)
	.align		4
.L_1500:
        /*00ac*/ 	.word	index@(.nv.constant0._Z35group_norm_nhwc_fwd_one_pass_kernelI11Fp16IOFp32WLi512ELi48ELi384EEv26Group_norm_nhwc_fwd_params)
        /*00b0*/ 	.short	0x0210
        /*00b2*/ 	.short	0x00a0


	//----- nvinfo : EIATTR_SW_WAR
	.align		4
.L_1501:
        /*00b4*/ 	.byte	0x04, 0x36
        /*00b6*/ 	.short	(.L_1503 - .L_1502)
.L_1502:
        /*00b8*/ 	.word	0x00000008
.L_1503:


//--------------------- .nv.info._Z35group_norm_nhwc_fwd_one_pass_kernelI11Fp16IOBf16WLi64ELi48ELi384EEv26Group_norm_nhwc_fwd_params --------------------------
	.section	.nv.info._Z35group_norm_nhwc_fwd_one_pass_kernelI11Fp16IOBf16WLi64ELi48ELi384EEv26Group_norm_nhwc_fwd_params,"",@"SHT_CUDA_INFO"
	.sectionflags	@""
	.align	4


	//----- nvinfo : EIATTR_CUDA_API_VERSION
	.align		4
        /*0000*/ 	.byte	0x04, 0x37
        /*0002*/ 	.short	(.L_1505 - .L_1504)
.L_1504:
        /*0004*/ 	.word	0x00000082


	//----- nvinfo : EIATTR_KPARAM_INFO
	.align		4
.L_1505:
        /*0008*/ 	.byte	0x04, 0x17
        /*000a*/ 	.short	(.L_1507 - .L_1506)
.L_1506:
        /*000c*/ 	.word	0x00000000
        /*0010*/ 	.short	0x0000
        /*0012*/ 	.short	0x0000
        /*0014*/ 	.byte	0x00, 0xf0, 0x81, 0x02


	//----- nvinfo : EIATTR_SPARSE_MMA_MASK
	.align		4
.L_1507:
        /*0018*/ 	.byte	0x03, 0x50
        /*001a*/ 	.short	0x0000


	//----- nvinfo : EIATTR_MAXREG_COUNT
	.align		4
        /*001c*/ 	.byte	0x03, 0x1b
        /*001e*/ 	.short	0x00a8


	//----- nvinfo : EIATTR_NUM_BARRIERS
	.align		4
        /*0020*/ 	.byte	0x02, 0x4c
        /*0022*/ 	.byte	0x01
	.zero		1


	//----- nvinfo : EIATTR_MERCURY_ISA_VERSION
	.align		4
        /*0024*/ 	.byte	0x03, 0x5f
        /*0026*/ 	.short	0x0101


	//----- nvinfo : EIATTR_COOP_GROUP_MASK_REGIDS
	.align		4
        /*0028*/ 	.byte	0x04, 0x29
        /*002a*/ 	.short	(.L_1509 - .L_1508)


	//   ....[0]....
.L_1508:
        /*002c*/ 	.word	0xffffffff


	//   ....[1]....
        /*0030*/ 	.word	0xffffffff


	//   ....[2]....
        /*0034*/ 	.word	0xffffffff


	//   ....[3]....
        /*0038*/ 	.word	0xffffffff


	//   ....[4]....
        /*003c*/ 	.word	0xffffffff


	//   ....[5]....
        /*0040*/ 	.word	0xffffffff


	//   ....[6]....
        /*0044*/ 	.word	0xffffffff


	//   ....[7]....
        /*0048*/ 	.word	0xffffffff


	//   ....[8]....
        /*004c*/ 	.word	0xffffffff


	//   ....[9]....
        /*0050*/ 	.word	0xffffffff


	//----- nvinfo : EIATTR_COOP_GROUP_INSTR_OFFSETS
	.align		4
.L_1509:
        /*0054*/ 	.byte	0x04, 0x28
        /*0056*/ 	.short	(.L_1511 - .L_1510)


	//   ....[0]....
.L_1510:
        /*0058*/ 	.word	0x00000a10


	//   ....[1]....
        /*005c*/ 	.word	0x00000a30


	//   ....[2]....
        /*0060*/ 	.word	0x00000a80


	//   ....[3]....
        /*0064*/ 	.word	0x00000aa0


	//   ....[4]....
        /*0068*/ 	.word	0x00000ad0


	//   ....[5]....
        /*006c*/ 	.word	0x00000af0


	//   ....[6]....
        /*0070*/ 	.word	0x00000b20


	//   ....[7]....
        /*0074*/ 	.word	0x00000b40


	//   ....[8]....
        /*0078*/ 	.word	0x00000b70


	//   ....[9]....
        /*007c*/ 	.word	0x00000b90


	//----- nvinfo : EIATTR_EXIT_INSTR_OFFSETS
	.align		4
.L_1511:
        /*0080*/ 	.byte	0x04, 0x1c
        /*0082*/ 	.short	(.L_1513 - .L_1512)


	//   ....[0]....
.L_1512:
        /*0084*/ 	.word	0x00000060


	//   ....[1]....
        /*0088*/ 	.word	0x00002410


	//----- nvinfo : EIATTR_MAX_THREADS
	.align		4
.L_1513:
        /*008c*/ 	.byte	0x04, 0x05
        /*008e*/ 	.short	(.L_1515 - .L_1514)
.L_1514:
        /*0090*/ 	.word	0x00000180
        /*0094*/ 	.word	0x00000001
        /*0098*/ 	.word	0x00000001


	//----- nvinfo : EIATTR_CRS_STACK_SIZE
	.align		4
.L_1515:
        /*009c*/ 	.byte	0x04, 0x1e
        /*009e*/ 	.short	(.L_1517 - .L_1516)
.L_1516:
        /*00a0*/ 	.word	0x00000000


	//----- nvinfo : EIATTR_CBANK_PARAM_SIZE
	.align		4
.L_1517:
        /*00a4*/ 	.byte	0x03, 0x19
        /*00a6*/ 	.short	0x00a0


	//----- nvinfo : EIATTR_PARAM_CBANK
	.align		4
        /*00a8*/ 	.byte	0x04, 0x0a
        /*00aa*/ 	.short	(.L_1519 - .L_1518)
	.align		4
.L_1518:
        /*00ac*/ 	.word	index@(.nv.constant0._Z35group_norm_nhwc_fwd_one_pass_kernelI11Fp16IOBf16WLi64ELi48ELi384EEv26Group_norm_nhwc_fwd_params)
        /*00b0*/ 	.short	0x0210
        /*00b2*/ 	.short	0x00a0


	//----- nvinfo : EIATTR_SW_WAR
	.align		4
.L_1519:
        /*00b4*/ 	.byte	0x04, 0x36
        /*00b6*/ 	.short	(.L_1521 - .L_1520)
.L_1520:
        /*00b8*/ 	.word	0x00000008
.L_1521:


//--------------------- .nv.info._Z35group_norm_nhwc_fwd_one_pass_kernelI11Fp16IOBf16WLi128ELi48ELi384EEv26Group_norm_nhwc_fwd_params --------------------------
	.section	.nv.info._Z35group_norm_nhwc_fwd_one_pass_kernelI11Fp16IOBf16WLi128ELi48ELi384EEv26Group_norm_nhwc_fwd_params,"",@"SHT_CUDA_INFO"
	.sectionflags	@""
	.align	4


	//----- nvinfo : EIATTR_CUDA_API_VERSION
	.align		4
        /*0000*/ 	.byte	0x04, 0x37
        /*0002*/ 	.short	(.L_1523 - .L_1522)
.L_1522:
        /*0004*/ 	.word	0x00000082


	//----- nvinfo : EIATTR_KPARAM_INFO
	.align		4
.L_1523:
        /*0008*/ 	.byte	0x04, 0x17
        /*000a*/ 	.short	(.L_1525 - .L_1524)
.L_1524:
        /*000c*/ 	.word	0x00000000
        /*0010*/ 	.short	0x0000
        /*0012*/ 	.short	0x0000
        /*0014*/ 	.byte	0x00, 0xf0, 0x81, 0x02


	//----- nvinfo : EIATTR_SPARSE_MMA_MASK
	.align		4
.L_1525:
        /*0018*/ 	.byte	0x03, 0x50
        /*001a*/ 	.short	0x0000


	//----- nvinfo : EIATTR_MAXREG_COUNT
	.align		4
        /*001c*/ 	.byte	0x03, 0x1b
        /*001e*/ 	.short	0x00a8


	//----- nvinfo : EIATTR_NUM_BARRIERS
	.align		4
        /*0020*/ 	.byte	0x02, 0x4c
        /*0022*/ 	.byte	0x01
	.zero		1


	//----- nvinfo : EIATTR_MERCURY_ISA_VERSION
	.align		4
        /*0024*/ 	.byte	0x03, 0x5f
        /*0026*/ 	.short	0x0101


	//----- nvinfo : EIATTR_COOP_GROUP_MASK_REGIDS
	.align		4
        /*0028*/ 	.byte	0x04, 0x29
        /*002a*/ 	.short	(.L_1527 - .L_1526)


	//   ....[0]....
.L_1526:
        /*002c*/ 	.word	0xffffffff


	//   ....[1]....
        /*0030*/ 	.word	0xffffffff


	//   ....[2]....
        /*0034*/ 	.word	0xffffffff


	//   ....[3]....
        /*0038*/ 	.word	0xffffffff


	//   ....[4]....
        /*003c*/ 	.word	0xffffffff


	//   ....[5]....
        /*0040*/ 	.word	0xffffffff


	//   ....[6]....
        /*0044*/ 	.word	0xffffffff


	//   ....[7]....
        /*0048*/ 	.word	0xffffffff


	//   ....[8]....
        /*004c*/ 	.word	0xffffffff


	//   ....[9]....
        /*0050*/ 	.word	0xffffffff


	//----- nvinfo : EIATTR_COOP_GROUP_INSTR_OFFSETS
	.align		4
.L_1527:
        /*0054*/ 	.byte	0x04, 0x28
        /*0056*/ 	.short	(.L_1529 - .L_1528)


	//   ....[0]....
.L_1528:
        /*0058*/ 	.word	0x00001000


	//   ....[1]....
        /*005c*/ 	.word	0x00001010


	//   ....[2]....
        /*0060*/ 	.word	0x00001040


	//   ....[3]....
        /*0064*/ 	.word	0x00001050


	//   ....[4]....
        /*0068*/ 	.word	0x00001090


	//   ....[5]....
        /*006c*/ 	.word	0x000010a0


	//   ....[6]....
        /*0070*/ 	.word	0x000010e0


	//   ....[7]....
        /*0074*/ 	.word	0x000010f0


	//   ....[8]....
        /*0078*/ 	.word	0x00001130


	//   ....[9]....
        /*007c*/ 	.word	0x00001140


	//----- nvinfo : EIATTR_EXIT_INSTR_OFFSETS
	.align		4
.L_1529:
        /*0080*/ 	.byte	0x04, 0x1c
        /*0082*/ 	.short	(.L_1531 - .L_1530)


	//   ....[0]....
.L_1530:
        /*0084*/ 	.word	0x00000070


	//   ....[1]....
        /*0088*/ 	.word	0x000033f0


	//----- nvinfo : EIATTR_MAX_THREADS
	.align		4
.L_1531:
        /*008c*/ 	.byte	0x04, 0x05
        /*008e*/ 	.short	(.L_1533 - .L_1532)
.L_1532:
        /*0090*/ 	.word	0x00000180
        /*0094*/ 	.word	0x00000001
        /*0098*/ 	.word	0x00000001


	//----- nvinfo : EIATTR_CRS_STACK_SIZE
	.align		4
.L_1533:
        /*009c*/ 	.byte	0x04, 0x1e
        /*009e*/ 	.short	(.L_1535 - .L_1534)
.L_1534:
        /*00a0*/ 	.word	0x00000000


	//----- nvinfo : EIATTR_CBANK_PARAM_SIZE
	.align		4
.L_1535:
        /*00a4*/ 	.byte	0x03, 0x19
        /*00a6*/ 	.short	0x00a0


	//----- nvinfo : EIATTR_PARAM_CBANK
	.align		4
        /*00a8*/ 	.byte	0x04, 0x0a
        /*00aa*/ 	.short	(.L_1537 - .L_1536)
	.align		4
.L_1536:
        /*00ac*/ 	.word	index@(.nv.constant0._Z35group_norm_nhwc_fwd_one_pass_kernelI11Fp16IOBf16WLi128ELi48ELi384EEv26Group_norm_nhwc_fwd_params)
        /*00b0*/ 	.short	0x0210
        /*00b2*/ 	.short	0x00a0


	//----- nvinfo : EIATTR_SW_WAR
	.align		4
.L_1537:
        /*00b4*/ 	.byte	0x04, 0x36
        /*00b6*/ 	.short	(.L_1539 - .L_1538)
.L_1538:
        /*00b8*/ 	.word	0x00000008
.L_1539:


//--------------------- .nv.info._Z35group_norm_nhwc_fwd_one_pass_kernelI11Fp16IOBf16WLi256ELi48ELi384EEv26Group_norm_nhwc_fwd_params --------------------------
	.section	.nv.info._Z35group_norm_nhwc_fwd_one_pass_kernelI11Fp16IOBf16WLi256ELi48ELi384EEv26Group_norm_nhwc_fwd_params,"",@"SHT_CUDA_INFO"
	.sectionflags	@""
	.align	4


	//----- nvinfo : EIATTR_CUDA_API_VERSION
	.align		4
        /*0000*/ 	.byte	0x04, 0x37
        /*0002*/ 	.short	(.L_1541 - .L_1540)
.L_1540:
        /*0004*/ 	.word	0x00000082


	//----- nvinfo : EIATTR_KPARAM_INFO
	.align		4
.L_1541:
        /*0008*/ 	.byte	0x04, 0x17
        /*000a*/ 	.short	(.L_1543 - .L_1542)
.L_1542:
        /*000c*/ 	.word	0x00000000
        /*0010*/ 	.short	0x0000
        /*0012*/ 	.short	0x0000
        /*0014*/ 	.byte	0x00, 0xf0, 0x81, 0x02


	//----- nvinfo : EIATTR_SPARSE_MMA_MASK
	.align		4
.L_1543:
        /*0018*/ 	.byte	0x03, 0x50
        /*001a*/ 	.short	0x0000


	//----- nvinfo : EIATTR_MAXREG_COUNT
	.align		4
        /*001c*/ 	.byte	0x03, 0x1b
        /*001e*/ 	.short	0x00a8


	//----- nvinfo : EIATTR_NUM_BARRIERS
	.align		4
        /*0020*/ 	.byte	0x02, 0x4c
        /*0022*/ 	.byte	0x01
	.zero		1


	//----- nvinfo : EIATTR_MERCURY_ISA_VERSION
	.align		4
        /*0024*/ 	.byte	0x03, 0x5f
        /*0026*/ 	.short	0x0101


	//----- nvinfo : EIATTR_COOP_GROUP_MASK_REGIDS
	.align		4
        /*0028*/ 	.byte	0x04, 0x29
        /*002a*/ 	.short	(.L_1545 - .L_1544)


	//   ....[0]....
.L_1544:
        /*002c*/ 	.word	0xffffffff


	//   ....[1]....
        /*0030*/ 	.word	0xffffffff


	//   ....[2]....
        /*0034*/ 	.word	0xffffffff


	//   ....[3]....
        /*0038*/ 	.word	0xffffffff


	//   ....[4]....
        /*003c*/ 	.word	0xffffffff


	//   ....[5]....
        /*0040*/ 	.word	0xffffffff


	//   ....[6]....
        /*0044*/ 	.word	0xffffffff


	//   ....[7]....
        /*0048*/ 	.word	0xffffffff


	//   ....[8]....
        /*004c*/ 	.word	0xffffffff


	//   ....[9]....
        /*0050*/ 	.word	0xffffffff


	//----- nvinfo : EIATTR_COOP_GROUP_INSTR_OFFSETS
	.align		4
.L_1545:
        /*0054*/ 	.byte	0x04, 0x28
        /*0056*/ 	.short	(.L_1547 - .L_1546)


	//   ....[0]....
.L_1546:
        /*0058*/ 	.word	0x00001f50


	//   ....[1]....
        /*005c*/ 	.word	0x00001f60


	//   ....[2]....
        /*0060*/ 	.word	0x00001f90


	//   ....[3]....
        /*0064*/ 	.word	0x00001fb0


	//   ....[4]....
        /*0068*/ 	.word	0x00001fe0


	//   ....[5]....
        /*006c*/ 	.word	0x00002000


	//   ....[6]....
        /*0070*/ 	.word	0x00002030


	//   ....[7]....
        /*0074*/ 	.word	0x00002050


	//   ....[8]....
        /*0078*/ 	.word	0x00002080


	//   ....[9]....
        /*007c*/ 	.word	0x000020a0


	//----- nvinfo : EIATTR_EXIT_INSTR_OFFSETS
	.align		4
.L_1547:
        /*0080*/ 	.byte	0x04, 0x1c
        /*0082*/ 	.short	(.L_1549 - .L_1548)


	//   ....[0]....
.L_1548:
        /*0084*/ 	.word	0x00000070


	//   ....[1]....
        /*0088*/ 	.word	0x00005d90


	//----- nvinfo : EIATTR_MAX_THREADS
	.align		4
.L_1549:
        /*008c*/ 	.byte	0x04, 0x05
        /*008e*/ 	.short	(.L_1551 - .L_1550)
.L_1550:
        /*0090*/ 	.word	0x00000180
        /*0094*/ 	.word	0x00000001
        /*0098*/ 	.word	0x00000001


	//----- nvinfo : EIATTR_CRS_STACK_SIZE
	.align		4
.L_1551:
        /*009c*/ 	.byte	0x04, 0x1e
        /*009e*/ 	.short	(.L_1553 - .L_1552)
.L_1552:
        /*00a0*/ 	.word	0x00000000


	//----- nvinfo : EIATTR_CBANK_PARAM_SIZE
	.align		4
.L_1553:
        /*00a4*/ 	.byte	0x03, 0x19
        /*00a6*/ 	.short	0x00a0


	//----- nvinfo : EIATTR_PARAM_CBANK
	.align		4
        /*00a8*/ 	.byte	0x04, 0x0a
        /*00aa*/ 	.short	(.L_1555 - .L_1554)
	.align		4
.L_1554:
        /*00ac*/ 	.word	index@(.nv.constant0._Z35group_norm_nhwc_fwd_one_pass_kernelI11Fp16IOBf16WLi256ELi48ELi384EEv26Group_norm_nhwc_fwd_params)
        /*00b0*/ 	.short	0x0210
        /*00b2*/ 	.short	0x00a0


	//----- nvinfo : EIATTR_SW_WAR
	.align		4
.L_1555:
        /*00b4*/ 	.byte	0x04, 0x36
        /*00b6*/ 	.short	(.L_1557 - .L_1556)
.L_1556:
        /*00b8*/ 	.word	0x00000008
.L_1557:


//--------------------- .nv.info._Z35group_norm_nhwc_fwd_one_pass_kernelI11Fp16IOBf16WLi512ELi48ELi384EEv26Group_norm_nhwc_fwd_params --------------------------
	.section	.nv.info._Z35group_norm_nhwc_fwd_one_pass_kernelI11Fp16IOBf16WLi512ELi48ELi384EEv26Group_norm_nhwc_fwd_params,"",@"SHT_CUDA_INFO"
	.sectionflags	@""
	.align	4


	//----- nvinfo : EIATTR_CUDA_API_VERSION
	.align		4
        /*0000*/ 	.byte	0x04, 0x37
        /*0002*/ 	.short	(.L_1559 - .L_1558)
.L_1558:
        /*0004*/ 	.word	0x00000082


	//----- nvinfo : EIATTR_KPARAM_INFO
	.align		4
.L_1559:
        /*0008*/ 	.byte	0x04, 0x17
        /*000a*/ 	.short	(.L_1561 - .L_1560)
.L_1560:
        /*000c*/ 	.word	0x00000000
        /*0010*/ 	.short	0x0000
        /*0012*/ 	.short	0x0000
        /*0014*/ 	.byte	0x00, 0xf0, 0x81, 0x02


	//----- nvinfo : EIATTR_SPARSE_MMA_MASK
	.align		4
.L_1561:
        /*0018*/ 	.byte	0x03, 0x50
        /*001a*/ 	.short	0x0000


	//----- nvinfo : EIATTR_MAXREG_COUNT
	.align		4
        /*001c*/ 	.byte	0x03, 0x1b
        /*001e*/ 	.short	0x00a8


	//----- nvinfo : EIATTR_NUM_BARRIERS
	.align		4
        /*0020*/ 	.byte	0x02, 0x4c
        /*0022*/ 	.byte	0x01
	.zero		1


	//----- nvinfo : EIATTR_MERCURY_ISA_VERSION
	.align		4
        /*0024*/ 	.byte	0x03, 0x5f
        /*0026*/ 	.short	0x0101


	//----- nvinfo : EIATTR_COOP_GROUP_MASK_REGIDS
	.align		4
        /*0028*/ 	.byte	0x04, 0x29
        /*002a*/ 	.short	(.L_1563 - .L_1562)


	//   ....[0]....
.L_1562:
        /*002c*/ 	.word	0xffffffff


	//   ....[1]....
        /*0030*/ 	.word	0xffffffff


	//   ....[2]....
        /*0034*/ 	.word	0xffffffff


	//   ....[3]....
        /*0038*/ 	.word	0xffffffff


	//   ....[4]....
        /*003c*/ 	.word	0xffffffff


	//   ....[5]....
        /*0040*/ 	.word	0xffffffff


	//   ....[6]....
        /*0044*/ 	.word	0xffffffff


	//   ....[7]....
        /*0048*/ 	.word	0xffffffff


	//   ....[8]....
        /*004c*/ 	.word	0xffffffff


	//   ....[9]....
        /*0050*/ 	.word	0xffffffff


	//----- nvinfo : EIATTR_COOP_GROUP_INSTR_OFFSETS
	.align		4
.L_1563:
        /*0054*/ 	.byte	0x04, 0x28
        /*0056*/ 	.short	(.L_1565 - .L_1564)


	//   ....[0]....
.L_1564:
        /*0058*/ 	.word	0x00003a30


	//   ....[1]....
        /*005c*/ 	.word	0x00003a40


	//   ....[2]....
        /*0060*/ 	.word	0x00003a80


	//   ....[3]....
        /*0064*/ 	.word	0x00003a90


	//   ....[4]....
        /*0068*/ 	.word	0x00003ad0


	//   ....[5]....
        /*006c*/ 	.word	0x00003ae0


	//   ....[6]....
        /*0070*/ 	.word	0x00003b20


	//   ....[7]....
        /*0074*/ 	.word	0x00003b30


	//   ....[8]....
        /*0078*/ 	.word	0x00003b70


	//   ....[9]....
        /*007c*/ 	.word	0x00003b80


	//----- nvinfo : EIATTR_EXIT_INSTR_OFFSETS
	.align		4
.L_1565:
        /*0080*/ 	.byte	0x04, 0x1c
        /*0082*/ 	.short	(.L_1567 - .L_1566)


	//   ....[0]....
.L_1566:
        /*0084*/ 	.word	0x00000060


	//   ....[1]....
        /*0088*/ 	.word	0x000090d0


	//----- nvinfo : EIATTR_MAX_THREADS
	.align		4
.L_1567:
        /*008c*/ 	.byte	0x04, 0x05
        /*008e*/ 	.short	(.L_1569 - .L_1568)
.L_1568:
        /*0090*/ 	.word	0x00000180
        /*0094*/ 	.word	0x00000001
        /*0098*/ 	.word	0x00000001


	//----- nvinfo : EIATTR_CRS_STACK_SIZE
	.align		4
.L_1569:
        /*009c*/ 	.byte	0x04, 0x1e
        /*009e*/ 	.short	(.L_1571 - .L_1570)
.L_1570:
        /*00a0*/ 	.word	0x00000000


	//----- nvinfo : EIATTR_CBANK_PARAM_SIZE
	.align		4
.L_1571:
        /*00a4*/ 	.byte	0x03, 0x19
        /*00a6*/ 	.short	0x00a0


	//----- nvinfo : EIATTR_PARAM_CBANK
	.align		4
        /*00a8*/ 	.byte	0x04, 0x0a
        /*00aa*/ 	.short	(.L_1573 - .L_1572)
	.align		4
.L_1572:
        /*00ac*/ 	.word	index@(.nv.constant0._Z35group_norm_nhwc_fwd_one_pass_kernelI11Fp16IOBf16WLi512ELi48ELi384EEv26Group_norm_nhwc_fwd_params)
        /*00b0*/ 	.short	0x0210
        /*00b2*/ 	.short	0x00a0


	//----- nvinfo : EIATTR_SW_WAR
	.align		4
.L_1573:
        /*00b4*/ 	.byte	0x04, 0x36
        /*00b6*/ 	.short	(.L_1575 - .L_1574)
.L_1574:
        /*00b8*/ 	.word	0x00000008
.L_1575:


//--------------------- .nv.info._Z35group_norm_nhwc_fwd_one_pass_kernelI11Fp16IOFp16WLi64ELi48ELi384EEv26Group_norm_nhwc_fwd_params --------------------------
	.section	.nv.info._Z35group_norm_nhwc_fwd_one_pass_kernelI11Fp16IOFp16WLi64ELi48ELi384EEv26Group_norm_nhwc_fwd_params,"",@"SHT_CUDA_INFO"
	.sectionflags	@""
	.align	4


	//----- nvinfo : EIATTR_CUDA_API_VERSION
	.align		4
        /*0000*/ 	.byte	0x04, 0x37
        /*0002*/ 	.short	(.L_1577 - .L_1576)
.L_1576:
        /*0004*/ 	.word	0x00000082


	//----- nvinfo : EIATTR_KPARAM_INFO
	.align		4
.L_1577:
        /*0008*/ 	.byte	0x04, 0x17
        /*000a*/ 	.short	(.L_1579 - .L_1578)
.L_1578:
        /*000c*/ 	.word	0x00000000
        /*0010*/ 	.short	0x0000
        /*0012*/ 	.short	0x0000
        /*0014*/ 	.byte	0x00, 0xf0, 0x81, 0x02


	//----- nvinfo : EIATTR_SPARSE_MMA_MASK
	.align		4
.L_1579:
        /*0018*/ 	.byte	0x03, 0x50
        /*001a*/ 	.short	0x0000


	//----- nvinfo : EIATTR_MAXREG_COUNT
	.align		4
        /*001c*/ 	.byte	0x03, 0x1b
        /*001e*/ 	.short	0x00a8


	//----- nvinfo : EIATTR_NUM_BARRIERS
	.align		4
        /*0020*/ 	.byte	0x02, 0x4c
        /*0022*/ 	.byte	0x01
	.zero		1


	//----- nvinfo : EIATTR_MERCURY_ISA_VERSION
	.align		4
        /*0024*/ 	.byte	0x03, 0x5f
        /*0026*/ 	.short	0x0101


	//----- nvinfo : EIATTR_COOP_GROUP_MASK_REGIDS
	.align		4
        /*0028*/ 	.byte	0x04, 0x29
        /*002a*/ 	.short	(.L_1581 - .L_1580)


	//   ....[0]....
.L_1580:
        /*002c*/ 	.word	0xffffffff


	//   ....[1]....
        /*0030*/ 	.word	0xffffffff


	//   ....[2]....
        /*0034*/ 	.word	0xffffffff


	//   ....[3]....
        /*0038*/ 	.word	0xffffffff


	//   ....[4]....
        /*003c*/ 	.word	0xffffffff


	//   ....[5]....
        /*0040*/ 	.word	0xffffffff


	//   ....[6]....
        /*0044*/ 	.word	0xffffffff


	//   ....[7]....
        /*0048*/ 	.word	0xffffffff


	//   ....[8]....
        /*004c*/ 	.word	0xffffffff


	//   ....[9]....
        /*0050*/ 	.word	0xffffffff


	//----- nvinfo : EIATTR_COOP_GROUP_INSTR_OFFSETS
	.align		4
.L_1581:
        /*0054*/ 	.byte	0x04, 0x28
        /*0056*/ 	.short	(.L_1583 - .L_1582)


	//   ....[0]....
.L_1582:
        /*0058*/ 	.word	0x00000a10


	//   ....[1]....
        /*005c*/ 	.word	0x00000a30


	//   ....[2]....
        /*0060*/ 	.word	0x00000a80


	//   ....[3]....
        /*0064*/ 	.word	0x00000aa0


	//   ....[4]....
        /*0068*/ 	.word	0x00000ad0


	//   ....[5]....
        /*006c*/ 	.word	0x00000af0


	//   ....[6]....
        /*0070*/ 	.word	0x00000b20


	//   ....[7]....
        /*0074*/ 	.word	0x00000b40


	//   ....[8]....
        /*0078*/ 	.word	0x00000b70


	//   ....[9]....
        /*007c*/ 	.word	0x00000b90


	//----- nvinfo : EIATTR_EXIT_INSTR_OFFSETS
	.align		4
.L_1583:
        /*0080*/ 	.byte	0x04, 0x1c
        /*0082*/ 	.short	(.L_1585 - .L_1584)


	//   ....[0]....
.L_1584:
        /*0084*/ 	.word	0x00000060


	//   ....[1]....
        /*0088*/ 	.word	0x00002410


	//----- nvinfo : EIATTR_MAX_THREADS
	.align		4
.L_1585:
        /*008c*/ 	.byte	0x04, 0x05
        /*008e*/ 	.short	(.L_1587 - .L_1586)
.L_1586:
        /*0090*/ 	.word	0x00000180
        /*0094*/ 	.word	0x00000001
        /*0098*/ 	.word	0x00000001


	//----- nvinfo : EIATTR_CRS_STACK_SIZE
	.align		4
.L_1587:
        /*009c*/ 	.byte	0x04, 0x1e
        /*009e*/ 	.short	(.L_1589 - .L_1588)
.L_1588:
        /*00a0*/ 	.word	0x00000000


	//----- nvinfo : EIATTR_CBANK_PARAM_SIZE
	.align		4
.L_1589:
        /*00a4*/ 	.byte	0x03, 0x19
        /*00a6*/ 	.short	0x00a0


	//----- nvinfo : EIATTR_PARAM_CBANK
	.align		4
        /*00a8*/ 	.byte	0x04, 0x0a
        /*00aa*/ 	.short	(.L_1591 - .L_1590)
	.align		4
.L_1590:
        /*00ac*/ 	.word	index@(.nv.constant0._Z35group_norm_nhwc_fwd_one_pass_kernelI11Fp16IOFp16WLi64ELi48ELi384EEv26Group_norm_nhwc_fwd_params)
        /*00b0*/ 	.short	0x0210
        /*00b2*/ 	.short	0x00a0


	//----- nvinfo : EIATTR_SW_WAR
	.align		4
.L_1591:
        /*00b4*/ 	.byte	0x04, 0x36
        /*00b6*/ 	.short	(.L_1593 - .L_1592)
.L_1592:
        /*00b8*/ 	.word	0x00000008
.L_1593:


//--------------------- .nv.info._Z35group_norm_nhwc_fwd_one_pass_kernelI11Fp16IOFp16WLi128ELi48ELi384EEv26Group_norm_nhwc_fwd_params --------------------------
	.section	.nv.info._Z35group_norm_nhwc_fwd_one_pass_kernelI11Fp16IOFp16WLi128ELi48ELi384EEv26Group_norm_nhwc_fwd_params,"",@"SHT_CUDA_INFO"
	.sectionflags	@""
	.align	4


	//----- nvinfo : EIATTR_CUDA_API_VERSION
	.align		4
        /*0000*/ 	.byte	0x04, 0x37
        /*0002*/ 	.short	(.L_1595 - .L_1594)
.L_1594:
        /*0004*/ 	.word	0x00000082


	//----- nvinfo : EIATTR_KPARAM_INFO
	.align		4
.L_1595:
        /*0008*/ 	.byte	0x04, 0x17
        /*000a*/ 	.short	(.L_1597 - .L_1596)
.L_1596:
        /*000c*/ 	.word	0x00000000
        /*0010*/ 	.short	0x0000
        /*0012*/ 	.short	0x0000
        /*0014*/ 	.byte	0x00, 0xf0, 0x81, 0x02


	//----- nvinfo : EIATTR_SPARSE_MMA_MASK
	.align		4
.L_1597:
        /*0018*/ 	.byte	0x03, 0x50
        /*001a*/ 	.short	0x0000


	//----- nvinfo : EIATTR_MAXREG_COUNT
	.align		4
        /*001c*/ 	.byte	0x03, 0x1b
        /*001e*/ 	.short	0x00a8


	//----- nvinfo : EIATTR_NUM_BARRIERS
	.align		4
        /*0020*/ 	.byte	0x02, 0x4c
        /*0022*/ 	.byte	0x01
	.zero		1


	//----- nvinfo : EIATTR_MERCURY_ISA_VERSION
	.align		4
        /*0024*/ 	.byte	0x03, 0x5f
        /*0026*/ 	.short	0x0101


	//----- nvinfo : EIATTR_COOP_GROUP_MASK_REGIDS
	.align		4
        /*0028*/ 	.byte	0x04, 0x29
        /*002a*/ 	.short	(.L_1599 - .L_1598)


	//   ....[0]....
.L_1598:
        /*002c*/ 	.word	0xffffffff


	//   ....[1]....
        /*0030*/ 	.word	0xffffffff


	//   ....[2]....
        /*0034*/ 	.word	0xffffffff


	//   ....[3]....
        /*0038*/ 	.word	0xffffffff


	//   ....[4]....
        /*003c*/ 	.word	0xffffffff


	//   ....[5]....
        /*0040*/ 	.word	0xffffffff


	//   ....[6]....
        /*0044*/ 	.word	0xffffffff


	//   ....[7]....
        /*0048*/ 	.word	0xffffffff


	//   ....[8]....
        /*004c*/ 	.word	0xffffffff


	//   ....[9]....
        /*0050*/ 	.word	0xffffffff


	//----- nvinfo : EIATTR_COOP_GROUP_INSTR_OFFSETS
	.align		4
.L_1599:
        /*0054*/ 	.byte	0x04, 0x28
        /*0056*/ 	.short	(.L_1601 - .L_1600)


	//   ....[0]....
.L_1600:
        /*0058*/ 	.word	0x00001000


	//   ....[1]....
        /*005c*/ 	.word	0x00001010


	//   ....[2]....
        /*0060*/ 	.word	0x00001040


	//   ....[3]....
        /*0064*/ 	.word	0x00001050


	//   ....[4]....
        /*0068*/ 	.word	0x00001090


	//   ....[5]....
        /*006c*/ 	.word	0x000010a0


	//   ....[6]....
        /*0070*/ 	.word	0x000010e0


	//   ....[7]....
        /*0074*/ 	.word	0x000010f0


	//   ....[8]....
        /*0078*/ 	.word	0x00001130


	//   ....[9]....
        /*007c*/ 	.word	0x00001140


	//----- nvinfo : EIATTR_EXIT_INSTR_OFFSETS
	.align		4
.L_1601:
        /*0080*/ 	.byte	0x04, 0x1c
        /*0082*/ 	.short	(.L_1603 - .L_1602)


	//   ....[0]....
.L_1602:
        /*0084*/ 	.word	0x00000070


	//   ....[1]....
        /*0088*/ 	.word	0x000033f0


	//----- nvinfo : EIATTR_MAX_THREADS
	.align		4
.L_1603:
        /*008c*/ 	.byte	0x04, 0x05
        /*008e*/ 	.short	(.L_1605 - .L_1604)
.L_1604:
        /*0090*/ 	.word	0x00000180
        /*0094*/ 	.word	0x00000001
        /*0098*/ 	.word	0x00000001


	//----- nvinfo : EIATTR_CRS_STACK_SIZE
	.align		4
.L_1605:
        /*009c*/ 	.byte	0x04, 0x1e
        /*009e*/ 	.short	(.L_1607 - .L_1606)
.L_1606:
        /*00a0*/ 	.word	0x00000000


	//----- nvinfo : EIATTR_CBANK_PARAM_SIZE
	.align		4
.L_1607:
        /*00a4*/ 	.byte	0x03, 0x19
        /*00a6*/ 	.short	0x00a0


	//----- nvinfo : EIATTR_PARAM_CBANK
	.align		4
        /*00a8*/ 	.byte	0x04, 0x0a
        /*00aa*/ 	.short	(.L_1609 - .L_1608)
	.align		4
.L_1608:
        /*00ac*/ 	.word	index@(.nv.constant0._Z35group_norm_nhwc_fwd_one_pass_kernelI11Fp16IOFp16WLi128ELi48ELi384EEv26Group_norm_nhwc_fwd_params)
        /*00b0*/ 	.short	0x0210
        /*00b2*/ 	.short	0x00a0


	//----- nvinfo : EIATTR_SW_WAR
	.align		4
.L_1609:
        /*00b4*/ 	.byte	0x04, 0x36
        /*00b6*/ 	.short	(.L_1611 - .L_1610)
.L_1610:
        /*00b8*/ 	.word	0x00000008
.L_1611:


//--------------------- .nv.info._Z35group_norm_nhwc_fwd_one_pass_kernelI11Fp16IOFp16WLi256ELi48ELi384EEv26Group_norm_nhwc_fwd_params --------------------------
	.section	.nv.info._Z35group_norm_nhwc_fwd_one_pass_kernelI11Fp16IOFp16WLi256ELi48ELi384EEv26Group_norm_nhwc_fwd_params,"",@"SHT_CUDA_INFO"
	.sectionflags	@""
	.align	4


	//----- nvinfo : EIATTR_CUDA_API_VERSION
	.align		4
        /*0000*/ 	.byte	0x04, 0x37
        /*0002*/ 	.short	(.L_1613 - .L_1612)
.L_1612:
        /*0004*/ 	.word	0x00000082


	//----- nvinfo : EIATTR_KPARAM_INFO
	.align		4
.L_1613:
        /*0008*/ 	.byte	0x04, 0x17
        /*000a*/ 	.short	(.L_1615 - .L_1614)
.L_1614:
        /*000c*/ 	.word	0x00000000
        /*0010*/ 	.short	0x0000
        /*0012*/ 	.short	0x0000
        /*0014*/ 	.byte	0x00, 0xf0, 0x81, 0x02


	//----- nvinfo : EIATTR_SPARSE_MMA_MASK
	.align		4
.L_1615:
        /*0018*/ 	.byte	0x03, 0x50
        /*001a*/ 	.short	0x0000


	//----- nvinfo : EIATTR_MAXREG_COUNT
	.align		4
        /*001c*/ 	.byte	0x03, 0x1b
        /*001e*/ 	.short	0x00a8


	//----- nvinfo : EIATTR_NUM_BARRIERS
	.align		4
        /*0020*/ 	.byte	0x02, 0x4c
        /*0022*/ 	.byte	0x01
	.zero		1


	//----- nvinfo : EIATTR_MERCURY_ISA_VERSION
	.align		4
        /*0024*/ 	.byte	0x03, 0x5f
        /*0026*/ 	.short	0x0101


	//----- nvinfo : EIATTR_COOP_GROUP_MASK_REGIDS
	.align		4
        /*0028*/ 	.byte	0x04, 0x29
        /*002a*/ 	.short	(.L_1617 - .L_1616)


	//   ....[0]....
.L_1616:
        /*002c*/ 	.word	0xffffffff


	//   ....[1]....
        /*0030*/ 	.word	0xffffffff


	//   ....[2]....
        /*0034*/ 	.word	0xffffffff


	//   ....[3]....
        /*0038*/ 	.word	0xffffffff


	//   ....[4]....
        /*003c*/ 	.word	0xffffffff


	//   ....[5]....
        /*0040*/ 	.word	0xffffffff


	//   ....[6]....
        /*0044*/ 	.word	0xffffffff


	//   ....[7]....
        /*0048*/ 	.word	0xffffffff


	//   ....[8]....
        /*004c*/ 	.word	0xffffffff


	//   ....[9]....
        /*0050*/ 	.word	0xffffffff


	//----- nvinfo : EIATTR_COOP_GROUP_INSTR_OFFSETS
	.align		4
.L_1617:
        /*0054*/ 	.byte	0x04, 0x28
        /*0056*/ 	.short	(.L_1619 - .L_1618)


	//   ....[0]....
.L_1618:
        /*0058*/ 	.word	0x00001f50


	//   ....[1]....
        /*005c*/ 	.word	0x00001f60


	//   ....[2]....
        /*0060*/ 	.word	0x00001f90


	//   ....[3]....
        /*0064*/ 	.word	0x00001fb0


	//   ....[4]....
        /*0068*/ 	.word	0x00001fe0


	//   ....[5]....
        /*006c*/ 	.word	0x00002000


	//   ....[6]....
        /*0070*/ 	.word	0x00002030


	//   ....[7]....
        /*0074*/ 	.word	0x00002050


	//   ....[8]....
        /*0078*/ 	.word	0x00002080


	//   ....[9]....
        /*007c*/ 	.word	0x000020a0


	//----- nvinfo : EIATTR_EXIT_INSTR_OFFSETS
	.align		4
.L_1619:
        /*0080*/ 	.byte	0x04, 0x1c
        /*0082*/ 	.short	(.L_1621 - .L_1620)


	//   ....[0]....
.L_1620:
        /*0084*/ 	.word	0x00000070


	//   ....[1]....
        /*0088*/ 	.word	0x00005d90


	//----- nvinfo : EIATTR_MAX_THREADS
	.align		4
.L_1621:
        /*008c*/ 	.byte	0x04, 0x05
        /*008e*/ 	.short	(.L_1623 - .L_1622)
.L_1622:
        /*0090*/ 	.word	0x00000180
        /*0094*/ 	.word	0x00000001
        /*0098*/ 	.word	0x00000001


	//----- nvinfo : EIATTR_CRS_STACK_SIZE
	.align		4
.L_1623:
        /*009c*/ 	.byte	0x04, 0x1e
        /*009e*/ 	.short	(.L_1625 - .L_1624)
.L_1624:
        /*00a0*/ 	.word	0x00000000


	//----- nvinfo : EIATTR_CBANK_PARAM_SIZE
	.align		4
.L_1625:
        /*00a4*/ 	.byte	0x03, 0x19
        /*00a6*/ 	.short	0x00a0


	//----- nvinfo : EIATTR_PARAM_CBANK
	.align		4
        /*00a8*/ 	.byte	0x04, 0x0a
        /*00aa*/ 	.short	(.L_1627 - .L_1626)
	.align		4
.L_1626:
        /*00ac*/ 	.word	index@(.nv.constant0._Z35group_norm_nhwc_fwd_one_pass_kernelI11Fp16IOFp16WLi256ELi48ELi384EEv26Group_norm_nhwc_fwd_params)
        /*00b0*/ 	.short	0x0210
        /*00b2*/ 	.short	0x00a0


	//----- nvinfo : EIATTR_SW_WAR
	.align		4
.L_1627:
        /*00b4*/ 	.byte	0x04, 0x36
        /*00b6*/ 	.short	(.L_1629 - .L_1628)
.L_1628:
        /*00b8*/ 	.word	0x00000008
.L_1629:


//--------------------- .nv.info._Z35group_norm_nhwc_fwd_one_pass_kernelI11Fp16IOFp16WLi512ELi48ELi384EEv26Group_norm_nhwc_fwd_params --------------------------
	.section	.nv.info._Z35group_norm_nhwc_fwd_one_pass_kernelI11Fp16IOFp16WLi512ELi48ELi384EEv26Group_norm_nhwc_fwd_params,"",@"SHT_CUDA_INFO"
	.sectionflags	@""
	.align	4


	//----- nvinfo : EIATTR_CUDA_API_VERSION
	.align		4
        /*0000*/ 	.byte	0x04, 0x37
        /*0002*/ 	.short	(.L_1631 - .L_1630)
.L_1630:
        /*0004*/ 	.word	0x00000082


	//----- nvinfo : EIATTR_KPARAM_INFO
	.align		4
.L_1631:
        /*0008*/ 	.byte	0x04, 0x17
        /*000a*/ 	.short	(.L_1633 - .L_1632)
.L_1632:
        /*000c*/ 	.word	0x00000000
        /*0010*/ 	.short	0x0000
        /*0012*/ 	.short	0x0000
        /*0014*/ 	.byte	0x00, 0xf0, 0x81, 0x02


	//----- nvinfo : EIATTR_SPARSE_MMA_MASK
	.align		4
.L_1633:
        /*0018*/ 	.byte	0x03, 0x50
        /*001a*/ 	.short	0x0000


	//----- nvinfo : EIATTR_MAXREG_COUNT
	.align		4
        /*001c*/ 	.byte	0x03, 0x1b
        /*001e*/ 	.short	0x00a8


	//----- nvinfo : EIATTR_NUM_BARRIERS
	.align		4
        /*0020*/ 	.byte	0x02, 0x4c
        /*0022*/ 	.byte	0x01
	.zero		1


	//----- nvinfo : EIATTR_MERCURY_ISA_VERSION
	.align		4
        /*0024*/ 	.byte	0x03, 0x5f
        /*0026*/ 	.short	0x0101


	//----- nvinfo : EIATTR_COOP_GROUP_MASK_REGIDS
	.align		4
        /*0028*/ 	.byte	0x04, 0x29
        /*002a*/ 	.short	(.L_1635 - .L_1634)


	//   ....[0]....
.L_1634:
        /*002c*/ 	.word	0xffffffff


	//   ....[1]....
        /*0030*/ 	.word	0xffffffff


	//   ....[2]....
        /*0034*/ 	.word	0xffffffff


	//   ....[3]....
        /*0038*/ 	.word	0xffffffff


	//   ....[4]....
        /*003c*/ 	.word	0xffffffff


	//   ....[5]....
        /*0040*/ 	.word	0xffffffff


	//   ....[6]....
        /*0044*/ 	.word	0xffffffff


	//   ....[7]....
        /*0048*/ 	.word	0xffffffff


	//   ....[8]....
        /*004c*/ 	.word	0xffffffff


	//   ....[9]....
        /*0050*/ 	.word	0xffffffff


	//----- nvinfo : EIATTR_COOP_GROUP_INSTR_OFFSETS
	.align		4
.L_1635:
        /*0054*/ 	.byte	0x04, 0x28
        /*0056*/ 	.short	(.L_1637 - .L_1636)


	//   ....[0]....
.L_1636:
        /*0058*/ 	.word	0x00003a30


	//   ....[1]....
        /*005c*/ 	.word	0x00003a40


	//   ....[2]....
        /*0060*/ 	.word	0x00003a80


	//   ....[3]....
        /*0064*/ 	.word	0x00003a90


	//   ....[4]....
        /*0068*/ 	.word	0x00003ad0


	//   ....[5]....
        /*006c*/ 	.word	0x00003ae0


	//   ....[6]....
        /*0070*/ 	.word	0x00003b20


	//   ....[7]....
        /*0074*/ 	.word	0x00003b30


	//   ....[8]....
        /*0078*/ 	.word	0x00003b70


	//   ....[9]....
        /*007c*/ 	.word	0x00003b80


	//----- nvinfo : EIATTR_EXIT_INSTR_OFFSETS
	.align		4
.L_1637:
        /*0080*/ 	.byte	0x04, 0x1c
        /*0082*/ 	.short	(.L_1639 - .L_1638)


	//   ....[0]....
.L_1638:
        /*0084*/ 	.word	0x00000060


	//   ....[1]....
        /*0088*/ 	.word	0x000090d0


	//----- nvinfo : EIATTR_MAX_THREADS
	.align		4
.L_1639:
        /*008c*/ 	.byte	0x04, 0x05
        /*008e*/ 	.short	(.L_1641 - .L_1640)
.L_1640:
        /*0090*/ 	.word	0x00000180
        /*0094*/ 	.word	0x00000001
        /*0098*/ 	.word	0x00000001


	//----- nvinfo : EIATTR_CRS_STACK_SIZE
	.align		4
.L_1641:
        /*009c*/ 	.byte	0x04, 0x1e
        /*009e*/ 	.short	(.L_1643 - .L_1642)
.L_1642:
        /*00a0*/ 	.word	0x00000000


	//----- nvinfo : EIATTR_CBANK_PARAM_SIZE
	.align		4
.L_1643:
        /*00a4*/ 	.byte	0x03, 0x19
        /*00a6*/ 	.short	0x00a0


	//----- nvinfo : EIATTR_PARAM_CBANK
	.align		4
        /*00a8*/ 	.byte	0x04, 0x0a
        /*00aa*/ 	.short	(.L_1645 - .L_1644)
	.align		4
.L_1644:
        /*00ac*/ 	.word	index@(.nv.constant0._Z35group_norm_nhwc_fwd_one_pass_kernelI11Fp16IOFp16WLi512ELi48ELi384EEv26Group_norm_nhwc_fwd_params)
        /*00b0*/ 	.short	0x0210
        /*00b2*/ 	.short	0x00a0


	//----- nvinfo : EIATTR_SW_WAR
	.align		4
.L_1645:
        /*00b4*/ 	.byte	0x04, 0x36
        /*00b6*/ 	.short	(.L_1647 - .L_1646)
.L_1646:
        /*00b8*/ 	.word	0x00000008
.L_1647:


//--------------------- .nv.info._Z35group_norm_nhwc_fwd_one_pass_kernelI11Fp32IOFp32WLi64ELi48ELi384EEv26Group_norm_nhwc_fwd_params --------------------------
	.section	.nv.info._Z35group_norm_nhwc_fwd_one_pass_kernelI11Fp32IOFp32WLi64ELi48ELi384EEv26Group_norm_nhwc_fwd_params,"",@"SHT_CUDA_INFO"
	.sectionflags	@""
	.align	4


	//----- nvinfo : EIATTR_CUDA_API_VERSION
	.align		4
        /*0000*/ 	.byte	0x04, 0x37
        /*0002*/ 	.short	(.L_1649 - .L_1648)
.L_1648:
        /*0004*/ 	.word	0x00000082


	//----- nvinfo : EIATTR_KPARAM_INFO
	.align		4
.L_1649:
        /*0008*/ 	.byte	0x04, 0x17
        /*000a*/ 	.short	(.L_1651 - .L_1650)
.L_1650:
        /*000c*/ 	.word	0x00000000
        /*0010*/ 	.short	0x0000
        /*0012*/ 	.short	0x0000
        /*0014*/ 	.byte	0x00, 0xf0, 0x81, 0x02


	//----- nvinfo : EIATTR_SPARSE_MMA_MASK
	.align		4
.L_1651:
        /*0018*/ 	.byte	0x03, 0x50
        /*001a*/ 	.short	0x0000


	//----- nvinfo : EIATTR_MAXREG_COUNT
	.align		4
        /*001c*/ 	.byte	0x03, 0x1b
        /*001e*/ 	.short	0x00a8


	//----- nvinfo : EIATTR_NUM_BARRIERS
	.align		4
        /*0020*/ 	.byte	0x02, 0x4c
        /*0022*/ 	.byte	0x01
	.zero		1


	//----- nvinfo : EIATTR_MERCURY_ISA_VERSION
	.align		4
        /*0024*/ 	.byte	0x03, 0x5f
        /*0026*/ 	.short	0x0101


	//----- nvinfo : EIATTR_COOP_GROUP_MASK_REGIDS
	.align		4
        /*0028*/ 	.byte	0x04, 0x29
        /*002a*/ 	.short	(.L_1653 - .L_1652)


	//   ....[0]....
.L_1652:
        /*002c*/ 	.word	0xffffffff


	//   ....[1]....
        /*0030*/ 	.word	0xffffffff


	//   ....[2]....
        /*0034*/ 	.word	0xffffffff


	//   ....[3]....
        /*0038*/ 	.word	0xffffffff


	//   ....[4]....
        /*003c*/ 	.word	0xffffffff


	//   ....[5]....
        /*0040*/ 	.word	0xffffffff


	//   ....[6]....
        /*0044*/ 	.word	0xffffffff


	//   ....[7]....
        /*0048*/ 	.word	0xffffffff


	//   ....[8]....
        /*004c*/ 	.word	0xffffffff


	//   ....[9]....
        /*0050*/ 	.word	0xffffffff


	//----- nvinfo : EIATTR_COOP_GROUP_INSTR_OFFSETS
	.align		4
.L_1653:
        /*0054*/ 	.byte	0x04, 0x28
        /*0056*/ 	.short	(.L_1655 - .L_1654)


	//   ....[0]....
.L_1654:
        /*0058*/ 	.word	0x000009b0


	//   ....[1]....
        /*005c*/ 	.word	0x000009d0


	//   ....[2]....
        /*0060*/ 	.word	0x00000a10


	//   ....[3]....
        /*0064*/ 	.word	0x00000a30


	//   ....[4]....
        /*0068*/ 	.word	0x00000a60


	//   ....[5]....
        /*006c*/ 	.word	0x00000a80


	//   ....[6]....
        /*0070*/ 	.word	0x00000ab0


	//   ....[7]....
        /*0074*/ 	.word	0x00000ad0


	//   ....[8]....
        /*0078*/ 	.word	0x00000b00


	//   ....[9]....
        /*007c*/ 	.word	0x00000b20


	//----- nvinfo : EIATTR_EXIT_INSTR_OFFSETS
	.align		4
.L_1655:
        /*0080*/ 	.byte	0x04, 0x1c
        /*0082*/ 	.short	(.L_1657 - .L_1656)


	//   ....[0]....
.L_1656:
        /*0084*/ 	.word	0x00000060


	//   ....[1]....
        /*0088*/ 	.word	0x000022c0


	//----- nvinfo : EIATTR_MAX_THREADS
	.align		4
.L_1657:
        /*008c*/ 	.byte	0x04, 0x05
        /*008e*/ 	.short	(.L_1659 - .L_1658)
.L_1658:
        /*0090*/ 	.word	0x00000180
        /*0094*/ 	.word	0x00000001
        /*0098*/ 	.word	0x00000001


	//----- nvinfo : EIATTR_CRS_STACK_SIZE
	.align		4
.L_1659:
        /*009c*/ 	.byte	0x04, 0x1e
        /*009e*/ 	.short	(.L_1661 - .L_1660)
.L_1660:
        /*00a0*/ 	.word	0x00000000


	//----- nvinfo : EIATTR_CBANK_PARAM_SIZE
	.align		4
.L_1661:
        /*00a4*/ 	.byte	0x03, 0x19
        /*00a6*/ 	.short	0x00a0


	//----- nvinfo : EIATTR_PARAM_CBANK
	.align		4
        /*00a8*/ 	.byte	0x04, 0x0a
        /*00aa*/ 	.short	(.L_1663 - .L_1662)
	.align		4
.L_1662:
        /*00ac*/ 	.word	index@(.nv.constant0._Z35group_norm_nhwc_fwd_one_pass_kernelI11Fp32IOFp32WLi64ELi48ELi384EEv26Group_norm_nhwc_fwd_params)
        /*00b0*/ 	.short	0x0210
        /*00b2*/ 	.short	0x00a0


	//----- nvinfo : EIATTR_SW_WAR
	.align		4
.L_1663:
        /*00b4*/ 	.byte	0x04, 0x36
        /*00b6*/ 	.short	(.L_1665 - .L_1664)
.L_1664:
        /*00b8*/ 	.word	0x00000008
.L_1665:


//--------------------- .nv.info._Z35group_norm_nhwc_fwd_one_pass_kernelI11Fp32IOFp32WLi128ELi48ELi384EEv26Group_norm_nhwc_fwd_params --------------------------
	.section	.nv.info._Z35group_norm_nhwc_fwd_one_pass_kernelI11Fp32IOFp32WLi128ELi48ELi384EEv26Group_norm_nhwc_fwd_params,"",@"SHT_CUDA_INFO"
	.sectionflags	@""
	.align	4


	//----- nvinfo : EIATTR_CUDA_API_VERSION
	.align		4
        /*0000*/ 	.byte	0x04, 0x37
        /*0002*/ 	.short	(.L_1667 - .L_1666)
.L_1666:
        /*0004*/ 	.word	0x00000082


	//----- nvinfo : EIATTR_KPARAM_INFO
	.align		4
.L_1667:
        /*0008*/ 	.byte	0x04, 0x17
        /*000a*/ 	.short	(.L_1669 - .L_1668)
.L_1668:
        /*000c*/ 	.word	0x00000000
        /*0010*/ 	.short	0x0000
        /*0012*/ 	.short	0x0000
        /*0014*/ 	.byte	0x00, 0xf0, 0x81, 0x02


	//----- nvinfo : EIATTR_SPARSE_MMA_MASK
	.align		4
.L_1669:
        /*0018*/ 	.byte	0x03, 0x50
        /*001a*/ 	.short	0x0000


	//----- nvinfo : EIATTR_MAXREG_COUNT
	.align		4
        /*001c*/ 	.byte	0x03, 0x1b
        /*001e*/ 	.short	0x00a8


	//----- nvinfo : EIATTR_NUM_BARRIERS
	.align		4
        /*0020*/ 	.byte	0x02, 0x4c
        /*0022*/ 	.byte	0x01
	.zero		1


	//----- nvinfo : EIATTR_MERCURY_ISA_VERSION
	.align		4
        /*0024*/ 	.byte	0x03, 0x5f
        /*0026*/ 	.short	0x0101


	//----- nvinfo : EIATTR_COOP_GROUP_MASK_REGIDS
	.align		4
        /*0028*/ 	.byte	0x04, 0x29
        /*002a*/ 	.short	(.L_1671 - .L_1670)


	//   ....[0]....
.L_1670:
        /*002c*/ 	.word	0xffffffff


	//   ....[1]....
        /*0030*/ 	.word	0xffffffff


	//   ....[2]....
        /*0034*/ 	.word	0xffffffff


	//   ....[3]....
        /*0038*/ 	.word	0xffffffff


	//   ....[4]....
        /*003c*/ 	.word	0xffffffff


	//   ....[5]....
        /*0040*/ 	.word	0xffffffff


	//   ....[6]....
        /*0044*/ 	.word	0xffffffff


	//   ....[7]....
        /*0048*/ 	.word	0xffffffff


	//   ....[8]....
        /*004c*/ 	.word	0xffffffff


	//   ....[9]....
        /*0050*/ 	.word	0xffffffff


	//----- nvinfo : EIATTR_COOP_GROUP_INSTR_OFFSETS
	.align		4
.L_1671:
        /*0054*/ 	.byte	0x04, 0x28
        /*0056*/ 	.short	(.L_1673 - .L_1672)


	//   ....[0]....
.L_1672:
        /*0058*/ 	.word	0x00000f30


	//   ....[1]....
        /*005c*/ 	.word	0x00000f40


	//   ....[2]....
        /*0060*/ 	.word	0x00000f70


	//   ....[3]....
        /*0064*/ 	.word	0x00000f80


	//   ....[4]....
        /*0068*/ 	.word	0x00000fc0


	//   ....[5]....
        /*006c*/ 	.word	0x00000fd0


	//   ....[6]....
        /*0070*/ 	.word	0x00001010


	//   ....[7]....
        /*0074*/ 	.word	0x00001020


	//   ....[8]....
        /*0078*/ 	.word	0x00001060


	//   ....[9]....
        /*007c*/ 	.word	0x00001070


	//----- nvinfo : EIATTR_EXIT_INSTR_OFFSETS
	.align		4
.L_1673:
        /*0080*/ 	.byte	0x04, 0x1c
        /*0082*/ 	.short	(.L_1675 - .L_1674)


	//   ....[0]....
.L_1674:
        /*0084*/ 	.word	0x00000060


	//   ....[1]....
        /*0088*/ 	.word	0x00003080


	//----- nvinfo : EIATTR_MAX_THREADS
	.align		4
.L_1675:
        /*008c*/ 	.byte	0x04, 0x05
        /*008e*/ 	.short	(.L_1677 - .L_1676)
.L_1676:
        /*0090*/ 	.word	0x00000180
        /*0094*/ 	.word	0x00000001
        /*0098*/ 	.word	0x00000001


	//----- nvinfo : EIATTR_CRS_STACK_SIZE
	.align		4
.L_1677:
        /*009c*/ 	.byte	0x04, 0x1e
        /*009e*/ 	.short	(.L_1679 - .L_1678)
.L_1678:
        /*00a0*/ 	.word	0x00000000


	//----- nvinfo : EIATTR_CBANK_PARAM_SIZE
	.align		4
.L_1679:
        /*00a4*/ 	.byte	0x03, 0x19
        /*00a6*/ 	.short	0x00a0


	//----- nvinfo : EIATTR_PARAM_CBANK
	.align		4
        /*00a8*/ 	.byte	0x04, 0x0a
        /*00aa*/ 	.short	(.L_1681 - .L_1680)
	.align		4
.L_1680:
        /*00ac*/ 	.word	index@(.nv.constant0._Z35group_norm_nhwc_fwd_one_pass_kernelI11Fp32IOFp32WLi128ELi48ELi384EEv26Group_norm_nhwc_fwd_params)
        /*00b0*/ 	.short	0x0210
        /*00b2*/ 	.short	0x00a0


	//----- nvinfo : EIATTR_SW_WAR
	.align		4
.L_1681:
        /*00b4*/ 	.byte	0x04, 0x36
        /*00b6*/ 	.short	(.L_1683 - .L_1682)
.L_1682:
        /*00b8*/ 	.word	0x00000008
.L_1683:


//--------------------- .nv.info._Z35group_norm_nhwc_fwd_one_pass_kernelI11Fp32IOFp32WLi256ELi48ELi384EEv26Group_norm_nhwc_fwd_params --------------------------
	.section	.nv.info._Z35group_norm_nhwc_fwd_one_pass_kernelI11Fp32IOFp32WLi256ELi48ELi384EEv26Group_norm_nhwc_fwd_params,"",@"SHT_CUDA_INFO"
	.sectionflags	@""
	.align	4


	//----- nvinfo : EIATTR_CUDA_API_VERSION
	.align		4
        /*0000*/ 	.byte	0x04, 0x37
        /*0002*/ 	.short	(.L_1685 - .L_1684)
.L_1684:
        /*0004*/ 	.word	0x00000082


	//----- nvinfo : EIATTR_KPARAM_INFO
	.align		4
.L_1685:
        /*0008*/ 	.byte	0x04, 0x17
        /*000a*/ 	.short	(.L_1687 - .L_1686)
.L_1686:
        /*000c*/ 	.word	0x00000000
        /*0010*/ 	.short	0x0000
        /*0012*/ 	.short	0x0000
        /*0014*/ 	.byte	0x00, 0xf0, 0x81, 0x02


	//----- nvinfo : EIATTR_SPARSE_MMA_MASK
	.align		4
.L_1687:
        /*0018*/ 	.byte	0x03, 0x50
        /*001a*/ 	.short	0x0000


	//----- nvinfo : EIATTR_MAXREG_COUNT
	.align		4
        /*001c*/ 	.byte	0x03, 0x1b
        /*001e*/ 	.short	0x00a8


	//----- nvinfo : EIATTR_NUM_BARRIERS
	.align		4
        /*0020*/ 	.byte	0x02, 0x4c
        /*0022*/ 	.byte	0x01
	.zero		1


	//----- nvinfo : EIATTR_MERCURY_ISA_VERSION
	.align		4
        /*0024*/ 	.byte	0x03, 0x5f
        /*0026*/ 	.short	0x0101


	//----- nvinfo : EIATTR_COOP_GROUP_MASK_REGIDS
	.align		4
        /*0028*/ 	.byte	0x04, 0x29
        /*002a*/ 	.short	(.L_1689 - .L_1688)


	//   ....[0]....
.L_1688:
        /*002c*/ 	.word	0xffffffff


	//   ....[1]....
        /*0030*/ 	.word	0xffffffff


	//   ....[2]....
        /*0034*/ 	.word	0xffffffff


	//   ....[3]....
        /*0038*/ 	.word	0xffffffff


	//   ....[4]....
        /*003c*/ 	.word	0xffffffff


	//   ....[5]....
        /*0040*/ 	.word	0xffffffff


	//   ....[6]....
        /*0044*/ 	.word	0xffffffff


	//   ....[7]....
        /*0048*/ 	.word	0xffffffff


	//   ....[8]....
        /*004c*/ 	.word	0xffffffff


	//   ....[9]....
        /*0050*/ 	.word	0xffffffff


	//----- nvinfo : EIATTR_COOP_GROUP_INSTR_OFFSETS
	.align		4
.L_1689:
        /*0054*/ 	.byte	0x04, 0x28
        /*0056*/ 	.short	(.L_1691 - .L_1690)


	//   ....[0]....
.L_1690:
        /*0058*/ 	.word	0x00001c20


	//   ....[1]....
        /*005c*/ 	.word	0x00001c30


	//   ....[2]....
        /*0060*/ 	.word	0x00001c60


	//   ....[3]....
        /*0064*/ 	.word	0x00001c70


	//   ....[4]....
        /*0068*/ 	.word	0x00001cb0


	//   ....[5]....
        /*006c*/ 	.word	0x00001cc0


	//   ....[6]....
        /*0070*/ 	.word	0x00001d00


	//   ....[7]....
        /*0074*/ 	.word	0x00001d10


	//   ....[8]....
        /*0078*/ 	.word	0x00001d50


	//   ....[9]....
        /*007c*/ 	.word	0x00001d60


	//----- nvinfo : EIATTR_EXIT_INSTR_OFFSETS
	.align		4
.L_1691:
        /*0080*/ 	.byte	0x04, 0x1c
        /*0082*/ 	.short	(.L_1693 - .L_1692)


	//   ....[0]....
.L_1692:
        /*0084*/ 	.word	0x00000060


	//   ....[1]....
        /*0088*/ 	.word	0x00004cd0


	//----- nvinfo : EIATTR_MAX_THREADS
	.align		4
.L_1693:
        /*008c*/ 	.byte	0x04, 0x05
        /*008e*/ 	.short	(.L_1695 - .L_1694)
.L_1694:
        /*0090*/ 	.word	0x00000180
        /*0094*/ 	.word	0x00000001
        /*0098*/ 	.word	0x00000001


	//----- nvinfo : EIATTR_CRS_STACK_SIZE
	.align		4
.L_1695:
        /*009c*/ 	.byte	0x04, 0x1e
        /*009e*/ 	.short	(.L_1697 - .L_1696)
.L_1696:
        /*00a0*/ 	.word	0x00000000


	//----- nvinfo : EIATTR_CBANK_PARAM_SIZE
	.align		4
.L_1697:
        /*00a4*/ 	.byte	0x03, 0x19
        /*00a6*/ 	.short	0x00a0


	//----- nvinfo : EIATTR_PARAM_CBANK
	.align		4
        /*00a8*/ 	.byte	0x04, 0x0a
        /*00aa*/ 	.short	(.L_1699 - .L_1698)
	.align		4
.L_1698:
        /*00ac*/ 	.word	index@(.nv.constant0._Z35group_norm_nhwc_fwd_one_pass_kernelI11Fp32IOFp32WLi256ELi48ELi384EEv26Group_norm_nhwc_fwd_params)
        /*00b0*/ 	.short	0x0210
        /*00b2*/ 	.short	0x00a0


	//----- nvinfo : EIATTR_SW_WAR
	.align		4
.L_1699:
        /*00b4*/ 	.byte	0x04, 0x36
        /*00b6*/ 	.short	(.L_1701 - .L_1700)
.L_1700:
        /*00b8*/ 	.word	0x00000008
.L_1701:


//--------------------- .nv.info._Z35group_norm_nhwc_fwd_one_pass_kernelI11Fp32IOFp32WLi512ELi48ELi384EEv26Group_norm_nhwc_fwd_params --------------------------
	.section	.nv.info._Z35group_norm_nhwc_fwd_one_pass_kernelI11Fp32IOFp32WLi512ELi48ELi384EEv26Group_norm_nhwc_fwd_params,"",@"SHT_CUDA_INFO"
	.sectionflags	@""
	.align	4


	//----- nvinfo : EIATTR_CUDA_API_VERSION
	.align		4
        /*0000*/ 	.byte	0x04, 0x37
        /*0002*/ 	.short	(.L_1703 - .L_1702)
.L_1702:
        /*0004*/ 	.word	0x00000082


	//----- nvinfo : EIATTR_KPARAM_INFO
	.align		4
.L_1703:
        /*0008*/ 	.byte	0x04, 0x17
        /*000a*/ 	.short	(.L_1705 - .L_1704)
.L_1704:
        /*000c*/ 	.word	0x00000000
        /*0010*/ 	.short	0x0000
        /*0012*/ 	.short	0x0000
        /*0014*/ 	.byte	0x00, 0xf0, 0x81, 0x02


	//----- nvinfo : EIATTR_SPARSE_MMA_MASK
	.align		4
.L_1705:
        /*0018*/ 	.byte	0x03, 0x50
        /*001a*/ 	.short	0x0000


	//----- nvinfo : EIATTR_MAXREG_COUNT
	.align		4
        /*001c*/ 	.byte	0x03, 0x1b
        /*001e*/ 	.short	0x00a8


	//----- nvinfo : EIATTR_NUM_BARRIERS
	.align		4
        /*0020*/ 	.byte	0x02, 0x4c
        /*0022*/ 	.byte	0x01
	.zero		1


	//----- nvinfo : EIATTR_MERCURY_ISA_VERSION
	.align		4
        /*0024*/ 	.byte	0x03, 0x5f
        /*0026*/ 	.short	0x0101


	//----- nvinfo : EIATTR_COOP_GROUP_MASK_REGIDS
	.align		4
        /*0028*/ 	.byte	0x04, 0x29
        /*002a*/ 	.short	(.L_1707 - .L_1706)


	//   ....[0]....
.L_1706:
        /*002c*/ 	.word	0xffffffff


	//   ....[1]....
        /*0030*/ 	.word	0xffffffff


	//   ....[2]....
        /*0034*/ 	.word	0xffffffff


	//   ....[3]....
        /*0038*/ 	.word	0xffffffff


	//   ....[4]....
        /*003c*/ 	.word	0xffffffff


	//   ....[5]....
        /*0040*/ 	.word	0xffffffff


	//   ....[6]....
        /*0044*/ 	.word	0xffffffff


	//   ....[7]....
        /*0048*/ 	.word	0xffffffff


	//   ....[8]....
        /*004c*/ 	.word	0xffffffff


	//   ....[9]....
        /*0050*/ 	.word	0xffffffff


	//----- nvinfo : EIATTR_COOP_GROUP_INSTR_OFFSETS
	.align		4
.L_1707:
        /*0054*/ 	.byte	0x04, 0x28
        /*0056*/ 	.short	(.L_1709 - .L_1708)


	//   ....[0]....
.L_1708:
        /*0058*/ 	.word	0x000035d0


	//   ....[1]....
        /*005c*/ 	.word	0x000035e0


	//   ....[2]....
        /*0060*/ 	.word	0x00003620


	//   ....[3]....
        /*0064*/ 	.word	0x00003630


	//   ....[4]....
        /*0068*/ 	.word	0x00003670


	//   ....[5]....
        /*006c*/ 	.word	0x00003680


	//   ....[6]....
        /*0070*/ 	.word	0x000036c0


	//   ....[7]....
        /*0074*/ 	.word	0x000036d0


	//   ....[8]....
        /*0078*/ 	.word	0x00003710


	//   ....[9]....
        /*007c*/ 	.word	0x00003720


	//----- nvinfo : EIATTR_EXIT_INSTR_OFFSETS
	.align		4
.L_1709:
        /*0080*/ 	.byte	0x04, 0x1c
        /*0082*/ 	.short	(.L_1711 - .L_1710)


	//   ....[0]....
.L_1710:
        /*0084*/ 	.word	0x00000060


	//   ....[1]....
        /*0088*/ 	.word	0x000087c0


	//----- nvinfo : EIATTR_MAX_THREADS
	.align		4
.L_1711:
        /*008c*/ 	.byte	0x04, 0x05
        /*008e*/ 	.short	(.L_1713 - .L_1712)
.L_1712:
        /*0090*/ 	.word	0x00000180
        /*0094*/ 	.word	0x00000001
        /*0098*/ 	.word	0x00000001


	//----- nvinfo : EIATTR_CRS_STACK_SIZE
	.align		4
.L_1713:
        /*009c*/ 	.byte	0x04, 0x1e
        /*009e*/ 	.short	(.L_1715 - .L_1714)
.L_1714:
        /*00a0*/ 	.word	0x00000000


	//----- nvinfo : EIATTR_CBANK_PARAM_SIZE
	.align		4
.L_1715:
        /*00a4*/ 	.byte	0x03, 0x19
        /*00a6*/ 	.short	0x00a0


	//----- nvinfo : EIATTR_PARAM_CBANK
	.align		4
        /*00a8*/ 	.byte	0x04, 0x0a
        /*00aa*/ 	.short	(.L_1717 - .L_1716)
	.align		4
.L_1716:
        /*00ac*/ 	.word	index@(.nv.constant0._Z35group_norm_nhwc_fwd_one_pass_kernelI11Fp32IOFp32WLi512ELi48ELi384EEv26Group_norm_nhwc_fwd_params)
        /*00b0*/ 	.short	0x0210
        /*00b2*/ 	.short	0x00a0


	//----- nvinfo : EIATTR_SW_WAR
	.align		4
.L_1717:
        /*00b4*/ 	.byte	0x04, 0x36
        /*00b6*/ 	.short	(.L_1719 - .L_1718)
.L_1718:
        /*00b8*/ 	.word	0x00000008
.L_1719:


//--------------------- .nv.info._Z35group_norm_nhwc_fwd_one_pass_kernelI11Fp32IOBf16WLi64ELi48ELi384EEv26Group_norm_nhwc_fwd_params --------------------------
	.section	.nv.info._Z35group_norm_nhwc_fwd_one_pass_kernelI11Fp32IOBf16WLi64ELi48ELi384EEv26Group_norm_nhwc_fwd_params,"",@"SHT_CUDA_INFO"
	.sectionflags	@""
	.align	4


	//----- nvinfo : EIATTR_CUDA_API_VERSION
	.align		4
        /*0000*/ 	.byte	0x04, 0x37
        /*0002*/ 	.short	(.L_1721 - .L_1720)
.L_1720:
        /*0004*/ 	.word	0x00000082


	//----- nvinfo : EIATTR_KPARAM_INFO
	.align		4
.L_1721:
        /*0008*/ 	.byte	0x04, 0x17
        /*000a*/ 	.short	(.L_1723 - .L_1722)
.L_1722:
        /*000c*/ 	.word	0x00000000
        /*0010*/ 	.short	0x0000
        /*0012*/ 	.short	0x0000
        /*0014*/ 	.byte	0x00, 0xf0, 0x81, 0x02


	//----- nvinfo : EIATTR_SPARSE_MMA_MASK
	.align		4
.L_1723:
        /*0018*/ 	.byte	0x03, 0x50
        /*001a*/ 	.short	0x0000


	//----- nvinfo : EIATTR_MAXREG_COUNT
	.align		4
        /*001c*/ 	.byte	0x03, 0x1b
        /*001e*/ 	.short	0x00a8


	//----- nvinfo : EIATTR_NUM_BARRIERS
	.align		4
        /*0020*/ 	.byte	0x02, 0x4c
        /*0022*/ 	.byte	0x01
	.zero		1


	//----- nvinfo : EIATTR_MERCURY_ISA_VERSION
	.align		4
        /*0024*/ 	.byte	0x03, 0x5f
        /*0026*/ 	.short	0x0101


	//----- nvinfo : EIATTR_COOP_GROUP_MASK_REGIDS
	.align		4
        /*0028*/ 	.byte	0x04, 0x29
        /*002a*/ 	.short	(.L_1725 - .L_1724)


	//   ....[0]....
.L_1724:
        /*002c*/ 	.word	0xffffffff


	//   ....[1]....
        /*0030*/ 	.word	0xffffffff


	//   ....[2]....
        /*0034*/ 	.word	0xffffffff


	//   ....[3]....
        /*0038*/ 	.word	0xffffffff


	//   ....[4]....
        /*003c*/ 	.word	0xffffffff


	//   ....[5]....
        /*0040*/ 	.word	0xffffffff


	//   ....[6]....
        /*0044*/ 	.word	0xffffffff


	//   ....[7]....
        /*0048*/ 	.word	0xffffffff


	//   ....[8]....
        /*004c*/ 	.word	0xffffffff


	//   ....[9]....
        /*0050*/ 	.word	0xffffffff


	//----- nvinfo : EIATTR_COOP_GROUP_INSTR_OFFSETS
	.align		4
.L_1725:
        /*0054*/ 	.byte	0x04, 0x28
        /*0056*/ 	.short	(.L_1727 - .L_1726)


	//   ....[0]....
.L_1726:
        /*0058*/ 	.word	0x000009c0


	//   ....[1]....
        /*005c*/ 	.word	0x000009e0


	//   ....[2]....
        /*0060*/ 	.word	0x00000a20


	//   ....[3]....
        /*0064*/ 	.word	0x00000a40


	//   ....[4]....
        /*0068*/ 	.word	0x00000a70


	//   ....[5]....
        /*006c*/ 	.word	0x00000a90


	//   ....[6]....
        /*0070*/ 	.word	0x00000ac0


	//   ....[7]....
        /*0074*/ 	.word	0x00000ae0


	//   ....[8]....
        /*0078*/ 	.word	0x00000b10


	//   ....[9]....
        /*007c*/ 	.word	0x00000b30


	//----- nvinfo : EIATTR_EXIT_INSTR_OFFSETS
	.align		4
.L_1727:
        /*0080*/ 	.byte	0x04, 0x1c
        /*0082*/ 	.short	(.L_1729 - .L_1728)


	//   ....[0]....
.L_1728:
        /*0084*/ 	.word	0x00000060


	//   ....[1]....
        /*0088*/ 	.word	0x00002300


	//----- nvinfo : EIATTR_MAX_THREADS
	.align		4
.L_1729:
        /*008c*/ 	.byte	0x04, 0x05
        /*008e*/ 	.short	(.L_1731 - .L_1730)
.L_1730:
        /*0090*/ 	.word	0x00000180
        /*0094*/ 	.word	0x00000001
        /*0098*/ 	.word	0x00000001


	//----- nvinfo : EIATTR_CRS_STACK_SIZE
	.align		4
.L_1731:
        /*009c*/ 	.byte	0x04, 0x1e
        /*009e*/ 	.short	(.L_1733 - .L_1732)
.L_1732:
        /*00a0*/ 	.word	0x00000000


	//----- nvinfo : EIATTR_CBANK_PARAM_SIZE
	.align		4
.L_1733:
        /*00a4*/ 	.byte	0x03, 0x19
        /*00a6*/ 	.short	0x00a0


	//----- nvinfo : EIATTR_PARAM_CBANK
	.align		4
        /*00a8*/ 	.byte	0x04, 0x0a
        /*00aa*/ 	.short	(.L_1735 - .L_1734)
	.align		4
.L_1734:
        /*00ac*/ 	.word	index@(.nv.constant0._Z35group_norm_nhwc_fwd_one_pass_kernelI11Fp32IOBf16WLi64ELi48ELi384EEv26Group_norm_nhwc_fwd_params)
        /*00b0*/ 	.short	0x0210
        /*00b2*/ 	.short	0x00a0


	//----- nvinfo : EIATTR_SW_WAR
	.align		4
.L_1735:
        /*00b4*/ 	.byte	0x04, 0x36
        /*00b6*/ 	.short	(.L_1737 - .L_1736)
.L_1736:
        /*00b8*/ 	.word	0x00000008
.L_1737:


//--------------------- .nv.info._Z35group_norm_nhwc_fwd_one_pass_kernelI11Fp32IOBf16WLi128ELi48ELi384EEv26Group_norm_nhwc_fwd_params --------------------------
	.section	.nv.info._Z35group_norm_nhwc_fwd_one_pass_kernelI11Fp32IOBf16WLi128ELi48ELi384EEv26Group_norm_nhwc_fwd_params,"",@"SHT_CUDA_INFO"
	.sectionflags	@""
	.align	4


	//----- nvinfo : EIATTR_CUDA_API_VERSION
	.align		4
        /*0000*/ 	.byte	0x04, 0x37
        /*0002*/ 	.short	(.L_1739 - .L_1738)
.L_1738:
        /*0004*/ 	.word	0x00000082


	//----- nvinfo : EIATTR_KPARAM_INFO
	.align		4
.L_1739:
        /*0008*/ 	.byte	0x04, 0x17
        /*000a*/ 	.short	(.L_1741 - .L_1740)
.L_1740:
        /*000c*/ 	.word	0x00000000
        /*0010*/ 	.short	0x0000
        /*0012*/ 	.short	0x0000
        /*0014*/ 	.byte	0x00, 0xf0, 0x81, 0x02


	//----- nvinfo : EIATTR_SPARSE_MMA_MASK
	.align		4
.L_1741:
        /*0018*/ 	.byte	0x03, 0x50
        /*001a*/ 	.short	0x0000


	//----- nvinfo : EIATTR_MAXREG_COUNT
	.align		4
        /*001c*/ 	.byte	0x03, 0x1b
        /*001e*/ 	.short	0x00a8


	//----- nvinfo : EIATTR_NUM_BARRIERS
	.align		4
        /*0020*/ 	.byte	0x02, 0x4c
        /*0022*/ 	.byte	0x01
	.zero		1


	//----- nvinfo : EIATTR_MERCURY_ISA_VERSION
	.align		4
        /*0024*/ 	.byte	0x03, 0x5f
        /*0026*/ 	.short	0x0101


	//----- nvinfo : EIATTR_COOP_GROUP_MASK_REGIDS
	.align		4
        /*0028*/ 	.byte	0x04, 0x29
        /*002a*/ 	.short	(.L_1743 - .L_1742)


	//   ....[0]....
.L_1742:
        /*002c*/ 	.word	0xffffffff


	//   ....[1]....
        /*0030*/ 	.word	0xffffffff


	//   ....[2]....
        /*0034*/ 	.word	0xffffffff


	//   ....[3]....
        /*0038*/ 	.word	0xffffffff


	//   ....[4]....
        /*003c*/ 	.word	0xffffffff


	//   ....[5]....
        /*0040*/ 	.word	0xffffffff


	//   ....[6]....
        /*0044*/ 	.word	0xffffffff


	//   ....[7]....
        /*0048*/ 	.word	0xffffffff


	//   ....[8]....
        /*004c*/ 	.word	0xffffffff


	//   ....[9]....
        /*0050*/ 	.word	0xffffffff


	//----- nvinfo : EIATTR_COOP_GROUP_INSTR_OFFSETS
	.align		4
.L_1743:
        /*0054*/ 	.byte	0x04, 0x28
        /*0056*/ 	.short	(.L_1745 - .L_1744)


	//   ....[0]....
.L_1744:
        /*0058*/ 	.word	0x00000f30


	//   ....[1]....
        /*005c*/ 	.word	0x00000f40


	//   ....[2]....
        /*0060*/ 	.word	0x00000f70


	//   ....[3]....
        /*0064*/ 	.word	0x00000f80


	//   ....[4]....
        /*0068*/ 	.word	0x00000fc0


	//   ....[5]....
        /*006c*/ 	.word	0x00000fd0


	//   ....[6]....
        /*0070*/ 	.word	0x00001010


	//   ....[7]....
        /*0074*/ 	.word	0x00001020


	//   ....[8]....
        /*0078*/ 	.word	0x00001060


	//   ....[9]....
        /*007c*/ 	.word	0x00001070


	//----- nvinfo : EIATTR_EXIT_INSTR_OFFSETS
	.align		4
.L_1745:
        /*0080*/ 	.byte	0x04, 0x1c
        /*0082*/ 	.short	(.L_1747 - .L_1746)


	//   ....[0]....
.L_1746:
        /*0084*/ 	.word	0x00000060


	//   ....[1]....
        /*0088*/ 	.word	0x000030c0


	//----- nvinfo : EIATTR_MAX_THREADS
	.align		4
.L_1747:
        /*008c*/ 	.byte	0x04, 0x05
        /*008e*/ 	.short	(.L_1749 - .L_1748)
.L_1748:
        /*0090*/ 	.word	0x00000180
        /*0094*/ 	.word	0x00000001
        /*0098*/ 	.word	0x00000001


	//----- nvinfo : EIATTR_CRS_STACK_SIZE
	.align		4
.L_1749:
        /*009c*/ 	.byte	0x04, 0x1e
        /*009e*/ 	.short	(.L_1751 - .L_1750)
.L_1750:
        /*00a0*/ 	.word	0x00000000


	//----- nvinfo : EIATTR_CBANK_PARAM_SIZE
	.align		4
.L_1751:
        /*00a4*/ 	.byte	0x03, 0x19
        /*00a6*/ 	.short	0x00a0


	//----- nvinfo : EIATTR_PARAM_CBANK
	.align		4
        /*00a8*/ 	.byte	0x04, 0x0a
        /*00aa*/ 	.short	(.L_1753 - .L_1752)
	.align		4
.L_1752:
        /*00ac*/ 	.word	index@(.nv.constant0._Z35group_norm_nhwc_fwd_one_pass_kernelI11Fp32IOBf16WLi128ELi48ELi384EEv26Group_norm_nhwc_fwd_params)
        /*00b0*/ 	.short	0x0210
        /*00b2*/ 	.short	0x00a0


	//----- nvinfo : EIATTR_SW_WAR
	.align		4
.L_1753:
        /*00b4*/ 	.byte	0x04, 0x36
        /*00b6*/ 	.short	(.L_1755 - .L_1754)
.L_1754:
        /*00b8*/ 	.word	0x00000008
.L_1755:


//--------------------- .nv.info._Z35group_norm_nhwc_fwd_one_pass_kernelI11Fp32IOBf16WLi256ELi48ELi384EEv26Group_norm_nhwc_fwd_params --------------------------
	.section	.nv.info._Z35group_norm_nhwc_fwd_one_pass_kernelI11Fp32IOBf16WLi256ELi48ELi384EEv26Group_norm_nhwc_fwd_params,"",@"SHT_CUDA_INFO"
	.sectionflags	@""
	.align	4


	//----- nvinfo : EIATTR_CUDA_API_VERSION
	.align		4
        /*0000*/ 	.byte	0x04, 0x37
        /*0002*/ 	.short	(.L_1757 - .L_1756)
.L_1756:
        /*0004*/ 	.word	0x00000082


	//----- nvinfo : EIATTR_KPARAM_INFO
	.align		4
.L_1757:
        /*0008*/ 	.byte	0x04, 0x17
        /*000a*/ 	.short	(.L_1759 - .L_1758)
.L_1758:
        /*000c*/ 	.word	0x00000000
        /*0010*/ 	.short	0x0000
        /*0012*/ 	.short	0x0000
        /*0014*/ 	.byte	0x00, 0xf0, 0x81, 0x02


	//----- nvinfo : EIATTR_SPARSE_MMA_MASK
	.align		4
.L_1759:
        /*0018*/ 	.byte	0x03, 0x50
        /*001a*/ 	.short	0x0000


	//----- nvinfo : EIATTR_MAXREG_COUNT
	.align		4
        /*001c*/ 	.byte	0x03, 0x1b
        /*001e*/ 	.short	0x00a8


	//----- nvinfo : EIATTR_NUM_BARRIERS
	.align		4
        /*0020*/ 	.byte	0x02, 0x4c
        /*0022*/ 	.byte	0x01
	.zero		1


	//----- nvinfo : EIATTR_MERCURY_ISA_VERSION
	.align		4
        /*0024*/ 	.byte	0x03, 0x5f
        /*0026*/ 	.short	0x0101


	//----- nvinfo : EIATTR_COOP_GROUP_MASK_REGIDS
	.align		4
        /*0028*/ 	.byte	0x04, 0x29
        /*002a*/ 	.short	(.L_1761 - .L_1760)


	//   ....[0]....
.L_1760:
        /*002c*/ 	.word	0xffffffff


	//   ....[1]....
        /*0030*/ 	.word	0xffffffff


	//   ....[2]....
        /*0034*/ 	.word	0xffffffff


	//   ....[3]....
        /*0038*/ 	.word	0xffffffff


	//   ....[4]....
        /*003c*/ 	.word	0xffffffff


	//   ....[5]....
        /*0040*/ 	.word	0xffffffff


	//   ....[6]....
        /*0044*/ 	.word	0xffffffff


	//   ....[7]....
        /*0048*/ 	.word	0xffffffff


	//   ....[8]....
        /*004c*/ 	.word	0xffffffff


	//   ....[9]....
        /*0050*/ 	.word	0xffffffff


	//----- nvinfo : EIATTR_COOP_GROUP_INSTR_OFFSETS
	.align		4
.L_1761:
        /*0054*/ 	.byte	0x04, 0x28
        /*0056*/ 	.short	(.L_1763 - .L_1762)


	//   ....[0]....
.L_1762:
        /*0058*/ 	.word	0x00001c20


	//   ....[1]....
        /*005c*/ 	.word	0x00001c30


	//   ....[2]....
        /*0060*/ 	.word	0x00001c60


	//   ....[3]....
        /*0064*/ 	.word	0x00001c70


	//   ....[4]....
        /*0068*/ 	.word	0x00001cb0


	//   ....[5]....
        /*006c*/ 	.word	0x00001cc0


	//   ....[6]....
        /*0070*/ 	.word	0x00001d00


	//   ....[7]....
        /*0074*/ 	.word	0x00001d10


	//   ....[8]....
        /*0078*/ 	.word	0x00001d50


	//   ....[9]....
        /*007c*/ 	.word	0x00001d60


	//----- nvinfo : EIATTR_EXIT_INSTR_OFFSETS
	.align		4
.L_1763:
        /*0080*/ 	.byte	0x04, 0x1c
        /*0082*/ 	.short	(.L_1765 - .L_1764)


	//   ....[0]....
.L_1764:
        /*0084*/ 	.word	0x00000060


	//   ....[1]....
        /*0088*/ 	.word	0x00004d30


	//----- nvinfo : EIATTR_MAX_THREADS
	.align		4
.L_1765:
        /*008c*/ 	.byte	0x04, 0x05
        /*008e*/ 	.short	(.L_1767 - .L_1766)
.L_1766:
        /*0090*/ 	.word	0x00000180
        /*0094*/ 	.word	0x00000001
        /*0098*/ 	.word	0x00000001


	//----- nvinfo : EIATTR_CRS_STACK_SIZE
	.align		4
.L_1767:
        /*009c*/ 	.byte	0x04, 0x1e
        /*009e*/ 	.short	(.L_1769 - .L_1768)
.L_1768:
        /*00a0*/ 	.word	0x00000000


	//----- nvinfo : EIATTR_CBANK_PARAM_SIZE
	.align		4
.L_1769:
        /*00a4*/ 	.byte	0x03, 0x19
        /*00a6*/ 	.short	0x00a0


	//----- nvinfo : EIATTR_PARAM_CBANK
	.align		4
        /*00a8*/ 	.byte	0x04, 0x0a
        /*00aa*/ 	.short	(.L_1771 - .L_1770)
	.align		4
.L_1770:
        /*00ac*/ 	.word	index@(.nv.constant0._Z35group_norm_nhwc_fwd_one_pass_kernelI11Fp32IOBf16WLi256ELi48ELi384EEv26Group_norm_nhwc_fwd_params)
        /*00b0*/ 	.short	0x0210
        /*00b2*/ 	.short	0x00a0


	//----- nvinfo : EIATTR_SW_WAR
	.align		4
.L_1771:
        /*00b4*/ 	.byte	0x04, 0x36
        /*00b6*/ 	.short	(.L_1773 - .L_1772)
.L_1772:
        /*00b8*/ 	.word	0x00000008
.L_1773:


//--------------------- .nv.info._Z35group_norm_nhwc_fwd_one_pass_kernelI11Fp32IOBf16WLi512ELi48ELi384EEv26Group_norm_nhwc_fwd_params --------------------------
	.section	.nv.info._Z35group_norm_nhwc_fwd_one_pass_kernelI11Fp32IOBf16WLi512ELi48ELi384EEv26Group_norm_nhwc_fwd_params,"",@"SHT_CUDA_INFO"
	.sectionflags	@""
	.align	4


	//----- nvinfo : EIATTR_CUDA_API_VERSION
	.align		4
        /*0000*/ 	.byte	0x04, 0x37
        /*0002*/ 	.short	(.L_1775 - .L_1774)
.L_1774:
        /*0004*/ 	.word	0x00000082


	//----- nvinfo : EIATTR_KPARAM_INFO
	.align		4
.L_1775:
        /*0008*/ 	.byte	0x04, 0x17
        /*000a*/ 	.short	(.L_1777 - .L_1776)
.L_1776:
        /*000c*/ 	.word	0x00000000
        /*0010*/ 	.short	0x0000
        /*0012*/ 	.short	0x0000
        /*0014*/ 	.byte	0x00, 0xf0, 0x81, 0x02


	//----- nvinfo : EIATTR_SPARSE_MMA_MASK
	.align		4
.L_1777:
        /*0018*/ 	.byte	0x03, 0x50
        /*001a*/ 	.short	0x0000


	//----- nvinfo : EIATTR_MAXREG_COUNT
	.align		4
        /*001c*/ 	.byte	0x03, 0x1b
        /*001e*/ 	.short	0x00a8


	//----- nvinfo : EIATTR_NUM_BARRIERS
	.align		4
        /*0020*/ 	.byte	0x02, 0x4c
        /*0022*/ 	.byte	0x01
	.zero		1


	//----- nvinfo : EIATTR_MERCURY_ISA_VERSION
	.align		4
        /*0024*/ 	.byte	0x03, 0x5f
        /*0026*/ 	.short	0x0101


	//----- nvinfo : EIATTR_COOP_GROUP_MASK_REGIDS
	.align		4
        /*0028*/ 	.byte	0x04, 0x29
        /*002a*/ 	.short	(.L_1779 - .L_1778)


	//   ....[0]....
.L_1778:
        /*002c*/ 	.word	0xffffffff


	//   ....[1]....
        /*0030*/ 	.word	0xffffffff


	//   ....[2]....
        /*0034*/ 	.word	0xffffffff


	//   ....[3]....
        /*0038*/ 	.word	0xffffffff


	//   ....[4]....
        /*003c*/ 	.word	0xffffffff


	//   ....[5]....
        /*0040*/ 	.word	0xffffffff


	//   ....[6]....
        /*0044*/ 	.word	0xffffffff


	//   ....[7]....
        /*0048*/ 	.word	0xffffffff


	//   ....[8]....
        /*004c*/ 	.word	0xffffffff


	//   ....[9]....
        /*0050*/ 	.word	0xffffffff


	//----- nvinfo : EIATTR_COOP_GROUP_INSTR_OFFSETS
	.align		4
.L_1779:
        /*0054*/ 	.byte	0x04, 0x28
        /*0056*/ 	.short	(.L_1781 - .L_1780)


	//   ....[0]....
.L_1780:
        /*0058*/ 	.word	0x000035c0


	//   ....[1]....
        /*005c*/ 	.word	0x000035d0


	//   ....[2]....
        /*0060*/ 	.word	0x00003610


	//   ....[3]....
        /*0064*/ 	.word	0x00003620


	//   ....[4]....
        /*0068*/ 	.word	0x00003660


	//   ....[5]....
        /*006c*/ 	.word	0x00003670


	//   ....[6]....
        /*0070*/ 	.word	0x000036b0


	//   ....[7]....
        /*0074*/ 	.word	0x000036c0


	//   ....[8]....
        /*0078*/ 	.word	0x00003700


	//   ....[9]....
        /*007c*/ 	.word	0x00003710


	//----- nvinfo : EIATTR_EXIT_INSTR_OFFSETS
	.align		4
.L_1781:
        /*0080*/ 	.byte	0x04, 0x1c
        /*0082*/ 	.short	(.L_1783 - .L_1782)


	//   ....[0]....
.L_1782:
        /*0084*/ 	.word	0x00000060


	//   ....[1]....
        /*0088*/ 	.word	0x00008810


	//----- nvinfo : EIATTR_MAX_THREADS
	.align		4
.L_1783:
        /*008c*/ 	.byte	0x04, 0x05
        /*008e*/ 	.short	(.L_1785 - .L_1784)
.L_1784:
        /*0090*/ 	.word	0x00000180
        /*0094*/ 	.word	0x00000001
        /*0098*/ 	.word	0x00000001


	//----- nvinfo : EIATTR_CRS_STACK_SIZE
	.align		4
.L_1785:
        /*009c*/ 	.byte	0x04, 0x1e
        /*009e*/ 	.short	(.L_1787 - .L_1786)
.L_1786:
        /*00a0*/ 	.word	0x00000000


	//----- nvinfo : EIATTR_CBANK_PARAM_SIZE
	.align		4
.L_1787:
        /*00a4*/ 	.byte	0x03, 0x19
        /*00a6*/ 	.short	0x00a0


	//----- nvinfo : EIATTR_PARAM_CBANK
	.align		4
        /*00a8*/ 	.byte	0x04, 0x0a
        /*00aa*/ 	.short	(.L_1789 - .L_1788)
	.align		4
.L_1788:
        /*00ac*/ 	.word	index@(.nv.constant0._Z35group_norm_nhwc_fwd_one_pass_kernelI11Fp32IOBf16WLi512ELi48ELi384EEv26Group_norm_nhwc_fwd_params)
        /*00b0*/ 	.short	0x0210
        /*00b2*/ 	.short	0x00a0


	//----- nvinfo : EIATTR_SW_WAR
	.align		4
.L_1789:
        /*00b4*/ 	.byte	0x04, 0x36
        /*00b6*/ 	.short	(.L_1791 - .L_1790)
.L_1790:
        /*00b8*/ 	.word	0x00000008
.L_1791:


//--------------------- .nv.info._Z35group_norm_nhwc_fwd_one_pass_kernelI11Fp32IOFp16WLi64ELi48ELi384EEv26Group_norm_nhwc_fwd_params --------------------------
	.section	.nv.info._Z35group_norm_nhwc_fwd_one_pass_kernelI11Fp32IOFp16WLi64ELi48ELi384EEv26Group_norm_nhwc_fwd_params,"",@"SHT_CUDA_INFO"
	.sectionflags	@""
	.align	4


	//----- nvinfo : EIATTR_CUDA_API_VERSION
	.align		4
        /*0000*/ 	.byte	0x04, 0x37
        /*0002*/ 	.short	(.L_1793 - .L_1792)
.L_1792:
        /*0004*/ 	.word	0x00000082


	//----- nvinfo : EIATTR_KPARAM_INFO
	.align		4
.L_1793:
        /*0008*/ 	.byte	0x04, 0x17
        /*000a*/ 	.short	(.L_1795 - .L_1794)
.L_1794:
        /*000c*/ 	.word	0x00000000
        /*0010*/ 	.short	0x0000
        /*0012*/ 	.short	0x0000
        /*0014*/ 	.byte	0x00, 0xf0, 0x81, 0x02


	//----- nvinfo : EIATTR_SPARSE_MMA_MASK
	.align		4
.L_1795:
        /*0018*/ 	.byte	0x03, 0x50
        /*001a*/ 	.short	0x0000


	//----- nvinfo : EIATTR_MAXREG_COUNT
	.align		4
        /*001c*/ 	.byte	0x03, 0x1b
        /*001e*/ 	.short	0x00a8


	//----- nvinfo : EIATTR_NUM_BARRIERS
	.align		4
        /*0020*/ 	.byte	0x02, 0x4c
        /*0022*/ 	.byte	0x01
	.zero		1


	//----- nvinfo : EIATTR_MERCURY_ISA_VERSION
	.align		4
        /*0024*/ 	.byte	0x03, 0x5f
        /*0026*/ 	.short	0x0101


	//----- nvinfo : EIATTR_COOP_GROUP_MASK_REGIDS
	.align		4
        /*0028*/ 	.byte	0x04, 0x29
        /*002a*/ 	.short	(.L_1797 - .L_1796)


	//   ....[0]....
.L_1796:
        /*002c*/ 	.word	0xffffffff


	//   ....[1]....
        /*0030*/ 	.word	0xffffffff


	//   ....[2]....
        /*0034*/ 	.word	0xffffffff


	//   ....[3]....
        /*0038*/ 	.word	0xffffffff


	//   ....[4]....
        /*003c*/ 	.word	0xffffffff


	//   ....[5]....
        /*0040*/ 	.word	0xffffffff


	//   ....[6]....
        /*0044*/ 	.word	0xffffffff


	//   ....[7]....
        /*0048*/ 	.word	0xffffffff


	//   ....[8]....
        /*004c*/ 	.word	0xffffffff


	//   ....[9]....
        /*0050*/ 	.word	0xffffffff


	//----- nvinfo : EIATTR_COOP_GROUP_INSTR_OFFSETS
	.align		4
.L_1797:
        /*0054*/ 	.byte	0x04, 0x28
        /*0056*/ 	.short	(.L_1799 - .L_1798)


	//   ....[0]....
.L_1798:
        /*0058*/ 	.word	0x000009c0


	//   ....[1]....
        /*005c*/ 	.word	0x000009e0


	//   ....[2]....
        /*0060*/ 	.word	0x00000a20


	//   ....[3]....
        /*0064*/ 	.word	0x00000a40


	//   ....[4]....
        /*0068*/ 	.word	0x00000a70


	//   ....[5]....
        /*006c*/ 	.word	0x00000a90


	//   ....[6]....
        /*0070*/ 	.word	0x00000ac0


	//   ....[7]....
        /*0074*/ 	.word	0x00000ae0


	//   ....[8]....
        /*0078*/ 	.word	0x00000b10


	//   ....[9]....
        /*007c*/ 	.word	0x00000b30


	//----- nvinfo : EIATTR_EXIT_INSTR_OFFSETS
	.align		4
.L_1799:
        /*0080*/ 	.byte	0x04, 0x1c
        /*0082*/ 	.short	(.L_1801 - .L_1800)


	//   ....[0]....
.L_1800:
        /*0084*/ 	.word	0x00000060


	//   ....[1]....
        /*0088*/ 	.word	0x00002300


	//----- nvinfo : EIATTR_MAX_THREADS
	.align		4
.L_1801:
        /*008c*/ 	.byte	0x04, 0x05
        /*008e*/ 	.short	(.L_1803 - .L_1802)
.L_1802:
        /*0090*/ 	.word	0x00000180
        /*0094*/ 	.word	0x00000001
        /*0098*/ 	.word	0x00000001


	//----- nvinfo : EIATTR_CRS_STACK_SIZE
	.align		4
.L_1803:
        /*009c*/ 	.byte	0x04, 0x1e
        /*009e*/ 	.short	(.L_1805 - .L_1804)
.L_1804:
        /*00a0*/ 	.word	0x00000000


	//----- nvinfo : EIATTR_CBANK_PARAM_SIZE
	.align		4
.L_1805:
        /*00a4*/ 	.byte	0x03, 0x19
        /*00a6*/ 	.short	0x00a0


	//----- nvinfo : EIATTR_PARAM_CBANK
	.align		4
        /*00a8*/ 	.byte	0x04, 0x0a
        /*00aa*/ 	.short	(.L_1807 - .L_1806)
	.align		4
.L_1806:
        /*00ac*/ 	.word	index@(.nv.constant0._Z35group_norm_nhwc_fwd_one_pass_kernelI11Fp32IOFp16WLi64ELi48ELi384EEv26Group_norm_nhwc_fwd_params)
        /*00b0*/ 	.short	0x0210
        /*00b2*/ 	.short	0x00a0


	//----- nvinfo : EIATTR_SW_WAR
	.align		4
.L_1807:
        /*00b4*/ 	.byte	0x04, 0x36
        /*00b6*/ 	.short	(.L_1809 - .L_1808)
.L_1808:
        /*00b8*/ 	.word	0x00000008
.L_1809:


//--------------------- .nv.info._Z35group_norm_nhwc_fwd_one_pass_kernelI11Fp32IOFp16WLi128ELi48ELi384EEv26Group_norm_nhwc_fwd_params --------------------------
	.section	.nv.info._Z35group_norm_nhwc_fwd_one_pass_kernelI11Fp32IOFp16WLi128ELi48ELi384EEv26Group_norm_nhwc_fwd_params,"",@"SHT_CUDA_INFO"
	.sectionflags	@""
	.align	4


	//----- nvinfo : EIATTR_CUDA_API_VERSION
	.align		4
        /*0000*/ 	.byte	0x04, 0x37
        /*0002*/ 	.short	(.L_1811 - .L_1810)
.L_1810:
        /*0004*/ 	.word	0x00000082


	//----- nvinfo : EIATTR_KPARAM_INFO
	.align		4
.L_1811:
        /*0008*/ 	.byte	0x04, 0x17
        /*000a*/ 	.short	(.L_1813 - .L_1812)
.L_1812:
        /*000c*/ 	.word	0x00000000
        /*0010*/ 	.short	0x0000
        /*0012*/ 	.short	0x0000
        /*0014*/ 	.byte	0x00, 0xf0, 0x81, 0x02


	//----- nvinfo : EIATTR_SPARSE_MMA_MASK
	.align		4
.L_1813:
        /*0018*/ 	.byte	0x03, 0x50
        /*001a*/ 	.short	0x0000


	//----- nvinfo : EIATTR_MAXREG_COUNT
	.align		4
        /*001c*/ 	.byte	0x03, 0x1b
        /*001e*/ 	.short	0x00a8


	//----- nvinfo : EIATTR_NUM_BARRIERS
	.align		4
        /*0020*/ 	.byte	0x02, 0x4c
        /*0022*/ 	.byte	0x01
	.zero		1


	//----- nvinfo : EIATTR_MERCURY_ISA_VERSION
	.align		4
        /*0024*/ 	.byte	0x03, 0x5f
        /*0026*/ 	.short	0x0101


	//----- nvinfo : EIATTR_COOP_GROUP_MASK_REGIDS
	.align		4
        /*0028*/ 	.byte	0x04, 0x29
        /*002a*/ 	.short	(.L_1815 - .L_1814)


	//   ....[0]....
.L_1814:
        /*002c*/ 	.word	0xffffffff


	//   ....[1]....
        /*0030*/ 	.word	0xffffffff


	//   ....[2]....
        /*0034*/ 	.word	0xffffffff


	//   ....[3]....
        /*0038*/ 	.word	0xffffffff


	//   ....[4]....
        /*003c*/ 	.word	0xffffffff


	//   ....[5]....
        /*0040*/ 	.word	0xffffffff


	//   ....[6]....
        /*0044*/ 	.word	0xffffffff


	//   ....[7]....
        /*0048*/ 	.word	0xffffffff


	//   ....[8]....
        /*004c*/ 	.word	0xffffffff


	//   ....[9]....
        /*0050*/ 	.word	0xffffffff


	//----- nvinfo : EIATTR_COOP_GROUP_INSTR_OFFSETS
	.align		4
.L_1815:
        /*0054*/ 	.byte	0x04, 0x28
        /*0056*/ 	.short	(.L_1817 - .L_1816)


	//   ....[0]....
.L_1816:
        /*0058*/ 	.word	0x00000f30


	//   ....[1]....
        /*005c*/ 	.word	0x00000f40


	//   ....[2]....
        /*0060*/ 	.word	0x00000f70


	//   ....[3]....
        /*0064*/ 	.word	0x00000f80


	//   ....[4]....
        /*0068*/ 	.word	0x00000fc0


	//   ....[5]....
        /*006c*/ 	.word	0x00000fd0


	//   ....[6]....
        /*0070*/ 	.word	0x00001010


	//   ....[7]....
        /*0074*/ 	.word	0x00001020


	//   ....[8]....
        /*0078*/ 	.word	0x00001060


	//   ....[9]....
        /*007c*/ 	.word	0x00001070


	//----- nvinfo : EIATTR_EXIT_INSTR_OFFSETS
	.align		4
.L_1817:
        /*0080*/ 	.byte	0x04, 0x1c
        /*0082*/ 	.short	(.L_1819 - .L_1818)


	//   ....[0]....
.L_1818:
        /*0084*/ 	.word	0x00000060


	//   ....[1]....
        /*0088*/ 	.word	0x000030c0


	//----- nvinfo : EIATTR_MAX_THREADS
	.align		4
.L_1819:
        /*008c*/ 	.byte	0x04, 0x05
        /*008e*/ 	.short	(.L_1821 - .L_1820)
.L_1820:
        /*0090*/ 	.word	0x00000180
        /*0094*/ 	.word	0x00000001
        /*0098*/ 	.word	0x00000001


	//----- nvinfo : EIATTR_CRS_STACK_SIZE
	.align		4
.L_1821:
        /*009c*/ 	.byte	0x04, 0x1e
        /*009e*/ 	.short	(.L_1823 - .L_1822)
.L_1822:
        /*00a0*/ 	.word	0x00000000


	//----- nvinfo : EIATTR_CBANK_PARAM_SIZE
	.align		4
.L_1823:
        /*00a4*/ 	.byte	0x03, 0x19
        /*00a6*/ 	.short	0x00a0


	//----- nvinfo : EIATTR_PARAM_CBANK
	.align		4
        /*00a8*/ 	.byte	0x04, 0x0a
        /*00aa*/ 	.short	(.L_1825 - .L_1824)
	.align		4
.L_1824:
        /*00ac*/ 	.word	index@(.nv.constant0._Z35group_norm_nhwc_fwd_one_pass_kernelI11Fp32IOFp16WLi128ELi48ELi384EEv26Group_norm_nhwc_fwd_params)
        /*00b0*/ 	.short	0x0210
        /*00b2*/ 	.short	0x00a0


	//----- nvinfo : EIATTR_SW_WAR
	.align		4
.L_1825:
        /*00b4*/ 	.byte	0x04, 0x36
        /*00b6*/ 	.short	(.L_1827 - .L_1826)
.L_1826:
        /*00b8*/ 	.word	0x00000008
.L_1827:


//--------------------- .nv.info._Z35group_norm_nhwc_fwd_one_pass_kernelI11Fp32IOFp16WLi256ELi48ELi384EEv26Group_norm_nhwc_fwd_params --------------------------
	.section	.nv.info._Z35group_norm_nhwc_fwd_one_pass_kernelI11Fp32IOFp16WLi256ELi48ELi384EEv26Group_norm_nhwc_fwd_params,"",@"SHT_CUDA_INFO"
	.sectionflags	@""
	.align	4


	//----- nvinfo : EIATTR_CUDA_API_VERSION
	.align		4
        /*0000*/ 	.byte	0x04, 0x37
        /*0002*/ 	.short	(.L_1829 - .L_1828)
.L_1828:
        /*0004*/ 	.word	0x00000082


	//----- nvinfo : EIATTR_KPARAM_INFO
	.align		4
.L_1829:
        /*0008*/ 	.byte	0x04, 0x17
        /*000a*/ 	.short	(.L_1831 - .L_1830)
.L_1830:
        /*000c*/ 	.word	0x00000000
        /*0010*/ 	.short	0x0000
        /*0012*/ 	.short	0x0000
        /*0014*/ 	.byte	0x00, 0xf0, 0x81, 0x02


	//----- nvinfo : EIATTR_SPARSE_MMA_MASK
	.align		4
.L_1831:
        /*0018*/ 	.byte	0x03, 0x50
        /*001a*/ 	.short	0x0000


	//----- nvinfo : EIATTR_MAXREG_COUNT
	.align		4
        /*001c*/ 	.byte	0x03, 0x1b
        /*001e*/ 	.short	0x00a8


	//----- nvinfo : EIATTR_NUM_BARRIERS
	.align		4
        /*0020*/ 	.byte	0x02, 0x4c
        /*0022*/ 	.byte	0x01
	.zero		1


	//----- nvinfo : EIATTR_MERCURY_ISA_VERSION
	.align		4
        /*0024*/ 	.byte	0x03, 0x5f
        /*0026*/ 	.short	0x0101


	//----- nvinfo : EIATTR_COOP_GROUP_MASK_REGIDS
	.align		4
        /*0028*/ 	.byte	0x04, 0x29
        /*002a*/ 	.short	(.L_1833 - .L_1832)


	//   ....[0]....
.L_1832:
        /*002c*/ 	.word	0xffffffff


	//   ....[1]....
        /*0030*/ 	.word	0xffffffff


	//   ....[2]....
        /*0034*/ 	.word	0xffffffff


	//   ....[3]....
        /*0038*/ 	.word	0xffffffff


	//   ....[4]....
        /*003c*/ 	.word	0xffffffff


	//   ....[5]....
        /*0040*/ 	.word	0xffffffff


	//   ....[6]....
        /*0044*/ 	.word	0xffffffff


	//   ....[7]....
        /*0048*/ 	.word	0xffffffff


	//   ....[8]....
        /*004c*/ 	.word	0xffffffff


	//   ....[9]....
        /*0050*/ 	.word	0xffffffff


	//----- nvinfo : EIATTR_COOP_GROUP_INSTR_OFFSETS
	.align		4
.L_1833:
        /*0054*/ 	.byte	0x04, 0x28
        /*0056*/ 	.short	(.L_1835 - .L_1834)


	//   ....[0]....
.L_1834:
        /*0058*/ 	.word	0x00001c20


	//   ....[1]....
        /*005c*/ 	.word	0x00001c30


	//   ....[2]....
        /*0060*/ 	.word	0x00001c60


	//   ....[3]....
        /*0064*/ 	.word	0x00001c70


	//   ....[4]....
        /*0068*/ 	.word	0x00001cb0


	//   ....[5]....
        /*006c*/ 	.word	0x00001cc0


	//   ....[6]....
        /*0070*/ 	.word	0x00001d00


	//   ....[7]....
        /*0074*/ 	.word	0x00001d10


	//   ....[8]....
        /*0078*/ 	.word	0x00001d50


	//   ....[9]....
        /*007c*/ 	.word	0x00001d60


	//----- nvinfo : EIATTR_EXIT_INSTR_OFFSETS
	.align		4
.L_1835:
        /*0080*/ 	.byte	0x04, 0x1c
        /*0082*/ 	.short	(.L_1837 - .L_1836)


	//   ....[0]....
.L_1836:
        /*0084*/ 	.word	0x00000060


	//   ....[1]....
        /*0088*/ 	.word	0x00004d30


	//----- nvinfo : EIATTR_MAX_THREADS
	.align		4
.L_1837:
        /*008c*/ 	.byte	0x04, 0x05
        /*008e*/ 	.short	(.L_1839 - .L_1838)
.L_1838:
        /*0090*/ 	.word	0x00000180
        /*0094*/ 	.word	0x00000001
        /*0098*/ 	.word	0x00000001


	//----- nvinfo : EIATTR_CRS_STACK_SIZE
	.align		4
.L_1839:
        /*009c*/ 	.byte	0x04, 0x1e
        /*009e*/ 	.short	(.L_1841 - .L_1840)
.L_1840:
        /*00a0*/ 	.word	0x00000000


	//----- nvinfo : EIATTR_CBANK_PARAM_SIZE
	.align		4
.L_1841:
        /*00a4*/ 	.byte	0x03, 0x19
        /*00a6*/ 	.short	0x00a0


	//----- nvinfo : EIATTR_PARAM_CBANK
	.align		4
        /*00a8*/ 	.byte	0x04, 0x0a
        /*00aa*/ 	.short	(.L_1843 - .L_1842)
	.align		4
.L_1842:
        /*00ac*/ 	.word	index@(.nv.constant0._Z35group_norm_nhwc_fwd_one_pass_kernelI11Fp32IOFp16WLi256ELi48ELi384EEv26Group_norm_nhwc_fwd_params)
        /*00b0*/ 	.short	0x0210
        /*00b2*/ 	.short	0x00a0


	//----- nvinfo : EIATTR_SW_WAR
	.align		4
.L_1843:
        /*00b4*/ 	.byte	0x04, 0x36
        /*00b6*/ 	.short	(.L_1845 - .L_1844)
.L_1844:
        /*00b8*/ 	.word	0x00000008
.L_1845:


//--------------------- .nv.info._Z35group_norm_nhwc_fwd_one_pass_kernelI11Fp32IOFp16WLi512ELi48ELi384EEv26Group_norm_nhwc_fwd_params --------------------------
	.section	.nv.info._Z35group_norm_nhwc_fwd_one_pass_kernelI11Fp32IOFp16WLi512ELi48ELi384EEv26Group_norm_nhwc_fwd_params,"",@"SHT_CUDA_INFO"
	.sectionflags	@""
	.align	4


	//----- nvinfo : EIATTR_CUDA_API_VERSION
	.align		4
        /*0000*/ 	.byte	0x04, 0x37
        /*0002*/ 	.short	(.L_1847 - .L_1846)
.L_1846:
        /*0004*/ 	.word	0x00000082


	//----- nvinfo : EIATTR_KPARAM_INFO
	.align		4
.L_1847:
        /*0008*/ 	.byte	0x04, 0x17
        /*000a*/ 	.short	(.L_1849 - .L_1848)
.L_1848:
        /*000c*/ 	.word	0x00000000
        /*0010*/ 	.short	0x0000
        /*0012*/ 	.short	0x0000
        /*0014*/ 	.byte	0x00, 0xf0, 0x81, 0x02


	//----- nvinfo : EIATTR_SPARSE_MMA_MASK
	.align		4
.L_1849:
        /*0018*/ 	.byte	0x03, 0x50
        /*001a*/ 	.short	0x0000


	//----- nvinfo : EIATTR_MAXREG_COUNT
	.align		4
        /*001c*/ 	.byte	0x03, 0x1b
        /*001e*/ 	.short	0x00a8


	//----- nvinfo : EIATTR_NUM_BARRIERS
	.align		4
        /*0020*/ 	.byte	0x02, 0x4c
        /*0022*/ 	.byte	0x01
	.zero		1


	//----- nvinfo : EIATTR_MERCURY_ISA_VERSION
	.align		4
        /*0024*/ 	.byte	0x03, 0x5f
        /*0026*/ 	.short	0x0101


	//----- nvinfo : EIATTR_COOP_GROUP_MASK_REGIDS
	.align		4
        /*0028*/ 	.byte	0x04, 0x29
        /*002a*/ 	.short	(.L_1851 - .L_1850)


	//   ....[0]....
.L_1850:
        /*002c*/ 	.word	0xffffffff


	//   ....[1]....
        /*0030*/ 	.word	0xffffffff


	//   ....[2]....
        /*0034*/ 	.word	0xffffffff


	//   ....[3]....
        /*0038*/ 	.word	0xffffffff


	//   ....[4]....
        /*003c*/ 	.word	0xffffffff


	//   ....[5]....
        /*0040*/ 	.word	0xffffffff


	//   ....[6]....
        /*0044*/ 	.word	0xffffffff


	//   ....[7]....
        /*0048*/ 	.word	0xffffffff


	//   ....[8]....
        /*004c*/ 	.word	0xffffffff


	//   ....[9]....
        /*0050*/ 	.word	0xffffffff


	//----- nvinfo : EIATTR_COOP_GROUP_INSTR_OFFSETS
	.align		4
.L_1851:
        /*0054*/ 	.byte	0x04, 0x28
        /*0056*/ 	.short	(.L_1853 - .L_1852)


	//   ....[0]....
.L_1852:
        /*0058*/ 	.word	0x000035c0


	//   ....[1]....
        /*005c*/ 	.word	0x000035d0


	//   ....[2]....
        /*0060*/ 	.word	0x00003610


	//   ....[3]....
        /*0064*/ 	.word	0x00003620


	//   ....[4]....
        /*0068*/ 	.word	0x00003660


	//   ....[5]....
        /*006c*/ 	.word	0x00003670


	//   ....[6]....
        /*0070*/ 	.word	0x000036b0


	//   ....[7]....
        /*0074*/ 	.word	0x000036c0


	//   ....[8]....
        /*0078*/ 	.word	0x00003700


	//   ....[9]....
        /*007c*/ 	.word	0x00003710


	//----- nvinfo : EIATTR_EXIT_INSTR_OFFSETS
	.align		4
.L_1853:
        /*0080*/ 	.byte	0x04, 0x1c
        /*0082*/ 	.short	(.L_1855 - .L_1854)


	//   ....[0]....
.L_1854:
        /*0084*/ 	.word	0x00000060


	//   ....[1]....
        /*0088*/ 	.word	0x00008810


	//----- nvinfo : EIATTR_MAX_THREADS
	.align		4
.L_1855:
        /*008c*/ 	.byte	0x04, 0x05
        /*008e*/ 	.short	(.L_1857 - .L_1856)
.L_1856:
        /*0090*/ 	.word	0x00000180
        /*0094*/ 	.word	0x00000001
        /*0098*/ 	.word	0x00000001


	//----- nvinfo : EIATTR_CRS_STACK_SIZE
	.align		4
.L_1857:
        /*009c*/ 	.byte	0x04, 0x1e
        /*009e*/ 	.short	(.L_1859 - .L_1858)
.L_1858:
        /*00a0*/ 	.word	0x00000000


	//----- nvinfo : EIATTR_CBANK_PARAM_SIZE
	.align		4
.L_1859:
        /*00a4*/ 	.byte	0x03, 0x19
        /*00a6*/ 	.short	0x00a0


	//----- nvinfo : EIATTR_PARAM_CBANK
	.align		4
        /*00a8*/ 	.byte	0x04, 0x0a
        /*00aa*/ 	.short	(.L_1861 - .L_1860)
	.align		4
.L_1860:
        /*00ac*/ 	.word	index@(.nv.constant0._Z35group_norm_nhwc_fwd_one_pass_kernelI11Fp32IOFp16WLi512ELi48ELi384EEv26Group_norm_nhwc_fwd_params)
        /*00b0*/ 	.short	0x0210
        /*00b2*/ 	.short	0x00a0


	//----- nvinfo : EIATTR_SW_WAR
	.align		4
.L_1861:
        /*00b4*/ 	.byte	0x04, 0x36
        /*00b6*/ 	.short	(.L_1863 - .L_1862)
.L_1862:
        /*00b8*/ 	.word	0x00000008
.L_1863:


//--------------------- .nv.callgraph             --------------------------
	.section	.nv.callgraph,"",@"SHT_CUDA_CALLGRAPH"
	.align	4
	.sectionentsize	8
	.align		4
        /*0000*/ 	.word	0x00000000
	.align		4
        /*0004*/ 	.word	0xffffffff
	.align		4
        /*0008*/ 	.word	0x00000000
	.align		4
        /*000c*/ 	.word	0xfffffffe
	.align		4
        /*0010*/ 	.word	0x00000000
	.align		4
        /*0014*/ 	.word	0xfffffffd
	.align		4
        /*0018*/ 	.word	0x00000000
	.align		4
        /*001c*/ 	.word	0xfffffffc


//--------------------- .nv.constant4             --------------------------
	.section	.nv.constant4,"a",@progbits
	.align	8
	.align		8
.nv.constant4:
        /*0000*/ 	.dword	_ZN61_INTERNAL_cc668ceb_30_group_norm_nhwc_one_pass_48_cu_b3a0362b4cuda3std3__45__cpo5beginE
	.align		8
        /*0008*/ 	.dword	_ZN61_INTERNAL_cc668ceb_30_group_norm_nhwc_one_pass_48_cu_b3a0362b4cuda3std3__45__cpo3endE
	.align		8
        /*0010*/ 	.dword	_ZN61_INTERNAL_cc668ceb_30_group_norm_nhwc_one_pass_48_cu_b3a0362b4cuda3std3__45__cpo6cbeginE
	.align		8
        /*0018*/ 	.dword	_ZN61_INTERNAL_cc668ceb_30_group_norm_nhwc_one_pass_48_cu_b3a0362b4cuda3std3__45__cpo4cendE
	.align		8
        /*0020*/ 	.dword	_ZN61_INTERNAL_cc668ceb_30_group_norm_nhwc_one_pass_48_cu_b3a0362b4cuda3std3__45__cpo6rbeginE
	.align		8
        /*0028*/ 	.dword	_ZN61_INTERNAL_cc668ceb_30_group_norm_nhwc_one_pass_48_cu_b3a0362b4cuda3std3__45__cpo4rendE
	.align		8
        /*0030*/ 	.dword	_ZN61_INTERNAL_cc668ceb_30_group_norm_nhwc_one_pass_48_cu_b3a0362b4cuda3std3__45__cpo7crbeginE
	.align		8
        /*0038*/ 	.dword	_ZN61_INTERNAL_cc668ceb_30_group_norm_nhwc_one_pass_48_cu_b3a0362b4cuda3std3__45__cpo5crendE
	.align		8
        /*0040*/ 	.dword	_ZN61_INTERNAL_cc668ceb_30_group_norm_nhwc_one_pass_48_cu_b3a0362b4cuda3std3__463_GLOBAL__N__cc668ceb_30_group_norm_nhwc_one_pass_48_cu_b3a0362b6ignoreE
	.align		8
        /*0048*/ 	.dword	_ZN61_INTERNAL_cc668ceb_30_group_norm_nhwc_one_pass_48_cu_b3a0362b4cuda3std3__419piecewise_constructE
	.align		8
        /*0050*/ 	.dword	_ZN61_INTERNAL_cc668ceb_30_group_norm_nhwc_one_pass_48_cu_b3a0362b4cuda3std3__48in_placeE
	.align		8
        /*0058*/ 	.dword	_ZN61_INTERNAL_cc668ceb_30_group_norm_nhwc_one_pass_48_cu_b3a0362b4cuda3std3__420unreachable_sentinelE
	.align		8
        /*0060*/ 	.dword	_ZN61_INTERNAL_cc668ceb_30_group_norm_nhwc_one_pass_48_cu_b3a0362b4cuda3std3__47nulloptE
	.align		8
        /*0068*/ 	.dword	_ZN61_INTERNAL_cc668ceb_30_group_norm_nhwc_one_pass_48_cu_b3a0362b4cuda3std3__48unexpectE
	.align		8
        /*0070*/ 	.dword	_ZN61_INTERNAL_cc668ceb_30_group_norm_nhwc_one_pass_48_cu_b3a0362b4cuda3std6ranges3__45__cpo4swapE
	.align		8
        /*0078*/ 	.dword	_ZN61_INTERNAL_cc668ceb_30_group_norm_nhwc_one_pass_48_cu_b3a0362b4cuda3std6ranges3__45__cpo9iter_moveE
	.align		8
        /*0080*/ 	.dword	_ZN61_INTERNAL_cc668ceb_30_group_norm_nhwc_one_pass_48_cu_b3a0362b4cuda3std6ranges3__45__cpo5beginE
	.align		8
        /*0088*/ 	.dword	_ZN61_INTERNAL_cc668ceb_30_group_norm_nhwc_one_pass_48_cu_b3a0362b4cuda3std6ranges3__45__cpo3endE
	.align		8
        /*0090*/ 	.dword	_ZN61_INTERNAL_cc668ceb_30_group_norm_nhwc_one_pass_48_cu_b3a0362b4cuda3std6ranges3__45__cpo6cbeginE
	.align		8
        /*0098*/ 	.dword	_ZN61_INTERNAL_cc668ceb_30_group_norm_nhwc_one_pass_48_cu_b3a0362b4cuda3std6ranges3__45__cpo4cendE
	.align		8
        /*00a0*/ 	.dword	_ZN61_INTERNAL_cc668ceb_30_group_norm_nhwc_one_pass_48_cu_b3a0362b4cuda3std6ranges3__45__cpo7advanceE
	.align		8
        /*00a8*/ 	.dword	_ZN61_INTERNAL_cc668ceb_30_group_norm_nhwc_one_pass_48_cu_b3a0362b4cuda3std6ranges3__45__cpo9iter_swapE
	.align		8
        /*00b0*/ 	.dword	_ZN61_INTERNAL_cc668ceb_30_group_norm_nhwc_one_pass_48_cu_b3a0362b4cuda3std6ranges3__45__cpo4nextE
	.align		8
        /*00b8*/ 	.dword	_ZN61_INTERNAL_cc668ceb_30_group_norm_nhwc_one_pass_48_cu_b3a0362b4cuda3std6ranges3__45__cpo4prevE
	.align		8
        /*00c0*/ 	.dword	_ZN61_INTERNAL_cc668ceb_30_group_norm_nhwc_one_pass_48_cu_b3a0362b4cuda3std6ranges3__45__cpo4dataE
	.align		8
        /*00c8*/ 	.dword	_ZN61_INTERNAL_cc668ceb_30_group_norm_nhwc_one_pass_48_cu_b3a0362b4cuda3std6ranges3__45__cpo5cdataE
	.align		8
        /*00d0*/ 	.dword	_ZN61_INTERNAL_cc668ceb_30_group_norm_nhwc_one_pass_48_cu_b3a0362b4cuda3std6ranges3__45__cpo4sizeE
	.align		8
        /*00d8*/ 	.dword	_ZN61_INTERNAL_cc668ceb_30_group_norm_nhwc_one_pass_48_cu_b3a0362b4cuda3std6ranges3__45__cpo5ssizeE
	.align		8
        /*00e0*/ 	.dword	_ZN61_INTERNAL_cc668ceb_30_group_norm_nhwc_one_pass_48_cu_b3a0362b4cuda3std6ranges3__45__cpo8distanceE
	.align		8
        /*00e8*/ 	.dword	_ZN61_INTERNAL_cc668ceb_30_group_norm_nhwc_one_pass_48_cu_b3a0362b6thrust23THRUST_300001_SM_900_NS6system6detail10sequential3seqE
	.align		8
        /*00f0*/ 	.dword	_ZN61_INTERNAL_cc668ceb_30_group_norm_nhwc_one_pass_48_cu_b3a0362b6thrust23THRUST_300001_SM_900_NS12placeholders2_1E
	.align		8
        /*00f8*/ 	.dword	_ZN61_INTERNAL_cc668ceb_30_group_norm_nhwc_one_pass_48_cu_b3a0362b6thrust23THRUST_300001_SM_900_NS12placeholders2_2E
	.align		8
        /*0100*/ 	.dword	_ZN61_INTERNAL_cc668ceb_30_group_norm_nhwc_one_pass_48_cu_b3a0362b6thrust23THRUST_300001_SM_900_NS12placeholders2_3E
	.align		8
        /*0108*/ 	.dword	_ZN61_INTERNAL_cc668ceb_30_group_norm_nhwc_one_pass_48_cu_b3a0362b6thrust23THRUST_300001_SM_900_NS12placeholders2_4E
	.align		8
        /*0110*/ 	.dword	_ZN61_INTERNAL_cc668ceb_30_group_norm_nhwc_one_pass_48_cu_b3a0362b6thrust23THRUST_300001_SM_900_NS12placeholders2_5E
	.align		8
        /*0118*/ 	.dword	_ZN61_INTERNAL_cc668ceb_30_group_norm_nhwc_one_pass_48_cu_b3a0362b6thrust23THRUST_300001_SM_900_NS12placeholders2_6E
	.align		8
        /*0120*/ 	.dword	_ZN61_INTERNAL_cc668ceb_30_group_norm_nhwc_one_pass_48_cu_b3a0362b6thrust23THRUST_300001_SM_900_NS12placeholders2_7E
	.align		8
        /*0128*/ 	.dword	_ZN61_INTERNAL_cc668ceb_30_group_norm_nhwc_one_pass_48_cu_b3a0362b6thrust23THRUST_300001_SM_900_NS12placeholders2_8E
	.align		8
        /*0130*/ 	.dword	_ZN61_INTERNAL_cc668ceb_30_group_norm_nhwc_one_pass_48_cu_b3a0362b6thrust23THRUST_300001_SM_900_NS12placeholders2_9E
	.align		8
        /*0138*/ 	.dword	_ZN61_INTERNAL_cc668ceb_30_group_norm_nhwc_one_pass_48_cu_b3a0362b6thrust23THRUST_300001_SM_900_NS12placeholders3_10E


//--------------------- .text._ZN3cub17CUB_300001_SM_9006detail11EmptyKernelIvEEvv --------------------------
	.section	.text._ZN3cub17CUB_300001_SM_9006detail11EmptyKernelIvEEvv,"ax",@progbits
	.align	128
        .global         _ZN3cub17CUB_300001_SM_9006detail11EmptyKernelIvEEvv
        .type           _ZN3cub17CUB_300001_SM_9006detail11EmptyKernelIvEEvv,@function
        .size           _ZN3cub17CUB_300001_SM_9006detail11EmptyKernelIvEEvv,(.L_x_5131 - _ZN3cub17CUB_300001_SM_9006detail11EmptyKernelIvEEvv)
        .other          _ZN3cub17CUB_300001_SM_9006detail11EmptyKernelIvEEvv,@"STO_CUDA_ENTRY STV_DEFAULT"
_ZN3cub17CUB_300001_SM_9006detail11EmptyKernelIvEEvv:
.text._ZN3cub17CUB_300001_SM_9006detail11EmptyKernelIvEEvv:
[----:B------:R-:W-:Y:S01]  /*0000*/  LDC R1, c[0x0][0x28] ;  /* 0x00000a00ff017b82 */ /* 0x000fe20000000800 */
[----:B------:R-:W-:Y:S05]  /*0010*/  EXIT ;  /* 0x000000000000794d */ /* 0x000fea0003800000 */
.L_x_0:
[----:B------:R-:W-:-:S00]  /*0020*/  BRA `(.L_x_0) ;  /* 0xfffffffc00fc7947 */ /* 0x000fc0000383ffff */
[----:B------:R-:W-:-:S00]  /*0030*/  NOP ;  /* 0x0000000000007918 */ /* 0x000fc00000000000 */
        /* <DEDUP_REMOVED lines=12> */
.L_x_5131:


//--------------------- .text._Z35group_norm_nhwc_bwd_one_pass_kernelI11Bf16IOFp32WLi64ELi48ELi384EEv26Group_norm_nhwc_bwd_params --------------------------
	.section	.text._Z35group_norm_nhwc_bwd_one_pass_kernelI11Bf16IOFp32WLi64ELi48ELi384EEv26Group_norm_nhwc_bwd_params,"ax",@progbits
	.align	128
        .global         _Z35group_norm_nhwc_bwd_one_pass_kernelI11Bf16IOFp32WLi64ELi48ELi384EEv26Group_norm_nhwc_bwd_params
        .type           _Z35group_norm_nhwc_bwd_one_pass_kernelI11Bf16IOFp32WLi64ELi48ELi384EEv26Group_norm_nhwc_bwd_params,@function
        .size           _Z35group_norm_nhwc_bwd_one_pass_kernelI11Bf16IOFp32WLi64ELi48ELi384EEv26Group_norm_nhwc_bwd_params,(.L_x_5132 - _Z35group_norm_nhwc_bwd_one_pass_kernelI11Bf16IOFp32WLi64ELi48ELi384EEv26Group_norm_nhwc_bwd_params)
        .other          _Z35group_norm_nhwc_bwd_one_pass_kernelI11Bf16IOFp32WLi64ELi48ELi384EEv26Group_norm_nhwc_bwd_params,@"STO_CUDA_ENTRY STV_DEFAULT"
_Z35group_norm_nhwc_bwd_one_pass_kernelI11Bf16IOFp32WLi64ELi48ELi384EEv26Group_norm_nhwc_bwd_params:
.text._Z35group_norm_nhwc_bwd_one_pass_kernelI11Bf16IOFp32WLi64ELi48ELi384EEv26Group_norm_nhwc_bwd_params:
[----:B------:R-:W-:Y:S08]  /*0000*/  LDC R1, c[0x0][0x28] ;  /* 0x00000a00ff017b82 */ /* 0x000ff00000000800 */
[----:B------:R-:W0:Y:S01]  /*0010*/  S2UR UR10, SR_CTAID.Y ;  /* 0x00000000000a79c3 */ /* 0x000e220000002600 */
[----:B------:R-:W-:Y:S01]  /*0020*/  ULDC UR5, c[0x0][0x2a0] ;  /* 0x0000a80000057ab9 */ /* 0x000fe20000000800 */
[----:B------:R-:W-:Y:S01]  /*0030*/  ULDC UR4, c[0x0][0x270] ;  /* 0x00009c0000047ab9 */ /* 0x000fe20000000800 */
[----:B------:R-:W1:Y:S01]  /*0040*/  S2R R38, SR_TID.X ;  /* 0x0000000000267919 */ /* 0x000e620000002100 */
[----:B------:R-:W-:Y:S01]  /*0050*/  UIMAD UR5, UR5, UR4, URZ ;  /* 0x00000004050572a4 */ /* 0x000fe2000f8e023f */
[----:B------:R-:W-:-:S03]  /*0060*/  ULDC.64 UR14, c[0x0][0x208] ;  /* 0x00008200000e7ab9 */ /* 0x000fc60000000a00 */
[----:B0-----:R-:W-:-:S06]  /*0070*/  UISETP.GE.AND UP0, UPT, UR10, UR5, UPT ;  /* 0x000000050a00728c */ /* 0x001fcc000bf06270 */
[----:B------:R-:W-:-:S13]  /*0080*/  PLOP3.LUT P0, PT, PT, PT, UP0, 0x80, 0x0 ;  /* 0x000000000000781c */ /* 0x000fda0003f0f008 */
[----:B-1----:R-:W-:Y:S05]  /*0090*/  @P0 BRA `(.L_x_1) ;  /* 0x0000004000640947 */ /* 0x002fea0003800000 */
[----:B------:R-:W0:Y:S01]  /*00a0*/  S2UR UR16, SR_CTAID.X ;  /* 0x00000000001079c3 */ /* 0x000e220000002500 */
[----:B------:R-:W-:Y:S01]  /*00b0*/  IMAD.WIDE.U32 R2, R38, -0x55555555, RZ ;  /* 0xaaaaaaab26027825 */ /* 0x000fe200078e00ff */
[----:B------:R-:W-:Y:S01]  /*00c0*/  ULDC.64 UR12, c[0x0][0x288] ;  /* 0x0000a200000c7ab9 */ /* 0x000fe20000000a00 */
[----:B------:R-:W1:Y:S01]  /*00d0*/  S2R R0, SR_LANEID ;  /* 0x0000000000007919 */ /* 0x000e620000000000 */
[----:B------:R-:W-:Y:S02]  /*00e0*/  UIMAD.WIDE.U32 UR6, UR12, 0x3, URZ ;  /* 0x000000030c0678a5 */ /* 0x000fe4000f8e003f */
[----:B------:R-:W-:Y:S01]  /*00f0*/  UIMAD UR9, UR13, 0x3, URZ ;  /* 0x000000030d0978a4 */ /* 0x000fe2000f8e023f */
[----:B------:R-:W-:Y:S01]  /*0100*/  SHF.R.U32.HI R3, RZ, 0x4, R3 ;  /* 0x00000004ff037819 */ /* 0x000fe20000011603 */
[----:B------:R-:W0:Y:S01]  /*0110*/  LDC R36, c[0x0][0x2ac] ;  /* 0x0000ab00ff247b82 */ /* 0x000e220000000800 */
[----:B------:R-:W-:Y:S02]  /*0120*/  ULEA.HI UR11, UP0, UR13, UR12, URZ, 0x1 ;  /* 0x0000000c0d0b7291 */ /* 0x000fe4000f81083f */
[----:B------:R-:W-:Y:S01]  /*0130*/  UIADD3 UR9, UR7, UR9, URZ ;  /* 0x0000000907097290 */ /* 0x000fe2000fffe03f */
[----:B------:R-:W-:Y:S01]  /*0140*/  IMAD R37, R3, -0x18, R38 ;  /* 0xffffffe803257824 */ /* 0x000fe200078e0226 */
[----:B------:R-:W-:Y:S01]  /*0150*/  UIADD3.X UR12, URZ, UR13, URZ, UP0, !UPT ;  /* 0x0000000d3f0c7290 */ /* 0x000fe200087fe43f */
[----:B------:R-:W-:-:S02]  /*0160*/  ULDC.64 UR18, c[0x0][0x290] ;  /* 0x0000a40000127ab9 */ /* 0x000fc40000000a00 */
[----:B------:R-:W2:Y:S01]  /*0170*/  S2UR UR8, SR_CgaCtaId ;  /* 0x00000000000879c3 */ /* 0x000ea20000008800 */
[----:B------:R-:W-:Y:S01]  /*0180*/  ULEA.HI UR7, UP0, UR9, UR6, URZ, 0x1 ;  /* 0x0000000609077291 */ /* 0x000fe2000f81083f */
[----:B------:R-:W-:Y:S01]  /*0190*/  SHF.L.U32 R37, R37, 0x1, RZ ;  /* 0x0000000125257819 */ /* 0x000fe200000006ff */
[----:B------:R-:W-:Y:S01]  /*01a0*/  UMOV UR4, 0x400 ;  /* 0x0000040000047882 */ /* 0x000fe20000000000 */
[----:B------:R-:W-:Y:S02]  /*01b0*/  USHF.R.S64 UR6, UR11, 0x1, UR12 ;  /* 0x000000010b067899 */ /* 0x000fe4000800100c */
[----:B------:R-:W-:-:S04]  /*01c0*/  UIADD3.X UR9, URZ, UR9, URZ, UP0, !UPT ;  /* 0x000000093f097290 */ /* 0x000fc800087fe43f */
[----:B------:R-:W-:Y:S02]  /*01d0*/  USHF.R.S64 UR7, UR7, 0x1, UR9 ;  /* 0x0000000107077899 */ /* 0x000fe40008001009 */
[----:B------:R-:W-:Y:S01]  /*01e0*/  USHF.R.S32.HI UR9, URZ, 0x1, UR9 ;  /* 0x000000013f097899 */ /* 0x000fe20008011409 */
[----:B0-----:R-:W-:Y:S01]  /*01f0*/  IMAD R36, R36, UR16, R3 ;  /* 0x0000001024247c24 */ /* 0x001fe2000f8e0203 */
[----:B------:R-:W-:Y:S02]  /*0200*/  SHF.R.S32.HI R3, RZ, 0x1f, R38 ;  /* 0x0000001fff037819 */ /* 0x000fe40000011426 */
[----:B------:R-:W-:Y:S02]  /*0210*/  USHF.L.U64.HI UR9, UR7, 0x2, UR9 ;  /* 0x0000000207097899 */ /* 0x000fe40008010209 */
[----:B------:R-:W-:Y:S01]  /*0220*/  ISETP.GE.U32.AND P1, PT, R36, UR18, PT ;  /* 0x0000001224007c0c */ /* 0x000fe2000bf26070 */
[----:B------:R-:W-:Y:S01]  /*0230*/  ULDC.U8 UR18, c[0x0][0x2a4] ;  /* 0x0000a90000127ab9 */ /* 0x000fe20000000000 */
[----:B------:R-:W-:Y:S01]  /*0240*/  SHF.R.S32.HI R2, RZ, 0x1f, R36 ;  /* 0x0000001fff027819 */ /* 0x000fe20000011424 */
[----:B--2---:R-:W-:Y:S01]  /*0250*/  ULEA UR4, UR8, UR4, 0x18 ;  /* 0x0000000408047291 */ /* 0x004fe2000f8ec03f */
[----:B------:R-:W-:Y:S01]  /*0260*/  LEA.HI R3, R3, R38, RZ, 0x5 ;  /* 0x0000002603037211 */ /* 0x000fe200078f28ff */
[----:B------:R-:W-:Y:S01]  /*0270*/  USHF.R.S32.HI UR8, URZ, 0x1, UR12 ;  /* 0x000000013f087899 */ /* 0x000fe2000801140c */
[----:B------:R-:W-:-:S02]  /*0280*/  ISETP.GE.AND.EX P1, PT, R2, UR19, PT, P1 ;  /* 0x0000001302007c0c */ /* 0x000fc4000bf26310 */
[----:B------:R-:W-:Y:S01]  /*0290*/  SHF.R.S32.HI R2, RZ, 0x5, R3 ;  /* 0x00000005ff027819 */ /* 0x000fe20000011403 */
[----:B------:R-:W-:Y:S01]  /*02a0*/  USHF.L.U64.HI UR8, UR6, 0x2, UR8 ;  /* 0x0000000206087899 */ /* 0x000fe20008010208 */
[----:B------:R-:W-:Y:S02]  /*02b0*/  ISETP.LT.U32.AND P1, PT, R38, 0x180, !P1 ;  /* 0x000001802600780c */ /* 0x000fe40004f21070 */
[C---:B------:R-:W-:Y:S02]  /*02c0*/  IADD3 R35, R36.reuse, 0x20, RZ ;  /* 0x0000002024237810 */ /* 0x040fe40007ffe0ff */
[----:B------:R-:W-:Y:S02]  /*02d0*/  IADD3 R34, R36, 0x30, RZ ;  /* 0x0000003024227810 */ /* 0x000fe40007ffe0ff */
[----:B------:R-:W-:Y:S01]  /*02e0*/  LEA R2, R2, UR4, 0x3 ;  /* 0x0000000402027c11 */ /* 0x000fe2000f8e18ff */
[----:B-1----:R-:W-:-:S06]  /*02f0*/  UMOV UR4, URZ ;  /* 0x0000003f00047c82 */ /* 0x002fcc0008000000 */
.L_x_36:
[----:B0-----:R-:W0:Y:S01]  /*0300*/  LDC R8, c[0x0][0x2a0] ;  /* 0x0000a800ff087b82 */ /* 0x001e220000000800 */
[----:B------:R-:W-:Y:S01]  /*0310*/  IABS R9, UR10 ;  /* 0x0000000a00097c13 */ /* 0x000fe20008000000 */
[----:B------:R-:W-:Y:S01]  /*0320*/  ULDC.64 UR12, c[0x0][0x298] ;  /* 0x0000a600000c7ab9 */ /* 0x000fe20000000a00 */
[----:B------:R-:W-:Y:S01]  /*0330*/  ISETP.LE.AND P4, PT, RZ, UR10, PT ;  /* 0x0000000aff007c0c */ /* 0x000fe2000bf83270 */
[----:B------:R-:W-:Y:S01]  /*0340*/  ULDC.64 UR20, c[0x0][0x290] ;  /* 0x0000a40000147ab9 */ /* 0x000fe20000000a00 */
[----:B------:R-:W-:Y:S02]  /*0350*/  SHF.R.S32.HI R11, RZ, 0x1f, R36 ;  /* 0x0000001fff0b7819 */ /* 0x000fe40000011424 */
[----:B------:R-:W-:Y:S01]  /*0360*/  SHF.R.S32.HI R27, RZ, 0x1f, R35 ;  /* 0x0000001fff1b7819 */ /* 0x000fe20000011423 */
[----:B-1----:R-:W1:Y:S01]  /*0370*/  @P1 LDC.64 R12, c[0x0][0x228] ;  /* 0x00008a00ff0c1b82 */ /* 0x002e620000000a00 */
[----:B------:R-:W-:Y:S02]  /*0380*/  IADD3 R22, R36, 0x10, RZ ;  /* 0x0000001024167810 */ /* 0x000fe40007ffe0ff */
[----:B------:R-:W-:-:S02]  /*0390*/  CS2R R32, SRZ ;  /* 0x0000000000207805 */ /* 0x000fc4000001ff00 */
[----:B------:R-:W-:Y:S02]  /*03a0*/  SHF.R.S32.HI R23, RZ, 0x1f, R22 ;  /* 0x0000001fff177819 */ /* 0x000fe40000011416 */
[----:B0-----:R-:W-:-:S04]  /*03b0*/  IABS R6, R8 ;  /* 0x0000000800067213 */ /* 0x001fc80000000000 */
[----:B------:R-:W0:Y:S08]  /*03c0*/  I2F.RP R3, R6 ;  /* 0x0000000600037306 */ /* 0x000e300000209400 */
[----:B0-----:R-:W0:Y:S02]  /*03d0*/  MUFU.RCP R3, R3 ;  /* 0x0000000300037308 */ /* 0x001e240000001000 */
[----:B0-----:R-:W-:-:S06]  /*03e0*/  IADD3 R4, R3, 0xffffffe, RZ ;  /* 0x0ffffffe03047810 */ /* 0x001fcc0007ffe0ff */
[----:B------:R0:W2:Y:S02]  /*03f0*/  F2I.FTZ.U32.TRUNC.NTZ R5, R4 ;  /* 0x0000000400057305 */ /* 0x0000a4000021f000 */
[----:B0-----:R-:W-:Y:S01]  /*0400*/  HFMA2.MMA R4, -RZ, RZ, 0, 0 ;  /* 0x00000000ff047435 */ /* 0x001fe200000001ff */
[----:B--2---:R-:W-:-:S05]  /*0410*/  IADD3 R7, RZ, -R5, RZ ;  /* 0x80000005ff077210 */ /* 0x004fca0007ffe0ff */
[----:B------:R-:W-:-:S04]  /*0420*/  IMAD R7, R7, R6, RZ ;  /* 0x0000000607077224 */ /* 0x000fc800078e02ff */
[----:B------:R-:W-:Y:S01]  /*0430*/  IMAD.HI.U32 R5, R5, R7, R4 ;  /* 0x0000000705057227 */ /* 0x000fe200078e0004 */
[----:B------:R-:W-:-:S05]  /*0440*/  MOV R7, R9 ;  /* 0x0000000900077202 */ /* 0x000fca0000000f00 */
[----:B------:R-:W-:-:S05]  /*0450*/  IMAD.HI.U32 R5, R5, R7, RZ ;  /* 0x0000000705057227 */ /* 0x000fca00078e00ff */
[----:B------:R-:W-:-:S05]  /*0460*/  IADD3 R3, -R5, RZ, RZ ;  /* 0x000000ff05037210 */ /* 0x000fca0007ffe1ff */
[----:B------:R-:W-:Y:S01]  /*0470*/  IMAD R3, R6, R3, R7 ;  /* 0x0000000306037224 */ /* 0x000fe200078e0207 */
[----:B------:R-:W-:-:S04]  /*0480*/  LOP3.LUT R7, R8, UR10, RZ, 0x3c, !PT ;  /* 0x0000000a08077c12 */ /* 0x000fc8000f8e3cff */
[----:B------:R-:W-:Y:S02]  /*0490*/  ISETP.GT.U32.AND P0, PT, R6, R3, PT ;  /* 0x000000030600720c */ /* 0x000fe40003f04070 */
[----:B------:R-:W-:Y:S02]  /*04a0*/  ISETP.GE.AND P5, PT, R7, RZ, PT ;  /* 0x000000ff0700720c */ /* 0x000fe40003fa6270 */
[----:B------:R-:W-:-:S09]  /*04b0*/  SHF.R.S32.HI R7, RZ, 0x1f, R37 ;  /* 0x0000001fff077819 */ /* 0x000fd20000011425 */
[-C--:B------:R-:W-:Y:S02]  /*04c0*/  @!P0 IADD3 R3, R3, -R6.reuse, RZ ;  /* 0x8000000603038210 */ /* 0x080fe40007ffe0ff */
[----:B------:R-:W-:Y:S02]  /*04d0*/  @!P0 IADD3 R5, R5, 0x1, RZ ;  /* 0x0000000105058810 */ /* 0x000fe40007ffe0ff */
[CC--:B------:R-:W-:Y:S02]  /*04e0*/  ISETP.GE.U32.AND P2, PT, R3.reuse, R6.reuse, PT ;  /* 0x000000060300720c */ /* 0x0c0fe40003f46070 */
[----:B------:R-:W-:Y:S02]  /*04f0*/  ISETP.GT.U32.AND P3, PT, R6, R3, PT ;  /* 0x000000030600720c */ /* 0x000fe40003f64070 */
[----:B------:R-:W-:Y:S02]  /*0500*/  IADD3 R4, R3, -R6, RZ ;  /* 0x8000000603047210 */ /* 0x000fe40007ffe0ff */
[----:B------:R-:W-:-:S02]  /*0510*/  ISETP.NE.AND P0, PT, R8, RZ, PT ;  /* 0x000000ff0800720c */ /* 0x000fc40003f05270 */
[----:B------:R-:W-:Y:S02]  /*0520*/  SEL R3, R4, R3, !P3 ;  /* 0x0000000304037207 */ /* 0x000fe40005800000 */
[----:B------:R-:W-:Y:S02]  /*0530*/  LOP3.LUT R4, RZ, R8, RZ, 0x33, !PT ;  /* 0x00000008ff047212 */ /* 0x000fe400078e33ff */
[----:B------:R-:W-:Y:S01]  /*0540*/  @!P4 IADD3 R3, -R3, RZ, RZ ;  /* 0x000000ff0303c210 */ /* 0x000fe20007ffe1ff */
[----:B------:R-:W0:Y:S01]  /*0550*/  @P1 LDC.64 R8, c[0x0][0x288] ;  /* 0x0000a200ff081b82 */ /* 0x000e220000000a00 */
[----:B------:R-:W-:Y:S02]  /*0560*/  @P2 IADD3 R5, R5, 0x1, RZ ;  /* 0x0000000105052810 */ /* 0x000fe40007ffe0ff */
[----:B------:R-:W-:Y:S02]  /*0570*/  SEL R3, R4, R3, !P0 ;  /* 0x0000000304037207 */ /* 0x000fe40004000000 */
[----:B------:R-:W-:-:S02]  /*0580*/  @!P5 IADD3 R5, -R5, RZ, RZ ;  /* 0x000000ff0505d210 */ /* 0x000fc40007ffe1ff */
[----:B------:R-:W-:Y:S01]  /*0590*/  ISETP.GE.U32.AND P2, PT, R22, UR20, PT ;  /* 0x0000001416007c0c */ /* 0x000fe2000bf46070 */
[----:B------:R-:W-:Y:S01]  /*05a0*/  IMAD R16, R3, 0x30, RZ ;  /* 0x0000003003107824 */ /* 0x000fe200078e02ff */
[----:B------:R-:W-:Y:S02]  /*05b0*/  SEL R5, R4, R5, !P0 ;  /* 0x0000000504057207 */ /* 0x000fe40004000000 */
[----:B------:R-:W-:Y:S02]  /*05c0*/  ISETP.GE.AND.EX P2, PT, R23, UR21, PT, P2 ;  /* 0x0000001517007c0c */ /* 0x000fe4000bf46320 */
[----:B------:R-:W-:Y:S02]  /*05d0*/  IADD3 R40, P0, R37, R16, RZ ;  /* 0x0000001025287210 */ /* 0x000fe40007f1e0ff */
[----:B------:R-:W-:Y:S02]  /*05e0*/  SHF.R.S32.HI R4, RZ, 0x1f, R5 ;  /* 0x0000001fff047819 */ /* 0x000fe40000011405 */
[----:B------:R-:W-:-:S02]  /*05f0*/  LEA.HI.X.SX32 R41, R16, R7, 0x1, P0 ;  /* 0x0000000710297211 */ /* 0x000fc400000f0eff */
[----:B------:R-:W-:Y:S01]  /*0600*/  ISETP.GE.U32.AND P0, PT, R35, UR20, PT ;  /* 0x0000001423007c0c */ /* 0x000fe2000bf06070 */
[----:B------:R-:W-:Y:S02]  /*0610*/  IMAD R4, R4, UR12, RZ ;  /* 0x0000000c04047c24 */ /* 0x000fe4000f8e02ff */
[----:B------:R-:W-:Y:S01]  /*0620*/  IMAD.WIDE.U32 R40, R5, UR12, R40 ;  /* 0x0000000c05287c25 */ /* 0x000fe2000f8e0028 */
[----:B------:R-:W-:-:S03]  /*0630*/  ISETP.GE.AND.EX P0, PT, R27, UR21, PT, P0 ;  /* 0x000000151b007c0c */ /* 0x000fc6000bf06300 */
[----:B------:R-:W-:Y:S01]  /*0640*/  IMAD R43, R5, UR13, R4 ;  /* 0x0000000d052b7c24 */ /* 0x000fe2000f8e0204 */
[----:B------:R-:W-:Y:S01]  /*0650*/  ULDC.64 UR12, c[0x0][0x248] ;  /* 0x00009200000c7ab9 */ /* 0x000fe20000000a00 */
[----:B------:R-:W2:Y:S01]  /*0660*/  @P1 LDC.64 R4, c[0x0][0x230] ;  /* 0x00008c00ff041b82 */ /* 0x000ea20000000a00 */
[----:B------:R-:W-:Y:S01]  /*0670*/  UIMAD.WIDE UR12, UR10, 0x8, UR12 ;  /* 0x000000080a0c78a5 */ /* 0x000fe2000f8e020c */
[----:B------:R-:W-:Y:S01]  /*0680*/  @P1 MOV R42, R40 ;  /* 0x00000028002a1202 */ /* 0x000fe20000000f00 */
[----:B0-----:R-:W-:Y:S01]  /*0690*/  @P1 IMAD R10, R11, R8, RZ ;  /* 0x000000080b0a1224 */ /* 0x001fe200078e02ff */
[----:B------:R-:W-:Y:S02]  /*06a0*/  IADD3 R43, R41, R43, RZ ;  /* 0x0000002b292b7210 */ /* 0x000fe40007ffe0ff */
[----:B------:R-:W-:Y:S02]  /*06b0*/  ISETP.GT.U32.OR P0, PT, R38, 0x17f, P0 ;  /* 0x0000017f2600780c */ /* 0x000fe40000704470 */
[----:B------:R-:W-:-:S02]  /*06c0*/  MOV R6, UR12 ;  /* 0x0000000c00067c02 */ /* 0x000fc40008000f00 */
[----:B------:R-:W-:-:S06]  /*06d0*/  MOV R7, UR13 ;  /* 0x0000000d00077c02 */ /* 0x000fcc0008000f00 */
[----:B------:R-:W3:Y:S01]  /*06e0*/  LDG.E.64 R6, desc[UR14][R6.64] ;  /* 0x0000000e06067981 */ /* 0x000ee2000c1e1b00 */
[----:B------:R-:W-:Y:S01]  /*06f0*/  @P1 IMAD R9, R36, R9, R10 ;  /* 0x0000000924091224 */ /* 0x000fe200078e020a */
[----:B------:R-:W-:Y:S01]  /*0700*/  ISETP.GT.U32.OR P2, PT, R38, 0x17f, P2 ;  /* 0x0000017f2600780c */ /* 0x000fe20001744470 */
[----:B------:R-:W-:Y:S01]  /*0710*/  @P1 IMAD.WIDE.U32 R14, R36, R8, R42 ;  /* 0x00000008240e1225 */ /* 0x000fe200078e002a */
[----:B------:R-:W0:Y:S01]  /*0720*/  @!P0 LDC.64 R10, c[0x0][0x288] ;  /* 0x0000a200ff0a8b82 */ /* 0x000e220000000a00 */
[----:B------:R-:W-:Y:S02]  /*0730*/  SHF.R.S32.HI R17, RZ, 0x1f, R34 ;  /* 0x0000001fff117819 */ /* 0x000fe40000011422 */
[----:B------:R-:W-:Y:S02]  /*0740*/  ISETP.GE.U32.AND P3, PT, R34, UR20, PT ;  /* 0x0000001422007c0c */ /* 0x000fe4000bf66070 */
[----:B------:R-:W-:Y:S02]  /*0750*/  @P1 IADD3 R19, R15, R9, RZ ;  /* 0x000000090f131210 */ /* 0x000fe40007ffe0ff */
[C---:B------:R-:W-:Y:S01]  /*0760*/  @P1 SHF.L.U32 R15, R14.reuse, 0x1, RZ ;  /* 0x000000010e0f1819 */ /* 0x040fe200000006ff */
[----:B------:R-:W4:Y:S01]  /*0770*/  @!P0 LDC.64 R20, c[0x0][0x228] ;  /* 0x00008a00ff148b82 */ /* 0x000f220000000a00 */
[----:B------:R-:W-:-:S02]  /*0780*/  @P1 SHF.L.U64.HI R26, R14, 0x1, R19 ;  /* 0x000000010e1a1819 */ /* 0x000fc40000010213 */
[----:B--2---:R-:W-:Y:S02]  /*0790*/  @P1 IADD3 R24, P4, R15, R4, RZ ;  /* 0x000000040f181210 */ /* 0x004fe40007f9e0ff */
[----:B------:R-:W-:Y:S02]  /*07a0*/  ISETP.GE.AND.EX P3, PT, R17, UR21, PT, P3 ;  /* 0x0000001511007c0c */ /* 0x000fe4000bf66330 */
[----:B------:R-:W-:Y:S01]  /*07b0*/  @P1 IADD3.X R25, R26, R5, RZ, P4, !PT ;  /* 0x000000051a191210 */ /* 0x000fe200027fe4ff */
[----:B------:R-:W2:Y:S01]  /*07c0*/  @!P2 LDC.64 R8, c[0x0][0x288] ;  /* 0x0000a200ff08ab82 */ /* 0x000ea20000000a00 */
[----:B------:R-:W-:-:S03]  /*07d0*/  ISETP.GT.U32.OR P3, PT, R38, 0x17f, P3 ;  /* 0x0000017f2600780c */ /* 0x000fc60001f64470 */
[----:B------:R2:W3:Y:S01]  /*07e0*/  @P1 LDG.E R32, desc[UR14][R24.64] ;  /* 0x0000000e18201981 */ /* 0x0004e2000c1e1900 */
[----:B0-----:R-:W-:Y:S01]  /*07f0*/  @!P0 IMAD R14, R27, R10, RZ ;  /* 0x0000000a1b0e8224 */ /* 0x001fe200078e02ff */
[----:B-1----:R-:W-:Y:S02]  /*0800*/  @P1 IADD3 R12, P4, R15, R12, RZ ;  /* 0x0000000c0f0c1210 */ /* 0x002fe40007f9e0ff */
[----:B------:R-:W0:Y:S01]  /*0810*/  @!P0 LDC.64 R18, c[0x0][0x230] ;  /* 0x00008c00ff128b82 */ /* 0x000e220000000a00 */
[----:B------:R-:W-:Y:S01]  /*0820*/  @!P0 MOV R15, R43 ;  /* 0x0000002b000f8202 */ /* 0x000fe20000000f00 */
[----:B------:R-:W-:Y:S01]  /*0830*/  @!P0 IMAD R27, R35, R11, R14 ;  /* 0x0000000b231b8224 */ /* 0x000fe200078e020e */
[----:B------:R-:W-:-:S05]  /*0840*/  @!P0 MOV R14, R40 ;  /* 0x00000028000e8202 */ /* 0x000fca0000000f00 */
[----:B------:R-:W-:Y:S01]  /*0850*/  @!P0 IMAD.WIDE.U32 R10, R35, R10, R14 ;  /* 0x0000000a230a8225 */ /* 0x000fe200078e000e */
[----:B------:R-:W1:Y:S04]  /*0860*/  @!P3 LDC.64 R4, c[0x0][0x288] ;  /* 0x0000a200ff04bb82 */ /* 0x000e680000000a00 */
[----:B------:R-:W-:Y:S01]  /*0870*/  @!P0 IADD3 R11, R11, R27, RZ ;  /* 0x0000001b0b0b8210 */ /* 0x000fe20007ffe0ff */
[----:B--2---:R-:W-:Y:S01]  /*0880*/  @!P2 IMAD R23, R23, R8, RZ ;  /* 0x000000081717a224 */ /* 0x004fe200078e02ff */
[C---:B------:R-:W-:Y:S02]  /*0890*/  @!P0 SHF.L.U32 R25, R10.reuse, 0x1, RZ ;  /* 0x000000010a198819 */ /* 0x040fe400000006ff */
[----:B------:R-:W-:Y:S02]  /*08a0*/  @!P0 SHF.L.U64.HI R24, R10, 0x1, R11 ;  /* 0x000000010a188819 */ /* 0x000fe4000001020b */
[----:B------:R-:W-:-:S02]  /*08b0*/  CS2R R28, SRZ ;  /* 0x00000000001c7805 */ /* 0x000fc4000001ff00 */
[----:B------:R-:W-:Y:S01]  /*08c0*/  @!P2 MOV R10, R40 ;  /* 0x00000028000aa202 */ /* 0x000fe20000000f00 */
[----:B------:R-:W2:Y:S01]  /*08d0*/  @!P2 LDC.64 R14, c[0x0][0x230] ;  /* 0x00008c00ff0eab82 */ /* 0x000ea20000000a00 */
[----:B------:R-:W-:Y:S01]  /*08e0*/  @!P2 MOV R11, R43 ;  /* 0x0000002b000ba202 */ /* 0x000fe20000000f00 */
[----:B------:R-:W-:Y:S01]  /*08f0*/  @!P2 IMAD R27, R22, R9, R23 ;  /* 0x00000009161ba224 */ /* 0x000fe200078e0217 */
[----:B------:R-:W-:Y:S01]  /*0900*/  @P1 IADD3.X R13, R26, R13, RZ, P4, !PT ;  /* 0x0000000d1a0d1210 */ /* 0x000fe200027fe4ff */
[----:B------:R-:W-:Y:S01]  /*0910*/  @!P2 IMAD.WIDE.U32 R22, R22, R8, R10 ;  /* 0x000000081616a225 */ /* 0x000fe200078e000a */
[----:B0-----:R-:W-:-:S03]  /*0920*/  @!P0 IADD3 R18, P4, R25, R18, RZ ;  /* 0x0000001219128210 */ /* 0x001fc60007f9e0ff */
[----:B------:R-:W0:Y:S01]  /*0930*/  @!P2 LDC.64 R8, c[0x0][0x228] ;  /* 0x00008a00ff08ab82 */ /* 0x000e220000000a00 */
[----:B----4-:R-:W-:Y:S02]  /*0940*/  @!P0 IADD3 R20, P5, R25, R20, RZ ;  /* 0x0000001419148210 */ /* 0x010fe40007fbe0ff */
[----:B------:R-:W-:Y:S02]  /*0950*/  @!P2 IADD3 R23, R23, R27, RZ ;  /* 0x0000001b1717a210 */ /* 0x000fe40007ffe0ff */
[C---:B------:R-:W-:Y:S02]  /*0960*/  @!P0 IADD3.X R19, R24.reuse, R19, RZ, P4, !PT ;  /* 0x0000001318138210 */ /* 0x040fe400027fe4ff */
[----:B------:R-:W-:Y:S01]  /*0970*/  @!P0 IADD3.X R21, R24, R21, RZ, P5, !PT ;  /* 0x0000001518158210 */ /* 0x000fe20002ffe4ff */
[----:B-1----:R-:W-:Y:S01]  /*0980*/  @!P3 IMAD R17, R17, R4, RZ ;  /* 0x000000041111b224 */ /* 0x002fe200078e02ff */
[C---:B------:R-:W-:Y:S01]  /*0990*/  @!P2 SHF.L.U32 R25, R22.reuse, 0x1, RZ ;  /* 0x000000011619a819 */ /* 0x040fe200000006ff */
[----:B------:R-:W5:Y:S01]  /*09a0*/  @!P0 LDG.E R28, desc[UR14][R18.64] ;  /* 0x0000000e121c8981 */ /* 0x000f62000c1e1900 */
[----:B------:R-:W-:-:S02]  /*09b0*/  @!P2 SHF.L.U64.HI R24, R22, 0x1, R23 ;  /* 0x000000011618a819 */ /* 0x000fc40000010217 */
[----:B------:R-:W-:Y:S02]  /*09c0*/  CS2R R30, SRZ ;  /* 0x00000000001e7805 */ /* 0x000fe4000001ff00 */
[----:B------:R-:W-:Y:S01]  /*09d0*/  @!P3 MOV R22, R40 ;  /* 0x000000280016b202 */ /* 0x000fe20000000f00 */
[----:B------:R-:W1:Y:S01]  /*09e0*/  @!P3 LDC.64 R10, c[0x0][0x230] ;  /* 0x00008c00ff0abb82 */ /* 0x000e620000000a00 */
[----:B------:R-:W-:Y:S02]  /*09f0*/  @!P3 MOV R23, R43 ;  /* 0x0000002b0017b202 */ /* 0x000fe40000000f00 */
[----:B--2---:R-:W-:Y:S01]  /*0a00*/  @!P2 IADD3 R14, P4, R25, R14, RZ ;  /* 0x0000000e190ea210 */ /* 0x004fe20007f9e0ff */
[----:B------:R2:W5:Y:S01]  /*0a10*/  @P1 LDG.E R31, desc[UR14][R12.64] ;  /* 0x0000000e0c1f1981 */ /* 0x000562000c1e1900 */
[----:B------:R-:W-:Y:S01]  /*0a20*/  @!P3 IMAD.WIDE.U32 R22, R34, R4, R22 ;  /* 0x000000042216b225 */ /* 0x000fe200078e0016 */
[----:B------:R-:W-:Y:S01]  /*0a30*/  HFMA2.MMA R4, -RZ, RZ, 0, 0 ;  /* 0x00000000ff047435 */ /* 0x000fe200000001ff */
[----:B------:R-:W-:-:S05]  /*0a40*/  @!P2 IADD3.X R15, R24, R15, RZ, P4, !PT ;  /* 0x0000000f180fa210 */ /* 0x000fca00027fe4ff */
[----:B------:R-:W5:Y:S01]  /*0a50*/  @!P2 LDG.E R33, desc[UR14][R14.64] ;  /* 0x0000000e0e21a981 */ /* 0x000f62000c1e1900 */
[----:B--2---:R-:W2:Y:S03]  /*0a60*/  @!P3 LDC.64 R12, c[0x0][0x228] ;  /* 0x00008a00ff0cbb82 */ /* 0x004ea60000000a00 */
[----:B------:R-:W5:Y:S01]  /*0a70*/  @!P0 LDG.E R4, desc[UR14][R20.64] ;  /* 0x0000000e14048981 */ /* 0x000f62000c1e1900 */
[----:B0-----:R-:W-:-:S04]  /*0a80*/  @!P2 IADD3 R8, P0, R25, R8, RZ ;  /* 0x000000081908a210 */ /* 0x001fc80007f1e0ff */
[----:B------:R-:W-:Y:S01]  /*0a90*/  @!P2 IADD3.X R9, R24, R9, RZ, P0, !PT ;  /* 0x000000091809a210 */ /* 0x000fe200007fe4ff */
[----:B------:R-:W-:Y:S01]  /*0aa0*/  @!P3 IMAD R17, R34, R5, R17 ;  /* 0x000000052211b224 */ /* 0x000fe200078e0211 */
[C---:B------:R-:W-:Y:S01]  /*0ab0*/  @!P3 SHF.L.U32 R5, R22.reuse, 0x1, RZ ;  /* 0x000000011605b819 */ /* 0x040fe200000006ff */
[----:B------:R-:W-:Y:S01]  /*0ac0*/  UMOV UR13, 0x3f800000 ;  /* 0x3f800000000d7882 */ /* 0x000fe20000000000 */
[----:B------:R-:W-:Y:S01]  /*0ad0*/  BSSY B0, `(.L_x_2) ;  /* 0x0000028000007945 */ /* 0x000fe20003800000 */
[----:B------:R0:W5:Y:S01]  /*0ae0*/  @!P2 LDG.E R30, desc[UR14][R8.64] ;  /* 0x0000000e081ea981 */ /* 0x000162000c1e1900 */
[----:B------:R-:W-:Y:S02]  /*0af0*/  @!P3 IADD3 R17, R23, R17, RZ ;  /* 0x000000111711b210 */ /* 0x000fe40007ffe0ff */
[----:B-1----:R-:W-:Y:S02]  /*0b00*/  @!P3 IADD3 R10, P4, R5, R10, RZ ;  /* 0x0000000a050ab210 */ /* 0x002fe40007f9e0ff */
[----:B------:R-:W-:-:S04]  /*0b10*/  @!P3 SHF.L.U64.HI R22, R22, 0x1, R17 ;  /* 0x000000011616b819 */ /* 0x000fc80000010211 */
[C---:B------:R-:W-:Y:S02]  /*0b20*/  @!P3 IADD3.X R11, R22.reuse, R11, RZ, P4, !PT ;  /* 0x0000000b160bb210 */ /* 0x040fe400027fe4ff */
[----:B--2---:R-:W-:Y:S02]  /*0b30*/  @!P3 IADD3 R12, P5, R5, R12, RZ ;  /* 0x0000000c050cb210 */ /* 0x004fe40007fbe0ff */
[----:B------:R-:W-:Y:S01]  /*0b40*/  MOV R5, RZ ;  /* 0x000000ff00057202 */ /* 0x000fe20000000f00 */
[----:B------:R1:W5:Y:S01]  /*0b50*/  @!P3 LDG.E R29, desc[UR14][R10.64] ;  /* 0x0000000e0a1db981 */ /* 0x000362000c1e1900 */
[----:B------:R-:W-:Y:S02]  /*0b60*/  @!P3 IADD3.X R13, R22, R13, RZ, P5, !PT ;  /* 0x0000000d160db210 */ /* 0x000fe40002ffe4ff */
[----:B0-----:R-:W-:-:S03]  /*0b70*/  CS2R R8, SRZ ;  /* 0x0000000000087805 */ /* 0x001fc6000001ff00 */
[----:B------:R0:W5:Y:S01]  /*0b80*/  @!P3 LDG.E R5, desc[UR14][R12.64] ;  /* 0x0000000e0c05b981 */ /* 0x000162000c1e1900 */
[----:B------:R-:W-:Y:S02]  /*0b90*/  ISETP.NE.AND P3, PT, RZ, UR18, PT ;  /* 0x00000012ff007c0c */ /* 0x000fe4000bf65270 */
[----:B---3--:R-:W-:-:S13]  /*0ba0*/  R2UR UR19, R6 ;  /* 0x00000000061372ca */ /* 0x008fda00000e0000 */
[----:B------:R-:W-:-:S05]  /*0bb0*/  MOV R6, UR19 ;  /* 0x0000001300067c02 */ /* 0x000fca0008000f00 */
[----:B------:R-:W-:-:S05]  /*0bc0*/  FFMA.FTZ R7, -R6, UR19, R7 ;  /* 0x0000001306077c23 */ /* 0x000fca0008010107 */
[----:B------:R-:W-:-:S13]  /*0bd0*/  FSETP.GTU.FTZ.AND P0, PT, R7, RZ, PT ;  /* 0x000000ff0700720b */ /* 0x000fda0003f1c000 */
[----:B------:R-:W-:Y:S01]  /*0be0*/  VOTEU.ANY UP0, P0 ;  /* 0x00000000003f7886 */ /* 0x000fe20000000100 */
[----:B------:R-:W-:-:S04]  /*0bf0*/  PLOP3.LUT P0, PT, PT, PT, UP0, 0x80, 0x0 ;  /* 0x000000000000781c */ /* 0x000fc80003f0f008 */
[----:B------:R-:W-:-:S09]  /*0c00*/  @UP0 ULDC UR11, c[0x0][0x250] ;  /* 0x00009400000b0ab9 */ /* 0x000fd20000000800 */
[----:B------:R-:W-:-:S06]  /*0c10*/  @P0 FADD.FTZ R14, R7, UR11 ;  /* 0x0000000b070e0e21 */ /* 0x000fcc0008010000 */
[----:B------:R-:W2:Y:S01]  /*0c20*/  @P0 MUFU.RSQ R14, R14 ;  /* 0x0000000e000e0308 */ /* 0x000ea20000001400 */
[----:B-1----:R-:W-:Y:S02]  /*0c30*/  PRMT R10, R32, 0x7632, R10 ;  /* 0x00007632200a7816 */ /* 0x002fe4000000000a */
[----:B--2---:R-:W-:Y:S02]  /*0c40*/  @P0 R2UR UR11, R14 ;  /* 0x000000000e0b02ca */ /* 0x004fe400000e0000 */
[----:B------:R-:W-:Y:S02]  /*0c50*/  ISETP.GT.U32.AND P0, PT, R38, 0x17f, PT ;  /* 0x0000017f2600780c */ /* 0x000fe40003f04070 */
[----:B------:R-:W-:Y:S02]  /*0c60*/  CS2R R6, SRZ ;  /* 0x0000000000067805 */ /* 0x000fe4000001ff00 */
[----:B------:R-:W-:Y:S02]  /*0c70*/  SHF.L.U32 R15, R32, 0x10, RZ ;  /* 0x00000010200f7819 */ /* 0x000fe400000006ff */
[----:B------:R-:W-:-:S05]  /*0c80*/  SHF.L.U32 R14, R10, 0x10, RZ ;  /* 0x000000100a0e7819 */ /* 0x000fca00000006ff */
[----:B------:R-:W-:Y:S02]  /*0c90*/  @UP0 UMOV UR13, UR11 ;  /* 0x0000000b000d0c82 */ /* 0x000fe40008000000 */
[----:B0-----:R-:W-:Y:S05]  /*0ca0*/  @P0 BRA `(.L_x_3) ;  /* 0x0000000000280947 */ /* 0x001fea0003800000 */
[----:B------:R-:W-:Y:S01]  /*0cb0*/  ISETP.NE.AND P0, PT, RZ, UR18, PT ;  /* 0x00000012ff007c0c */ /* 0x000fe2000bf05270 */
[----:B------:R-:W0:Y:S01]  /*0cc0*/  LDC.64 R12, c[0x0][0x238] ;  /* 0x00008e00ff0c7b82 */ /* 0x000e220000000a00 */
[----:B------:R-:W-:-:S04]  /*0cd0*/  IADD3 R11, R37, R16, RZ ;  /* 0x00000010250b7210 */ /* 0x000fc80007ffe0ff */
[----:B------:R-:W-:-:S07]  /*0ce0*/  SHF.R.S32.HI R16, RZ, 0x1f, R11 ;  /* 0x0000001fff107819 */ /* 0x000fce000001140b */
[----:B------:R-:W1:Y:S01]  /*0cf0*/  @P0 LDC.64 R6, c[0x0][0x240] ;  /* 0x00009000ff060b82 */ /* 0x000e620000000a00 */
[C---:B0-----:R-:W-:Y:S01]  /*0d00*/  IMAD.WIDE R12, R11.reuse, 0x4, R12 ;  /* 0x000000040b0c7825 */ /* 0x041fe200078e020c */
[----:B-1----:R-:W-:-:S04]  /*0d10*/  @P0 LEA R10, P2, R11, R6, 0x2 ;  /* 0x000000060b0a0211 */ /* 0x002fc800078410ff */
[----:B------:R-:W-:Y:S02]  /*0d20*/  @P0 LEA.HI.X R11, R11, R7, R16, 0x2, P2 ;  /* 0x000000070b0b0211 */ /* 0x000fe400010f1410 */
[----:B------:R0:W5:Y:S04]  /*0d30*/  LDG.E.64 R6, desc[UR14][R12.64] ;  /* 0x0000000e0c067981 */ /* 0x000168000c1e1b00 */
[----:B------:R0:W5:Y:S03]  /*0d40*/  @P0 LDG.E.64 R8, desc[UR14][R10.64] ;  /* 0x0000000e0a080981 */ /* 0x000166000c1e1b00 */
.L_x_3:
[----:B------:R-:W-:Y:S05]  /*0d50*/  BSYNC B0 ;  /* 0x0000000000007941 */ /* 0x000fea0003800000 */
.L_x_2:
[----:B0----5:R-:W-:Y:S01]  /*0d60*/  PRMT R13, R31, 0x7632, R13 ;  /* 0x000076321f0d7816 */ /* 0x021fe2000000000d */
[----:B------:R-:W-:Y:S01]  /*0d70*/  FADD.FTZ R11, R15, -UR19 ;  /* 0x800000130f0b7e21 */ /* 0x000fe20008010000 */
[----:B------:R-:W-:Y:S01]  /*0d80*/  FADD.FTZ R10, R14, -UR19 ;  /* 0x800000130e0a7e21 */ /* 0x000fe20008010000 */
[----:B------:R-:W-:Y:S02]  /*0d90*/  SHF.L.U32 R12, R31, 0x10, RZ ;  /* 0x000000101f0c7819 */ /* 0x000fe400000006ff */
[----:B------:R-:W-:Y:S01]  /*0da0*/  SHF.L.U32 R13, R13, 0x10, RZ ;  /* 0x000000100d0d7819 */ /* 0x000fe200000006ff */
[----:B------:R-:W-:Y:S01]  /*0db0*/  FMUL.FTZ R11, R11, UR13 ;  /* 0x0000000d0b0b7c20 */ /* 0x000fe20008410000 */
[----:B------:R-:W-:Y:S01]  /*0dc0*/  FMUL.FTZ R10, R10, UR13 ;  /* 0x0000000d0a0a7c20 */ /* 0x000fe20008410000 */
[----:B------:R-:W-:Y:S06]  /*0dd0*/  @!P3 BRA `(.L_x_4) ;  /* 0x000000000048b947 */ /* 0x000fec0003800000 */
[----:B------:R-:W-:Y:S01]  /*0de0*/  FFMA.FTZ R14, R11, R6, R8 ;  /* 0x000000060b0e7223 */ /* 0x000fe20000010008 */
[----:B------:R-:W-:-:S03]  /*0df0*/  FFMA.FTZ R15, R10, R7, R9 ;  /* 0x000000070a0f7223 */ /* 0x000fc60000010009 */
[----:B------:R-:W-:Y:S01]  /*0e00*/  FMUL.FTZ R16, R14, -1.4426950216293334961 ;  /* 0xbfb8aa3b0e107820 */ /* 0x000fe20000410000 */
[----:B------:R-:W-:-:S05]  /*0e10*/  FMUL.FTZ R18, R15, -1.4426950216293334961 ;  /* 0xbfb8aa3b0f127820 */ /* 0x000fca0000410000 */
[----:B------:R-:W0:Y:S08]  /*0e20*/  MUFU.EX2 R16, R16 ;  /* 0x0000001000107308 */ /* 0x000e300000000800 */
[----:B------:R-:W1:Y:S01]  /*0e30*/  MUFU.EX2 R18, R18 ;  /* 0x0000001200127308 */ /* 0x000e620000000800 */
[----:B0-----:R-:W-:-:S07]  /*0e40*/  FADD.FTZ R17, R16, 1 ;  /* 0x3f80000010117421 */ /* 0x001fce0000010000 */
[----:B------:R-:W0:Y:S01]  /*0e50*/  MUFU.RCP R17, R17 ;  /* 0x0000001100117308 */ /* 0x000e220000001000 */
[----:B-1----:R-:W-:-:S07]  /*0e60*/  FADD.FTZ R19, R18, 1 ;  /* 0x3f80000012137421 */ /* 0x002fce0000010000 */
[----:B------:R-:W1:Y:S01]  /*0e70*/  MUFU.RCP R20, R19 ;  /* 0x0000001300147308 */ /* 0x000e620000001000 */
[----:B0-----:R-:W-:Y:S01]  /*0e80*/  FADD.FTZ R21, -R17, 1 ;  /* 0x3f80000011157421 */ /* 0x001fe20000010100 */
[----:B------:R-:W-:-:S03]  /*0e90*/  FMUL.FTZ R12, R12, R17 ;  /* 0x000000110c0c7220 */ /* 0x000fc60000410000 */
[----:B------:R-:W-:Y:S01]  /*0ea0*/  FFMA.FTZ R21, R14, R21, 1 ;  /* 0x3f8000000e157423 */ /* 0x000fe20000010015 */
[----:B-1----:R-:W-:Y:S01]  /*0eb0*/  FADD.FTZ R22, -R20, 1 ;  /* 0x3f80000014167421 */ /* 0x002fe20000010100 */
[----:B------:R-:W-:Y:S02]  /*0ec0*/  FMUL.FTZ R13, R13, R20 ;  /* 0x000000140d0d7220 */ /* 0x000fe40000410000 */
[----:B------:R-:W-:Y:S01]  /*0ed0*/  FMUL.FTZ R12, R12, R21 ;  /* 0x000000150c0c7220 */ /* 0x000fe20000410000 */
[----:B------:R-:W-:-:S04]  /*0ee0*/  FFMA.FTZ R22, R15, R22, 1 ;  /* 0x3f8000000f167423 */ /* 0x000fc80000010016 */
[----:B------:R-:W-:-:S07]  /*0ef0*/  FMUL.FTZ R13, R13, R22 ;  /* 0x000000160d0d7220 */ /* 0x000fce0000410000 */
.L_x_4:
[----:B------:R-:W-:Y:S01]  /*0f00*/  FMUL.FTZ R14, R12, R6 ;  /* 0x000000060c0e7220 */ /* 0x000fe20000410000 */
[----:B------:R-:W-:Y:S01]  /*0f10*/  PRMT R16, R33, 0x7632, R16 ;  /* 0x0000763221107816 */ /* 0x000fe20000000010 */
[----:B------:R-:W-:Y:S01]  /*0f20*/  FMUL.FTZ R18, R13, R7 ;  /* 0x000000070d127220 */ /* 0x000fe20000410000 */
[----:B------:R-:W-:Y:S01]  /*0f30*/  PRMT R19, R30, 0x7632, R19 ;  /* 0x000076321e137816 */ /* 0x000fe20000000013 */
[----:B------:R-:W-:Y:S01]  /*0f40*/  FFMA.FTZ R17, R11, R14, RZ ;  /* 0x0000000e0b117223 */ /* 0x000fe200000100ff */
[----:B------:R-:W-:Y:S01]  /*0f50*/  FADD.FTZ R15, RZ, R14 ;  /* 0x0000000eff0f7221 */ /* 0x000fe20000010000 */
[----:B------:R-:W-:Y:S02]  /*0f60*/  SHF.L.U32 R14, R33, 0x10, RZ ;  /* 0x00000010210e7819 */ /* 0x000fe400000006ff */
[----:B------:R-:W-:Y:S01]  /*0f70*/  SHF.L.U32 R16, R16, 0x10, RZ ;  /* 0x0000001010107819 */ /* 0x000fe200000006ff */
[----:B------:R-:W-:Y:S01]  /*0f80*/  FFMA.FTZ R17, R10, R18, R17 ;  /* 0x000000120a117223 */ /* 0x000fe20000010011 */
[----:B------:R-:W-:Y:S01]  /*0f90*/  FADD.FTZ R18, R18, R15 ;  /* 0x0000000f12127221 */ /* 0x000fe20000010000 */
[----:B------:R-:W-:Y:S01]  /*0fa0*/  FADD.FTZ R20, R14, -UR19 ;  /* 0x800000130e147e21 */ /* 0x000fe20008010000 */
[----:B------:R-:W-:Y:S01]  /*0fb0*/  SHF.L.U32 R14, R19, 0x10, RZ ;  /* 0x00000010130e7819 */ /* 0x000fe200000006ff */
[----:B------:R-:W-:Y:S01]  /*0fc0*/  FADD.FTZ R16, R16, -UR19 ;  /* 0x8000001310107e21 */ /* 0x000fe20008010000 */
[----:B------:R-:W-:Y:S01]  /*0fd0*/  SHF.L.U32 R15, R30, 0x10, RZ ;  /* 0x000000101e0f7819 */ /* 0x000fe200000006ff */
[----:B------:R-:W-:Y:S01]  /*0fe0*/  FMUL.FTZ R19, R20, UR13 ;  /* 0x0000000d14137c20 */ /* 0x000fe20008410000 */
[----:B------:R-:W-:Y:S01]  /*0ff0*/  FFMA.FTZ R20, R11, R12, RZ ;  /* 0x0000000c0b147223 */ /* 0x000fe200000100ff */
        /* <DEDUP_REMOVED lines=20> */
.L_x_5:
[C---:B------:R-:W-:Y:S01]  /*1140*/  PRMT R23, R28.reuse, 0x7632, R23 ;  /* 0x000076321c177816 */ /* 0x040fe20000000017 */
[----:B------:R-:W-:Y:S01]  /*1150*/  FMUL.FTZ R22, R15, R6 ;  /* 0x000000060f167220 */ /* 0x000fe20000410000 */
[----:B------:R-:W-:Y:S01]  /*1160*/  SHF.L.U32 R24, R28, 0x10, RZ ;  /* 0x000000101c187819 */ /* 0x000fe200000006ff */
[----:B------:R-:W-:Y:S01]  /*1170*/  FFMA.FTZ R11, R19, R15, R20 ;  /* 0x0000000f130b7223 */ /* 0x000fe20000010014 */
[----:B------:R-:W-:Y:S01]  /*1180*/  SHF.L.U32 R23, R23, 0x10, RZ ;  /* 0x0000001017177819 */ /* 0x000fe200000006ff */
[----:B------:R-:W-:Y:S01]  /*1190*/  FFMA.FTZ R21, R19, R22, R17 ;  /* 0x0000001613157223 */ /* 0x000fe20000010011 */
[----:B------:R-:W-:Y:S01]  /*11a0*/  FADD.FTZ R22, R18, R22 ;  /* 0x0000001612167221 */ /* 0x000fe20000010000 */
[----:B------:R-:W-:Y:S01]  /*11b0*/  PRMT R18, R4, 0x7632, R18 ;  /* 0x0000763204127816 */ /* 0x000fe20000000012 */
[----:B------:R-:W-:Y:S01]  /*11c0*/  FADD.FTZ R19, R24, -UR19 ;  /* 0x8000001318137e21 */ /* 0x000fe20008010000 */
[----:B------:R-:W-:Y:S01]  /*11d0*/  FADD.FTZ R20, R23, -UR19 ;  /* 0x8000001317147e21 */ /* 0x000fe20008010000 */
[----:B------:R-:W-:Y:S01]  /*11e0*/  SHF.L.U32 R17, R4, 0x10, RZ ;  /* 0x0000001004117819 */ /* 0x000fe200000006ff */
[----:B------:R-:W-:Y:S01]  /*11f0*/  FMUL.FTZ R23, R14, R7 ;  /* 0x000000070e177220 */ /* 0x000fe20000410000 */
        /* <DEDUP_REMOVED lines=22> */
.L_x_6:
[----:B------:R-:W-:Y:S01]  /*1360*/  FFMA.FTZ R26, R16, R23, R21 ;  /* 0x00000017101a7223 */ /* 0x000fe20000010015 */
[----:B------:R-:W-:Y:S01]  /*1370*/  FMUL.FTZ R24, R17, R6 ;  /* 0x0000000611187220 */ /* 0x000fe20000410000 */
[----:B------:R-:W-:Y:S01]  /*1380*/  FADD.FTZ R23, R23, R22 ;  /* 0x0000001617177221 */ /* 0x000fe20000010000 */
[----:B------:R-:W-:Y:S01]  /*1390*/  PRMT R25, R29, 0x7632, R25 ;  /* 0x000076321d197816 */ /* 0x000fe20000000019 */
[----:B------:R-:W-:Y:S01]  /*13a0*/  FMUL.FTZ R22, R18, R7 ;  /* 0x0000000712167220 */ /* 0x000fe20000410000 */
[----:B------:R-:W-:Y:S01]  /*13b0*/  FFMA.FTZ R21, R19, R24, R26 ;  /* 0x0000001813157223 */ /* 0x000fe2000001001a */
[----:B------:R-:W-:Y:S01]  /*13c0*/  FADD.FTZ R23, R23, R24 ;  /* 0x0000001817177221 */ /* 0x000fe20000010000 */
[----:B------:R-:W-:Y:S02]  /*13d0*/  SHF.L.U32 R24, R29, 0x10, RZ ;  /* 0x000000101d187819 */ /* 0x000fe400000006ff */
[----:B------:R-:W-:Y:S01]  /*13e0*/  SHF.L.U32 R25, R25, 0x10, RZ ;  /* 0x0000001019197819 */ /* 0x000fe200000006ff */
[----:B------:R-:W-:Y:S01]  /*13f0*/  FFMA.FTZ R21, R20, R22, R21 ;  /* 0x0000001614157223 */ /* 0x000fe20000010015 */
[--C-:B------:R-:W-:Y:S01]  /*1400*/  FADD.FTZ R22, R22, R23.reuse ;  /* 0x0000001716167221 */ /* 0x100fe20000010000 */
[----:B------:R-:W-:Y:S01]  /*1410*/  PRMT R23, R5, 0x7632, R23 ;  /* 0x0000763205177816 */ /* 0x000fe20000000017 */
[----:B------:R-:W-:Y:S01]  /*1420*/  FADD.FTZ R26, R24, -UR19 ;  /* 0x80000013181a7e21 */ /* 0x000fe20008010000 */
[----:B------:R-:W-:-:S02]  /*1430*/  FADD.FTZ R27, R25, -UR19 ;  /* 0x80000013191b7e21 */ /* 0x000fc40008010000 */
[----:B------:R-:W-:Y:S01]  /*1440*/  SHF.L.U32 R24, R23, 0x10, RZ ;  /* 0x0000001017187819 */ /* 0x000fe200000006ff */
[----:B------:R-:W-:Y:S01]  /*1450*/  FMUL.FTZ R25, R26, UR13 ;  /* 0x0000000d1a197c20 */ /* 0x000fe20008410000 */
[----:B------:R-:W-:Y:S01]  /*1460*/  FMUL.FTZ R26, R27, UR13 ;  /* 0x0000000d1b1a7c20 */ /* 0x000fe20008410000 */
[----:B------:R-:W-:Y:S01]  /*1470*/  SHF.L.U32 R23, R5, 0x10, RZ ;  /* 0x0000001005177819 */ /* 0x000fe200000006ff */
[----:B------:R-:W-:Y:S06]  /*1480*/  @!P3 BRA `(.L_x_7) ;  /* 0x000000000048b947 */ /* 0x000fec0003800000 */
[----:B------:R-:W-:-:S04]  /*1490*/  FFMA.FTZ R27, R25, R6, R8 ;  /* 0x00000006191b7223 */ /* 0x000fc80000010008 */
[----:B------:R-:W-:-:S06]  /*14a0*/  FMUL.FTZ R39, R27, -1.4426950216293334961 ;  /* 0xbfb8aa3b1b277820 */ /* 0x000fcc0000410000 */
[----:B------:R-:W0:Y:S02]  /*14b0*/  MUFU.EX2 R39, R39 ;  /* 0x0000002700277308 */ /* 0x000e240000000800 */
[----:B0-----:R-:W-:-:S06]  /*14c0*/  FADD.FTZ R44, R39, 1 ;  /* 0x3f800000272c7421 */ /* 0x001fcc0000010000 */
[----:B------:R-:W0:Y:S02]  /*14d0*/  MUFU.RCP R44, R44 ;  /* 0x0000002c002c7308 */ /* 0x000e240000001000 */
[----:B0-----:R-:W-:Y:S01]  /*14e0*/  FADD.FTZ R46, -R44, 1 ;  /* 0x3f8000002c2e7421 */ /* 0x001fe20000010100 */
[----:B------:R-:W-:-:S03]  /*14f0*/  FMUL.FTZ R23, R23, R44 ;  /* 0x0000002c17177220 */ /* 0x000fc60000410000 */
[----:B------:R-:W-:Y:S01]  /*1500*/  FFMA.FTZ R46, R27, R46, 1 ;  /* 0x3f8000001b2e7423 */ /* 0x000fe2000001002e */
[----:B------:R-:W-:-:S03]  /*1510*/  FFMA.FTZ R27, R26, R7, R9 ;  /* 0x000000071a1b7223 */ /* 0x000fc60000010009 */
[----:B------:R-:W-:Y:S01]  /*1520*/  FMUL.FTZ R23, R23, R46 ;  /* 0x0000002e17177220 */ /* 0x000fe20000410000 */
[----:B------:R-:W-:-:S06]  /*1530*/  FMUL.FTZ R45, R27, -1.4426950216293334961 ;  /* 0xbfb8aa3b1b2d7820 */ /* 0x000fcc0000410000 */
[----:B------:R-:W0:Y:S02]  /*1540*/  MUFU.EX2 R45, R45 ;  /* 0x0000002d002d7308 */ /* 0x000e240000000800 */
[----:B0-----:R-:W-:-:S06]  /*1550*/  FADD.FTZ R46, R45, 1 ;  /* 0x3f8000002d2e7421 */ /* 0x001fcc0000010000 */
[----:B------:R-:W0:Y:S02]  /*1560*/  MUFU.RCP R39, R46 ;  /* 0x0000002e00277308 */ /* 0x000e240000001000 */
[----:B0-----:R-:W-:Y:S01]  /*1570*/  FADD.FTZ R44, -R39, 1 ;  /* 0x3f800000272c7421 */ /* 0x001fe20000010100 */
[----:B------:R-:W-:-:S03]  /*1580*/  FMUL.FTZ R24, R24, R39 ;  /* 0x0000002718187220 */ /* 0x000fc60000410000 */
[----:B------:R-:W-:-:S04]  /*1590*/  FFMA.FTZ R27, R27, R44, 1 ;  /* 0x3f8000001b1b7423 */ /* 0x000fc8000001002c */
[----:B------:R-:W-:-:S07]  /*15a0*/  FMUL.FTZ R24, R24, R27 ;  /* 0x0000001b18187220 */ /* 0x000fce0000410000 */
.L_x_7:
[----:B------:R-:W-:Y:S01]  /*15b0*/  FMUL.FTZ R44, R23, R6 ;  /* 0x00000006172c7220 */ /* 0x000fe20000410000 */
[----:B------:R-:W-:Y:S01]  /*15c0*/  ISETP.GT.AND P0, PT, R0, 0x1e, PT ;  /* 0x0000001e0000780c */ /* 0x000fe20003f04270 */
[----:B------:R-:W0:Y:S01]  /*15d0*/  S2UR UR17, SR_CgaCtaId ;  /* 0x00000000001179c3 */ /* 0x000e220000008800 */
[----:B------:R-:W-:Y:S01]  /*15e0*/  FADD.FTZ R12, RZ, R12 ;  /* 0x0000000cff0c7221 */ /* 0x000fe20000010000 */
[----:B------:R-:W-:Y:S01]  /*15f0*/  FFMA.FTZ R21, R25, R44, R21 ;  /* 0x0000002c19157223 */ /* 0x000fe20000010015 */
[----:B------:R-:W-:Y:S01]  /*1600*/  FADD.FTZ R39, R22, R44 ;  /* 0x0000002c16277221 */ /* 0x000fe20000010000 */
[----:B------:R-:W-:Y:S01]  /*1610*/  FMUL.FTZ R44, R24, R7 ;  /* 0x00000007182c7220 */ /* 0x000fe20000410000 */
[----:B------:R-:W-:Y:S01]  /*1620*/  FADD.FTZ R12, R12, R15 ;  /* 0x0000000f0c0c7221 */ /* 0x000fe20000010000 */
[----:B------:R-:W-:Y:S01]  /*1630*/  FFMA.FTZ R15, R10, R13, RZ ;  /* 0x0000000d0a0f7223 */ /* 0x000fe200000100ff */
[----:B------:R-:W-:Y:S01]  /*1640*/  FADD.FTZ R13, RZ, R13 ;  /* 0x0000000dff0d7221 */ /* 0x000fe20000010000 */
[----:B------:R-:W-:Y:S01]  /*1650*/  FFMA.FTZ R27, R26, R44, R21 ;  /* 0x0000002c1a1b7223 */ /* 0x000fe20000010015 */
[----:B------:R-:W-:Y:S01]  /*1660*/  FADD.FTZ R44, R44, R39 ;  /* 0x000000272c2c7221 */ /* 0x000fe20000010000 */
[----:B------:R-:W-:Y:S01]  /*1670*/  UMOV UR12, 0x400 ;  /* 0x00000400000c7882 */ /* 0x000fe20000000000 */
[----:B------:R-:W-:Y:S01]  /*1680*/  FFMA.FTZ R15, R16, R14, R15 ;  /* 0x0000000e100f7223 */ /* 0x000fe2000001000f */
[----:B------:R-:W-:Y:S01]  /*1690*/  UIADD3 UR11, UR12, 0x80, URZ ;  /* 0x000000800c0b7890 */ /* 0x000fe2000fffe03f */
[----:B------:R-:W1:Y:S01]  /*16a0*/  SHFL.DOWN PT, R22, R27, 0x1, 0x1f ;  /* 0x08201f001b167f89 */ /* 0x000e6200000e0000 */
[----:B------:R-:W-:Y:S01]  /*16b0*/  FADD.FTZ R13, R13, R14 ;  /* 0x0000000e0d0d7221 */ /* 0x000fe20000010000 */
[----:B------:R-:W-:Y:S01]  /*16c0*/  FFMA.FTZ R10, R19, R17, R11 ;  /* 0x00000011130a7223 */ /* 0x000fe2000001000b */
[----:B------:R-:W-:Y:S01]  /*16d0*/  FADD.FTZ R12, R12, R17 ;  /* 0x000000110c0c7221 */ /* 0x000fe20000010000 */
[----:B------:R-:W2:Y:S01]  /*16e0*/  SHFL.DOWN PT, R21, R44, 0x1, 0x1f ;  /* 0x08201f002c157f89 */ /* 0x000ea200000e0000 */
[----:B------:R-:W-:Y:S01]  /*16f0*/  ISETP.NE.AND P2, PT, R38, RZ, PT ;  /* 0x000000ff2600720c */ /* 0x000fe20003f45270 */
[----:B------:R-:W-:Y:S01]  /*1700*/  FFMA.FTZ R15, R20, R18, R15 ;  /* 0x00000012140f7223 */ /* 0x000fe2000001000f */
[----:B------:R-:W-:Y:S01]  /*1710*/  FADD.FTZ R13, R13, R18 ;  /* 0x000000120d0d7221 */ /* 0x000fe20000010000 */
[----:B------:R-:W-:Y:S01]  /*1720*/  FFMA.FTZ R20, R25, R23, R10 ;  /* 0x0000001719147223 */ /* 0x000fe2000001000a */
[----:B------:R-:W-:Y:S01]  /*1730*/  BSSY B0, `(.L_x_8) ;  /* 0x0000041000007945 */ /* 0x000fe20003800000 */
[----:B------:R-:W-:Y:S01]  /*1740*/  ISETP.GT.U32.AND P4, PT, R38, 0x17, PT ;  /* 0x000000172600780c */ /* 0x000fe20003f84070 */
[----:B0-----:R-:W-:-:S06]  /*1750*/  ULEA UR11, UR17, UR11, 0x18 ;  /* 0x0000000b110b7291 */ /* 0x001fcc000f8ec03f */
[----:B------:R-:W-:Y:S01]  /*1760*/  LEA R39, R38, UR11, 0x4 ;  /* 0x0000000b26277c11 */ /* 0x000fe2000f8e20ff */
[----:B-1----:R-:W-:Y:S01]  /*1770*/  @!P0 FADD.FTZ R27, R27, R22 ;  /* 0x000000161b1b8221 */ /* 0x002fe20000010000 */
[----:B--2---:R-:W-:-:S04]  /*1780*/  @!P0 FADD.FTZ R44, R44, R21 ;  /* 0x000000152c2c8221 */ /* 0x004fc80000010000 */
[----:B------:R-:W0:Y:S01]  /*1790*/  SHFL.DOWN PT, R22, R27, 0x2, 0x1f ;  /* 0x08401f001b167f89 */ /* 0x000e2200000e0000 */
[----:B------:R-:W-:-:S03]  /*17a0*/  ISETP.GT.AND P0, PT, R0, 0x1d, PT ;  /* 0x0000001d0000780c */ /* 0x000fc60003f04270 */
[----:B------:R-:W1:Y:S10]  /*17b0*/  SHFL.DOWN PT, R21, R44, 0x2, 0x1f ;  /* 0x08401f002c157f89 */ /* 0x000e7400000e0000 */
[----:B0-----:R-:W-:Y:S01]  /*17c0*/  @!P0 FADD.FTZ R27, R27, R22 ;  /* 0x000000161b1b8221 */ /* 0x001fe20000010000 */
[----:B-1----:R-:W-:-:S04]  /*17d0*/  @!P0 FADD.FTZ R44, R44, R21 ;  /* 0x000000152c2c8221 */ /* 0x002fc80000010000 */
        /* <DEDUP_REMOVED lines=14> */
[----:B------:R-:W-:Y:S01]  /*18c0*/  FADD.FTZ R22, R12, R23 ;  /* 0x000000170c167221 */ /* 0x000fe20000010000 */
[----:B------:R-:W-:Y:S01]  /*18d0*/  FADD.FTZ R23, R13, R24 ;  /* 0x000000180d177221 */ /* 0x000fe20000010000 */
[----:B-1----:R-:W-:Y:S01]  /*18e0*/  @!P0 FADD.FTZ R44, R44, R21 ;  /* 0x000000152c2c8221 */ /* 0x002fe20000010000 */
[----:B------:R-:W-:Y:S01]  /*18f0*/  ISETP.NE.AND P0, PT, R0, RZ, PT ;  /* 0x000000ff0000720c */ /* 0x000fe20003f05270 */
[----:B------:R-:W-:Y:S01]  /*1900*/  FFMA.FTZ R21, R26, R24, R15 ;  /* 0x000000181a157223 */ /* 0x000fe2000001000f */
[----:B------:R-:W-:-:S02]  /*1910*/  MOV R10, R27 ;  /* 0x0000001b000a7202 */ /* 0x000fc40000000f00 */
[----:B------:R-:W-:Y:S02]  /*1920*/  MOV R11, R44 ;  /* 0x0000002c000b7202 */ /* 0x000fe40000000f00 */
[----:B------:R0:W-:Y:S07]  /*1930*/  STS.128 [R39], R20 ;  /* 0x0000001427007388 */ /* 0x0001ee0000000c00 */
[----:B------:R0:W-:Y:S01]  /*1940*/  @!P0 STS.64 [R2+0x10], R10 ;  /* 0x0000100a02008388 */ /* 0x0001e20000000a00 */
[----:B------:R-:W-:Y:S06]  /*1950*/  BAR.SYNC.DEFER_BLOCKING 0x0 ;  /* 0x0000000000007b1d */ /* 0x000fec0000010000 */
[----:B------:R-:W-:Y:S05]  /*1960*/  @P2 BRA `(.L_x_9) ;  /* 0x0000000000742947 */ /* 0x000fea0003800000 */
[----:B------:R-:W-:-:S09]  /*1970*/  ULEA UR11, UR17, UR12, 0x18 ;  /* 0x0000000c110b7291 */ /* 0x000fd2000f8ec03f */
[----:B------:R-:W1:Y:S04]  /*1980*/  LDS.64 R24, [UR11+0x18] ;  /* 0x0000180bff187984 */ /* 0x000e680008000a00 */
[----:B------:R-:W2:Y:S04]  /*1990*/  LDS.128 R12, [UR11+0x20] ;  /* 0x0000200bff0c7984 */ /* 0x000ea80008000c00 */
[----:B------:R-:W3:Y:S01]  /*19a0*/  LDS.128 R16, [UR11+0x30] ;  /* 0x0000300bff107984 */ /* 0x000ee20008000c00 */
[----:B-1----:R-:W-:Y:S01]  /*19b0*/  FADD.FTZ R27, R10, R24 ;  /* 0x000000180a1b7221 */ /* 0x002fe20000010000 */
[----:B0-----:R-:W-:-:S03]  /*19c0*/  FADD.FTZ R10, R11, R25 ;  /* 0x000000190b0a7221 */ /* 0x001fc60000010000 */
[----:B--2---:R-:W-:Y:S01]  /*19d0*/  FADD.FTZ R11, R27, R12 ;  /* 0x0000000c1b0b7221 */ /* 0x004fe20000010000 */
[----:B------:R-:W-:Y:S01]  /*19e0*/  FADD.FTZ R10, R10, R13 ;  /* 0x0000000d0a0a7221 */ /* 0x000fe20000010000 */
[----:B------:R-:W0:Y:S02]  /*19f0*/  LDS.128 R24, [UR11+0x40] ;  /* 0x0000400bff187984 */ /* 0x000e240008000c00 */
[----:B------:R-:W-:Y:S01]  /*1a00*/  FADD.FTZ R11, R11, R14 ;  /* 0x0000000e0b0b7221 */ /* 0x000fe20000010000 */
[----:B------:R-:W-:Y:S02]  /*1a10*/  FADD.FTZ R10, R10, R15 ;  /* 0x0000000f0a0a7221 */ /* 0x000fe40000010000 */
[----:B------:R-:W1:Y:S01]  /*1a20*/  LDS.128 R12, [UR11+0x50] ;  /* 0x0000500bff0c7984 */ /* 0x000e620008000c00 */
[----:B---3--:R-:W-:Y:S01]  /*1a30*/  FADD.FTZ R11, R11, R16 ;  /* 0x000000100b0b7221 */ /* 0x008fe20000010000 */
[----:B------:R-:W-:-:S03]  /*1a40*/  FADD.FTZ R10, R10, R17 ;  /* 0x000000110a0a7221 */ /* 0x000fc60000010000 */
[----:B------:R-:W-:Y:S01]  /*1a50*/  FADD.FTZ R11, R11, R18 ;  /* 0x000000120b0b7221 */ /* 0x000fe20000010000 */
[----:B------:R-:W-:Y:S02]  /*1a60*/  FADD.FTZ R10, R10, R19 ;  /* 0x000000130a0a7221 */ /* 0x000fe40000010000 */
[----:B------:R-:W2:Y:S01]  /*1a70*/  LDS.128 R16, [UR11+0x60] ;  /* 0x0000600bff107984 */ /* 0x000ea20008000c00 */
[----:B0-----:R-:W-:Y:S01]  /*1a80*/  FADD.FTZ R11, R11, R24 ;  /* 0x000000180b0b7221 */ /* 0x001fe20000010000 */
[----:B------:R-:W-:-:S03]  /*1a90*/  FADD.FTZ R10, R10, R25 ;  /* 0x000000190a0a7221 */ /* 0x000fc60000010000 */
[----:B------:R-:W-:Y:S01]  /*1aa0*/  FADD.FTZ R11, R11, R26 ;  /* 0x0000001a0b0b7221 */ /* 0x000fe20000010000 */
[----:B------:R-:W-:-:S03]  /*1ab0*/  FADD.FTZ R10, R10, R27 ;  /* 0x0000001b0a0a7221 */ /* 0x000fc60000010000 */
[----:B-1----:R-:W-:Y:S01]  /*1ac0*/  FADD.FTZ R11, R11, R12 ;  /* 0x0000000c0b0b7221 */ /* 0x002fe20000010000 */
[----:B------:R-:W-:-:S03]  /*1ad0*/  FADD.FTZ R10, R10, R13 ;  /* 0x0000000d0a0a7221 */ /* 0x000fc60000010000 */
[----:B------:R-:W-:Y:S01]  /*1ae0*/  FADD.FTZ R11, R11, R14 ;  /* 0x0000000e0b0b7221 */ /* 0x000fe20000010000 */
[----:B------:R-:W-:-:S03]  /*1af0*/  FADD.FTZ R10, R10, R15 ;  /* 0x0000000f0a0a7221 */ /* 0x000fc60000010000 */
[----:B--2---:R-:W-:Y:S01]  /*1b00*/  FADD.FTZ R11, R11, R16 ;  /* 0x000000100b0b7221 */ /* 0x004fe20000010000 */
[----:B------:R-:W-:-:S03]  /*1b10*/  FADD.FTZ R12, R10, R17 ;  /* 0x000000110a0c7221 */ /* 0x000fc60000010000 */
[----:B------:R-:W-:Y:S01]  /*1b20*/  FADD.FTZ R10, R11, R18 ;  /* 0x000000120b0a7221 */ /* 0x000fe20000010000 */
[----:B------:R-:W-:-:S07]  /*1b30*/  FADD.FTZ R11, R12, R19 ;  /* 0x000000130c0b7221 */ /* 0x000fce0000010000 */
.L_x_9:
[----:B------:R-:W-:Y:S05]  /*1b40*/  BSYNC B0 ;  /* 0x0000000000007941 */ /* 0x000fea0003800000 */
.L_x_8:
[----:B------:R-:W-:Y:S06]  /*1b50*/  BAR.SYNC.DEFER_BLOCKING 0x0 ;  /* 0x0000000000007b1d */ /* 0x000fec0000010000 */
[----:B------:R-:W-:Y:S04]  /*1b60*/  BSSY B0, `(.L_x_10) ;  /* 0x000004d000007945 */ /* 0x000fe80003800000 */
[----:B------:R-:W-:Y:S05]  /*1b70*/  @P4 BRA `(.L_x_11) ;  /* 0x00000004002c4947 */ /* 0x000fea0003800000 */
[----:B------:R-:W1:Y:S04]  /*1b80*/  LDS.128 R24, [R39+0x180] ;  /* 0x0001800027187984 */ /* 0x000e680000000c00 */
[----:B------:R-:W2:Y:S04]  /*1b90*/  LDS.128 R12, [R39+0x300] ;  /* 0x00030000270c7984 */ /* 0x000ea80000000c00 */
[----:B------:R-:W3:Y:S01]  /*1ba0*/  LDS.128 R16, [R39+0x480] ;  /* 0x0004800027107984 */ /* 0x000ee20000000c00 */
[----:B-1----:R-:W-:Y:S01]  /*1bb0*/  FADD.FTZ R45, R20, R24 ;  /* 0x00000018142d7221 */ /* 0x002fe20000010000 */
[----:B0-----:R-:W-:Y:S01]  /*1bc0*/  FADD.FTZ R20, R21, R25 ;  /* 0x0000001915147221 */ /* 0x001fe20000010000 */
[----:B------:R-:W-:Y:S01]  /*1bd0*/  FADD.FTZ R21, R22, R26 ;  /* 0x0000001a16157221 */ /* 0x000fe20000010000 */
[----:B------:R-:W-:Y:S01]  /*1be0*/  FADD.FTZ R24, R23, R27 ;  /* 0x0000001b17187221 */ /* 0x000fe20000010000 */
[----:B--2---:R-:W-:Y:S01]  /*1bf0*/  FADD.FTZ R45, R45, R12 ;  /* 0x0000000c2d2d7221 */ /* 0x004fe20000010000 */
[----:B------:R-:W-:Y:S01]  /*1c00*/  FADD.FTZ R12, R20, R13 ;  /* 0x0000000d140c7221 */ /* 0x000fe20000010000 */
[----:B------:R-:W-:Y:S01]  /*1c10*/  FADD.FTZ R25, R21, R14 ;  /* 0x0000000e15197221 */ /* 0x000fe20000010000 */
[----:B------:R-:W-:Y:S01]  /*1c20*/  FADD.FTZ R24, R24, R15 ;  /* 0x0000000f18187221 */ /* 0x000fe20000010000 */
[----:B------:R-:W0:Y:S01]  /*1c30*/  LDS.128 R20, [R39+0x600] ;  /* 0x0006000027147984 */ /* 0x000e220000000c00 */
[----:B---3--:R-:W-:Y:S01]  /*1c40*/  FADD.FTZ R26, R12, R17 ;  /* 0x000000110c1a7221 */ /* 0x008fe20000010000 */
[----:B------:R-:W-:Y:S01]  /*1c50*/  FADD.FTZ R45, R45, R16 ;  /* 0x000000102d2d7221 */ /* 0x000fe20000010000 */
[----:B------:R-:W-:Y:S01]  /*1c60*/  FADD.FTZ R25, R25, R18 ;  /* 0x0000001219197221 */ /* 0x000fe20000010000 */
[----:B------:R-:W1:Y:S01]  /*1c70*/  LDS.128 R12, [R39+0x780] ;  /* 0x00078000270c7984 */ /* 0x000e620000000c00 */
[----:B------:R-:W-:-:S03]  /*1c80*/  FADD.FTZ R24, R24, R19 ;  /* 0x0000001318187221 */ /* 0x000fc60000010000 */
[----:B------:R-:W2:Y:S01]  /*1c90*/  LDS.128 R16, [R39+0x900] ;  /* 0x0009000027107984 */ /* 0x000ea20000000c00 */
[----:B0-----:R-:W-:Y:S01]  /*1ca0*/  FADD.FTZ R45, R45, R20 ;  /* 0x000000142d2d7221 */ /* 0x001fe20000010000 */
[----:B------:R-:W-:Y:S01]  /*1cb0*/  FADD.FTZ R26, R26, R21 ;  /* 0x000000151a1a7221 */ /* 0x000fe20000010000 */
[----:B------:R-:W-:Y:S01]  /*1cc0*/  FADD.FTZ R25, R25, R22 ;  /* 0x0000001619197221 */ /* 0x000fe20000010000 */
[----:B------:R-:W-:Y:S01]  /*1cd0*/  FADD.FTZ R24, R24, R23 ;  /* 0x0000001718187221 */ /* 0x000fe20000010000 */
[----:B-1----:R-:W-:Y:S01]  /*1ce0*/  FADD.FTZ R45, R45, R12 ;  /* 0x0000000c2d2d7221 */ /* 0x002fe20000010000 */
[----:B------:R-:W0:Y:S01]  /*1cf0*/  LDS.128 R20, [R39+0xa80] ;  /* 0x000a800027147984 */ /* 0x000e220000000c00 */
[----:B------:R-:W-:Y:S01]  /*1d00*/  FADD.FTZ R26, R26, R13 ;  /* 0x0000000d1a1a7221 */ /* 0x000fe20000010000 */
[----:B------:R-:W-:Y:S01]  /*1d10*/  FADD.FTZ R25, R25, R14 ;  /* 0x0000000e19197221 */ /* 0x000fe20000010000 */
[----:B------:R-:W-:Y:S01]  /*1d20*/  FADD.FTZ R24, R24, R15 ;  /* 0x0000000f18187221 */ /* 0x000fe20000010000 */
[----:B--2---:R-:W-:Y:S01]  /*1d30*/  FADD.FTZ R45, R45, R16 ;  /* 0x000000102d2d7221 */ /* 0x004fe20000010000 */
[----:B------:R-:W1:Y:S01]  /*1d40*/  LDS.128 R12, [R39+0xc00] ;  /* 0x000c0000270c7984 */ /* 0x000e620000000c00 */
[----:B------:R-:W-:Y:S01]  /*1d50*/  FADD.FTZ R26, R26, R17 ;  /* 0x000000111a1a7221 */ /* 0x000fe20000010000 */
[----:B------:R-:W-:Y:S01]  /*1d60*/  FADD.FTZ R25, R25, R18 ;  /* 0x0000001219197221 */ /* 0x000fe20000010000 */
[----:B------:R-:W-:-:S02]  /*1d70*/  FADD.FTZ R24, R24, R19 ;  /* 0x0000001318187221 */ /* 0x000fc40000010000 */
[----:B------:R-:W2:Y:S01]  /*1d80*/  LDS.128 R16, [R39+0xd80] ;  /* 0x000d800027107984 */ /* 0x000ea20000000c00 */
[----:B0-----:R-:W-:Y:S01]  /*1d90*/  FADD.FTZ R45, R45, R20 ;  /* 0x000000142d2d7221 */ /* 0x001fe20000010000 */
[----:B------:R-:W-:Y:S01]  /*1da0*/  FADD.FTZ R26, R26, R21 ;  /* 0x000000151a1a7221 */ /* 0x000fe20000010000 */
[----:B------:R-:W-:Y:S01]  /*1db0*/  FADD.FTZ R25, R25, R22 ;  /* 0x0000001619197221 */ /* 0x000fe20000010000 */
[----:B------:R-:W-:Y:S02]  /*1dc0*/  FADD.FTZ R24, R24, R23 ;  /* 0x0000001718187221 */ /* 0x000fe40000010000 */
[----:B------:R-:W0:Y:S01]  /*1dd0*/  LDS.128 R20, [R39+0xf00] ;  /* 0x000f000027147984 */ /* 0x000e220000000c00 */
[----:B-1----:R-:W-:Y:S01]  /*1de0*/  FADD.FTZ R45, R45, R12 ;  /* 0x0000000c2d2d7221 */ /* 0x002fe20000010000 */
        /* <DEDUP_REMOVED lines=17> */
[----:B------:R-:W-:-:S02]  /*1f00*/  FADD.FTZ R44, R24, R15 ;  /* 0x0000000f182c7221 */ /* 0x000fc40000010000 */
[----:B------:R-:W1:Y:S01]  /*1f10*/  LDS.128 R12, [R39+0x1500] ;  /* 0x00150000270c7984 */ /* 0x000e620000000c00 */
[----:B--2---:R-:W-:Y:S01]  /*1f20*/  FADD.FTZ R45, R45, R16 ;  /* 0x000000102d2d7221 */ /* 0x004fe20000010000 */
[----:B------:R-:W-:Y:S01]  /*1f30*/  FADD.FTZ R16, R26, R17 ;  /* 0x000000111a107221 */ /* 0x000fe20000010000 */
[----:B------:R-:W-:Y:S01]  /*1f40*/  FADD.FTZ R17, R25, R18 ;  /* 0x0000001219117221 */ /* 0x000fe20000010000 */
[----:B------:R-:W-:Y:S01]  /*1f50*/  FADD.FTZ R44, R44, R19 ;  /* 0x000000132c2c7221 */ /* 0x000fe20000010000 */
[----:B------:R-:W2:Y:S01]  /*1f60*/  LDS.128 R24, [R39+0x1680] ;  /* 0x0016800027187984 */ /* 0x000ea20000000c00 */
[----:B0-----:R-:W-:Y:S01]  /*1f70*/  FADD.FTZ R45, R45, R20 ;  /* 0x000000142d2d7221 */ /* 0x001fe20000010000 */
[----:B------:R-:W-:Y:S01]  /*1f80*/  FADD.FTZ R16, R16, R21 ;  /* 0x0000001510107221 */ /* 0x000fe20000010000 */
[----:B------:R-:W-:Y:S01]  /*1f90*/  FADD.FTZ R17, R17, R22 ;  /* 0x0000001611117221 */ /* 0x000fe20000010000 */
[----:B------:R-:W-:Y:S01]  /*1fa0*/  FADD.FTZ R44, R44, R23 ;  /* 0x000000172c2c7221 */ /* 0x000fe20000010000 */
[----:B-1----:R-:W-:Y:S01]  /*1fb0*/  FADD.FTZ R45, R45, R12 ;  /* 0x0000000c2d2d7221 */ /* 0x002fe20000010000 */
[----:B------:R-:W-:Y:S01]  /*1fc0*/  FADD.FTZ R16, R16, R13 ;  /* 0x0000000d10107221 */ /* 0x000fe20000010000 */
[----:B------:R-:W-:Y:S01]  /*1fd0*/  FADD.FTZ R17, R17, R14 ;  /* 0x0000000e11117221 */ /* 0x000fe20000010000 */
[----:B------:R-:W-:Y:S01]  /*1fe0*/  FADD.FTZ R44, R44, R15 ;  /* 0x0000000f2c2c7221 */ /* 0x000fe20000010000 */
[----:B--2---:R-:W-:Y:S01]  /*1ff0*/  FADD.FTZ R20, R45, R24 ;  /* 0x000000182d147221 */ /* 0x004fe20000010000 */
[----:B------:R-:W-:Y:S01]  /*2000*/  FADD.FTZ R21, R16, R25 ;  /* 0x0000001910157221 */ /* 0x000fe20000010000 */
[----:B------:R-:W-:Y:S01]  /*2010*/  FADD.FTZ R22, R17, R26 ;  /* 0x0000001a11167221 */ /* 0x000fe20000010000 */
[----:B------:R-:W-:-:S07]  /*2020*/  FADD.FTZ R23, R44, R27 ;  /* 0x0000001b2c177221 */ /* 0x000fce0000010000 */
.L_x_11:
[----:B------:R-:W-:Y:S05]  /*2030*/  BSYNC B0 ;  /* 0x0000000000007941 */ /* 0x000fea0003800000 */
.L_x_10:
[----:B------:R-:W1:Y:S01]  /*2040*/  LDC R12, c[0x0][0xc] ;  /* 0x00000300ff0c7b82 */ /* 0x000e620000000800 */
[----:B------:R-:W-:Y:S01]  /*2050*/  IMAD R13, R3, 0x18, R38 ;  /* 0x00000018030d7824 */ /* 0x000fe200078e0226 */
[----:B------:R-:W-:Y:S01]  /*2060*/  BSSY B0, `(.L_x_12) ;  /* 0x0000013000007945 */ /* 0x000fe20003800000 */
[----:B------:R-:W-:-:S05]  /*2070*/  PRMT R3, R28, 0x7632, R3 ;  /* 0x000076321c037816 */ /* 0x000fca0000000003 */
[----:B------:R-:W2:Y:S01]  /*2080*/  LDC.64 R14, c[0x0][0x268] ;  /* 0x00009a00ff0e7b82 */ /* 0x000ea20000000a00 */
[----:B-1----:R-:W-:Y:S01]  /*2090*/  ISETP.GE.U32.AND P0, PT, R12, 0x2, PT ;  /* 0x000000020c00780c */ /* 0x002fe20003f06070 */
[----:B--2---:R-:W-:Y:S01]  /*20a0*/  IMAD.WIDE R14, R13, 0x4, R14 ;  /* 0x000000040d0e7825 */ /* 0x004fe200078e020e */
[----:B------:R-:W-:Y:S11]  /*20b0*/  @P4 BRA `(.L_x_13) ;  /* 0x0000000000344947 */ /* 0x000ff60003800000 */
[----:B------:R-:W1:Y:S01]  /*20c0*/  LDC.64 R16, c[0x0][0x288] ;  /* 0x0000a200ff107b82 */ /* 0x000e620000000a00 */
[----:B------:R-:W-:Y:S01]  /*20d0*/  MOV R27, UR6 ;  /* 0x00000006001b7c02 */ /* 0x000fe20008000f00 */
[----:B------:R2:W-:Y:S01]  /*20e0*/  REDG.E.ADD.F32.FTZ.RN.STRONG.GPU desc[UR14][R14.64], R20 ;  /* 0x000000140e0079a6 */ /* 0x0005e2000c10f38e */
[----:B------:R-:W-:Y:S02]  /*20f0*/  MOV R19, UR7 ;  /* 0x0000000700137c02 */ /* 0x000fe40008000f00 */
[-C--:B------:R-:W-:Y:S02]  /*2100*/  LEA R26, P4, R27, R14.reuse, 0x2 ;  /* 0x0000000e1b1a7211 */ /* 0x080fe400078810ff */
[----:B------:R-:W-:Y:S02]  /*2110*/  LEA R18, P6, R19, R14, 0x2 ;  /* 0x0000000e13127211 */ /* 0x000fe400078c10ff */
[C---:B------:R-:W-:Y:S02]  /*2120*/  IADD3.X R27, R15.reuse, UR8, RZ, P4, !PT ;  /* 0x000000080f1b7c10 */ /* 0x040fe4000a7fe4ff */
[----:B------:R-:W-:-:S03]  /*2130*/  IADD3.X R19, R15, UR9, RZ, P6, !PT ;  /* 0x000000090f137c10 */ /* 0x000fc6000b7fe4ff */
[----:B------:R2:W-:Y:S01]  /*2140*/  REDG.E.ADD.F32.FTZ.RN.STRONG.GPU desc[UR14][R26.64], R21 ;  /* 0x000000151a0079a6 */ /* 0x0005e2000c10f38e */
[----:B-1----:R-:W-:-:S04]  /*2150*/  LEA R24, P5, R16, R14, 0x2 ;  /* 0x0000000e10187211 */ /* 0x002fc800078a10ff */
[----:B------:R-:W-:-:S05]  /*2160*/  LEA.HI.X R25, R16, R15, R17, 0x2, P5 ;  /* 0x0000000f10197211 */ /* 0x000fca00028f1411 */
[----:B------:R2:W-:Y:S04]  /*2170*/  REDG.E.ADD.F32.FTZ.RN.STRONG.GPU desc[UR14][R24.64], R22 ;  /* 0x00000016180079a6 */ /* 0x0005e8000c10f38e */
[----:B------:R2:W-:Y:S02]  /*2180*/  REDG.E.ADD.F32.FTZ.RN.STRONG.GPU desc[UR14][R18.64], R23 ;  /* 0x00000017120079a6 */ /* 0x0005e4000c10f38e */
.L_x_13:
[----:B------:R-:W-:Y:S05]  /*2190*/  BSYNC B0 ;  /* 0x0000000000007941 */ /* 0x000fea0003800000 */
.L_x_12:
[----:B--2---:R-:W-:Y:S02]  /*21a0*/  PRMT R25, R4, 0x7632, R25 ;  /* 0x0000763204197816 */ /* 0x004fe40000000019 */
[----:B------:R-:W-:Y:S02]  /*21b0*/  PRMT R24, R29, 0x7632, R24 ;  /* 0x000076321d187816 */ /* 0x000fe40000000018 */
[----:B0-----:R-:W-:Y:S01]  /*21c0*/  PRMT R23, R5, 0x7632, R23 ;  /* 0x0000763205177816 */ /* 0x001fe20000000017 */
[----:B------:R-:W-:Y:S06]  /*21d0*/  @!P0 BRA `(.L_x_14) ;  /* 0x0000001000908947 */ /* 0x000fec0003800000 */
[----:B------:R-:W0:Y:S01]  /*21e0*/  LDC R22, c[0x0][0x10] ;  /* 0x00000400ff167b82 */ /* 0x000e220000000800 */
[----:B------:R-:W1:Y:S01]  /*21f0*/  S2R R13, SR_CTAID.Y ;  /* 0x00000000000d7919 */ /* 0x000e620000002600 */
[----:B------:R-:W-:-:S06]  /*2200*/  ULOP3.LUT UR11, UR4, 0x1, URZ, 0xc0, !UPT ;  /* 0x00000001040b7892 */ /* 0x000fcc000f8ec03f */
[----:B------:R-:W2:Y:S08]  /*2210*/  LDC.64 R14, c[0x0][0x258] ;  /* 0x00009600ff0e7b82 */ /* 0x000eb00000000a00 */
[----:B------:R-:W3:Y:S01]  /*2220*/  LDC.64 R44, c[0x0][0x260] ;  /* 0x00009800ff2c7b82 */ /* 0x000ee20000000a00 */
[----:B0-----:R-:W-:-:S04]  /*2230*/  IMAD R16, R22, UR11, RZ ;  /* 0x0000000b16107c24 */ /* 0x001fc8000f8e02ff */
[C---:B------:R-:W-:Y:S01]  /*2240*/  IMAD R18, R16.reuse, R12, RZ ;  /* 0x0000000c10127224 */ /* 0x040fe200078e02ff */
[----:B-1----:R-:W-:-:S04]  /*2250*/  IADD3 R17, R16, R13, RZ ;  /* 0x0000000d10117210 */ /* 0x002fc80007ffe0ff */
[----:B------:R-:W-:Y:S01]  /*2260*/  SHF.L.U32 R19, R18, 0x1, RZ ;  /* 0x0000000112137819 */ /* 0x000fe200000006ff */
[----:B--2---:R-:W-:-:S04]  /*2270*/  IMAD.WIDE.U32 R14, R17, 0x4, R14 ;  /* 0x00000004110e7825 */ /* 0x004fc800078e000e */
[----:B---3--:R-:W-:Y:S01]  /*2280*/  IMAD.WIDE R44, R19, 0x4, R44 ;  /* 0x00000004132c7825 */ /* 0x008fe200078e022c */
[----:B------:R-:W-:Y:S06]  /*2290*/  @P2 BRA `(.L_x_15) ;  /* 0x0000000000682947 */ /* 0x000fec0003800000 */
[----:B------:R-:W0:Y:S01]  /*22a0*/  S2R R0, SR_LANEID ;  /* 0x0000000000007919 */ /* 0x000e220000000000 */
[----:B------:R-:W-:Y:S01]  /*22b0*/  VOTEU.ANY UR12, UPT, PT ;  /* 0x00000000000c7886 */ /* 0x000fe200038e0100 */
[----:B------:R-:W-:Y:S01]  /*22c0*/  ULOP3.LUT UP0, URZ, UR4, 0x2, URZ, 0xc0, !UPT ;  /* 0x00000002043f7892 */ /* 0x000fe2000f80c03f */
[----:B------:R-:W-:Y:S01]  /*22d0*/  IMAD R17, R22, UR16, R13 ;  /* 0x0000001016117c24 */ /* 0x000fe2000f8e020d */
[----:B------:R-:W-:Y:S01]  /*22e0*/  UFLO.U32 UR17, UR12 ;  /* 0x0000000c001172bd */ /* 0x000fe200080e0000 */
[----:B------:R-:W-:Y:S01]  /*22f0*/  UMOV UR11, 0x1 ;  /* 0x00000001000b7882 */ /* 0x000fe20000000000 */
[----:B------:R-:W-:Y:S01]  /*2300*/  UPOPC UR12, UR12 ;  /* 0x0000000c000c72bf */ /* 0x000fe20008000000 */
[----:B------:R-:W-:Y:S01]  /*2310*/  IMAD.WIDE.U32 R16, R17, 0x8, R44 ;  /* 0x0000000811107825 */ /* 0x000fe200078e002c */
[----:B------:R-:W-:-:S04]  /*2320*/  USEL UR11, UR11, 0xffffffff, !UP0 ;  /* 0xffffffff0b0b7887 */ /* 0x000fc8000c000000 */
[----:B------:R-:W-:Y:S01]  /*2330*/  UIMAD UR11, UR11, UR12, URZ ;  /* 0x0000000c0b0b72a4 */ /* 0x000fe2000f8e023f */
[----:B------:R1:W-:Y:S05]  /*2340*/  STG.E.64 desc[UR14][R16.64], R10 ;  /* 0x0000000a10007986 */ /* 0x0003ea000c101b0e */
[----:B------:R-:W-:Y:S02]  /*2350*/  MOV R21, UR11 ;  /* 0x0000000b00157c02 */ /* 0x000fe40008000f00 */
[----:B0-----:R-:W-:-:S13]  /*2360*/  ISETP.EQ.U32.AND P0, PT, R0, UR17, PT ;  /* 0x0000001100007c0c */ /* 0x001fda000bf02070 */
[----:B------:R-:W-:Y:S06]  /*2370*/  @P0 MEMBAR.ALL.GPU ;  /* 0x0000000000000992 */ /* 0x000fec000000a000 */
[----:B------:R-:W-:-:S00]  /*2380*/  @P0 ERRBAR ;  /* 0x00000000000009ab */ /* 0x000fc00000000000 */
[----:B------:R-:W-:Y:S06]  /*2390*/  @P0 CGAERRBAR ;  /* 0x00000000000005ab */ /* 0x000fec0000000000 */
[----:B------:R1:W-:Y:S01]  /*23a0*/  @P0 REDG.E.ADD.S32.STRONG.GPU desc[UR14][R14.64], R21 ;  /* 0x000000150e00098e */ /* 0x0003e2000c10e38e */
[----:B------:R-:W-:-:S04]  /*23b0*/  PLOP3.LUT P0, PT, PT, PT, UP0, 0x80, 0x0 ;  /* 0x000000000000781c */ /* 0x000fc80003f0f008 */
[----:B------:R-:W-:-:S04]  /*23c0*/  SEL R19, R12, RZ, !P0 ;  /* 0x000000ff0c137207 */ /* 0x000fc80004000000 */
[----:B------:R-:W-:-:S13]  /*23d0*/  ISETP.NE.AND P0, PT, R19, -0x1, PT ;  /* 0xffffffff1300780c */ /* 0x000fda0003f05270 */
[----:B-1----:R-:W-:Y:S05]  /*23e0*/  @!P0 BRA `(.L_x_15) ;  /* 0x0000000000148947 */ /* 0x002fea0003800000 */
.L_x_16:
[----:B------:R-:W2:Y:S04]  /*23f0*/  LDG.E.STRONG.GPU R16, desc[UR14][R14.64] ;  /* 0x0000000e0e107981 */ /* 0x000ea8000c1ef900 */
[----:B--2---:R-:W-:Y:S01]  /*2400*/  CCTL.IVALL ;  /* 0x00000000ff00798f */ /* 0x004fe20002000000 */
[----:B------:R-:W-:Y:S05]  /*2410*/  YIELD ;  /* 0x0000000000007946 */ /* 0x000fea0003800000 */
[----:B------:R-:W-:-:S13]  /*2420*/  ISETP.NE.AND P0, PT, R16, R19, PT ;  /* 0x000000131000720c */ /* 0x000fda0003f05270 */
[----:B------:R-:W-:Y:S05]  /*2430*/  @P0 BRA `(.L_x_16) ;  /* 0xfffffffc00ec0947 */ /* 0x000fea000383ffff */
.L_x_15:
[----:B------:R-:W-:Y:S01]  /*2440*/  ISETP.NE.AND P0, PT, R12, RZ, PT ;  /* 0x000000ff0c00720c */ /* 0x000fe20003f05270 */
[----:B------:R-:W-:Y:S05]  /*2450*/  WARPSYNC.ALL ;  /* 0x0000000000007948 */ /* 0x000fea0003800000 */
[----:B------:R-:W-:Y:S07]  /*2460*/  BAR.SYNC.DEFER_BLOCKING 0x0 ;  /* 0x0000000000007b1d */ /* 0x000fee0000010000 */
[----:B------:R-:W-:Y:S05]  /*2470*/  @!P0 BRA `(.L_x_14) ;  /* 0x0000000c00e88947 */ /* 0x000fea0003800000 */
[----:B------:R-:W-:Y:S01]  /*2480*/  IADD3 R14, R12, -0x1, RZ ;  /* 0xffffffff0c0e7810 */ /* 0x000fe20007ffe0ff */
[----:B------:R-:W-:-:S03]  /*2490*/  HFMA2.MMA R27, -RZ, RZ, 0, 0 ;  /* 0x00000000ff1b7435 */ /* 0x000fc600000001ff */
[----:B------:R-:W-:-:S13]  /*24a0*/  ISETP.GE.U32.AND P0, PT, R14, 0x3, PT ;  /* 0x000000030e00780c */ /* 0x000fda0003f06070 */
[----:B------:R-:W-:Y:S05]  /*24b0*/  @!P0 BRA `(.L_x_17) ;  /* 0x0000000c00688947 */ /* 0x000fea0003800000 */
[----:B------:R-:W-:Y:S02]  /*24c0*/  LOP3.LUT R15, R12, 0x3, RZ, 0xc0, !PT ;  /* 0x000000030c0f7812 */ /* 0x000fe400078ec0ff */
[----:B------:R-:W-:Y:S02]  /*24d0*/  MOV R27, RZ ;  /* 0x000000ff001b7202 */ /* 0x000fe40000000f00 */
[----:B------:R-:W-:-:S04]  /*24e0*/  IADD3 R26, -R15, R12, RZ ;  /* 0x0000000c0f1a7210 */ /* 0x000fc80007ffe1ff */
[----:B------:R-:W-:-:S13]  /*24f0*/  ISETP.GT.AND P0, PT, R26, RZ, PT ;  /* 0x000000ff1a00720c */ /* 0x000fda0003f04270 */
[----:B------:R-:W-:Y:S05]  /*2500*/  @!P0 BRA `(.L_x_18) ;  /* 0x0000000800d88947 */ /* 0x000fea0003800000 */
[----:B------:R-:W-:Y:S02]  /*2510*/  ISETP.GT.AND P4, PT, R26, 0xc, PT ;  /* 0x0000000c1a00780c */ /* 0x000fe40003f84270 */
[----:B------:R-:W-:-:S11]  /*2520*/  PLOP3.LUT P0, PT, PT, PT, PT, 0x80, 0x0 ;  /* 0x000000000000781c */ /* 0x000fd60003f0f070 */
[----:B------:R-:W-:Y:S05]  /*2530*/  @!P4 BRA `(.L_x_19) ;  /* 0x0000000400d0c947 */ /* 0x000fea0003800000 */
[----:B------:R-:W-:-:S13]  /*2540*/  PLOP3.LUT P0, PT, PT, PT, PT, 0x8, 0x0 ;  /* 0x000000000000781c */ /* 0x000fda0003f0e170 */
.L_x_20:
[----:B------:R-:W-:-:S13]  /*2550*/  ISETP.EQ.OR P6, PT, R27, UR16, P2 ;  /* 0x000000101b007c0c */ /* 0x000fda00097c2670 */
[----:B------:R-:W-:-:S04]  /*2560*/  @!P6 IMAD R15, R22, R27, R13 ;  /* 0x0000001b160fe224 */ /* 0x000fc800078e020d */
[----:B------:R-:W-:-:S06]  /*2570*/  @!P6 IMAD.WIDE.U32 R14, R15, 0x8, R44 ;  /* 0x000000080f0ee825 */ /* 0x000fcc00078e002c */
[----:B------:R-:W2:Y:S01]  /*2580*/  @!P6 LDG.E.64 R14, desc[UR14][R14.64] ;  /* 0x0000000e0e0ee981 */ /* 0x000ea2000c1e1b00 */
[C---:B------:R-:W-:Y:S02]  /*2590*/  IADD3 R17, R27.reuse, 0x1, RZ ;  /* 0x000000011b117810 */ /* 0x040fe40007ffe0ff */
[----:B------:R-:W-:Y:S02]  /*25a0*/  IADD3 R19, R27, 0x2, RZ ;  /* 0x000000021b137810 */ /* 0x000fe40007ffe0ff */
[----:B------:R-:W-:Y:S02]  /*25b0*/  ISETP.EQ.OR P4, PT, R17, UR16, P2 ;  /* 0x0000001011007c0c */ /* 0x000fe40009782670 */
[----:B------:R-:W-:Y:S02]  /*25c0*/  ISETP.EQ.OR P5, PT, R19, UR16, P2 ;  /* 0x0000001013007c0c */ /* 0x000fe400097a2670 */
[----:B------:R-:W-:-:S09]  /*25d0*/  IADD3 R18, R27, 0x3, RZ ;  /* 0x000000031b127810 */ /* 0x000fd20007ffe0ff */
[C-C-:B------:R-:W-:Y:S02]  /*25e0*/  @!P4 IMAD R17, R22.reuse, R17, R13.reuse ;  /* 0x000000111611c224 */ /* 0x140fe400078e020d */
[----:B------:R-:W-:Y:S02]  /*25f0*/  @!P5 IMAD R19, R22, R19, R13 ;  /* 0x000000131613d224 */ /* 0x000fe400078e020d */
[----:B--2---:R-:W-:Y:S01]  /*2600*/  @!P6 FADD.FTZ R10, R10, R14 ;  /* 0x0000000e0a0ae221 */ /* 0x004fe20000010000 */
[----:B------:R-:W-:Y:S01]  /*2610*/  @!P6 FADD.FTZ R11, R11, R15 ;  /* 0x0000000f0b0be221 */ /* 0x000fe20000010000 */
[----:B------:R-:W-:Y:S01]  /*2620*/  ISETP.EQ.OR P6, PT, R18, UR16, P2 ;  /* 0x0000001012007c0c */ /* 0x000fe200097c2670 */
[----:B------:R-:W-:-:S04]  /*2630*/  @!P4 IMAD.WIDE.U32 R14, R17, 0x8, R44 ;  /* 0x00000008110ec825 */ /* 0x000fc800078e002c */
[----:B------:R-:W-:Y:S02]  /*2640*/  @!P5 IMAD.WIDE.U32 R16, R19, 0x8, R44 ;  /* 0x000000081310d825 */ /* 0x000fe400078e002c */
[----:B------:R-:W2:Y:S04]  /*2650*/  @!P4 LDG.E.64 R14, desc[UR14][R14.64] ;  /* 0x0000000e0e0ec981 */ /* 0x000ea8000c1e1b00 */
[----:B------:R-:W3:Y:S02]  /*2660*/  @!P5 LDG.E.64 R16, desc[UR14][R16.64] ;  /* 0x0000000e1010d981 */ /* 0x000ee4000c1e1b00 */
[----:B------:R-:W-:-:S04]  /*2670*/  @!P6 IMAD R19, R22, R18, R13 ;  /* 0x000000121613e224 */ /* 0x000fc800078e020d */
[----:B------:R-:W-:-:S06]  /*2680*/  @!P6 IMAD.WIDE.U32 R18, R19, 0x8, R44 ;  /* 0x000000081312e825 */ /* 0x000fcc00078e002c */
[----:B------:R-:W4:Y:S01]  /*2690*/  @!P6 LDG.E.64 R18, desc[UR14][R18.64] ;  /* 0x0000000e1212e981 */ /* 0x000f22000c1e1b00 */
[C---:B------:R-:W-:Y:S02]  /*26a0*/  IADD3 R20, R27.reuse, 0x4, RZ ;  /* 0x000000041b147810 */ /* 0x040fe40007ffe0ff */
[C---:B------:R-:W-:Y:S02]  /*26b0*/  IADD3 R21, R27.reuse, 0x5, RZ ;  /* 0x000000051b157810 */ /* 0x040fe40007ffe0ff */
[----:B------:R-:W-:Y:S01]  /*26c0*/  IADD3 R39, R27, 0x6, RZ ;  /* 0x000000061b277810 */ /* 0x000fe20007ffe0ff */
[----:B--2---:R-:W-:Y:S01]  /*26d0*/  @!P4 FADD.FTZ R10, R10, R14 ;  /* 0x0000000e0a0ac221 */ /* 0x004fe20000010000 */
[----:B------:R-:W-:Y:S01]  /*26e0*/  @!P4 FADD.FTZ R11, R11, R15 ;  /* 0x0000000f0b0bc221 */ /* 0x000fe20000010000 */
[----:B------:R-:W-:Y:S02]  /*26f0*/  ISETP.EQ.OR P4, PT, R20, UR16, P2 ;  /* 0x0000001014007c0c */ /* 0x000fe40009782670 */
[----:B---3--:R-:W-:Y:S01]  /*2700*/  @!P5 FADD.FTZ R10, R10, R16 ;  /* 0x000000100a0ad221 */ /* 0x008fe20000010000 */
[----:B------:R-:W-:Y:S01]  /*2710*/  @!P5 FADD.FTZ R11, R11, R17 ;  /* 0x000000110b0bd221 */ /* 0x000fe20000010000 */
[----:B------:R-:W-:-:S09]  /*2720*/  ISETP.EQ.OR P5, PT, R21, UR16, P2 ;  /* 0x0000001015007c0c */ /* 0x000fd200097a2670 */
[----:B------:R-:W-:Y:S02]  /*2730*/  @!P4 IMAD R15, R22, R20, R13 ;  /* 0x00000014160fc224 */ /* 0x000fe400078e020d */
[----:B----4-:R-:W-:Y:S01]  /*2740*/  @!P6 FADD.FTZ R10, R10, R18 ;  /* 0x000000120a0ae221 */ /* 0x010fe20000010000 */
[----:B------:R-:W-:Y:S01]  /*2750*/  @!P6 FADD.FTZ R11, R11, R19 ;  /* 0x000000130b0be221 */ /* 0x000fe20000010000 */
[----:B------:R-:W-:Y:S01]  /*2760*/  ISETP.EQ.OR P6, PT, R39, UR16, P2 ;  /* 0x0000001027007c0c */ /* 0x000fe200097c2670 */
[----:B------:R-:W-:-:S04]  /*2770*/  @!P4 IMAD.WIDE.U32 R14, R15, 0x8, R44 ;  /* 0x000000080f0ec825 */ /* 0x000fc800078e002c */
[----:B------:R-:W-:Y:S02]  /*2780*/  @!P5 IMAD R17, R22, R21, R13 ;  /* 0x000000151611d224 */ /* 0x000fe400078e020d */
[----:B------:R-:W2:Y:S02]  /*2790*/  @!P4 LDG.E.64 R14, desc[UR14][R14.64] ;  /* 0x0000000e0e0ec981 */ /* 0x000ea4000c1e1b00 */
[----:B------:R-:W-:-:S04]  /*27a0*/  @!P5 IMAD.WIDE.U32 R16, R17, 0x8, R44 ;  /* 0x000000081110d825 */ /* 0x000fc800078e002c */
[----:B------:R-:W-:Y:S02]  /*27b0*/  @!P6 IMAD R19, R22, R39, R13 ;  /* 0x000000271613e224 */ /* 0x000fe400078e020d */
[----:B------:R-:W3:Y:S02]  /*27c0*/  @!P5 LDG.E.64 R16, desc[UR14][R16.64] ;  /* 0x0000000e1010d981 */ /* 0x000ee4000c1e1b00 */
        /* <DEDUP_REMOVED lines=65> */
[----:B------:R-:W-:Y:S02]  /*2be0*/  IADD3 R26, R26, -0x10, RZ ;  /* 0xfffffff01a1a7810 */ /* 0x000fe40007ffe0ff */
[----:B------:R-:W-:Y:S01]  /*2bf0*/  IADD3 R27, R27, 0x10, RZ ;  /* 0x000000101b1b7810 */ /* 0x000fe20007ffe0ff */
[----:B--2---:R-:W-:Y:S01]  /*2c00*/  @!P4 FADD.FTZ R10, R10, R14 ;  /* 0x0000000e0a0ac221 */ /* 0x004fe20000010000 */
[----:B------:R-:W-:Y:S01]  /*2c10*/  @!P4 FADD.FTZ R11, R11, R15 ;  /* 0x0000000f0b0bc221 */ /* 0x000fe20000010000 */
[----:B------:R-:W-:Y:S02]  /*2c20*/  ISETP.GT.AND P4, PT, R26, 0xc, PT ;  /* 0x0000000c1a00780c */ /* 0x000fe40003f84270 */
[----:B---3--:R-:W-:Y:S01]  /*2c30*/  @!P5 FADD.FTZ R10, R10, R16 ;  /* 0x000000100a0ad221 */ /* 0x008fe20000010000 */
[----:B------:R-:W-:-:S03]  /*2c40*/  @!P5 FADD.FTZ R11, R11, R17 ;  /* 0x000000110b0bd221 */ /* 0x000fc60000010000 */
[----:B----4-:R-:W-:Y:S01]  /*2c50*/  @!P6 FADD.FTZ R10, R10, R18 ;  /* 0x000000120a0ae221 */ /* 0x010fe20000010000 */
[----:B------:R-:W-:-:S06]  /*2c60*/  @!P6 FADD.FTZ R11, R11, R19 ;  /* 0x000000130b0be221 */ /* 0x000fcc0000010000 */
[----:B------:R-:W-:Y:S05]  /*2c70*/  @P4 BRA `(.L_x_20) ;  /* 0xfffffff800344947 */ /* 0x000fea000383ffff */
.L_x_19:
[----:B------:R-:W-:-:S13]  /*2c80*/  ISETP.GT.AND P4, PT, R26, 0x4, PT ;  /* 0x000000041a00780c */ /* 0x000fda0003f84270 */
[----:B------:R-:W-:Y:S05]  /*2c90*/  @!P4 BRA `(.L_x_21) ;  /* 0x0000000000ecc947 */ /* 0x000fea0003800000 */
[C---:B------:R-:W-:Y:S02]  /*2ca0*/  ISETP.EQ.OR P0, PT, R27.reuse, UR16, P2 ;  /* 0x000000101b007c0c */ /* 0x040fe40009702670 */
[C---:B------:R-:W-:Y:S02]  /*2cb0*/  IADD3 R17, R27.reuse, 0x1, RZ ;  /* 0x000000011b117810 */ /* 0x040fe40007ffe0ff */
[----:B------:R-:W-:Y:S02]  /*2cc0*/  IADD3 R19, R27, 0x2, RZ ;  /* 0x000000021b137810 */ /* 0x000fe40007ffe0ff */
[----:B------:R-:W-:Y:S02]  /*2cd0*/  ISETP.EQ.OR P4, PT, R17, UR16, P2 ;  /* 0x0000001011007c0c */ /* 0x000fe40009782670 */
[----:B------:R-:W-:Y:S02]  /*2ce0*/  ISETP.EQ.OR P5, PT, R19, UR16, P2 ;  /* 0x0000001013007c0c */ /* 0x000fe400097a2670 */
[----:B------:R-:W-:-:S03]  /*2cf0*/  IADD3 R21, R27, 0x3, RZ ;  /* 0x000000031b157810 */ /* 0x000fc60007ffe0ff */
[----:B------:R-:W-:Y:S01]  /*2d00*/  @!P0 IMAD R15, R27, R22, R13 ;  /* 0x000000161b0f8224 */ /* 0x000fe200078e020d */
[----:B------:R-:W-:-:S03]  /*2d10*/  ISETP.EQ.OR P6, PT, R21, UR16, P2 ;  /* 0x0000001015007c0c */ /* 0x000fc600097c2670 */
[----:B------:R-:W-:-:S04]  /*2d20*/  @!P0 IMAD.WIDE.U32 R14, R15, 0x8, R44 ;  /* 0x000000080f0e8825 */ /* 0x000fc800078e002c */
[C-C-:B------:R-:W-:Y:S02]  /*2d30*/  @!P4 IMAD R17, R22.reuse, R17, R13.reuse ;  /* 0x000000111611c224 */ /* 0x140fe400078e020d */
[----:B------:R-:W-:Y:S01]  /*2d40*/  @!P5 IMAD R19, R22, R19, R13 ;  /* 0x000000131613d224 */ /* 0x000fe200078e020d */
[----:B------:R-:W2:Y:S01]  /*2d50*/  @!P0 LDG.E.64 R14, desc[UR14][R14.64] ;  /* 0x0000000e0e0e8981 */ /* 0x000ea2000c1e1b00 */
[----:B------:R-:W-:-:S04]  /*2d60*/  @!P4 IMAD.WIDE.U32 R16, R17, 0x8, R44 ;  /* 0x000000081110c825 */ /* 0x000fc800078e002c */
[----:B------:R-:W-:Y:S02]  /*2d70*/  @!P5 IMAD.WIDE.U32 R18, R19, 0x8, R44 ;  /* 0x000000081312d825 */ /* 0x000fe400078e002c */
[----:B------:R-:W3:Y:S01]  /*2d80*/  @!P4 LDG.E.64 R16, desc[UR14][R16.64] ;  /* 0x0000000e1010c981 */ /* 0x000ee2000c1e1b00 */
[----:B------:R-:W-:Y:S01]  /*2d90*/  IADD3 R27, R27, 0x4, RZ ;  /* 0x000000041b1b7810 */ /* 0x000fe20007ffe0ff */
[----:B------:R-:W-:Y:S02]  /*2da0*/  @!P6 IMAD R21, R22, R21, R13 ;  /* 0x000000151615e224 */ /* 0x000fe400078e020d */
[----:B------:R-:W4:Y:S02]  /*2db0*/  @!P5 LDG.E.64 R18, desc[UR14][R18.64] ;  /* 0x0000000e1212d981 */ /* 0x000f24000c1e1b00 */
[----:B------:R-:W-:-:S06]  /*2dc0*/  @!P6 IMAD.WIDE.U32 R20, R21, 0x8, R44 ;  /* 0x000000081514e825 */ /* 0x000fcc00078e002c */
[----:B------:R-:W5:Y:S01]  /*2dd0*/  @!P6 LDG.E.64 R20, desc[UR14][R20.64] ;  /* 0x0000000e1414e981 */ /* 0x000f62000c1e1b00 */
[----:B--2---:R-:W-:Y:S01]  /*2de0*/  @!P0 FADD.FTZ R10, R10, R14 ;  /* 0x0000000e0a0a8221 */ /* 0x004fe20000010000 */
[----:B------:R-:W-:Y:S01]  /*2df0*/  @!P0 FADD.FTZ R11, R11, R15 ;  /* 0x0000000f0b0b8221 */ /* 0x000fe20000010000 */
[----:B------:R-:W-:Y:S02]  /*2e00*/  ISETP.EQ.OR P0, PT, R27, UR16, P2 ;  /* 0x000000101b007c0c */ /* 0x000fe40009702670 */
[----:B---3--:R-:W-:Y:S01]  /*2e10*/  @!P4 FADD.FTZ R10, R10, R16 ;  /* 0x000000100a0ac221 */ /* 0x008fe20000010000 */
[----:B------:R-:W-:Y:S01]  /*2e20*/  @!P4 FADD.FTZ R11, R11, R17 ;  /* 0x000000110b0bc221 */ /* 0x000fe20000010000 */
[----:B------:R-:W-:Y:S02]  /*2e30*/  IADD3 R17, R27, 0x1, RZ ;  /* 0x000000011b117810 */ /* 0x000fe40007ffe0ff */
[----:B----4-:R-:W-:Y:S01]  /*2e40*/  @!P5 FADD.FTZ R10, R10, R18 ;  /* 0x000000120a0ad221 */ /* 0x010fe20000010000 */
[----:B------:R-:W-:Y:S01]  /*2e50*/  @!P5 FADD.FTZ R11, R11, R19 ;  /* 0x000000130b0bd221 */ /* 0x000fe20000010000 */
[----:B------:R-:W-:-:S02]  /*2e60*/  IADD3 R19, R27, 0x2, RZ ;  /* 0x000000021b137810 */ /* 0x000fc40007ffe0ff */
[----:B------:R-:W-:Y:S01]  /*2e70*/  ISETP.EQ.OR P5, PT, R17, UR16, P2 ;  /* 0x0000001011007c0c */ /* 0x000fe200097a2670 */
[----:B-----5:R-:W-:Y:S01]  /*2e80*/  @!P6 FADD.FTZ R10, R10, R20 ;  /* 0x000000140a0ae221 */ /* 0x020fe20000010000 */
[----:B------:R-:W-:Y:S01]  /*2e90*/  @!P6 FADD.FTZ R11, R11, R21 ;  /* 0x000000150b0be221 */ /* 0x000fe20000010000 */
[----:B------:R-:W-:Y:S02]  /*2ea0*/  IADD3 R21, R27, 0x3, RZ ;  /* 0x000000031b157810 */ /* 0x000fe40007ffe0ff */
[----:B------:R-:W-:Y:S01]  /*2eb0*/  ISETP.EQ.OR P6, PT, R19, UR16, P2 ;  /* 0x0000001013007c0c */ /* 0x000fe200097c2670 */
[----:B------:R-:W-:Y:S01]  /*2ec0*/  @!P0 IMAD R15, R22, R27, R13 ;  /* 0x0000001b160f8224 */ /* 0x000fe200078e020d */
[----:B------:R-:W-:-:S03]  /*2ed0*/  ISETP.EQ.OR P4, PT, R21, UR16, P2 ;  /* 0x0000001015007c0c */ /* 0x000fc60009782670 */
[----:B------:R-:W-:-:S04]  /*2ee0*/  @!P0 IMAD.WIDE.U32 R14, R15, 0x8, R44 ;  /* 0x000000080f0e8825 */ /* 0x000fc800078e002c */
[C-C-:B------:R-:W-:Y:S02]  /*2ef0*/  @!P5 IMAD R17, R22.reuse, R17, R13.reuse ;  /* 0x000000111611d224 */ /* 0x140fe400078e020d */
[----:B------:R-:W2:Y:S02]  /*2f00*/  @!P0 LDG.E.64 R14, desc[UR14][R14.64] ;  /* 0x0000000e0e0e8981 */ /* 0x000ea4000c1e1b00 */
[----:B------:R-:W-:Y:S02]  /*2f10*/  @!P6 IMAD R19, R22, R19, R13 ;  /* 0x000000131613e224 */ /* 0x000fe400078e020d */
[----:B------:R-:W-:-:S04]  /*2f20*/  @!P5 IMAD.WIDE.U32 R16, R17, 0x8, R44 ;  /* 0x000000081110d825 */ /* 0x000fc800078e002c */
[----:B------:R-:W-:Y:S02]  /*2f30*/  @!P4 IMAD R21, R22, R21, R13 ;  /* 0x000000151615c224 */ /* 0x000fe400078e020d */
[--C-:B------:R-:W-:Y:S01]  /*2f40*/  @!P6 IMAD.WIDE.U32 R18, R19, 0x8, R44.reuse ;  /* 0x000000081312e825 */ /* 0x100fe200078e002c */
[----:B------:R-:W3:Y:S03]  /*2f50*/  @!P5 LDG.E.64 R16, desc[UR14][R16.64] ;  /* 0x0000000e1010d981 */ /* 0x000ee6000c1e1b00 */
[----:B------:R-:W-:Y:S02]  /*2f60*/  @!P4 IMAD.WIDE.U32 R20, R21, 0x8, R44 ;  /* 0x000000081514c825 */ /* 0x000fe400078e002c */
[----:B------:R-:W4:Y:S04]  /*2f70*/  @!P6 LDG.E.64 R18, desc[UR14][R18.64] ;  /* 0x0000000e1212e981 */ /* 0x000f28000c1e1b00 */
[----:B------:R-:W5:Y:S01]  /*2f80*/  @!P4 LDG.E.64 R20, desc[UR14][R20.64] ;  /* 0x0000000e1414c981 */ /* 0x000f62000c1e1b00 */
[----:B------:R-:W-:-:S02]  /*2f90*/  IADD3 R26, R26, -0x4, RZ ;  /* 0xfffffffc1a1a7810 */ /* 0x000fc40007ffe0ff */
[----:B------:R-:W-:Y:S02]  /*2fa0*/  IADD3 R27, R27, 0x4, RZ ;  /* 0x000000041b1b7810 */ /* 0x000fe40007ffe0ff */
[----:B------:R-:W-:Y:S01]  /*2fb0*/  IADD3 R26, R26, -0x4, RZ ;  /* 0xfffffffc1a1a7810 */ /* 0x000fe20007ffe0ff */
[----:B--2---:R-:W-:Y:S01]  /*2fc0*/  @!P0 FADD.FTZ R10, R10, R14 ;  /* 0x0000000e0a0a8221 */ /* 0x004fe20000010000 */
[----:B------:R-:W-:Y:S01]  /*2fd0*/  @!P0 FADD.FTZ R11, R11, R15 ;  /* 0x0000000f0b0b8221 */ /* 0x000fe20000010000 */
[----:B------:R-:W-:Y:S02]  /*2fe0*/  PLOP3.LUT P0, PT, PT, PT, PT, 0x8, 0x0 ;  /* 0x000000000000781c */ /* 0x000fe40003f0e170 */
[----:B---3--:R-:W-:Y:S01]  /*2ff0*/  @!P5 FADD.FTZ R10, R10, R16 ;  /* 0x000000100a0ad221 */ /* 0x008fe20000010000 */
[----:B------:R-:W-:-:S03]  /*3000*/  @!P5 FADD.FTZ R11, R11, R17 ;  /* 0x000000110b0bd221 */ /* 0x000fc60000010000 */
[----:B----4-:R-:W-:Y:S01]  /*3010*/  @!P6 FADD.FTZ R10, R10, R18 ;  /* 0x000000120a0ae221 */ /* 0x010fe20000010000 */
[----:B------:R-:W-:-:S03]  /*3020*/  @!P6 FADD.FTZ R11, R11, R19 ;  /* 0x000000130b0be221 */ /* 0x000fc60000010000 */
[----:B-----5:R-:W-:Y:S01]  /*3030*/  @!P4 FADD.FTZ R10, R10, R20 ;  /* 0x000000140a0ac221 */ /* 0x020fe20000010000 */
[----:B------:R-:W-:-:S07]  /*3040*/  @!P4 FADD.FTZ R11, R11, R21 ;  /* 0x000000150b0bc221 */ /* 0x000fce0000010000 */
.L_x_21:
[----:B------:R-:W-:-:S13]  /*3050*/  ISETP.NE.OR P0, PT, R26, RZ, P0 ;  /* 0x000000ff1a00720c */ /* 0x000fda0000705670 */
[----:B------:R-:W-:Y:S05]  /*3060*/  @!P0 BRA `(.L_x_17) ;  /* 0x00000000007c8947 */ /* 0x000fea0003800000 */
.L_x_18:
        /* <DEDUP_REMOVED lines=10> */
[----:B------:R-:W2:Y:S01]  /*3110*/  @!P5 LDG.E.64 R14, desc[UR14][R14.64] ;  /* 0x0000000e0e0ed981 */ /* 0x000ea2000c1e1b00 */
[----:B------:R-:W-:Y:S02]  /*3120*/  @!P4 IMAD R19, R22, R19, R13 ;  /* 0x000000131613c224 */ /* 0x000fe400078e020d */
[----:B------:R-:W-:-:S04]  /*3130*/  @!P6 IMAD.WIDE.U32 R16, R17, 0x8, R44 ;  /* 0x000000081110e825 */ /* 0x000fc800078e002c */
[----:B------:R-:W-:Y:S02]  /*3140*/  @!P4 IMAD.WIDE.U32 R18, R19, 0x8, R44 ;  /* 0x000000081312c825 */ /* 0x000fe400078e002c */
[----:B------:R-:W3:Y:S02]  /*3150*/  @!P6 LDG.E.64 R16, desc[UR14][R16.64] ;  /* 0x0000000e1010e981 */ /* 0x000ee4000c1e1b00 */
[----:B------:R-:W-:Y:S02]  /*3160*/  @!P0 IMAD R21, R22, R21, R13 ;  /* 0x0000001516158224 */ /* 0x000fe400078e020d */
[----:B------:R-:W4:Y:S02]  /*3170*/  @!P4 LDG.E.64 R18, desc[UR14][R18.64] ;  /* 0x0000000e1212c981 */ /* 0x000f24000c1e1b00 */
[----:B------:R-:W-:-:S06]  /*3180*/  @!P0 IMAD.WIDE.U32 R20, R21, 0x8, R44 ;  /* 0x0000000815148825 */ /* 0x000fcc00078e002c */
[----:B------:R-:W5:Y:S01]  /*3190*/  @!P0 LDG.E.64 R20, desc[UR14][R20.64] ;  /* 0x0000000e14148981 */ /* 0x000f62000c1e1b00 */
[----:B------:R-:W-:Y:S02]  /*31a0*/  IADD3 R26, R26, -0x4, RZ ;  /* 0xfffffffc1a1a7810 */ /* 0x000fe40007ffe0ff */
[----:B------:R-:W-:Y:S01]  /*31b0*/  IADD3 R27, R27, 0x4, RZ ;  /* 0x000000041b1b7810 */ /* 0x000fe20007ffe0ff */
[----:B--2---:R-:W-:Y:S01]  /*31c0*/  @!P5 FADD.FTZ R10, R10, R14 ;  /* 0x0000000e0a0ad221 */ /* 0x004fe20000010000 */
[----:B------:R-:W-:Y:S01]  /*31d0*/  @!P5 FADD.FTZ R11, R11, R15 ;  /* 0x0000000f0b0bd221 */ /* 0x000fe20000010000 */
[----:B------:R-:W-:Y:S02]  /*31e0*/  ISETP.NE.AND P5, PT, R26, RZ, PT ;  /* 0x000000ff1a00720c */ /* 0x000fe40003fa5270 */
[----:B---3--:R-:W-:Y:S01]  /*31f0*/  @!P6 FADD.FTZ R10, R10, R16 ;  /* 0x000000100a0ae221 */ /* 0x008fe20000010000 */
[----:B------:R-:W-:-:S03]  /*3200*/  @!P6 FADD.FTZ R11, R11, R17 ;  /* 0x000000110b0be221 */ /* 0x000fc60000010000 */
[----:B----4-:R-:W-:Y:S01]  /*3210*/  @!P4 FADD.FTZ R10, R10, R18 ;  /* 0x000000120a0ac221 */ /* 0x010fe20000010000 */
[----:B------:R-:W-:-:S03]  /*3220*/  @!P4 FADD.FTZ R11, R11, R19 ;  /* 0x000000130b0bc221 */ /* 0x000fc60000010000 */
[----:B-----5:R-:W-:Y:S01]  /*3230*/  @!P0 FADD.FTZ R10, R10, R20 ;  /* 0x000000140a0a8221 */ /* 0x020fe20000010000 */
[----:B------:R-:W-:Y:S02]  /*3240*/  @!P0 FADD.FTZ R11, R11, R21 ;  /* 0x000000150b0b8221 */ /* 0x000fe40000010000 */
[----:B------:R-:W-:Y:S05]  /*3250*/  @P5 BRA `(.L_x_18) ;  /* 0xfffffffc00845947 */ /* 0x000fea000383ffff */
.L_x_17:
[----:B------:R-:W-:-:S13]  /*3260*/  LOP3.LUT P0, R12, R12, 0x3, RZ, 0xc0, !PT ;  /* 0x000000030c0c7812 */ /* 0x000fda000780c0ff */
[----:B------:R-:W-:Y:S05]  /*3270*/  @!P0 BRA `(.L_x_14) ;  /* 0x0000000000688947 */ /* 0x000fea0003800000 */
[----:B------:R-:W-:Y:S01]  /*3280*/  ISETP.EQ.OR P0, PT, R27, UR16, P2 ;  /* 0x000000101b007c0c */ /* 0x000fe20009702670 */
[----:B------:R-:W-:Y:S01]  /*3290*/  BSSY B0, `(.L_x_22) ;  /* 0x0000008000007945 */ /* 0x000fe20003800000 */
[----:B------:R-:W-:-:S11]  /*32a0*/  ISETP.NE.AND P4, PT, R12, 0x1, PT ;  /* 0x000000010c00780c */ /* 0x000fd60003f85270 */
[----:B------:R-:W-:Y:S05]  /*32b0*/  @P0 BRA `(.L_x_23) ;  /* 0x0000000000140947 */ /* 0x000fea0003800000 */
[----:B------:R-:W-:-:S04]  /*32c0*/  IMAD R15, R22, R27, R13 ;  /* 0x0000001b160f7224 */ /* 0x000fc800078e020d */
[----:B------:R-:W-:-:S06]  /*32d0*/  IMAD.WIDE.U32 R14, R15, 0x8, R44 ;  /* 0x000000080f0e7825 */ /* 0x000fcc00078e002c */
[----:B------:R-:W2:Y:S02]  /*32e0*/  LDG.E.64 R14, desc[UR14][R14.64] ;  /* 0x0000000e0e0e7981 */ /* 0x000ea4000c1e1b00 */
[----:B--2---:R-:W-:Y:S01]  /*32f0*/  FADD.FTZ R10, R10, R14 ;  /* 0x0000000e0a0a7221 */ /* 0x004fe20000010000 */
[----:B------:R-:W-:-:S07]  /*3300*/  FADD.FTZ R11, R11, R15 ;  /* 0x0000000f0b0b7221 */ /* 0x000fce0000010000 */
.L_x_23:
[----:B------:R-:W-:Y:S05]  /*3310*/  BSYNC B0 ;  /* 0x0000000000007941 */ /* 0x000fea0003800000 */
.L_x_22:
[----:B------:R-:W-:Y:S05]  /*3320*/  @!P4 BRA `(.L_x_14) ;  /* 0x00000000003cc947 */ /* 0x000fea0003800000 */
[C---:B------:R-:W-:Y:S02]  /*3330*/  IADD3 R17, R27.reuse, 0x2, RZ ;  /* 0x000000021b117810 */ /* 0x040fe40007ffe0ff */
[----:B------:R-:W-:Y:S02]  /*3340*/  IADD3 R15, R27, 0x1, RZ ;  /* 0x000000011b0f7810 */ /* 0x000fe40007ffe0ff */
[----:B------:R-:W-:Y:S02]  /*3350*/  ISETP.EQ.OR P0, PT, R17, UR16, P2 ;  /* 0x0000001011007c0c */ /* 0x000fe40009702670 */
[----:B------:R-:W-:Y:S02]  /*3360*/  ISETP.EQ.OR P4, PT, R15, UR16, P2 ;  /* 0x000000100f007c0c */ /* 0x000fe40009782670 */
[----:B------:R-:W-:-:S11]  /*3370*/  ISETP.EQ.OR P0, PT, R12, 0x2, P0 ;  /* 0x000000020c00780c */ /* 0x000fd60000702670 */
[-CC-:B------:R-:W-:Y:S02]  /*3380*/  @!P4 IMAD R15, R15, R22.reuse, R13.reuse ;  /* 0x000000160f0fc224 */ /* 0x180fe400078e020d */
[----:B------:R-:W-:Y:S02]  /*3390*/  @!P0 IMAD R17, R17, R22, R13 ;  /* 0x0000001611118224 */ /* 0x000fe400078e020d */
[----:B------:R-:W-:-:S04]  /*33a0*/  @!P4 IMAD.WIDE.U32 R12, R15, 0x8, R44 ;  /* 0x000000080f0cc825 */ /* 0x000fc800078e002c */
[----:B------:R-:W-:Y:S02]  /*33b0*/  @!P0 IMAD.WIDE.U32 R44, R17, 0x8, R44 ;  /* 0x00000008112c8825 */ /* 0x000fe400078e002c */
[----:B------:R-:W2:Y:S04]  /*33c0*/  @!P4 LDG.E.64 R12, desc[UR14][R12.64] ;  /* 0x0000000e0c0cc981 */ /* 0x000ea8000c1e1b00 */
[----:B------:R-:W3:Y:S01]  /*33d0*/  @!P0 LDG.E.64 R44, desc[UR14][R44.64] ;  /* 0x0000000e2c2c8981 */ /* 0x000ee2000c1e1b00 */
[----:B--2---:R-:W-:Y:S01]  /*33e0*/  @!P4 FADD.FTZ R10, R10, R12 ;  /* 0x0000000c0a0ac221 */ /* 0x004fe20000010000 */
[----:B------:R-:W-:-:S03]  /*33f0*/  @!P4 FADD.FTZ R11, R11, R13 ;  /* 0x0000000d0b0bc221 */ /* 0x000fc60000010000 */
[----:B---3--:R-:W-:Y:S01]  /*3400*/  @!P0 FADD.FTZ R10, R10, R44 ;  /* 0x0000002c0a0a8221 */ /* 0x008fe20000010000 */
[----:B------:R-:W-:-:S07]  /*3410*/  @!P0 FADD.FTZ R11, R11, R45 ;  /* 0x0000002d0b0b8221 */ /* 0x000fce0000010000 */
.L_x_14:
[----:B------:R-:W0:Y:S01]  /*3420*/  S2UR UR12, SR_CgaCtaId ;  /* 0x00000000000c79c3 */ /* 0x000e220000008800 */
[----:B------:R-:W-:Y:S01]  /*3430*/  UMOV UR11, 0x400 ;  /* 0x00000400000b7882 */ /* 0x000fe20000000000 */
[C---:B------:R-:W-:Y:S02]  /*3440*/  PRMT R12, R32.reuse, 0x7632, R12 ;  /* 0x00007632200c7816 */ /* 0x040fe4000000000c */
[----:B------:R-:W-:Y:S02]  /*3450*/  SHF.L.U32 R32, R32, 0x10, RZ ;  /* 0x0000001020207819 */ /* 0x000fe400000006ff */
[----:B------:R-:W-:Y:S02]  /*3460*/  SHF.L.U32 R12, R12, 0x10, RZ ;  /* 0x000000100c0c7819 */ /* 0x000fe400000006ff */
[C---:B------:R-:W-:Y:S01]  /*3470*/  PRMT R13, R31.reuse, 0x7632, R13 ;  /* 0x000076321f0d7816 */ /* 0x040fe2000000000d */
[----:B------:R-:W-:Y:S01]  /*3480*/  FADD.FTZ R32, R32, -UR19 ;  /* 0x8000001320207e21 */ /* 0x000fe20008010000 */
[----:B------:R-:W-:Y:S01]  /*3490*/  SHF.L.U32 R31, R31, 0x10, RZ ;  /* 0x000000101f1f7819 */ /* 0x000fe200000006ff */
[----:B------:R-:W-:Y:S01]  /*34a0*/  FADD.FTZ R12, R12, -UR19 ;  /* 0x800000130c0c7e21 */ /* 0x000fe20008010000 */
[----:B------:R-:W-:Y:S01]  /*34b0*/  PRMT R17, R33, 0x7632, R17 ;  /* 0x0000763221117816 */ /* 0x000fe20000000011 */
[----:B------:R-:W-:Y:S01]  /*34c0*/  FMUL.FTZ R39, R32, UR13 ;  /* 0x0000000d20277c20 */ /* 0x000fe20008410000 */
[----:B------:R-:W-:Y:S01]  /*34d0*/  IADD3 R16, R36, 0x10, RZ ;  /* 0x0000001024107810 */ /* 0x000fe20007ffe0ff */
[----:B------:R-:W-:Y:S01]  /*34e0*/  FMUL.FTZ R26, R12, UR13 ;  /* 0x0000000d0c1a7c20 */ /* 0x000fe20008410000 */
[----:B0-----:R-:W-:-:S09]  /*34f0*/  ULEA UR11, UR12, UR11, 0x18 ;  /* 0x0000000b0c0b7291 */ /* 0x001fd2000f8ec03f */
[----:B------:R0:W-:Y:S01]  /*3500*/  @!P2 STS.64 [UR11+0x78], R10 ;  /* 0x0000780aff00a988 */ /* 0x0001e20008000a0b */
[----:B------:R-:W-:Y:S01]  /*3510*/  BAR.SYNC.DEFER_BLOCKING 0x0 ;  /* 0x0000000000007b1d */ /* 0x000fe20000010000 */
[----:B0-----:R-:W-:-:S05]  /*3520*/  SHF.L.U32 R10, R13, 0x10, RZ ;  /* 0x000000100d0a7819 */ /* 0x001fca00000006ff */
[----:B------:R-:W0:Y:S01]  /*3530*/  LDS.64 R14, [UR11+0x78] ;  /* 0x0000780bff0e7984 */ /* 0x000e220008000a00 */
[----:B------:R-:W-:Y:S02]  /*3540*/  ULDC UR11, c[0x0][0x2bc] ;  /* 0x0000af00000b7ab9 */ /* 0x000fe40000000800 */
[----:B0-----:R-:W-:Y:S01]  /*3550*/  FMUL.FTZ R14, R14, UR11 ;  /* 0x0000000b0e0e7c20 */ /* 0x001fe20008410000 */
        /* <DEDUP_REMOVED lines=20> */
.L_x_24:
[----:B------:R-:W-:Y:S04]  /*36a0*/  BSSY B0, `(.L_x_25) ;  /* 0x0000015000007945 */ /* 0x000fe80003800000 */
[----:B------:R-:W-:Y:S05]  /*36b0*/  @!P1 BRA `(.L_x_26) ;  /* 0x00000000004c9947 */ /* 0x000fea0003800000 */
[C-C-:B------:R-:W-:Y:S01]  /*36c0*/  FFMA.FTZ R11, R14.reuse, R26, R15.reuse ;  /* 0x0000001a0e0b7223 */ /* 0x140fe2000001000f */
[----:B------:R-:W-:Y:S01]  /*36d0*/  SHF.R.S32.HI R13, RZ, 0x1f, R36 ;  /* 0x0000001fff0d7819 */ /* 0x000fe20000011424 */
[----:B------:R-:W-:Y:S01]  /*36e0*/  ULDC.64 UR20, c[0x0][0x288] ;  /* 0x0000a20000147ab9 */ /* 0x000fe20000000a00 */
[----:B------:R-:W-:Y:S01]  /*36f0*/  FFMA.FTZ R12, R14, R39, R15 ;  /* 0x000000270e0c7223 */ /* 0x000fe2000001000f */
[----:B------:R-:W-:Y:S01]  /*3700*/  FFMA.FTZ R18, R10, R7, -R11 ;  /* 0x000000070a127223 */ /* 0x000fe2000001080b */
[----:B------:R-:W-:Y:S01]  /*3710*/  MOV R10, R40 ;  /* 0x00000028000a7202 */ /* 0x000fe20000000f00 */
[----:B------:R-:W-:Y:S01]  /*3720*/  IMAD R13, R13, UR20, RZ ;  /* 0x000000140d0d7c24 */ /* 0x000fe2000f8e02ff */
[----:B------:R-:W-:Y:S01]  /*3730*/  MOV R11, R43 ;  /* 0x0000002b000b7202 */ /* 0x000fe20000000f00 */
[----:B------:R-:W-:Y:S01]  /*3740*/  FFMA.FTZ R12, R31, R6, -R12 ;  /* 0x000000061f0c7223 */ /* 0x000fe2000001080c */
[----:B------:R-:W-:Y:S01]  /*3750*/  FMUL.FTZ R18, R18, UR13 ;  /* 0x0000000d12127c20 */ /* 0x000fe20008410000 */
[----:B------:R-:W-:-:S02]  /*3760*/  IMAD R13, R36, UR21, R13 ;  /* 0x00000015240d7c24 */ /* 0x000fc4000f8e020d */
[----:B------:R-:W-:Y:S01]  /*3770*/  IMAD.WIDE.U32 R10, R36, UR20, R10 ;  /* 0x00000014240a7c25 */ /* 0x000fe2000f8e000a */
[----:B------:R-:W-:-:S03]  /*3780*/  ULDC.64 UR20, c[0x0][0x210] ;  /* 0x0000840000147ab9 */ /* 0x000fc60000000a00 */
[----:B------:R-:W-:Y:S01]  /*3790*/  FMUL.FTZ R19, R12, UR13 ;  /* 0x0000000d0c137c20 */ /* 0x000fe20008410000 */
[----:B------:R-:W-:Y:S02]  /*37a0*/  LEA R12, P0, R10, UR20, 0x1 ;  /* 0x000000140a0c7c11 */ /* 0x000fe4000f8008ff */
[----:B------:R-:W-:Y:S02]  /*37b0*/  IADD3 R13, R11, R13, RZ ;  /* 0x0000000d0b0d7210 */ /* 0x000fe40007ffe0ff */
[----:B------:R-:W-:Y:S02]  /*37c0*/  F2FP.BF16.F32.PACK_AB R11, R18, R19 ;  /* 0x00000013120b723e */ /* 0x000fe400000010ff */
[----:B------:R-:W-:-:S05]  /*37d0*/  LEA.HI.X R13, R10, UR21, R13, 0x1, P0 ;  /* 0x000000150a0d7c11 */ /* 0x000fca00080f0c0d */
[----:B------:R0:W-:Y:S02]  /*37e0*/  STG.E desc[UR14][R12.64], R11 ;  /* 0x0000000b0c007986 */ /* 0x0001e4000c10190e */
.L_x_26:
[----:B------:R-:W-:Y:S05]  /*37f0*/  BSYNC B0 ;  /* 0x0000000000007941 */ /* 0x000fea0003800000 */
.L_x_25:
[----:B------:R-:W-:Y:S01]  /*3800*/  ULDC.64 UR20, c[0x0][0x290] ;  /* 0x0000a40000147ab9 */ /* 0x000fe20000000a00 */
[----:B------:R-:W-:Y:S02]  /*3810*/  SHF.L.U32 R33, R33, 0x10, RZ ;  /* 0x0000001021217819 */ /* 0x000fe400000006ff */
[----:B------:R-:W-:Y:S02]  /*3820*/  SHF.L.U32 R17, R17, 0x10, RZ ;  /* 0x0000001011117819 */ /* 0x000fe400000006ff */
[----:B------:R-:W-:Y:S01]  /*3830*/  ISETP.GE.U32.AND P0, PT, R16, UR20, PT ;  /* 0x0000001410007c0c */ /* 0x000fe2000bf06070 */
[----:B------:R-:W-:Y:S01]  /*3840*/  FADD.FTZ R33, R33, -UR19 ;  /* 0x8000001321217e21 */ /* 0x000fe20008010000 */
[----:B0-----:R-:W-:Y:S01]  /*3850*/  SHF.R.S32.HI R12, RZ, 0x1f, R16 ;  /* 0x0000001fff0c7819 */ /* 0x001fe20000011410 */
[----:B------:R-:W-:Y:S01]  /*3860*/  FADD.FTZ R17, R17, -UR19 ;  /* 0x8000001311117e21 */ /* 0x000fe20008010000 */
[----:B------:R-:W-:Y:S01]  /*3870*/  SHF.R.S32.HI R11, RZ, 0x1f, R35 ;  /* 0x0000001fff0b7819 */ /* 0x000fe20000011423 */
[----:B------:R-:W-:Y:S01]  /*3880*/  FMUL.FTZ R33, R33, UR13 ;  /* 0x0000000d21217c20 */ /* 0x000fe20008410000 */
[----:B------:R-:W-:Y:S01]  /*3890*/  ISETP.GE.U32.AND P2, PT, R35, UR20, PT ;  /* 0x0000001423007c0c */ /* 0x000fe2000bf46070 */
[----:B------:R-:W-:Y:S01]  /*38a0*/  FMUL.FTZ R44, R17, UR13 ;  /* 0x0000000d112c7c20 */ /* 0x000fe20008410000 */
[----:B------:R-:W-:-:S02]  /*38b0*/  SHF.R.S32.HI R10, RZ, 0x1f, R34 ;  /* 0x0000001fff0a7819 */ /* 0x000fc40000011422 */
[----:B------:R-:W-:Y:S02]  /*38c0*/  ISETP.GE.U32.AND P5, PT, R34, UR20, PT ;  /* 0x0000001422007c0c */ /* 0x000fe4000bfa6070 */
[----:B------:R-:W-:Y:S02]  /*38d0*/  ISETP.GE.AND.EX P4, PT, R12, UR21, PT, P0 ;  /* 0x000000150c007c0c */ /* 0x000fe4000bf86300 */
[----:B------:R-:W-:Y:S02]  /*38e0*/  PRMT R18, R30, 0x7632, R18 ;  /* 0x000076321e127816 */ /* 0x000fe40000000012 */
[----:B------:R-:W-:Y:S02]  /*38f0*/  ISETP.GE.AND.EX P0, PT, R11, UR21, PT, P2 ;  /* 0x000000150b007c0c */ /* 0x000fe4000bf06320 */
[----:B------:R-:W-:Y:S02]  /*3900*/  ISETP.GE.AND.EX P2, PT, R10, UR21, PT, P5 ;  /* 0x000000150a007c0c */ /* 0x000fe4000bf46350 */
[----:B------:R-:W-:-:S02]  /*3910*/  ISETP.GT.U32.OR P4, PT, R38, 0x17f, P4 ;  /* 0x0000017f2600780c */ /* 0x000fc40002784470 */
[----:B------:R-:W-:Y:S02]  /*3920*/  SHF.L.U32 R13, R30, 0x10, RZ ;  /* 0x000000101e0d7819 */ /* 0x000fe400000006ff */
[----:B------:R-:W-:Y:S01]  /*3930*/  SHF.L.U32 R18, R18, 0x10, RZ ;  /* 0x0000001012127819 */ /* 0x000fe200000006ff */
[----:B------:R-:W-:Y:S08]  /*3940*/  @!P3 BRA `(.L_x_27) ;  /* 0x000000000048b947 */ /* 0x000ff00003800000 */
        /* <DEDUP_REMOVED lines=18> */
.L_x_27:
[----:B------:R-:W-:Y:S04]  /*3a70*/  BSSY B0, `(.L_x_28) ;  /* 0x0000014000007945 */ /* 0x000fe80003800000 */
[----:B------:R-:W-:Y:S05]  /*3a80*/  @P4 BRA `(.L_x_29) ;  /* 0x0000000000484947 */ /* 0x000fea0003800000 */
[C-C-:B------:R-:W-:Y:S01]  /*3a90*/  FFMA.FTZ R20, R14.reuse, R33, R15.reuse ;  /* 0x000000210e147223 */ /* 0x140fe2000001000f */
[----:B------:R-:W-:Y:S01]  /*3aa0*/  ULDC.64 UR20, c[0x0][0x288] ;  /* 0x0000a20000147ab9 */ /* 0x000fe20000000a00 */
[----:B------:R-:W-:Y:S01]  /*3ab0*/  FFMA.FTZ R17, R14, R44, R15 ;  /* 0x0000002c0e117223 */ /* 0x000fe2000001000f */
[----:B------:R-:W-:Y:S02]  /*3ac0*/  IMAD R19, R12, UR20, RZ ;  /* 0x000000140c137c24 */ /* 0x000fe4000f8e02ff */
[----:B------:R-:W-:Y:S01]  /*3ad0*/  FFMA.FTZ R20, R13, R6, -R20 ;  /* 0x000000060d147223 */ /* 0x000fe20000010814 */
[----:B------:R-:W-:Y:S01]  /*3ae0*/  MOV R12, R40 ;  /* 0x00000028000c7202 */ /* 0x000fe20000000f00 */
[----:B------:R-:W-:Y:S01]  /*3af0*/  FFMA.FTZ R18, R18, R7, -R17 ;  /* 0x0000000712127223 */ /* 0x000fe20000010811 */
[----:B------:R-:W-:Y:S01]  /*3b00*/  MOV R13, R43 ;  /* 0x0000002b000d7202 */ /* 0x000fe20000000f00 */
[----:B------:R-:W-:Y:S02]  /*3b10*/  IMAD R17, R16, UR21, R19 ;  /* 0x0000001510117c24 */ /* 0x000fe4000f8e0213 */
[----:B------:R-:W-:Y:S01]  /*3b20*/  FMUL.FTZ R19, R20, UR13 ;  /* 0x0000000d14137c20 */ /* 0x000fe20008410000 */
[----:B------:R-:W-:Y:S01]  /*3b30*/  FMUL.FTZ R18, R18, UR13 ;  /* 0x0000000d12127c20 */ /* 0x000fe20008410000 */
[----:B------:R-:W-:Y:S01]  /*3b40*/  IMAD.WIDE.U32 R12, R16, UR20, R12 ;  /* 0x00000014100c7c25 */ /* 0x000fe2000f8e000c */
[----:B------:R-:W-:-:S02]  /*3b50*/  ULDC.64 UR20, c[0x0][0x210] ;  /* 0x0000840000147ab9 */ /* 0x000fc40000000a00 */
[----:B------:R-:W-:Y:S02]  /*3b60*/  LEA R16, P4, R12, UR20, 0x1 ;  /* 0x000000140c107c11 */ /* 0x000fe4000f8808ff */
[----:B------:R-:W-:Y:S02]  /*3b70*/  IADD3 R17, R13, R17, RZ ;  /* 0x000000110d117210 */ /* 0x000fe40007ffe0ff */
[----:B------:R-:W-:Y:S02]  /*3b80*/  F2FP.BF16.F32.PACK_AB R13, R18, R19 ;  /* 0x00000013120d723e */ /* 0x000fe400000010ff */
[----:B------:R-:W-:-:S05]  /*3b90*/  LEA.HI.X R17, R12, UR21, R17, 0x1, P4 ;  /* 0x000000150c117c11 */ /* 0x000fca000a0f0c11 */
[----:B------:R0:W-:Y:S02]  /*3ba0*/  STG.E desc[UR14][R16.64], R13 ;  /* 0x0000000d10007986 */ /* 0x0001e4000c10190e */
.L_x_29:
[----:B------:R-:W-:Y:S05]  /*3bb0*/  BSYNC B0 ;  /* 0x0000000000007941 */ /* 0x000fea0003800000 */
.L_x_28:
[----:B------:R-:W-:Y:S02]  /*3bc0*/  SHF.L.U32 R28, R28, 0x10, RZ ;  /* 0x000000101c1c7819 */ /* 0x000fe400000006ff */
[----:B------:R-:W-:Y:S02]  /*3bd0*/  SHF.L.U32 R3, R3, 0x10, RZ ;  /* 0x0000001003037819 */ /* 0x000fe400000006ff */
[----:B0-----:R-:W-:Y:S01]  /*3be0*/  SHF.L.U32 R13, R4, 0x10, RZ ;  /* 0x00000010040d7819 */ /* 0x001fe200000006ff */
[----:B------:R-:W-:Y:S01]  /*3bf0*/  FADD.FTZ R28, R28, -UR19 ;  /* 0x800000131c1c7e21 */ /* 0x000fe20008010000 */
[C---:B------:R-:W-:Y:S01]  /*3c00*/  ISETP.GT.U32.OR P0, PT, R38.reuse, 0x17f, P0 ;  /* 0x0000017f2600780c */ /* 0x040fe20000704470 */
[----:B------:R-:W-:Y:S01]  /*3c10*/  FADD.FTZ R3, R3, -UR19 ;  /* 0x8000001303037e21 */ /* 0x000fe20008010000 */
[----:B------:R-:W-:Y:S01]  /*3c20*/  ISETP.GT.U32.OR P2, PT, R38, 0x17f, P2 ;  /* 0x0000017f2600780c */ /* 0x000fe20001744470 */
[----:B------:R-:W-:Y:S01]  /*3c30*/  FMUL.FTZ R27, R28, UR13 ;  /* 0x0000000d1c1b7c20 */ /* 0x000fe20008410000 */
[----:B------:R-:W-:Y:S01]  /*3c40*/  SHF.L.U32 R4, R25, 0x10, RZ ;  /* 0x0000001019047819 */ /* 0x000fe200000006ff */
[----:B------:R-:W-:Y:S01]  /*3c50*/  FMUL.FTZ R26, R3, UR13 ;  /* 0x0000000d031a7c20 */ /* 0x000fe20008410000 */
[----:B------:R-:W-:-:S02]  /*3c60*/  SHF.L.U32 R29, R29, 0x10, RZ ;  /* 0x000000101d1d7819 */ /* 0x000fc400000006ff */
[----:B------:R-:W-:Y:S01]  /*3c70*/  SHF.L.U32 R24, R24, 0x10, RZ ;  /* 0x0000001018187819 */ /* 0x000fe200000006ff */
        /* <DEDUP_REMOVED lines=19> */
.L_x_30:
        /* <DEDUP_REMOVED lines=14> */
[----:B------:R-:W-:-:S03]  /*3e90*/  ULDC.64 UR20, c[0x0][0x210] ;  /* 0x0000840000147ab9 */ /* 0x000fc60000000a00 */
[----:B------:R-:W-:Y:S02]  /*3ea0*/  F2FP.BF16.F32.PACK_AB R3, R3, R4 ;  /* 0x000000040303723e */ /* 0x000fe400000010ff */
[----:B------:R-:W-:Y:S02]  /*3eb0*/  LEA R16, P0, R12, UR20, 0x1 ;  /* 0x000000140c107c11 */ /* 0x000fe4000f8008ff */
[----:B------:R-:W-:-:S04]  /*3ec0*/  IADD3 R11, R13, R11, RZ ;  /* 0x0000000b0d0b7210 */ /* 0x000fc80007ffe0ff */
[----:B------:R-:W-:-:S05]  /*3ed0*/  LEA.HI.X R17, R12, UR21, R11, 0x1, P0 ;  /* 0x000000150c117c11 */ /* 0x000fca00080f0c0b */
[----:B------:R0:W-:Y:S02]  /*3ee0*/  STG.E desc[UR14][R16.64], R3 ;  /* 0x0000000310007986 */ /* 0x0001e4000c10190e */
.L_x_32:
[----:B------:R-:W-:Y:S05]  /*3ef0*/  BSYNC B0 ;  /* 0x0000000000007941 */ /* 0x000fea0003800000 */
.L_x_31:
        /* <DEDUP_REMOVED lines=9> */
[----:B0-----:R-:W-:Y:S01]  /*3f90*/  FMUL.FTZ R3, R8, -1.4426950216293334961 ;  /* 0xbfb8aa3b08037820 */ /* 0x001fe20000410000 */
        /* <DEDUP_REMOVED lines=15> */
.L_x_33:
[----:B------:R-:W-:Y:S04]  /*4090*/  BSSY B0, `(.L_x_34) ;  /* 0x0000013000007945 */ /* 0x000fe80003800000 */
[----:B------:R-:W-:Y:S05]  /*40a0*/  @P2 BRA `(.L_x_35) ;  /* 0x0000000000442947 */ /* 0x000fea0003800000 */
[----:B------:R-:W-:Y:S01]  /*40b0*/  ULDC.64 UR20, c[0x0][0x288] ;  /* 0x0000a20000147ab9 */ /* 0x000fe20000000a00 */
[C-C-:B------:R-:W-:Y:S01]  /*40c0*/  FFMA.FTZ R8, R14.reuse, R29, R15.reuse ;  /* 0x0000001d0e087223 */ /* 0x140fe2000001000f */
[----:B------:R-:W-:Y:S01]  /*40d0*/  MOV R41, R43 ;  /* 0x0000002b00297202 */ /* 0x000fe20000000f00 */
[----:B------:R-:W-:Y:S01]  /*40e0*/  FFMA.FTZ R15, R14, R24, R15 ;  /* 0x000000180e0f7223 */ /* 0x000fe2000001000f */
[----:B0-----:R-:W-:Y:S02]  /*40f0*/  IMAD R3, R10, UR20, RZ ;  /* 0x000000140a037c24 */ /* 0x001fe4000f8e02ff */
[----:B------:R-:W-:Y:S01]  /*4100*/  FFMA.FTZ R8, R5, R6, -R8 ;  /* 0x0000000605087223 */ /* 0x000fe20000010808 */
[----:B------:R-:W-:Y:S01]  /*4110*/  FFMA.FTZ R15, R4, R7, -R15 ;  /* 0x00000007040f7223 */ /* 0x000fe2000001080f */
[----:B------:R-:W-:-:S04]  /*4120*/  IMAD.WIDE.U32 R40, R34, UR20, R40 ;  /* 0x0000001422287c25 */ /* 0x000fc8000f8e0028 */
[----:B------:R-:W-:Y:S01]  /*4130*/  FMUL.FTZ R6, R15, UR13 ;  /* 0x0000000d0f067c20 */ /* 0x000fe20008410000 */
[----:B------:R-:W-:Y:S01]  /*4140*/  IMAD R5, R34, UR21, R3 ;  /* 0x0000001522057c24 */ /* 0x000fe2000f8e0203 */
[----:B------:R-:W-:Y:S01]  /*4150*/  ULDC.64 UR20, c[0x0][0x210] ;  /* 0x0000840000147ab9 */ /* 0x000fe20000000a00 */
[----:B------:R-:W-:Y:S01]  /*4160*/  FMUL.FTZ R3, R8, UR13 ;  /* 0x0000000d08037c20 */ /* 0x000fe20008410000 */
[----:B------:R-:W-:Y:S02]  /*4170*/  LEA R4, P0, R40, UR20, 0x1 ;  /* 0x0000001428047c11 */ /* 0x000fe4000f8008ff */
[----:B------:R-:W-:Y:S02]  /*4180*/  IADD3 R5, R41, R5, RZ ;  /* 0x0000000529057210 */ /* 0x000fe40007ffe0ff */
[----:B------:R-:W-:Y:S02]  /*4190*/  F2FP.BF16.F32.PACK_AB R3, R6, R3 ;  /* 0x000000030603723e */ /* 0x000fe400000010ff */
[----:B------:R-:W-:-:S05]  /*41a0*/  LEA.HI.X R5, R40, UR21, R5, 0x1, P0 ;  /* 0x0000001528057c11 */ /* 0x000fca00080f0c05 */
[----:B------:R1:W-:Y:S02]  /*41b0*/  STG.E desc[UR14][R4.64], R3 ;  /* 0x0000000304007986 */ /* 0x0003e4000c10190e */
.L_x_35:
[----:B------:R-:W-:Y:S05]  /*41c0*/  BSYNC B0 ;  /* 0x0000000000007941 */ /* 0x000fea0003800000 */
.L_x_34:
[----:B------:R-:W-:Y:S01]  /*41d0*/  ULDC UR11, c[0x0][0x10] ;  /* 0x00000400000b7ab9 */ /* 0x000fe20000000800 */
[----:B------:R-:W-:Y:S02]  /*41e0*/  UIADD3 UR4, UR4, 0x1, URZ ;  /* 0x0000000104047890 */ /* 0x000fe4000fffe03f */
[----:B------:R-:W-:-:S04]  /*41f0*/  UIADD3 UR10, UR11, UR10, URZ ;  /* 0x0000000a0b0a7290 */ /* 0x000fc8000fffe03f */
[----:B------:R-:W-:-:S06]  /*4200*/  UISETP.GE.AND UP0, UPT, UR10, UR5, UPT ;  /* 0x000000050a00728c */ /* 0x000fcc000bf06270 */
[----:B------:R-:W-:-:S13]  /*4210*/  PLOP3.LUT P0, PT, PT, PT, UP0, 0x80, 0x0 ;  /* 0x000000000000781c */ /* 0x000fda0003f0f008 */
[----:B------:R-:W-:Y:S05]  /*4220*/  @!P0 BRA `(.L_x_36) ;  /* 0xffffffc000348947 */ /* 0x000fea000383ffff */
.L_x_1:
[----:B-1----:R-:W1:Y:S01]  /*4230*/  LDC R4, c[0x0][0xc] ;  /* 0x00000300ff047b82 */ /* 0x002e620000000800 */
[----:B------:R-:W-:Y:S01]  /*4240*/  ISETP.NE.AND P1, PT, R38, RZ, PT ;  /* 0x000000ff2600720c */ /* 0x000fe20003f25270 */
[----:B------:R-:W-:Y:S06]  /*4250*/  BSSY B0, `(.L_x_37) ;  /* 0x0000011000007945 */ /* 0x000fec0003800000 */
[----:B------:R-:W2:Y:S08]  /*4260*/  LDC R7, c[0x0][0x10] ;  /* 0x00000400ff077b82 */ /* 0x000eb00000000800 */
[----:B0-----:R-:W0:Y:S01]  /*4270*/  LDC.64 R2, c[0x0][0x258] ;  /* 0x00009600ff027b82 */ /* 0x001e220000000a00 */
[----:B-1----:R-:W-:-:S02]  /*4280*/  ISETP.NE.AND P0, PT, R4, 0x1, PT ;  /* 0x000000010400780c */ /* 0x002fc40003f05270 */
[----:B--2---:R-:W-:-:S04]  /*4290*/  SHF.L.U32 R0, R7, 0x1, RZ ;  /* 0x0000000107007819 */ /* 0x004fc800000006ff */
[----:B------:R-:W-:-:S05]  /*42a0*/  SEL R5, R0, RZ, P0 ;  /* 0x000000ff00057207 */ /* 0x000fca0000000000 */
[----:B0-----:R-:W-:Y:S01]  /*42b0*/  IMAD.WIDE.U32 R2, R5, 0x4, R2 ;  /* 0x0000000405027825 */ /* 0x001fe200078e0002 */
[----:B------:R-:W-:Y:S06]  /*42c0*/  @P1 BRA `(.L_x_38) ;  /* 0x0000000000241947 */ /* 0x000fec0003800000 */
[----:B------:R-:W0:Y:S01]  /*42d0*/  S2R R0, SR_LANEID ;  /* 0x0000000000007919 */ /* 0x000e220000000000 */
[----:B------:R-:W-:Y:S02]  /*42e0*/  VOTEU.ANY UR4, UPT, PT ;  /* 0x0000000000047886 */ /* 0x000fe400038e0100 */
[----:B------:R-:W-:Y:S02]  /*42f0*/  UFLO.U32 UR5, UR4 ;  /* 0x00000004000572bd */ /* 0x000fe400080e0000 */
[----:B------:R-:W1:Y:S04]  /*4300*/  POPC R5, UR4 ;  /* 0x0000000400057d09 */ /* 0x000e680008000000 */
[----:B0-----:R-:W-:-:S13]  /*4310*/  ISETP.EQ.U32.AND P0, PT, R0, UR5, PT ;  /* 0x0000000500007c0c */ /* 0x001fda000bf02070 */
[----:B------:R-:W-:Y:S06]  /*4320*/  @P0 MEMBAR.ALL.GPU ;  /* 0x0000000000000992 */ /* 0x000fec000000a000 */
[----:B------:R-:W-:-:S00]  /*4330*/  @P0 ERRBAR ;  /* 0x00000000000009ab */ /* 0x000fc00000000000 */
[----:B------:R-:W-:Y:S06]  /*4340*/  @P0 CGAERRBAR ;  /* 0x00000000000005ab */ /* 0x000fec0000000000 */
[----:B-1----:R0:W-:Y:S02]  /*4350*/  @P0 REDG.E.ADD.S32.STRONG.GPU desc[UR14][R2.64], R5 ;  /* 0x000000050200098e */ /* 0x0021e4000c10e38e */
.L_x_38:
[----:B------:R-:W-:Y:S05]  /*4360*/  BSYNC B0 ;  /* 0x0000000000007941 */ /* 0x000fea0003800000 */
.L_x_37:
[----:B------:R-:W1:Y:S01]  /*4370*/  S2UR UR4, SR_CTAID.X ;  /* 0x00000000000479c3 */ /* 0x000e620000002500 */
[----:B------:R-:W-:Y:S02]  /*4380*/  IADD3 R0, R4, -0x1, RZ ;  /* 0xffffffff04007810 */ /* 0x000fe40007ffe0ff */
[----:B0-----:R-:W-:-:S05]  /*4390*/  IADD3 R5, R7, -0x1, RZ ;  /* 0xffffffff07057810 */ /* 0x001fca0007ffe0ff */
[----:B------:R-:W0:Y:S01]  /*43a0*/  S2UR UR5, SR_CTAID.Y ;  /* 0x00000000000579c3 */ /* 0x000e220000002600 */
[----:B-1----:R-:W-:-:S04]  /*43b0*/  ISETP.NE.AND P0, PT, R0, UR4, PT ;  /* 0x0000000400007c0c */ /* 0x002fc8000bf05270 */
[----:B0-----:R-:W-:-:S13]  /*43c0*/  ISETP.NE.OR P0, PT, R5, UR5, P0 ;  /* 0x0000000505007c0c */ /* 0x001fda0008705670 */
[----:B------:R-:W-:Y:S05]  /*43d0*/  @P0 EXIT ;  /* 0x000000000000094d */ /* 0x000fea0003800000 */
[----:B------:R-:W-:Y:S05]  /*43e0*/  @P1 BRA `(.L_x_39) ;  /* 0x0000000000201947 */ /* 0x000fea0003800000 */
[----:B------:R-:W-:-:S05]  /*43f0*/  IMAD R0, R4, R7, RZ ;  /* 0x0000000704007224 */ /* 0x000fca00078e02ff */
[----:B------:R-:W-:-:S13]  /*4400*/  ISETP.NE.AND P0, PT, R0, -0x1, PT ;  /* 0xffffffff0000780c */ /* 0x000fda0003f05270 */
[----:B------:R-:W-:Y:S05]  /*4410*/  @!P0 BRA `(.L_x_39) ;  /* 0x0000000000148947 */ /* 0x000fea0003800000 */
.L_x_40:
[----:B------:R-:W2:Y:S04]  /*4420*/  LDG.E.STRONG.GPU R5, desc[UR14][R2.64] ;  /* 0x0000000e02057981 */ /* 0x000ea8000c1ef900 */
[----:B--2---:R-:W-:Y:S01]  /*4430*/  CCTL.IVALL ;  /* 0x00000000ff00798f */ /* 0x004fe20002000000 */
[----:B------:R-:W-:Y:S05]  /*4440*/  YIELD ;  /* 0x0000000000007946 */ /* 0x000fea0003800000 */
[----:B------:R-:W-:-:S13]  /*4450*/  ISETP.NE.AND P0, PT, R5, R0, PT ;  /* 0x000000000500720c */ /* 0x000fda0003f05270 */
[----:B------:R-:W-:Y:S05]  /*4460*/  @P0 BRA `(.L_x_40) ;  /* 0xfffffffc00ec0947 */ /* 0x000fea000383ffff */
.L_x_39:
[----:B------:R-:W-:Y:S05]  /*4470*/  WARPSYNC.ALL ;  /* 0x0000000000007948 */ /* 0x000fea0003800000 */
[----:B------:R-:W0:Y:S08]  /*4480*/  LDC.64 R2, c[0x0][0x288] ;  /* 0x0000a200ff027b82 */ /* 0x000e300000000a00 */
[----:B------:R-:W-:Y:S01]  /*4490*/  BAR.SYNC.DEFER_BLOCKING 0x0 ;  /* 0x0000000000007b1d */ /* 0x000fe20000010000 */
[----:B0-----:R-:W-:-:S04]  /*44a0*/  LEA.HI R0, P0, R3, R2, RZ, 0x1 ;  /* 0x0000000203007211 */ /* 0x001fc800078108ff */
[----:B------:R-:W-:-:S04]  /*44b0*/  IADD3.X R5, RZ, R3, RZ, P0, !PT ;  /* 0x00000003ff057210 */ /* 0x000fc800007fe4ff */
[--C-:B------:R-:W-:Y:S02]  /*44c0*/  SHF.R.S64 R25, R0, 0x1, R5.reuse ;  /* 0x0000000100197819 */ /* 0x100fe40000001005 */
[----:B------:R-:W-:Y:S02]  /*44d0*/  SHF.R.S32.HI R0, RZ, 0x1f, R38 ;  /* 0x0000001fff007819 */ /* 0x000fe40000011426 */
[----:B------:R-:W-:Y:S02]  /*44e0*/  SHF.R.S32.HI R27, RZ, 0x1, R5 ;  /* 0x00000001ff1b7819 */ /* 0x000fe40000011405 */
[----:B------:R-:W-:-:S04]  /*44f0*/  ISETP.GT.U32.AND P0, PT, R25, R38, PT ;  /* 0x000000261900720c */ /* 0x000fc80003f04070 */
[----:B------:R-:W-:-:S13]  /*4500*/  ISETP.GT.AND.EX P0, PT, R27, R0, PT, P0 ;  /* 0x000000001b00720c */ /* 0x000fda0003f04300 */
[----:B------:R-:W-:Y:S05]  /*4510*/  @!P0 EXIT ;  /* 0x000000000000894d */ /* 0x000fea0003800000 */
[C---:B------:R-:W-:Y:S01]  /*4520*/  IMAD.WIDE.U32 R8, R2.reuse, 0x3, RZ ;  /* 0x0000000302087825 */ /* 0x040fe200078e00ff */
[----:B------:R-:W-:Y:S01]  /*4530*/  LEA R11, R3, R3, 0x1 ;  /* 0x00000003030b7211 */ /* 0x000fe200078e08ff */
[----:B------:R-:W0:Y:S01]  /*4540*/  LDC.64 R6, c[0x0][0x218] ;  /* 0x00008600ff067b82 */ /* 0x000e220000000a00 */
[----:B------:R-:W-:Y:S01]  /*4550*/  SHF.L.U64.HI R3, R2, 0x2, R3 ;  /* 0x0000000202037819 */ /* 0x000fe20000010203 */
[----:B------:R-:W-:Y:S01]  /*4560*/  ULDC.64 UR4, c[0x0][0x268] ;  /* 0x00009a0000047ab9 */ /* 0x000fe20000000a00 */
[----:B------:R-:W-:Y:S02]  /*4570*/  IADD3 R11, R9, R11, RZ ;  /* 0x0000000b090b7210 */ /* 0x000fe40007ffe0ff */
[----:B------:R-:W-:Y:S02]  /*4580*/  SHF.L.U64.HI R33, R25, 0x2, R27 ;  /* 0x0000000219217819 */ /* 0x000fe4000001021b */
[----:B------:R-:W-:Y:S01]  /*4590*/  LEA.HI R8, P0, R11, R8, RZ, 0x1 ;  /* 0x000000080b087211 */ /* 0x000fe200078108ff */
[----:B------:R-:W1:Y:S03]  /*45a0*/  LDC.64 R4, c[0x0][0x220] ;  /* 0x00008800ff047b82 */ /* 0x000e660000000a00 */
[----:B------:R-:W-:-:S04]  /*45b0*/  IADD3.X R11, RZ, R11, RZ, P0, !PT ;  /* 0x0000000bff0b7210 */ /* 0x000fc800007fe4ff */
[--C-:B------:R-:W-:Y:S02]  /*45c0*/  SHF.R.S64 R29, R8, 0x1, R11.reuse ;  /* 0x00000001081d7819 */ /* 0x100fe4000000100b */
[----:B------:R-:W-:-:S04]  /*45d0*/  SHF.R.S32.HI R8, RZ, 0x1, R11 ;  /* 0x00000001ff087819 */ /* 0x000fc8000001140b */
[----:B------:R-:W-:-:S07]  /*45e0*/  SHF.L.U64.HI R31, R29, 0x2, R8 ;  /* 0x000000021d1f7819 */ /* 0x000fce0000010208 */
.L_x_41:
[----:B------:R-:W-:-:S04]  /*45f0*/  LEA R12, P0, R38, UR4, 0x2 ;  /* 0x00000004260c7c11 */ /* 0x000fc8000f8010ff */
[----:B------:R-:W-:Y:S02]  /*4600*/  LEA.HI.X R13, R38, UR5, R0, 0x2, P0 ;  /* 0x00000005260d7c11 */ /* 0x000fe400080f1400 */
[-C--:B------:R-:W-:Y:S02]  /*4610*/  LEA R14, P0, R25, R12.reuse, 0x2 ;  /* 0x0000000c190e7211 */ /* 0x080fe400078010ff */
[-C--:B------:R-:W-:Y:S01]  /*4620*/  LEA R18, P1, R2, R12.reuse, 0x2 ;  /* 0x0000000c02127211 */ /* 0x080fe200078210ff */
[----:B--2---:R-:W2:Y:S01]  /*4630*/  LDG.E R20, desc[UR14][R12.64] ;  /* 0x0000000e0c147981 */ /* 0x004ea2000c1e1900 */
[----:B------:R-:W-:Y:S02]  /*4640*/  LEA R16, P2, R29, R12, 0x2 ;  /* 0x0000000c1d107211 */ /* 0x000fe400078410ff */
[----:B------:R-:W-:Y:S02]  /*4650*/  IADD3.X R15, R13, R33, RZ, P0, !PT ;  /* 0x000000210d0f7210 */ /* 0x000fe400007fe4ff */
[----:B------:R-:W-:-:S02]  /*4660*/  IADD3.X R19, R3, R13, RZ, P1, !PT ;  /* 0x0000000d03137210 */ /* 0x000fc40000ffe4ff */
[----:B------:R-:W-:Y:S01]  /*4670*/  IADD3.X R17, R13, R31, RZ, P2, !PT ;  /* 0x0000001f0d117210 */ /* 0x000fe200017fe4ff */
[----:B------:R-:W2:Y:S04]  /*4680*/  LDG.E R21, desc[UR14][R14.64] ;  /* 0x0000000e0e157981 */ /* 0x000ea8000c1e1900 */
[----:B------:R-:W3:Y:S04]  /*4690*/  LDG.E R22, desc[UR14][R18.64] ;  /* 0x0000000e12167981 */ /* 0x000ee8000c1e1900 */
[----:B------:R-:W3:Y:S01]  /*46a0*/  LDG.E R23, desc[UR14][R16.64] ;  /* 0x0000000e10177981 */ /* 0x000ee2000c1e1900 */
[----:B------:R-:W-:-:S02]  /*46b0*/  SHF.L.U32 R11, R38, 0x1, RZ ;  /* 0x00000001260b7819 */ /* 0x000fc400000006ff */
[----:B------:R-:W-:-:S03]  /*46c0*/  IADD3 R38, R38, 0x180, RZ ;  /* 0x0000018026267810 */ /* 0x000fc60007ffe0ff */
[----:B0-----:R-:W-:-:S04]  /*46d0*/  IMAD.WIDE R8, R11, 0x4, R6 ;  /* 0x000000040b087825 */ /* 0x001fc800078e0206 */
[----:B-1----:R-:W-:Y:S01]  /*46e0*/  IMAD.WIDE R10, R11, 0x4, R4 ;  /* 0x000000040b0a7825 */ /* 0x002fe200078e0204 */
[----:B------:R-:W-:Y:S02]  /*46f0*/  ISETP.GT.U32.AND P0, PT, R25, R38, PT ;  /* 0x000000261900720c */ /* 0x000fe40003f04070 */
[----:B------:R-:W-:-:S04]  /*4700*/  SHF.R.S32.HI R0, RZ, 0x1f, R38 ;  /* 0x0000001fff007819 */ /* 0x000fc80000011426 */
[----:B------:R-:W-:Y:S01]  /*4710*/  ISETP.GT.AND.EX P0, PT, R27, R0, PT, P0 ;  /* 0x000000001b00720c */ /* 0x000fe20003f04300 */
[----:B--2---:R2:W-:Y:S04]  /*4720*/  STG.E.64 desc[UR14][R8.64], R20 ;  /* 0x0000001408007986 */ /* 0x0045e8000c101b0e */
[----:B---3--:R2:W-:Y:S08]  /*4730*/  STG.E.64 desc[UR14][R10.64], R22 ;  /* 0x000000160a007986 */ /* 0x0085f0000c101b0e */
[----:B------:R-:W-:Y:S05]  /*4740*/  @P0 BRA `(.L_x_41) ;  /* 0xfffffffc00a80947 */ /* 0x000fea000383ffff */
[----:B------:R-:W-:Y:S05]  /*4750*/  EXIT ;  /* 0x000000000000794d */ /* 0x000fea0003800000 */
.L_x_42:
        /* <DEDUP_REMOVED lines=10> */
.L_x_5132:


//--------------------- .text._Z35group_norm_nhwc_bwd_one_pass_kernelI11Bf16IOFp32WLi128ELi48ELi384EEv26Group_norm_nhwc_bwd_params --------------------------
	.section	.text._Z35group_norm_nhwc_bwd_one_pass_kernelI11Bf16IOFp32WLi128ELi48ELi384EEv26Group_norm_nhwc_bwd_params,"ax",@progbits
	.align	128
        .global         _Z35group_norm_nhwc_bwd_one_pass_kernelI11Bf16IOFp32WLi128ELi48ELi384EEv26Group_norm_nhwc_bwd_params
        .type           _Z35group_norm_nhwc_bwd_one_pass_kernelI11Bf16IOFp32WLi128ELi48ELi384EEv26Group_norm_nhwc_bwd_params,@function
        .size           _Z35group_norm_nhwc_bwd_one_pass_kernelI11Bf16IOFp32WLi128ELi48ELi384EEv26Group_norm_nhwc_bwd_params,(.L_x_5133 - _Z35group_norm_nhwc_bwd_one_pass_kernelI11Bf16IOFp32WLi128ELi48ELi384EEv26Group_norm_nhwc_bwd_params)
        .other          _Z35group_norm_nhwc_bwd_one_pass_kernelI11Bf16IOFp32WLi128ELi48ELi384EEv26Group_norm_nhwc_bwd_params,@"STO_CUDA_ENTRY STV_DEFAULT"
_Z35group_norm_nhwc_bwd_one_pass_kernelI11Bf16IOFp32WLi128ELi48ELi384EEv26Group_norm_nhwc_bwd_params:
.text._Z35group_norm_nhwc_bwd_one_pass_kernelI11Bf16IOFp32WLi128ELi48ELi384EEv26Group_norm_nhwc_bwd_params:
[----:B------:R-:W-:Y:S01]  /*0000*/  LDC R1, c[0x0][0x28] ;  /* 0x00000a00ff017b82 */ /* 0x000fe20000000800 */
[----:B------:R-:W0:Y:S01]  /*0010*/  S2R R0, SR_CTAID.Y ;  /* 0x0000000000007919 */ /* 0x000e220000002600 */
[----:B------:R-:W-:Y:S01]  /*0020*/  ULDC UR4, c[0x0][0x2a0] ;  /* 0x0000a80000047ab9 */ /* 0x000fe20000000800 */
[----:B------:R-:W-:-:S05]  /*0030*/  ULDC UR5, c[0x0][0x270] ;  /* 0x00009c0000057ab9 */ /* 0x000fca0000000800 */
[----:B------:R-:W1:Y:S01]  /*0040*/  S2UR UR14, SR_CTAID.X ;  /* 0x00000000000e79c3 */ /* 0x000e620000002500 */
[----:B------:R-:W-:Y:S01]  /*0050*/  UIMAD UR4, UR4, UR5, URZ ;  /* 0x00000005040472a4 */ /* 0x000fe2000f8e023f */
[----:B------:R-:W2:Y:S01]  /*0060*/  S2R R60, SR_TID.X ;  /* 0x00000000003c7919 */ /* 0x000ea20000002100 */
[----:B------:R-:W-:-:S04]  /*0070*/  ULDC.64 UR12, c[0x0][0x208] ;  /* 0x00008200000c7ab9 */ /* 0x000fc80000000a00 */
[----:B0-----:R-:W-:-:S13]  /*0080*/  ISETP.GE.AND P0, PT, R0, UR4, PT ;  /* 0x0000000400007c0c */ /* 0x001fda000bf06270 */
[----:B-12---:R-:W-:Y:S05]  /*0090*/  @P0 BRA `(.L_x_43) ;  /* 0x00000060000c0947 */ /* 0x006fea0003800000 */
[----:B------:R-:W0:Y:S01]  /*00a0*/  LDC R5, c[0x0][0x2ac] ;  /* 0x0000ab00ff057b82 */ /* 0x000e220000000800 */
[C---:B------:R-:W-:Y:S01]  /*00b0*/  IMAD.WIDE.U32 R2, R60.reuse, -0x55555555, RZ ;  /* 0xaaaaaaab3c027825 */ /* 0x040fe200078e00ff */
[----:B------:R-:W-:Y:S01]  /*00c0*/  ULDC.64 UR16, c[0x0][0x290] ;  /* 0x0000a40000107ab9 */ /* 0x000fe20000000a00 */
[----:B------:R-:W-:Y:S01]  /*00d0*/  ISETP.GE.U32.AND P1, PT, R60, 0x180, PT ;  /* 0x000001803c00780c */ /* 0x000fe20003f26070 */
[----:B------:R-:W-:Y:S01]  /*00e0*/  ULDC.64 UR10, c[0x0][0x288] ;  /* 0x0000a200000a7ab9 */ /* 0x000fe20000000a00 */
[----:B------:R-:W-:Y:S01]  /*00f0*/  UMOV UR4, 0x400 ;  /* 0x0000040000047882 */ /* 0x000fe20000000000 */
[----:B------:R-:W-:Y:S01]  /*0100*/  SHF.R.U32.HI R2, RZ, 0x4, R3 ;  /* 0x00000004ff027819 */ /* 0x000fe20000011603 */
[----:B------:R-:W-:Y:S01]  /*0110*/  UIMAD.WIDE.U32 UR6, UR10, 0x3, URZ ;  /* 0x000000030a0678a5 */ /* 0x000fe2000f8e003f */
[----:B------:R-:W1:Y:S01]  /*0120*/  S2UR UR8, SR_CgaCtaId ;  /* 0x00000000000879c3 */ /* 0x000e620000008800 */
[----:B------:R-:W-:Y:S01]  /*0130*/  ULEA.HI UR5, UP0, UR11, UR10, URZ, 0x1 ;  /* 0x0000000a0b057291 */ /* 0x000fe2000f81083f */
[----:B------:R-:W-:Y:S01]  /*0140*/  SHF.R.S32.HI R7, RZ, 0x1f, R60 ;  /* 0x0000001fff077819 */ /* 0x000fe2000001143c */
[----:B------:R-:W-:Y:S01]  /*0150*/  UIMAD UR10, UR11, 0x3, URZ ;  /* 0x000000030b0a78a4 */ /* 0x000fe2000f8e023f */
[----:B------:R-:W-:Y:S01]  /*0160*/  LOP3.LUT R59, R59, 0xfffffffd, RZ, 0xc0, !PT ;  /* 0xfffffffd3b3b7812 */ /* 0x000fe200078ec0ff */
[----:B------:R-:W-:Y:S01]  /*0170*/  UIADD3.X UR9, URZ, UR11, URZ, UP0, !UPT ;  /* 0x0000000b3f097290 */ /* 0x000fe200087fe43f */
[----:B------:R-:W-:Y:S01]  /*0180*/  LEA.HI R7, R7, R60, RZ, 0x5 ;  /* 0x0000003c07077211 */ /* 0x000fe200078f28ff */
[----:B------:R-:W-:Y:S01]  /*0190*/  UIADD3 UR7, UR7, UR10, URZ ;  /* 0x0000000a07077290 */ /* 0x000fe2000fffe03f */
[----:B------:R-:W-:Y:S01]  /*01a0*/  HFMA2.MMA R55, -RZ, RZ, 0, 0 ;  /* 0x00000000ff377435 */ /* 0x000fe200000001ff */
[----:B------:R-:W-:Y:S01]  /*01b0*/  MOV R54, R0 ;  /* 0x0000000000367202 */ /* 0x000fe20000000f00 */
[----:B0-----:R-:W-:-:S05]  /*01c0*/  IMAD R58, R5, UR14, R2 ;  /* 0x0000000e053a7c24 */ /* 0x001fca000f8e0202 */
[C---:B------:R-:W-:Y:S02]  /*01d0*/  IADD3 R2, R58.reuse, 0x10, RZ ;  /* 0x000000103a027810 */ /* 0x040fe40007ffe0ff */
[----:B------:R-:W-:Y:S01]  /*01e0*/  IADD3 R4, R58, 0x40, RZ ;  /* 0x000000403a047810 */ /* 0x000fe20007ffe0ff */
[----:B-1----:R-:W-:Y:S01]  /*01f0*/  ULEA UR8, UR8, UR4, 0x18 ;  /* 0x0000000408087291 */ /* 0x002fe2000f8ec03f */
[----:B------:R-:W-:Y:S01]  /*0200*/  ISETP.LT.U32.AND P5, PT, R2, UR16, PT ;  /* 0x0000001002007c0c */ /* 0x000fe2000bfa1070 */
[----:B------:R-:W-:Y:S01]  /*0210*/  USHF.R.S64 UR4, UR5, 0x1, UR9 ;  /* 0x0000000105047899 */ /* 0x000fe20008001009 */
[----:B------:R-:W-:Y:S01]  /*0220*/  SHF.R.S32.HI R3, RZ, 0x1f, R2 ;  /* 0x0000001fff037819 */ /* 0x000fe20000011402 */
[----:B------:R-:W-:Y:S01]  /*0230*/  ULEA.HI UR5, UP0, UR7, UR6, URZ, 0x1 ;  /* 0x0000000607057291 */ /* 0x000fe2000f81083f */
[C---:B------:R-:W-:Y:S01]  /*0240*/  IADD3 R2, R58.reuse, 0x20, RZ ;  /* 0x000000203a027810 */ /* 0x040fe20007ffe0ff */
[----:B------:R-:W-:Y:S01]  /*0250*/  USHF.R.S32.HI UR6, URZ, 0x1, UR9 ;  /* 0x000000013f067899 */ /* 0x000fe20008011409 */
[----:B------:R-:W-:Y:S01]  /*0260*/  ISETP.LT.AND.EX P5, PT, R3, UR17, !P1, P5 ;  /* 0x0000001103007c0c */ /* 0x000fe2000cfa1350 */
[----:B------:R-:W-:Y:S01]  /*0270*/  UIADD3.X UR7, URZ, UR7, URZ, UP0, !UPT ;  /* 0x000000073f077290 */ /* 0x000fe200087fe43f */
[----:B------:R-:W-:Y:S01]  /*0280*/  IADD3 R3, R58, 0x30, RZ ;  /* 0x000000303a037810 */ /* 0x000fe20007ffe0ff */
[----:B------:R-:W-:Y:S01]  /*0290*/  USHF.L.U64.HI UR6, UR4, 0x2, UR6 ;  /* 0x0000000204067899 */ /* 0x000fe20008010206 */
[----:B------:R-:W-:Y:S01]  /*02a0*/  ISETP.LT.U32.AND P4, PT, R2, UR16, PT ;  /* 0x0000001002007c0c */ /* 0x000fe2000bf81070 */
[----:B------:R-:W-:Y:S01]  /*02b0*/  USHF.R.S64 UR5, UR5, 0x1, UR7 ;  /* 0x0000000105057899 */ /* 0x000fe20008001007 */
[----:B------:R-:W-:Y:S01]  /*02c0*/  ISETP.LT.U32.AND P3, PT, R3, UR16, PT ;  /* 0x0000001003007c0c */ /* 0x000fe2000bf61070 */
[----:B------:R-:W-:Y:S01]  /*02d0*/  USHF.R.S32.HI UR7, URZ, 0x1, UR7 ;  /* 0x000000013f077899 */ /* 0x000fe20008011407 */
[----:B------:R-:W-:-:S02]  /*02e0*/  SHF.R.S32.HI R3, RZ, 0x1f, R3 ;  /* 0x0000001fff037819 */ /* 0x000fc40000011403 */
[----:B------:R-:W-:Y:S01]  /*02f0*/  SHF.R.S32.HI R2, RZ, 0x1f, R2 ;  /* 0x0000001fff027819 */ /* 0x000fe20000011402 */
[----:B------:R-:W-:Y:S01]  /*0300*/  USHF.L.U64.HI UR7, UR5, 0x2, UR7 ;  /* 0x0000000205077899 */ /* 0x000fe20008010207 */
[----:B------:R-:W-:Y:S02]  /*0310*/  ISETP.LT.AND.EX P3, PT, R3, UR17, !P1, P3 ;  /* 0x0000001103007c0c */ /* 0x000fe4000cf61330 */
[----:B------:R-:W0:Y:S01]  /*0320*/  LDC R3, c[0x0][0x10] ;  /* 0x00000400ff037b82 */ /* 0x000e220000000800 */
[----:B------:R-:W-:Y:S02]  /*0330*/  ISETP.LT.U32.AND P2, PT, R4, UR16, PT ;  /* 0x0000001004007c0c */ /* 0x000fe4000bf41070 */
[----:B------:R-:W-:Y:S02]  /*0340*/  SHF.R.S32.HI R5, RZ, 0x1f, R4 ;  /* 0x0000001fff057819 */ /* 0x000fe40000011404 */
[----:B------:R-:W-:Y:S02]  /*0350*/  ISETP.LT.AND.EX P4, PT, R2, UR17, !P1, P4 ;  /* 0x0000001102007c0c */ /* 0x000fe4000cf81340 */
[----:B------:R-:W1:Y:S01]  /*0360*/  S2R R2, SR_LANEID ;  /* 0x0000000000027919 */ /* 0x000e620000000000 */
[----:B------:R-:W2:Y:S01]  /*0370*/  LDC R4, c[0x0][0xc] ;  /* 0x00000300ff047b82 */ /* 0x000ea20000000800 */
[----:B------:R-:W-:-:S02]  /*0380*/  ISETP.LT.AND.EX P2, PT, R5, UR17, !P1, P2 ;  /* 0x0000001105007c0c */ /* 0x000fc4000cf41320 */
[C---:B------:R-:W-:Y:S02]  /*0390*/  ISETP.LT.U32.AND P6, PT, R58.reuse, UR16, PT ;  /* 0x000000103a007c0c */ /* 0x040fe4000bfc1070 */
[----:B------:R-:W-:Y:S02]  /*03a0*/  SHF.R.S32.HI R5, RZ, 0x1f, R58 ;  /* 0x0000001fff057819 */ /* 0x000fe4000001143a */
[----:B------:R-:W-:Y:S02]  /*03b0*/  IADD3 R6, R58, 0x50, RZ ;  /* 0x000000503a067810 */ /* 0x000fe40007ffe0ff */
[----:B------:R-:W-:Y:S02]  /*03c0*/  ISETP.LT.AND.EX P6, PT, R5, UR17, !P1, P6 ;  /* 0x0000001105007c0c */ /* 0x000fe4000cfc1360 */
[----:B------:R-:W-:Y:S02]  /*03d0*/  ISETP.LT.U32.AND P0, PT, R6, UR16, PT ;  /* 0x0000001006007c0c */ /* 0x000fe4000bf01070 */
[----:B------:R-:W-:Y:S01]  /*03e0*/  SHF.R.S32.HI R6, RZ, 0x1f, R6 ;  /* 0x0000001fff067819 */ /* 0x000fe20000011406 */
[----:B0-----:R-:W-:-:S03]  /*03f0*/  IMAD R56, R3, UR14, R0 ;  /* 0x0000000e03387c24 */ /* 0x001fc6000f8e0200 */
[----:B------:R-:W-:Y:S02]  /*0400*/  ISETP.LT.AND.EX P1, PT, R6, UR17, !P1, P0 ;  /* 0x0000001106007c0c */ /* 0x000fe4000cf21300 */
[----:B------:R-:W-:-:S03]  /*0410*/  SHF.R.S32.HI R6, RZ, 0x5, R7 ;  /* 0x00000005ff067819 */ /* 0x000fc60000011407 */
[----:B------:R-:W-:Y:S02]  /*0420*/  @P6 LOP3.LUT R59, R59, 0x2, RZ, 0xfc, !PT ;  /* 0x000000023b3b6812 */ /* 0x000fe400078efcff */
[----:B--2---:R-:W-:Y:S02]  /*0430*/  LOP3.LUT R57, R4, 0x3, RZ, 0xc0, !PT ;  /* 0x0000000304397812 */ /* 0x004fe400078ec0ff */
[----:B-1----:R-:W-:-:S07]  /*0440*/  LEA R6, R6, UR8, 0x3 ;  /* 0x0000000806067c11 */ /* 0x002fce000f8e18ff */
.L_x_94:
[----:B0-----:R-:W0:Y:S01]  /*0450*/  LDC R13, c[0x0][0x2a0] ;  /* 0x0000a800ff0d7b82 */ /* 0x001e220000000800 */
[----:B------:R-:W-:Y:S01]  /*0460*/  IABS R10, R54 ;  /* 0x00000036000a7213 */ /* 0x000fe20000000000 */
[----:B------:R-:W-:Y:S01]  /*0470*/  ULDC.64 UR8, c[0x0][0x298] ;  /* 0x0000a60000087ab9 */ /* 0x000fe20000000a00 */
[----:B------:R-:W-:Y:S02]  /*0480*/  LOP3.LUT P6, RZ, R59, 0x2, RZ, 0xc0, !PT ;  /* 0x000000023bff7812 */ /* 0x000fe400078cc0ff */
[C---:B------:R-:W-:Y:S02]  /*0490*/  IADD3 R19, R58.reuse, 0x10, RZ ;  /* 0x000000103a137810 */ /* 0x040fe40007ffe0ff */
[C---:B-1234-:R-:W-:Y:S01]  /*04a0*/  IADD3 R21, R58.reuse, 0x30, RZ ;  /* 0x000000303a157810 */ /* 0x05efe20007ffe0ff */
[----:B------:R-:W1:Y:S01]  /*04b0*/  @P5 LDC.64 R34, c[0x0][0x230] ;  /* 0x00008c00ff225b82 */ /* 0x000e620000000a00 */
[----:B------:R-:W-:Y:S02]  /*04c0*/  SHF.R.S32.HI R17, RZ, 0x1f, R19 ;  /* 0x0000001fff117819 */ /* 0x000fe40000011413 */
[----:B------:R-:W-:-:S02]  /*04d0*/  IADD3 R41, R58, 0x40, RZ ;  /* 0x000000403a297810 */ /* 0x000fc40007ffe0ff */
[----:B------:R-:W-:-:S03]  /*04e0*/  IADD3 R43, R58, 0x50, RZ ;  /* 0x000000503a2b7810 */ /* 0x000fc60007ffe0ff */
[----:B------:R-:W2:Y:S01]  /*04f0*/  @P6 LDC.64 R14, c[0x0][0x288] ;  /* 0x0000a200ff0e6b82 */ /* 0x000ea20000000a00 */
[----:B0-----:R-:W-:-:S07]  /*0500*/  IABS R12, R13 ;  /* 0x0000000d000c7213 */ /* 0x001fce0000000000 */
[----:B------:R-:W0:Y:S01]  /*0510*/  @P6 LDC.64 R38, c[0x0][0x230] ;  /* 0x00008c00ff266b82 */ /* 0x000e220000000a00 */
[----:B------:R-:W3:Y:S07]  /*0520*/  I2F.RP R7, R12 ;  /* 0x0000000c00077306 */ /* 0x000eee0000209400 */
[----:B------:R-:W4:Y:S08]  /*0530*/  @P6 LDC.64 R36, c[0x0][0x228] ;  /* 0x00008a00ff246b82 */ /* 0x000f300000000a00 */
[----:B------:R-:W1:Y:S01]  /*0540*/  @P5 LDC.64 R32, c[0x0][0x228] ;  /* 0x00008a00ff205b82 */ /* 0x000e620000000a00 */
[----:B---3--:R-:W3:Y:S07]  /*0550*/  MUFU.RCP R7, R7 ;  /* 0x0000000700077308 */ /* 0x008eee0000001000 */
[----:B------:R-:W1:Y:S08]  /*0560*/  @P4 LDC.64 R30, c[0x0][0x230] ;  /* 0x00008c00ff1e4b82 */ /* 0x000e700000000a00 */
[----:B------:R-:W1:Y:S01]  /*0570*/  @P4 LDC.64 R28, c[0x0][0x228] ;  /* 0x00008a00ff1c4b82 */ /* 0x000e620000000a00 */
[----:B---3--:R-:W-:-:S04]  /*0580*/  IADD3 R8, R7, 0xffffffe, RZ ;  /* 0x0ffffffe07087810 */ /* 0x008fc80007ffe0ff */
[----:B------:R3:W2:Y:S03]  /*0590*/  F2I.FTZ.U32.TRUNC.NTZ R9, R8 ;  /* 0x0000000800097305 */ /* 0x0006a6000021f000 */
[----:B------:R-:W1:Y:S01]  /*05a0*/  @P3 LDC.64 R26, c[0x0][0x230] ;  /* 0x00008c00ff1a3b82 */ /* 0x000e620000000a00 */
[----:B---3--:R-:W-:-:S07]  /*05b0*/  MOV R8, RZ ;  /* 0x000000ff00087202 */ /* 0x008fce0000000f00 */
[----:B------:R-:W3:Y:S01]  /*05c0*/  @P3 LDC.64 R24, c[0x0][0x228] ;  /* 0x00008a00ff183b82 */ /* 0x000ee20000000a00 */
[----:B--2---:R-:W-:-:S07]  /*05d0*/  IADD3 R11, RZ, -R9, RZ ;  /* 0x80000009ff0b7210 */ /* 0x004fce0007ffe0ff */
[----:B------:R-:W2:Y:S01]  /*05e0*/  @P2 LDC.64 R22, c[0x0][0x230] ;  /* 0x00008c00ff162b82 */ /* 0x000ea20000000a00 */
[----:B------:R-:W-:-:S04]  /*05f0*/  IMAD R11, R11, R12, RZ ;  /* 0x0000000c0b0b7224 */ /* 0x000fc800078e02ff */
[----:B------:R-:W-:Y:S01]  /*0600*/  IMAD.HI.U32 R9, R9, R11, R8 ;  /* 0x0000000b09097227 */ /* 0x000fe200078e0008 */
[----:B------:R-:W-:-:S05]  /*0610*/  MOV R11, R10 ;  /* 0x0000000a000b7202 */ /* 0x000fca0000000f00 */
[----:B------:R-:W-:-:S05]  /*0620*/  IMAD.HI.U32 R10, R9, R11, RZ ;  /* 0x0000000b090a7227 */ /* 0x000fca00078e00ff */
[----:B------:R-:W-:-:S05]  /*0630*/  IADD3 R7, -R10, RZ, RZ ;  /* 0x000000ff0a077210 */ /* 0x000fca0007ffe1ff */
[----:B------:R-:W-:-:S05]  /*0640*/  IMAD R7, R12, R7, R11 ;  /* 0x000000070c077224 */ /* 0x000fca00078e020b */
[----:B------:R-:W-:-:S13]  /*0650*/  ISETP.GT.U32.AND P0, PT, R12, R7, PT ;  /* 0x000000070c00720c */ /* 0x000fda0003f04070 */
[-C--:B------:R-:W-:Y:S02]  /*0660*/  @!P0 IADD3 R7, R7, -R12.reuse, RZ ;  /* 0x8000000c07078210 */ /* 0x080fe40007ffe0ff */
[----:B------:R-:W-:Y:S02]  /*0670*/  @!P0 IADD3 R10, R10, 0x1, RZ ;  /* 0x000000010a0a8810 */ /* 0x000fe40007ffe0ff */
[----:B------:R-:W-:Y:S02]  /*0680*/  ISETP.GT.U32.AND P0, PT, R12, R7, PT ;  /* 0x000000070c00720c */ /* 0x000fe40003f04070 */
[----:B------:R-:W-:-:S04]  /*0690*/  IADD3 R8, R7, -R12, RZ ;  /* 0x8000000c07087210 */ /* 0x000fc80007ffe0ff */
[----:B------:R-:W-:Y:S02]  /*06a0*/  SEL R11, R8, R7, !P0 ;  /* 0x00000007080b7207 */ /* 0x000fe40004000000 */
[----:B------:R-:W-:Y:S02]  /*06b0*/  ISETP.GE.U32.AND P0, PT, R7, R12, PT ;  /* 0x0000000c0700720c */ /* 0x000fe40003f06070 */
[----:B------:R-:W0:Y:S01]  /*06c0*/  S2R R7, SR_TID.X ;  /* 0x0000000000077919 */ /* 0x000e220000002100 */
[----:B------:R-:W-:-:S10]  /*06d0*/  LOP3.LUT R8, R54, R13, RZ, 0x3c, !PT ;  /* 0x0000000d36087212 */ /* 0x000fd400078e3cff */
[----:B------:R-:W-:Y:S02]  /*06e0*/  @P0 IADD3 R10, R10, 0x1, RZ ;  /* 0x000000010a0a0810 */ /* 0x000fe40007ffe0ff */
[----:B------:R-:W-:-:S13]  /*06f0*/  ISETP.GE.AND P0, PT, R54, RZ, PT ;  /* 0x000000ff3600720c */ /* 0x000fda0003f06270 */
[----:B------:R-:W-:Y:S02]  /*0700*/  @!P0 IADD3 R11, -R11, RZ, RZ ;  /* 0x000000ff0b0b8210 */ /* 0x000fe40007ffe1ff */
[----:B------:R-:W-:Y:S01]  /*0710*/  ISETP.GE.AND P0, PT, R8, RZ, PT ;  /* 0x000000ff0800720c */ /* 0x000fe20003f06270 */
[----:B0-----:R-:W-:Y:S01]  /*0720*/  IMAD.WIDE.U32 R8, R7, -0x55555555, RZ ;  /* 0xaaaaaaab07087825 */ /* 0x001fe200078e00ff */
[----:B------:R-:W-:-:S04]  /*0730*/  LOP3.LUT R8, RZ, R13, RZ, 0x33, !PT ;  /* 0x0000000dff087212 */ /* 0x000fc800078e33ff */
[----:B------:R-:W-:-:S07]  /*0740*/  SHF.R.U32.HI R12, RZ, 0x4, R9 ;  /* 0x00000004ff0c7819 */ /* 0x000fce0000011609 */
[----:B------:R-:W-:Y:S01]  /*0750*/  @!P0 IADD3 R10, -R10, RZ, RZ ;  /* 0x000000ff0a0a8210 */ /* 0x000fe20007ffe1ff */
[----:B------:R-:W-:Y:S01]  /*0760*/  IMAD R12, R12, -0x18, R7 ;  /* 0xffffffe80c0c7824 */ /* 0x000fe200078e0207 */
[----:B------:R-:W-:-:S04]  /*0770*/  ISETP.NE.AND P0, PT, R13, RZ, PT ;  /* 0x000000ff0d00720c */ /* 0x000fc80003f05270 */
[----:B------:R-:W-:Y:S02]  /*0780*/  SEL R7, R8, R11, !P0 ;  /* 0x0000000b08077207 */ /* 0x000fe40004000000 */
[----:B------:R-:W-:Y:S02]  /*0790*/  SHF.L.U32 R61, R12, 0x1, RZ ;  /* 0x000000010c3d7819 */ /* 0x000fe400000006ff */
[----:B------:R-:W-:Y:S01]  /*07a0*/  SEL R9, R8, R10, !P0 ;  /* 0x0000000a08097207 */ /* 0x000fe20004000000 */
[----:B------:R-:W-:Y:S01]  /*07b0*/  IMAD R66, R7, 0x30, RZ ;  /* 0x0000003007427824 */ /* 0x000fe200078e02ff */
[----:B------:R-:W-:Y:S02]  /*07c0*/  SHF.R.S32.HI R11, RZ, 0x1f, R61 ;  /* 0x0000001fff0b7819 */ /* 0x000fe4000001143d */
[----:B------:R-:W-:Y:S02]  /*07d0*/  SHF.R.S32.HI R8, RZ, 0x1f, R9 ;  /* 0x0000001fff087819 */ /* 0x000fe40000011409 */
[----:B------:R-:W-:-:S03]  /*07e0*/  IADD3 R62, P0, R61, R66, RZ ;  /* 0x000000423d3e7210 */ /* 0x000fc60007f1e0ff */
[----:B------:R-:W-:Y:S01]  /*07f0*/  IMAD R8, R8, UR8, RZ ;  /* 0x0000000808087c24 */ /* 0x000fe2000f8e02ff */
[----:B------:R-:W-:Y:S02]  /*0800*/  LEA.HI.X.SX32 R63, R66, R11, 0x1, P0 ;  /* 0x0000000b423f7211 */ /* 0x000fe400000f0eff */
[----:B------:R-:W0:Y:S01]  /*0810*/  @P5 LDC.64 R10, c[0x0][0x288] ;  /* 0x0000a200ff0a5b82 */ /* 0x000e220000000a00 */
[C---:B------:R-:W-:Y:S02]  /*0820*/  IMAD R65, R9.reuse, UR9, R8 ;  /* 0x0000000909417c24 */ /* 0x040fe4000f8e0208 */
[----:B------:R-:W-:Y:S01]  /*0830*/  IMAD.WIDE.U32 R62, R9, UR8, R62 ;  /* 0x00000008093e7c25 */ /* 0x000fe2000f8e003e */
[----:B------:R-:W-:-:S03]  /*0840*/  ULDC.64 UR8, c[0x0][0x290] ;  /* 0x0000a40000087ab9 */ /* 0x000fc60000000a00 */
[----:B------:R-:W-:Y:S01]  /*0850*/  @P6 IMAD R8, R5, R14, RZ ;  /* 0x0000000e05086224 */ /* 0x000fe200078e02ff */
[----:B------:R-:W-:Y:S02]  /*0860*/  IADD3 R65, R63, R65, RZ ;  /* 0x000000413f417210 */ /* 0x000fe40007ffe0ff */
[----:B------:R-:W-:Y:S01]  /*0870*/  @P6 MOV R64, R62 ;  /* 0x0000003e00406202 */ /* 0x000fe20000000f00 */
[C---:B------:R-:W-:Y:S02]  /*0880*/  @P6 IMAD R15, R58.reuse, R15, R8 ;  /* 0x0000000f3a0f6224 */ /* 0x040fe400078e0208 */
[----:B------:R-:W1:Y:S02]  /*0890*/  @P4 LDC.64 R8, c[0x0][0x288] ;  /* 0x0000a200ff084b82 */ /* 0x000e640000000a00 */
[----:B------:R-:W-:-:S05]  /*08a0*/  @P6 IMAD.WIDE.U32 R12, R58, R14, R64 ;  /* 0x0000000e3a0c6225 */ /* 0x000fca00078e0040 */
[----:B------:R-:W-:Y:S02]  /*08b0*/  @P6 IADD3 R13, R13, R15, RZ ;  /* 0x0000000f0d0d6210 */ /* 0x000fe40007ffe0ff */
[C---:B------:R-:W-:Y:S02]  /*08c0*/  @P6 SHF.L.U32 R15, R12.reuse, 0x1, RZ ;  /* 0x000000010c0f6819 */ /* 0x040fe400000006ff */
[----:B------:R-:W-:Y:S01]  /*08d0*/  @P6 SHF.L.U64.HI R14, R12, 0x1, R13 ;  /* 0x000000010c0e6819 */ /* 0x000fe2000001020d */
[----:B0-----:R-:W-:Y:S01]  /*08e0*/  @P5 IMAD R16, R17, R10, RZ ;  /* 0x0000000a11105224 */ /* 0x001fe200078e02ff */
[----:B------:R-:W-:Y:S02]  /*08f0*/  @P5 MOV R12, R62 ;  /* 0x0000003e000c5202 */ /* 0x000fe40000000f00 */
[----:B------:R-:W-:Y:S01]  /*0900*/  @P5 MOV R13, R65 ;  /* 0x00000041000d5202 */ /* 0x000fe20000000f00 */
[----:B------:R-:W-:Y:S01]  /*0910*/  @P5 IMAD R17, R19, R11, R16 ;  /* 0x0000000b13115224 */ /* 0x000fe200078e0210 */
[----:B------:R-:W-:Y:S01]  /*0920*/  @P6 IADD3 R38, P0, R15, R38, RZ ;  /* 0x000000260f266210 */ /* 0x000fe20007f1e0ff */
[----:B------:R-:W-:Y:S01]  /*0930*/  @P5 IMAD.WIDE.U32 R10, R19, R10, R12 ;  /* 0x0000000a130a5225 */ /* 0x000fe200078e000c */
[----:B------:R-:W-:-:S02]  /*0940*/  IADD3 R19, R58, 0x20, RZ ;  /* 0x000000203a137810 */ /* 0x000fc40007ffe0ff */
[----:B------:R-:W0:Y:S01]  /*0950*/  @P3 LDC.64 R12, c[0x0][0x288] ;  /* 0x0000a200ff0c3b82 */ /* 0x000e220000000a00 */
[----:B------:R-:W-:Y:S02]  /*0960*/  @P6 IADD3.X R39, R14, R39, RZ, P0, !PT ;  /* 0x000000270e276210 */ /* 0x000fe400007fe4ff */
[----:B----4-:R-:W-:Y:S02]  /*0970*/  @P6 IADD3 R36, P0, R15, R36, RZ ;  /* 0x000000240f246210 */ /* 0x010fe40007f1e0ff */
[----:B------:R-:W-:Y:S02]  /*0980*/  @P5 IADD3 R15, R11, R17, RZ ;  /* 0x000000110b0f5210 */ /* 0x000fe40007ffe0ff */
[----:B------:R-:W-:Y:S02]  /*0990*/  SHF.R.S32.HI R17, RZ, 0x1f, R19 ;  /* 0x0000001fff117819 */ /* 0x000fe40000011413 */
[----:B------:R-:W-:Y:S02]  /*09a0*/  @P5 SHF.L.U32 R11, R10, 0x1, RZ ;  /* 0x000000010a0b5819 */ /* 0x000fe400000006ff */
[----:B------:R-:W-:-:S02]  /*09b0*/  @P6 IADD3.X R37, R14, R37, RZ, P0, !PT ;  /* 0x000000250e256210 */ /* 0x000fc400007fe4ff */
[----:B------:R-:W-:Y:S01]  /*09c0*/  @P5 SHF.L.U64.HI R16, R10, 0x1, R15 ;  /* 0x000000010a105819 */ /* 0x000fe2000001020f */
[----:B-1----:R-:W-:Y:S01]  /*09d0*/  @P4 IMAD R10, R17, R8, RZ ;  /* 0x00000008110a4224 */ /* 0x002fe200078e02ff */
[----:B------:R-:W-:Y:S02]  /*09e0*/  @P5 IADD3 R34, P0, R11, R34, RZ ;  /* 0x000000220b225210 */ /* 0x000fe40007f1e0ff */
[----:B------:R-:W-:Y:S01]  /*09f0*/  @P4 MOV R14, R62 ;  /* 0x0000003e000e4202 */ /* 0x000fe20000000f00 */
[----:B------:R-:W-:Y:S01]  /*0a00*/  @P4 IMAD R17, R19, R9, R10 ;  /* 0x0000000913114224 */ /* 0x000fe200078e020a */
[----:B------:R-:W-:Y:S02]  /*0a10*/  @P4 MOV R15, R65 ;  /* 0x00000041000f4202 */ /* 0x000fe40000000f00 */
[----:B------:R-:W-:Y:S02]  /*0a20*/  @P5 IADD3.X R35, R16, R35, RZ, P0, !PT ;  /* 0x0000002310235210 */ /* 0x000fe400007fe4ff */
[----:B------:R-:W-:Y:S01]  /*0a30*/  @P5 IADD3 R32, P0, R11, R32, RZ ;  /* 0x000000200b205210 */ /* 0x000fe20007f1e0ff */
[----:B------:R-:W-:Y:S01]  /*0a40*/  @P4 IMAD.WIDE.U32 R8, R19, R8, R14 ;  /* 0x0000000813084225 */ /* 0x000fe200078e000e */
[----:B------:R-:W1:Y:S01]  /*0a50*/  @P2 LDC.64 R10, c[0x0][0x288] ;  /* 0x0000a200ff0a2b82 */ /* 0x000e620000000a00 */
[----:B------:R-:W-:-:S02]  /*0a60*/  SHF.R.S32.HI R15, RZ, 0x1f, R21 ;  /* 0x0000001fff0f7819 */ /* 0x000fc40000011415 */
[----:B------:R-:W-:Y:S02]  /*0a70*/  @P5 IADD3.X R33, R16, R33, RZ, P0, !PT ;  /* 0x0000002110215210 */ /* 0x000fe400007fe4ff */
[----:B------:R-:W-:Y:S01]  /*0a80*/  @P4 IADD3 R9, R9, R17, RZ ;  /* 0x0000001109094210 */ /* 0x000fe20007ffe0ff */
[----:B0-----:R-:W-:Y:S01]  /*0a90*/  @P3 IMAD R14, R15, R12, RZ ;  /* 0x0000000c0f0e3224 */ /* 0x001fe200078e02ff */
[----:B------:R-:W-:Y:S02]  /*0aa0*/  @P3 MOV R15, R65 ;  /* 0x00000041000f3202 */ /* 0x000fe40000000f00 */
[C---:B------:R-:W-:Y:S01]  /*0ab0*/  @P4 SHF.L.U32 R17, R8.reuse, 0x1, RZ ;  /* 0x0000000108114819 */ /* 0x040fe200000006ff */
[----:B------:R-:W-:Y:S01]  /*0ac0*/  @P3 IMAD R19, R21, R13, R14 ;  /* 0x0000000d15133224 */ /* 0x000fe200078e020e */
[----:B------:R-:W-:Y:S02]  /*0ad0*/  @P3 MOV R14, R62 ;  /* 0x0000003e000e3202 */ /* 0x000fe40000000f00 */
[----:B------:R-:W-:-:S02]  /*0ae0*/  @P4 SHF.L.U64.HI R16, R8, 0x1, R9 ;  /* 0x0000000108104819 */ /* 0x000fc40000010209 */
[----:B------:R-:W0:Y:S01]  /*0af0*/  @P1 LDC.64 R8, c[0x0][0x288] ;  /* 0x0000a200ff081b82 */ /* 0x000e220000000a00 */
[----:B------:R-:W-:Y:S01]  /*0b00*/  @P3 IMAD.WIDE.U32 R12, R21, R12, R14 ;  /* 0x0000000c150c3225 */ /* 0x000fe200078e000e */
[----:B------:R-:W-:Y:S02]  /*0b10*/  @P4 IADD3 R30, P0, R17, R30, RZ ;  /* 0x0000001e111e4210 */ /* 0x000fe40007f1e0ff */
[----:B------:R-:W-:Y:S02]  /*0b20*/  SHF.R.S32.HI R15, RZ, 0x1f, R41 ;  /* 0x0000001fff0f7819 */ /* 0x000fe40000011429 */
[----:B------:R-:W-:Y:S02]  /*0b30*/  @P4 IADD3.X R31, R16, R31, RZ, P0, !PT ;  /* 0x0000001f101f4210 */ /* 0x000fe400007fe4ff */
[----:B------:R-:W-:Y:S01]  /*0b40*/  @P3 IADD3 R13, R13, R19, RZ ;  /* 0x000000130d0d3210 */ /* 0x000fe20007ffe0ff */
[----:B-1----:R-:W-:Y:S01]  /*0b50*/  @P2 IMAD R18, R15, R10, RZ ;  /* 0x0000000a0f122224 */ /* 0x002fe200078e02ff */
[----:B------:R-:W-:Y:S01]  /*0b60*/  @P4 IADD3 R28, P0, R17, R28, RZ ;  /* 0x0000001c111c4210 */ /* 0x000fe20007f1e0ff */
[----:B------:R-:W1:Y:S01]  /*0b70*/  @P2 LDC.64 R20, c[0x0][0x228] ;  /* 0x00008a00ff142b82 */ /* 0x000e620000000a00 */
[C---:B------:R-:W-:Y:S01]  /*0b80*/  @P3 SHF.L.U32 R15, R12.reuse, 0x1, RZ ;  /* 0x000000010c0f3819 */ /* 0x040fe200000006ff */
[----:B------:R-:W-:Y:S01]  /*0b90*/  @P2 IMAD R17, R41, R11, R18 ;  /* 0x0000000b29112224 */ /* 0x000fe200078e0212 */
[----:B------:R-:W-:-:S02]  /*0ba0*/  @P3 SHF.L.U64.HI R14, R12, 0x1, R13 ;  /* 0x000000010c0e3819 */ /* 0x000fc4000001020d */
[----:B------:R-:W-:Y:S02]  /*0bb0*/  @P4 IADD3.X R29, R16, R29, RZ, P0, !PT ;  /* 0x0000001d101d4210 */ /* 0x000fe400007fe4ff */
[----:B------:R-:W-:Y:S01]  /*0bc0*/  @P2 MOV R12, R62 ;  /* 0x0000003e000c2202 */ /* 0x000fe20000000f00 */
[----:B------:R-:W4:Y:S01]  /*0bd0*/  @P1 LDC.64 R18, c[0x0][0x230] ;  /* 0x00008c00ff121b82 */ /* 0x000f220000000a00 */
[----:B------:R-:W-:Y:S02]  /*0be0*/  @P2 MOV R13, R65 ;  /* 0x00000041000d2202 */ /* 0x000fe40000000f00 */
[----:B------:R-:W-:Y:S01]  /*0bf0*/  @P3 IADD3 R26, P0, R15, R26, RZ ;  /* 0x0000001a0f1a3210 */ /* 0x000fe20007f1e0ff */
[----:B------:R-:W-:-:S03]  /*0c00*/  @P2 IMAD.WIDE.U32 R12, R41, R10, R12 ;  /* 0x0000000a290c2225 */ /* 0x000fc600078e000c */
[C---:B------:R-:W-:Y:S01]  /*0c10*/  @P3 IADD3.X R27, R14.reuse, R27, RZ, P0, !PT ;  /* 0x0000001b0e1b3210 */ /* 0x040fe200007fe4ff */
[----:B------:R-:W4:Y:S01]  /*0c20*/  LDC R16, c[0x0][0x2ac] ;  /* 0x0000ab00ff107b82 */ /* 0x000f220000000800 */
[----:B------:R-:W-:Y:S02]  /*0c30*/  SHF.R.S32.HI R41, RZ, 0x1f, R43 ;  /* 0x0000001fff297819 */ /* 0x000fe4000001142b */
[----:B---3--:R-:W-:Y:S02]  /*0c40*/  @P3 IADD3 R24, P0, R15, R24, RZ ;  /* 0x000000180f183210 */ /* 0x008fe40007f1e0ff */
[----:B------:R-:W-:Y:S01]  /*0c50*/  @P2 IADD3 R13, R13, R17, RZ ;  /* 0x000000110d0d2210 */ /* 0x000fe20007ffe0ff */
[----:B0-----:R-:W-:Y:S01]  /*0c60*/  @P1 IMAD R42, R41, R8, RZ ;  /* 0x00000008292a1224 */ /* 0x001fe200078e02ff */
[----:B------:R-:W-:Y:S01]  /*0c70*/  @P3 IADD3.X R25, R14, R25, RZ, P0, !PT ;  /* 0x000000190e193210 */ /* 0x000fe200007fe4ff */
[----:B------:R-:W0:Y:S01]  /*0c80*/  @P1 LDC.64 R10, c[0x0][0x228] ;  /* 0x00008a00ff0a1b82 */ /* 0x000e220000000a00 */
[----:B------:R-:W-:Y:S01]  /*0c90*/  @P1 MOV R14, R62 ;  /* 0x0000003e000e1202 */ /* 0x000fe20000000f00 */
[----:B------:R-:W-:Y:S01]  /*0ca0*/  @P1 IMAD R41, R43, R9, R42 ;  /* 0x000000092b291224 */ /* 0x000fe200078e022a */
[----:B------:R-:W-:-:S02]  /*0cb0*/  @P1 MOV R15, R65 ;  /* 0x00000041000f1202 */ /* 0x000fc40000000f00 */
[C---:B------:R-:W-:Y:S02]  /*0cc0*/  @P2 SHF.L.U32 R17, R12.reuse, 0x1, RZ ;  /* 0x000000010c112819 */ /* 0x040fe400000006ff */
[----:B------:R-:W-:Y:S01]  /*0cd0*/  @P2 SHF.L.U64.HI R40, R12, 0x1, R13 ;  /* 0x000000010c282819 */ /* 0x000fe2000001020d */
[----:B------:R-:W-:Y:S01]  /*0ce0*/  @P1 IMAD.WIDE.U32 R8, R43, R8, R14 ;  /* 0x000000082b081225 */ /* 0x000fe200078e000e */
[----:B--2---:R-:W-:-:S03]  /*0cf0*/  @P2 IADD3 R22, P0, R17, R22, RZ ;  /* 0x0000001611162210 */ /* 0x004fc60007f1e0ff */
[----:B------:R-:W-:Y:S01]  /*0d00*/  IMAD.WIDE.U32 R12, R60, -0x55555555, RZ ;  /* 0xaaaaaaab3c0c7825 */ /* 0x000fe200078e00ff */
[----:B------:R-:W-:Y:S02]  /*0d10*/  @P2 IADD3.X R23, R40, R23, RZ, P0, !PT ;  /* 0x0000001728172210 */ /* 0x000fe400007fe4ff */
[----:B-1----:R-:W-:Y:S02]  /*0d20*/  @P2 IADD3 R20, P0, R17, R20, RZ ;  /* 0x0000001411142210 */ /* 0x002fe40007f1e0ff */
[----:B------:R-:W-:Y:S02]  /*0d30*/  @P1 IADD3 R15, R9, R41, RZ ;  /* 0x00000029090f1210 */ /* 0x000fe40007ffe0ff */
[----:B------:R-:W-:Y:S02]  /*0d40*/  SHF.R.U32.HI R13, RZ, 0x4, R13 ;  /* 0x00000004ff0d7819 */ /* 0x000fe4000001160d */
[----:B------:R-:W-:Y:S02]  /*0d50*/  @P1 SHF.L.U32 R9, R8, 0x1, RZ ;  /* 0x0000000108091819 */ /* 0x000fe400000006ff */
[----:B------:R-:W-:Y:S01]  /*0d60*/  @P2 IADD3.X R21, R40, R21, RZ, P0, !PT ;  /* 0x0000001528152210 */ /* 0x000fe200007fe4ff */
[----:B----4-:R-:W-:Y:S01]  /*0d70*/  IMAD R16, R16, UR14, R13 ;  /* 0x0000000e10107c24 */ /* 0x010fe2000f8e020d */
[----:B------:R-:W-:-:S02]  /*0d80*/  @P1 SHF.L.U64.HI R8, R8, 0x1, R15 ;  /* 0x0000000108081819 */ /* 0x000fc4000001020f */
[C---:B------:R-:W-:Y:S02]  /*0d90*/  @P1 IADD3 R18, P0, R9.reuse, R18, RZ ;  /* 0x0000001209121210 */ /* 0x040fe40007f1e0ff */
[----:B------:R-:W-:Y:S02]  /*0da0*/  IADD3 R16, R16, 0x60, RZ ;  /* 0x0000006010107810 */ /* 0x000fe40007ffe0ff */
[----:B------:R-:W-:Y:S02]  /*0db0*/  @P1 IADD3.X R19, R8, R19, RZ, P0, !PT ;  /* 0x0000001308131210 */ /* 0x000fe400007fe4ff */
[----:B0-----:R-:W-:Y:S02]  /*0dc0*/  @P1 IADD3 R10, P0, R9, R10, RZ ;  /* 0x0000000a090a1210 */ /* 0x001fe40007f1e0ff */
[----:B------:R-:W-:Y:S02]  /*0dd0*/  IADD3 R17, R58, 0x60, RZ ;  /* 0x000000603a117810 */ /* 0x000fe40007ffe0ff */
[----:B------:R-:W-:-:S02]  /*0de0*/  @P1 IADD3.X R11, R8, R11, RZ, P0, !PT ;  /* 0x0000000b080b1210 */ /* 0x000fc400007fe4ff */
[----:B------:R-:W-:Y:S02]  /*0df0*/  ISETP.GE.U32.AND P0, PT, R16, UR8, PT ;  /* 0x0000000810007c0c */ /* 0x000fe4000bf06070 */
[----:B------:R-:W-:Y:S02]  /*0e00*/  SHF.R.S32.HI R16, RZ, 0x1f, R16 ;  /* 0x0000001fff107819 */ /* 0x000fe40000011410 */
[----:B------:R-:W-:Y:S02]  /*0e10*/  SHF.R.S32.HI R13, RZ, 0x1f, R17 ;  /* 0x0000001fff0d7819 */ /* 0x000fe40000011411 */
[----:B------:R-:W-:Y:S02]  /*0e20*/  ISETP.GE.AND.EX P0, PT, R16, UR9, PT, P0 ;  /* 0x0000000910007c0c */ /* 0x000fe4000bf06300 */
[----:B------:R-:W-:Y:S02]  /*0e30*/  MOV R40, RZ ;  /* 0x000000ff00287202 */ /* 0x000fe40000000f00 */
[----:B------:R-:W-:-:S02]  /*0e40*/  ISETP.LT.U32.AND P0, PT, R60, 0x180, !P0 ;  /* 0x000001803c00780c */ /* 0x000fc40004701070 */
[----:B------:R-:W-:-:S11]  /*0e50*/  IADD3 R41, R58, 0x70, RZ ;  /* 0x000000703a297810 */ /* 0x000fd60007ffe0ff */
[----:B------:R-:W0:Y:S08]  /*0e60*/  @P0 LDC.64 R14, c[0x0][0x288] ;  /* 0x0000a200ff0e0b82 */ /* 0x000e300000000a00 */
[----:B------:R-:W1:Y:S01]  /*0e70*/  @P0 LDC.64 R8, c[0x0][0x230] ;  /* 0x00008c00ff080b82 */ /* 0x000e620000000a00 */
[----:B0-----:R-:W-:Y:S01]  /*0e80*/  @P0 IMAD R12, R13, R14, RZ ;  /* 0x0000000e0d0c0224 */ /* 0x001fe200078e02ff */
[----:B------:R-:W-:-:S03]  /*0e90*/  @P0 MOV R13, R65 ;  /* 0x00000041000d0202 */ /* 0x000fc60000000f00 */
[----:B------:R-:W-:Y:S01]  /*0ea0*/  @P0 IMAD R15, R17, R15, R12 ;  /* 0x0000000f110f0224 */ /* 0x000fe200078e020c */
[----:B------:R-:W-:-:S05]  /*0eb0*/  @P0 MOV R12, R62 ;  /* 0x0000003e000c0202 */ /* 0x000fca0000000f00 */
[----:B------:R-:W-:-:S05]  /*0ec0*/  @P0 IMAD.WIDE.U32 R12, R17, R14, R12 ;  /* 0x0000000e110c0225 */ /* 0x000fca00078e000c */
[----:B------:R-:W-:Y:S02]  /*0ed0*/  @P0 IADD3 R13, R13, R15, RZ ;  /* 0x0000000f0d0d0210 */ /* 0x000fe40007ffe0ff */
[C---:B------:R-:W-:Y:S02]  /*0ee0*/  @P0 SHF.L.U32 R43, R12.reuse, 0x1, RZ ;  /* 0x000000010c2b0819 */ /* 0x040fe400000006ff */
[----:B------:R-:W-:Y:S02]  /*0ef0*/  @P0 SHF.L.U64.HI R12, R12, 0x1, R13 ;  /* 0x000000010c0c0819 */ /* 0x000fe4000001020d */
[----:B-1----:R-:W-:-:S04]  /*0f00*/  @P0 IADD3 R14, P6, R43, R8, RZ ;  /* 0x000000082b0e0210 */ /* 0x002fc80007fde0ff */
[C---:B------:R-:W-:Y:S02]  /*0f10*/  @P0 IADD3.X R15, R12.reuse, R9, RZ, P6, !PT ;  /* 0x000000090c0f0210 */ /* 0x040fe400037fe4ff */
[----:B------:R-:W0:Y:S03]  /*0f20*/  @P0 LDC.64 R8, c[0x0][0x228] ;  /* 0x00008a00ff080b82 */ /* 0x000e260000000a00 */
[----:B------:R1:W5:Y:S01]  /*0f30*/  @P0 LDG.E R40, desc[UR12][R14.64] ;  /* 0x0000000c0e280981 */ /* 0x000362000c1e1900 */
[----:B0-----:R-:W-:Y:S02]  /*0f40*/  @P0 IADD3 R42, P6, R43, R8, RZ ;  /* 0x000000082b2a0210 */ /* 0x001fe40007fde0ff */
[----:B------:R-:W-:Y:S02]  /*0f50*/  MOV R8, RZ ;  /* 0x000000ff00087202 */ /* 0x000fe40000000f00 */
[----:B------:R-:W-:-:S02]  /*0f60*/  @P0 IADD3.X R43, R12, R9, RZ, P6, !PT ;  /* 0x000000090c2b0210 */ /* 0x000fc400037fe4ff */
[----:B------:R-:W-:-:S03]  /*0f70*/  SHF.R.S32.HI R9, RZ, 0x1f, R41 ;  /* 0x0000001fff097819 */ /* 0x000fc60000011429 */
[----:B------:R0:W5:Y:S01]  /*0f80*/  @P0 LDG.E R8, desc[UR12][R42.64] ;  /* 0x0000000c2a080981 */ /* 0x000162000c1e1900 */
[----:B------:R-:W-:-:S04]  /*0f90*/  ISETP.GE.U32.AND P0, PT, R41, UR8, PT ;  /* 0x0000000829007c0c */ /* 0x000fc8000bf06070 */
[----:B------:R-:W-:-:S04]  /*0fa0*/  ISETP.GE.AND.EX P0, PT, R9, UR9, PT, P0 ;  /* 0x0000000909007c0c */ /* 0x000fc8000bf06300 */
[----:B------:R-:W-:-:S13]  /*0fb0*/  ISETP.LT.U32.AND P0, PT, R60, 0x180, !P0 ;  /* 0x000001803c00780c */ /* 0x000fda0004701070 */
[----:B------:R-:W2:Y:S08]  /*0fc0*/  @P0 LDC.64 R16, c[0x0][0x288] ;  /* 0x0000a200ff100b82 */ /* 0x000eb00000000a00 */
[----:B------:R-:W3:Y:S01]  /*0fd0*/  @P0 LDC.64 R12, c[0x0][0x230] ;  /* 0x00008c00ff0c0b82 */ /* 0x000ee20000000a00 */
[----:B-1----:R-:W-:Y:S02]  /*0fe0*/  @P0 MOV R14, R62 ;  /* 0x0000003e000e0202 */ /* 0x002fe40000000f00 */
[----:B------:R-:W-:-:S05]  /*0ff0*/  @P0 MOV R15, R65 ;  /* 0x00000041000f0202 */ /* 0x000fca0000000f00 */
[----:B0-----:R-:W0:Y:S01]  /*1000*/  @P0 LDC.64 R42, c[0x0][0x228] ;  /* 0x00008a00ff2a0b82 */ /* 0x001e220000000a00 */
[----:B--2---:R-:W-:-:S04]  /*1010*/  @P0 IMAD R44, R9, R16, RZ ;  /* 0x00000010092c0224 */ /* 0x004fc800078e02ff */
[C---:B------:R-:W-:Y:S02]  /*1020*/  @P0 IMAD R9, R41.reuse, R17, R44 ;  /* 0x0000001129090224 */ /* 0x040fe400078e022c */
[----:B------:R-:W-:-:S05]  /*1030*/  @P0 IMAD.WIDE.U32 R16, R41, R16, R14 ;  /* 0x0000001029100225 */ /* 0x000fca00078e000e */
[----:B------:R-:W-:Y:S02]  /*1040*/  @P0 IADD3 R9, R17, R9, RZ ;  /* 0x0000000911090210 */ /* 0x000fe40007ffe0ff */
[C---:B------:R-:W-:Y:S02]  /*1050*/  @P0 SHF.L.U32 R15, R16.reuse, 0x1, RZ ;  /* 0x00000001100f0819 */ /* 0x040fe400000006ff */
[----:B------:R-:W-:Y:S02]  /*1060*/  @P0 SHF.L.U64.HI R16, R16, 0x1, R9 ;  /* 0x0000000110100819 */ /* 0x000fe40000010209 */
[----:B---3--:R-:W-:-:S04]  /*1070*/  @P0 IADD3 R12, P6, R15, R12, RZ ;  /* 0x0000000c0f0c0210 */ /* 0x008fc80007fde0ff */
[----:B------:R-:W-:Y:S02]  /*1080*/  @P0 IADD3.X R13, R16, R13, RZ, P6, !PT ;  /* 0x0000000d100d0210 */ /* 0x000fe400037fe4ff */
[----:B0-----:R-:W-:-:S04]  /*1090*/  @P0 IADD3 R14, P6, R15, R42, RZ ;  /* 0x0000002a0f0e0210 */ /* 0x001fc80007fde0ff */
[----:B------:R-:W-:Y:S02]  /*10a0*/  @P0 IADD3.X R15, R16, R43, RZ, P6, !PT ;  /* 0x0000002b100f0210 */ /* 0x000fe400037fe4ff */
[----:B------:R-:W0:Y:S02]  /*10b0*/  LDC.64 R16, c[0x0][0x248] ;  /* 0x00009200ff107b82 */ /* 0x000e240000000a00 */
[----:B0-----:R-:W-:-:S06]  /*10c0*/  IMAD.WIDE R16, R54, 0x8, R16 ;  /* 0x0000000836107825 */ /* 0x001fcc00078e0210 */
[----:B------:R-:W2:Y:S01]  /*10d0*/  LDG.E.64 R16, desc[UR12][R16.64] ;  /* 0x0000000c10107981 */ /* 0x000ea2000c1e1b00 */
[----:B------:R-:W-:Y:S02]  /*10e0*/  LOP3.LUT P6, RZ, R59, 0x2, RZ, 0xc0, !PT ;  /* 0x000000023bff7812 */ /* 0x000fe400078cc0ff */
[----:B------:R-:W-:Y:S02]  /*10f0*/  CS2R R52, SRZ ;  /* 0x0000000000347805 */ /* 0x000fe4000001ff00 */
[----:B------:R-:W-:Y:S02]  /*1100*/  CS2R R50, SRZ ;  /* 0x0000000000327805 */ /* 0x000fe4000001ff00 */
[----:B------:R-:W-:Y:S02]  /*1110*/  CS2R R48, SRZ ;  /* 0x0000000000307805 */ /* 0x000fe4000001ff00 */
[----:B------:R-:W-:Y:S02]  /*1120*/  CS2R R46, SRZ ;  /* 0x00000000002e7805 */ /* 0x000fe4000001ff00 */
[----:B------:R-:W-:-:S02]  /*1130*/  CS2R R44, SRZ ;  /* 0x00000000002c7805 */ /* 0x000fc4000001ff00 */
[----:B------:R-:W-:Y:S01]  /*1140*/  CS2R R42, SRZ ;  /* 0x00000000002a7805 */ /* 0x000fe2000001ff00 */
[----:B------:R-:W5:Y:S04]  /*1150*/  @P5 LDG.E R53, desc[UR12][R34.64] ;  /* 0x0000000c22355981 */ /* 0x000f68000c1e1900 */
[----:B------:R-:W5:Y:S04]  /*1160*/  @P5 LDG.E R50, desc[UR12][R32.64] ;  /* 0x0000000c20325981 */ /* 0x000f68000c1e1900 */
[----:B------:R-:W3:Y:S04]  /*1170*/  @P6 LDG.E R52, desc[UR12][R38.64] ;  /* 0x0000000c26346981 */ /* 0x000ee8000c1e1900 */
[----:B------:R-:W5:Y:S04]  /*1180*/  @P6 LDG.E R51, desc[UR12][R36.64] ;  /* 0x0000000c24336981 */ /* 0x000f68000c1e1900 */
[----:B------:R-:W5:Y:S04]  /*1190*/  @P4 LDG.E R48, desc[UR12][R30.64] ;  /* 0x0000000c1e304981 */ /* 0x000f68000c1e1900 */
[----:B------:R-:W5:Y:S04]  /*11a0*/  @P4 LDG.E R47, desc[UR12][R28.64] ;  /* 0x0000000c1c2f4981 */ /* 0x000f68000c1e1900 */
[----:B------:R-:W5:Y:S04]  /*11b0*/  @P3 LDG.E R49, desc[UR12][R26.64] ;  /* 0x0000000c1a313981 */ /* 0x000f68000c1e1900 */
[----:B------:R-:W5:Y:S04]  /*11c0*/  @P3 LDG.E R46, desc[UR12][R24.64] ;  /* 0x0000000c182e3981 */ /* 0x000f68000c1e1900 */
[----:B------:R-:W5:Y:S04]  /*11d0*/  @P2 LDG.E R44, desc[UR12][R22.64] ;  /* 0x0000000c162c2981 */ /* 0x000f68000c1e1900 */
[----:B------:R-:W5:Y:S04]  /*11e0*/  @P2 LDG.E R43, desc[UR12][R20.64] ;  /* 0x0000000c142b2981 */ /* 0x000f68000c1e1900 */
[----:B------:R-:W5:Y:S01]  /*11f0*/  @P1 LDG.E R45, desc[UR12][R18.64] ;  /* 0x0000000c122d1981 */ /* 0x000f62000c1e1900 */
[----:B------:R-:W-:-:S02]  /*1200*/  MOV R41, RZ ;  /* 0x000000ff00297202 */ /* 0x000fc40000000f00 */
[----:B------:R-:W-:Y:S01]  /*1210*/  MOV R9, RZ ;  /* 0x000000ff00097202 */ /* 0x000fe20000000f00 */
[----:B------:R-:W-:Y:S01]  /*1220*/  UMOV UR10, 0x3f800000 ;  /* 0x3f800000000a7882 */ /* 0x000fe20000000000 */
[----:B------:R-:W-:Y:S01]  /*1230*/  BSSY B0, `(.L_x_44) ;  /* 0x0000020000007945 */ /* 0x000fe20003800000 */
[----:B------:R0:W5:Y:S04]  /*1240*/  @P1 LDG.E R42, desc[UR12][R10.64] ;  /* 0x0000000c0a2a1981 */ /* 0x000168000c1e1900 */
[----:B------:R1:W5:Y:S04]  /*1250*/  @P0 LDG.E R41, desc[UR12][R12.64] ;  /* 0x0000000c0c290981 */ /* 0x000368000c1e1900 */
[----:B------:R4:W5:Y:S01]  /*1260*/  @P0 LDG.E R9, desc[UR12][R14.64] ;  /* 0x0000000c0e090981 */ /* 0x000962000c1e1900 */
[----:B0-----:R-:W-:-:S02]  /*1270*/  CS2R R10, SRZ ;  /* 0x00000000000a7805 */ /* 0x001fc4000001ff00 */
[----:B-1----:R-:W-:Y:S02]  /*1280*/  CS2R R12, SRZ ;  /* 0x00000000000c7805 */ /* 0x002fe4000001ff00 */
[----:B--2---:R-:W-:-:S13]  /*1290*/  R2UR UR11, R16 ;  /* 0x00000000100b72ca */ /* 0x004fda00000e0000 */
[----:B------:R-:W-:-:S05]  /*12a0*/  MOV R16, UR11 ;  /* 0x0000000b00107c02 */ /* 0x000fca0008000f00 */
[----:B------:R-:W-:-:S05]  /*12b0*/  FFMA.FTZ R17, -R16, UR11, R17 ;  /* 0x0000000b10117c23 */ /* 0x000fca0008010111 */
[----:B------:R-:W-:-:S13]  /*12c0*/  FSETP.GTU.FTZ.AND P0, PT, R17, RZ, PT ;  /* 0x000000ff1100720b */ /* 0x000fda0003f1c000 */
[----:B------:R-:W-:Y:S01]  /*12d0*/  VOTEU.ANY UP0, P0 ;  /* 0x00000000003f7886 */ /* 0x000fe20000000100 */
[----:B------:R-:W-:-:S04]  /*12e0*/  PLOP3.LUT P0, PT, PT, PT, UP0, 0x80, 0x0 ;  /* 0x000000000000781c */ /* 0x000fc80003f0f008 */
[----:B------:R-:W-:-:S09]  /*12f0*/  @UP0 ULDC UR8, c[0x0][0x250] ;  /* 0x0000940000080ab9 */ /* 0x000fd20000000800 */
[----:B------:R-:W-:Y:S01]  /*1300*/  @P0 FADD.FTZ R16, R17, UR8 ;  /* 0x0000000811100e21 */ /* 0x000fe20008010000 */
[----:B------:R-:W-:Y:S01]  /*1310*/  PLOP3.LUT P0, PT, PT, PT, UP0, 0x80, 0x0 ;  /* 0x000000000000781c */ /* 0x000fe20003f0f008 */
[----:B------:R-:W-:-:S12]  /*1320*/  ULDC.U8 UR8, c[0x0][0x2a4] ;  /* 0x0000a90000087ab9 */ /* 0x000fd80000000000 */
[----:B------:R-:W0:Y:S01]  /*1330*/  @P0 MUFU.RSQ R16, R16 ;  /* 0x0000001000100308 */ /* 0x000e220000001400 */
[----:B------:R-:W-:-:S13]  /*1340*/  PLOP3.LUT P0, PT, PT, PT, UP0, 0x80, 0x0 ;  /* 0x000000000000781c */ /* 0x000fda0003f0f008 */
[----:B0-----:R-:W-:Y:S02]  /*1350*/  @P0 R2UR UR10, R16 ;  /* 0x00000000100a02ca */ /* 0x001fe400000e0000 */
[----:B------:R-:W-:Y:S02]  /*1360*/  ISETP.GT.U32.AND P0, PT, R60, 0x17f, PT ;  /* 0x0000017f3c00780c */ /* 0x000fe40003f04070 */
[----:B---3--:R-:W-:-:S11]  /*1370*/  PRMT R17, R52, 0x7632, R17 ;  /* 0x0000763234117816 */ /* 0x008fd60000000011 */
[----:B----4-:R-:W-:Y:S05]  /*1380*/  @P0 BRA `(.L_x_45) ;  /* 0x0000000000280947 */ /* 0x010fea0003800000 */
[----:B------:R-:W-:Y:S02]  /*1390*/  ISETP.NE.AND P0, PT, RZ, UR8, PT ;  /* 0x00000008ff007c0c */ /* 0x000fe4000bf05270 */
[----:B------:R-:W-:-:S04]  /*13a0*/  IADD3 R61, R61, R66, RZ ;  /* 0x000000423d3d7210 */ /* 0x000fc80007ffe0ff */
[----:B------:R-:W-:-:S07]  /*13b0*/  SHF.R.S32.HI R10, RZ, 0x1f, R61 ;  /* 0x0000001fff0a7819 */ /* 0x000fce000001143d */
[----:B------:R-:W0:Y:S02]  /*13c0*/  @P0 LDC.64 R14, c[0x0][0x240] ;  /* 0x00009000ff0e0b82 */ /* 0x000e240000000a00 */
[----:B0-----:R-:W-:-:S04]  /*13d0*/  @P0 LEA R14, P6, R61, R14, 0x2 ;  /* 0x0000000e3d0e0211 */ /* 0x001fc800078c10ff */
[C---:B------:R-:W-:Y:S02]  /*13e0*/  @P0 LEA.HI.X R15, R61.reuse, R15, R10, 0x2, P6 ;  /* 0x0000000f3d0f0211 */ /* 0x040fe400030f140a */
[----:B------:R-:W0:Y:S03]  /*13f0*/  LDC.64 R10, c[0x0][0x238] ;  /* 0x00008e00ff0a7b82 */ /* 0x000e260000000a00 */
[----:B------:R1:W5:Y:S01]  /*1400*/  @P0 LDG.E.64 R12, desc[UR12][R14.64] ;  /* 0x0000000c0e0c0981 */ /* 0x000362000c1e1b00 */
[----:B0-----:R-:W-:-:S06]  /*1410*/  IMAD.WIDE R10, R61, 0x4, R10 ;  /* 0x000000043d0a7825 */ /* 0x001fcc00078e020a */
[----:B-1----:R-:W5:Y:S02]  /*1420*/  LDG.E.64 R10, desc[UR12][R10.64] ;  /* 0x0000000c0a0a7981 */ /* 0x002f64000c1e1b00 */
.L_x_45:
[----:B------:R-:W-:Y:S05]  /*1430*/  BSYNC B0 ;  /* 0x0000000000007941 */ /* 0x000fea0003800000 */
.L_x_44:
[----:B------:R-:W-:Y:S02]  /*1440*/  ISETP.NE.AND P0, PT, RZ, UR8, PT ;  /* 0x00000008ff007c0c */ /* 0x000fe4000bf05270 */
[----:B------:R-:W-:Y:S02]  /*1450*/  SHF.L.U32 R14, R52, 0x10, RZ ;  /* 0x00000010340e7819 */ /* 0x000fe400000006ff */
[----:B------:R-:W-:Y:S02]  /*1460*/  SHF.L.U32 R17, R17, 0x10, RZ ;  /* 0x0000001011117819 */ /* 0x000fe400000006ff */
[----:B-----5:R-:W-:Y:S01]  /*1470*/  PRMT R15, R51, 0x7632, R15 ;  /* 0x00007632330f7816 */ /* 0x020fe2000000000f */
[----:B------:R-:W-:Y:S01]  /*1480*/  FADD.FTZ R14, R14, -UR11 ;  /* 0x8000000b0e0e7e21 */ /* 0x000fe20008010000 */
[----:B------:R-:W-:Y:S01]  /*1490*/  LOP3.LUT R59, R59, 0xfffffffb, RZ, 0xc0, !PT ;  /* 0xfffffffb3b3b7812 */ /* 0x000fe200078ec0ff */
[----:B------:R-:W-:Y:S01]  /*14a0*/  FADD.FTZ R18, R17, -UR11 ;  /* 0x8000000b11127e21 */ /* 0x000fe20008010000 */
[----:B------:R-:W-:Y:S01]  /*14b0*/  SHF.L.U32 R17, R15, 0x10, RZ ;  /* 0x000000100f117819 */ /* 0x000fe200000006ff */
[----:B------:R-:W-:Y:S01]  /*14c0*/  FMUL.FTZ R15, R14, UR10 ;  /* 0x0000000a0e0f7c20 */ /* 0x000fe20008410000 */
[----:B------:R-:W-:Y:S01]  /*14d0*/  SHF.L.U32 R16, R51, 0x10, RZ ;  /* 0x0000001033107819 */ /* 0x000fe200000006ff */
[----:B------:R-:W-:Y:S01]  /*14e0*/  FMUL.FTZ R14, R18, UR10 ;  /* 0x0000000a120e7c20 */ /* 0x000fe20008410000 */
[----:B------:R-:W-:Y:S01]  /*14f0*/  @P0 LOP3.LUT R59, R59, 0x4, RZ, 0xfc, !PT ;  /* 0x000000043b3b0812 */ /* 0x000fe200078efcff */
        /* <DEDUP_REMOVED lines=19> */
.L_x_46:
[----:B------:R-:W-:Y:S01]  /*1630*/  FMUL.FTZ R18, R16, R10 ;  /* 0x0000000a10127220 */ /* 0x000fe20000410000 */
[----:B------:R-:W-:Y:S01]  /*1640*/  PRMT R20, R53, 0x7632, R20 ;  /* 0x0000763235147816 */ /* 0x000fe20000000014 */
[----:B------:R-:W-:Y:S01]  /*1650*/  FMUL.FTZ R21, R17, R11 ;  /* 0x0000000b11157220 */ /* 0x000fe20000410000 */
[----:B------:R-:W-:Y:S01]  /*1660*/  SHF.L.U32 R22, R53, 0x10, RZ ;  /* 0x0000001035167819 */ /* 0x000fe200000006ff */
[C---:B------:R-:W-:Y:S01]  /*1670*/  FFMA.FTZ R19, R15.reuse, R18, RZ ;  /* 0x000000120f137223 */ /* 0x040fe200000100ff */
[----:B------:R-:W-:Y:S01]  /*1680*/  SHF.L.U32 R23, R20, 0x10, RZ ;  /* 0x0000001014177819 */ /* 0x000fe200000006ff */
[----:B------:R-:W-:Y:S01]  /*1690*/  FADD.FTZ R18, RZ, R18 ;  /* 0x00000012ff127221 */ /* 0x000fe20000010000 */
[----:B------:R-:W-:Y:S01]  /*16a0*/  FFMA.FTZ R32, R15, R16, RZ ;  /* 0x000000100f207223 */ /* 0x000fe200000100ff */
[--C-:B------:R-:W-:Y:S01]  /*16b0*/  FFMA.FTZ R20, R14, R21, R19.reuse ;  /* 0x000000150e147223 */ /* 0x100fe20000010013 */
[----:B------:R-:W-:Y:S01]  /*16c0*/  PRMT R19, R50, 0x7632, R19 ;  /* 0x0000763232137816 */ /* 0x000fe20000000013 */
[----:B------:R-:W-:Y:S01]  /*16d0*/  FADD.FTZ R22, R22, -UR11 ;  /* 0x8000000b16167e21 */ /* 0x000fe20008010000 */
[----:B------:R-:W-:Y:S01]  /*16e0*/  FADD.FTZ R23, R23, -UR11 ;  /* 0x8000000b17177e21 */ /* 0x000fe20008010000 */
[----:B------:R-:W-:Y:S01]  /*16f0*/  FADD.FTZ R18, R21, R18 ;  /* 0x0000001215127221 */ /* 0x000fe20000010000 */
[----:B------:R-:W-:Y:S01]  /*1700*/  SHF.L.U32 R21, R50, 0x10, RZ ;  /* 0x0000001032157819 */ /* 0x000fe200000006ff */
[----:B------:R-:W-:Y:S01]  /*1710*/  FMUL.FTZ R29, R22, UR10 ;  /* 0x0000000a161d7c20 */ /* 0x000fe20008410000 */
[----:B------:R-:W-:Y:S01]  /*1720*/  SHF.L.U32 R24, R19, 0x10, RZ ;  /* 0x0000001013187819 */ /* 0x000fe200000006ff */
        /* <DEDUP_REMOVED lines=20> */
.L_x_47:
[----:B------:R-:W-:Y:S01]  /*1870*/  FADD.FTZ R16, RZ, R16 ;  /* 0x00000010ff107221 */ /* 0x000fe20000010000 */
[----:B------:R-:W-:Y:S01]  /*1880*/  FMUL.FTZ R23, R21, R10 ;  /* 0x0000000a15177220 */ /* 0x000fe20000410000 */
[C---:B------:R-:W-:Y:S01]  /*1890*/  FFMA.FTZ R19, R29.reuse, R21, R32 ;  /* 0x000000151d137223 */ /* 0x040fe20000010020 */
[----:B------:R-:W-:Y:S01]  /*18a0*/  FFMA.FTZ R25, R14, R17, RZ ;  /* 0x000000110e197223 */ /* 0x000fe200000100ff */
[----:B------:R-:W-:Y:S01]  /*18b0*/  FADD.FTZ R16, R16, R21 ;  /* 0x0000001510107221 */ /* 0x000fe20000010000 */
[----:B------:R-:W-:Y:S01]  /*18c0*/  FFMA.FTZ R20, R29, R23, R20 ;  /* 0x000000171d147223 */ /* 0x000fe20000010014 */
[----:B------:R-:W-:Y:S01]  /*18d0*/  FMUL.FTZ R21, R24, R11 ;  /* 0x0000000b18157220 */ /* 0x000fe20000410000 */
[----:B------:R-:W-:Y:S01]  /*18e0*/  PRMT R14, R48, 0x7632, R14 ;  /* 0x00007632300e7816 */ /* 0x000fe2000000000e */
[----:B------:R-:W-:Y:S01]  /*18f0*/  FADD.FTZ R18, R18, R23 ;  /* 0x0000001712127221 */ /* 0x000fe20000010000 */
[----:B------:R-:W-:Y:S01]  /*1900*/  FADD.FTZ R15, RZ, R17 ;  /* 0x00000011ff0f7221 */ /* 0x000fe20000010000 */
[----:B------:R-:W-:Y:S01]  /*1910*/  FFMA.FTZ R31, R34, R21, R20 ;  /* 0x00000015221f7223 */ /* 0x000fe20000010014 */
[----:B------:R-:W-:Y:S01]  /*1920*/  SHF.L.U32 R20, R48, 0x10, RZ ;  /* 0x0000001030147819 */ /* 0x000fe200000006ff */
[--C-:B------:R-:W-:Y:S01]  /*1930*/  FADD.FTZ R33, R21, R18.reuse ;  /* 0x0000001215217221 */ /* 0x100fe20000010000 */
[----:B------:R-:W-:Y:S01]  /*1940*/  SHF.L.U32 R14, R14, 0x10, RZ ;  /* 0x000000100e0e7819 */ /* 0x000fe200000006ff */
[----:B------:R-:W-:Y:S01]  /*1950*/  FFMA.FTZ R17, R34, R24, R25 ;  /* 0x0000001822117223 */ /* 0x000fe20000010019 */
[----:B------:R-:W-:Y:S01]  /*1960*/  PRMT R18, R47, 0x7632, R18 ;  /* 0x000076322f127816 */ /* 0x000fe20000000012 */
[----:B------:R-:W-:Y:S01]  /*1970*/  FADD.FTZ R20, R20, -UR11 ;  /* 0x8000000b14147e21 */ /* 0x000fe20008010000 */
[----:B------:R-:W-:Y:S01]  /*1980*/  FADD.FTZ R15, R15, R24 ;  /* 0x000000180f0f7221 */ /* 0x000fe20000010000 */
[----:B------:R-:W-:Y:S01]  /*1990*/  FADD.FTZ R21, R14, -UR11 ;  /* 0x8000000b0e157e21 */ /* 0x000fe20008010000 */
[----:B------:R-:W-:Y:S01]  /*19a0*/  SHF.L.U32 R14, R18, 0x10, RZ ;  /* 0x00000010120e7819 */ /* 0x000fe200000006ff */
[----:B------:R-:W-:Y:S01]  /*19b0*/  FMUL.FTZ R32, R20, UR10 ;  /* 0x0000000a14207c20 */ /* 0x000fe20008410000 */
[----:B------:R-:W-:Y:S01]  /*19c0*/  SHF.L.U32 R23, R47, 0x10, RZ ;  /* 0x000000102f177819 */ /* 0x000fe200000006ff */
[----:B------:R-:W-:Y:S01]  /*19d0*/  FMUL.FTZ R18, R21, UR10 ;  /* 0x0000000a15127c20 */ /* 0x000fe20008410000 */
[----:B------:R-:W-:Y:S01]  /*19e0*/  PRMT R30, R49, 0x7632, R30 ;  /* 0x00007632311e7816 */ /* 0x000fe2000000001e */
        /* <DEDUP_REMOVED lines=19> */
.L_x_48:
[----:B------:R-:W-:Y:S01]  /*1b20*/  FMUL.FTZ R20, R23, R10 ;  /* 0x0000000a17147220 */ /* 0x000fe20000410000 */
[----:B------:R-:W-:Y:S01]  /*1b30*/  SHF.L.U32 R21, R49, 0x10, RZ ;  /* 0x0000001031157819 */ /* 0x000fe200000006ff */
[----:B------:R-:W-:Y:S01]  /*1b40*/  FADD.FTZ R16, R16, R23 ;  /* 0x0000001710107221 */ /* 0x000fe20000010000 */
[----:B------:R-:W-:Y:S01]  /*1b50*/  SHF.L.U32 R30, R30, 0x10, RZ ;  /* 0x000000101e1e7819 */ /* 0x000fe200000006ff */
[C---:B------:R-:W-:Y:S01]  /*1b60*/  FFMA.FTZ R19, R32.reuse, R23, R19 ;  /* 0x0000001720137223 */ /* 0x040fe20000010013 */
[----:B------:R-:W-:Y:S01]  /*1b70*/  FFMA.FTZ R23, R32, R20, R31 ;  /* 0x0000001420177223 */ /* 0x000fe2000001001f */
[--C-:B------:R-:W-:Y:S01]  /*1b80*/  FADD.FTZ R26, R33, R20.reuse ;  /* 0x00000014211a7221 */ /* 0x100fe20000010000 */
        /* <DEDUP_REMOVED lines=27> */
.L_x_49:
[--C-:B------:R-:W-:Y:S01]  /*1d40*/  FFMA.FTZ R27, R18, R25, R23.reuse ;  /* 0x00000019121b7223 */ /* 0x100fe20000010017 */
[C---:B------:R-:W-:Y:S01]  /*1d50*/  PRMT R23, R44.reuse, 0x7632, R23 ;  /* 0x000076322c177816 */ /* 0x040fe20000000017 */
[----:B------:R-:W-:Y:S01]  /*1d60*/  FMUL.FTZ R29, R21, R10 ;  /* 0x0000000a151d7220 */ /* 0x000fe20000410000 */
[----:B------:R-:W-:Y:S01]  /*1d70*/  FADD.FTZ R28, R25, R26 ;  /* 0x0000001a191c7221 */ /* 0x000fe20000010000 */
[----:B------:R-:W-:Y:S01]  /*1d80*/  SHF.L.U32 R26, R44, 0x10, RZ ;  /* 0x000000102c1a7819 */ /* 0x000fe200000006ff */
[----:B------:R-:W-:Y:S01]  /*1d90*/  FMUL.FTZ R32, R20, R11 ;  /* 0x0000000b14207220 */ /* 0x000fe20000410000 */
[----:B------:R-:W-:Y:S01]  /*1da0*/  SHF.L.U32 R23, R23, 0x10, RZ ;  /* 0x0000001017177819 */ /* 0x000fe200000006ff */
[----:B------:R-:W-:Y:S01]  /*1db0*/  FFMA.FTZ R27, R22, R29, R27 ;  /* 0x0000001d161b7223 */ /* 0x000fe2000001001b */
[----:B------:R-:W-:Y:S01]  /*1dc0*/  FADD.FTZ R29, R28, R29 ;  /* 0x0000001d1c1d7221 */ /* 0x000fe20000010000 */
[----:B------:R-:W-:Y:S01]  /*1dd0*/  PRMT R28, R43, 0x7632, R28 ;  /* 0x000076322b1c7816 */ /* 0x000fe2000000001c */
[----:B------:R-:W-:Y:S01]  /*1de0*/  FADD.FTZ R31, R26, -UR11 ;  /* 0x8000000b1a1f7e21 */ /* 0x000fe20008010000 */
[----:B------:R-:W-:Y:S01]  /*1df0*/  FADD.FTZ R33, R23, -UR11 ;  /* 0x8000000b17217e21 */ /* 0x000fe20008010000 */
[----:B------:R-:W-:-:S02]  /*1e00*/  SHF.L.U32 R25, R43, 0x10, RZ ;  /* 0x000000102b197819 */ /* 0x000fc400000006ff */
[----:B------:R-:W-:Y:S01]  /*1e10*/  SHF.L.U32 R26, R28, 0x10, RZ ;  /* 0x000000101c1a7819 */ /* 0x000fe200000006ff */
[----:B------:R-:W-:Y:S01]  /*1e20*/  FMUL.FTZ R23, R31, UR10 ;  /* 0x0000000a1f177c20 */ /* 0x000fe20008410000 */
[----:B------:R-:W-:Y:S01]  /*1e30*/  PRMT R30, R45, 0x7632, R30 ;  /* 0x000076322d1e7816 */ /* 0x000fe2000000001e */
        /* <DEDUP_REMOVED lines=20> */
.L_x_50:
[----:B------:R-:W-:Y:S01]  /*1f80*/  FFMA.FTZ R36, R24, R32, R27 ;  /* 0x0000002018247223 */ /* 0x000fe2000001001b */
[----:B------:R-:W-:Y:S01]  /*1f90*/  FMUL.FTZ R34, R25, R10 ;  /* 0x0000000a19227220 */ /* 0x000fe20000410000 */
[----:B------:R-:W-:Y:S01]  /*1fa0*/  FADD.FTZ R29, R32, R29 ;  /* 0x0000001d201d7221 */ /* 0x000fe20000010000 */
[----:B------:R-:W-:Y:S02]  /*1fb0*/  SHF.L.U32 R27, R45, 0x10, RZ ;  /* 0x000000102d1b7819 */ /* 0x000fe400000006ff */
[----:B------:R-:W-:Y:S01]  /*1fc0*/  SHF.L.U32 R30, R30, 0x10, RZ ;  /* 0x000000101e1e7819 */ /* 0x000fe200000006ff */
[----:B------:R-:W-:Y:S01]  /*1fd0*/  FADD.FTZ R33, R29, R34 ;  /* 0x000000221d217221 */ /* 0x000fe20000010000 */
[----:B------:R-:W-:Y:S01]  /*1fe0*/  PRMT R29, R42, 0x7632, R29 ;  /* 0x000076322a1d7816 */ /* 0x000fe2000000001d */
[----:B------:R-:W-:Y:S01]  /*1ff0*/  FADD.FTZ R32, R27, -UR11 ;  /* 0x8000000b1b207e21 */ /* 0x000fe20008010000 */
[----:B------:R-:W-:Y:S01]  /*2000*/  FFMA.FTZ R31, R23, R34, R36 ;  /* 0x00000022171f7223 */ /* 0x000fe20000010024 */
[----:B------:R-:W-:Y:S01]  /*2010*/  FADD.FTZ R35, R30, -UR11 ;  /* 0x8000000b1e237e21 */ /* 0x000fe20008010000 */
[----:B------:R-:W-:Y:S01]  /*2020*/  SHF.L.U32 R30, R29, 0x10, RZ ;  /* 0x000000101d1e7819 */ /* 0x000fe200000006ff */
[----:B------:R-:W-:Y:S01]  /*2030*/  FMUL.FTZ R29, R32, UR10 ;  /* 0x0000000a201d7c20 */ /* 0x000fe20008410000 */
[----:B------:R-:W-:Y:S01]  /*2040*/  SHF.L.U32 R27, R42, 0x10, RZ ;  /* 0x000000102a1b7819 */ /* 0x000fe200000006ff */
[----:B------:R-:W-:Y:S01]  /*2050*/  FMUL.FTZ R34, R26, R11 ;  /* 0x0000000b1a227220 */ /* 0x000fe20000410000 */
        /* <DEDUP_REMOVED lines=20> */
.L_x_51:
[----:B------:R-:W-:Y:S01]  /*21a0*/  FFMA.FTZ R38, R28, R34, R31 ;  /* 0x000000221c267223 */ /* 0x000fe2000001001f */
[----:B------:R-:W-:Y:S01]  /*21b0*/  FMUL.FTZ R36, R27, R10 ;  /* 0x0000000a1b247220 */ /* 0x000fe20000410000 */
[--C-:B------:R-:W-:Y:S01]  /*21c0*/  FADD.FTZ R37, R34, R33.reuse ;  /* 0x0000002122257221 */ /* 0x100fe20000010000 */
        /* <DEDUP_REMOVED lines=10> */
[----:B------:R-:W-:Y:S01]  /*2270*/  FADD.FTZ R39, R33, -UR11 ;  /* 0x8000000b21277e21 */ /* 0x000fe20008010000 */
[----:B------:R-:W-:-:S02]  /*2280*/  SHF.L.U32 R31, R8, 0x10, RZ ;  /* 0x00000010081f7819 */ /* 0x000fc400000006ff */
        /* <DEDUP_REMOVED lines=22> */
.L_x_52:
[----:B------:R-:W-:Y:S01]  /*23f0*/  FMUL.FTZ R66, R31, R10 ;  /* 0x0000000a1f427220 */ /* 0x000fe20000410000 */
[----:B------:R-:W-:-:S03]  /*2400*/  FFMA.FTZ R17, R18, R14, R17 ;  /* 0x0000000e12117223 */ /* 0x000fc60000010011 */
[----:B------:R-:W-:Y:S01]  /*2410*/  FFMA.FTZ R37, R33, R66, R38 ;  /* 0x0000004221257223 */ /* 0x000fe20000010026 */
[----:B------:R-:W-:Y:S01]  /*2420*/  FADD.FTZ R66, R35, R66 ;  /* 0x0000004223427221 */ /* 0x000fe20000010000 */
[----:B------:R-:W-:Y:S01]  /*2430*/  FMUL.FTZ R35, R34, R11 ;  /* 0x0000000b22237220 */ /* 0x000fe20000410000 */
[----:B------:R-:W-:-:S03]  /*2440*/  SHF.L.U32 R38, R41, 0x10, RZ ;  /* 0x0000001029267819 */ /* 0x000fc600000006ff */
[--C-:B------:R-:W-:Y:S01]  /*2450*/  FFMA.FTZ R18, R36, R35, R37.reuse ;  /* 0x0000002324127223 */ /* 0x100fe20000010025 */
[----:B------:R-:W-:Y:S01]  /*2460*/  PRMT R37, R41, 0x7632, R37 ;  /* 0x0000763229257816 */ /* 0x000fe20000000025 */
[----:B------:R-:W-:Y:S01]  /*2470*/  FADD.FTZ R39, R38, -UR11 ;  /* 0x8000000b26277e21 */ /* 0x000fe20008010000 */
[----:B------:R-:W-:Y:S01]  /*2480*/  PRMT R38, R9, 0x7632, R38 ;  /* 0x0000763209267816 */ /* 0x000fe20000000026 */
[----:B------:R-:W-:Y:S01]  /*2490*/  FADD.FTZ R35, R35, R66 ;  /* 0x0000004223237221 */ /* 0x000fe20000010000 */
[----:B------:R-:W-:Y:S01]  /*24a0*/  SHF.L.U32 R37, R37, 0x10, RZ ;  /* 0x0000001025257819 */ /* 0x000fe200000006ff */
[----:B------:R-:W-:Y:S01]  /*24b0*/  FMUL.FTZ R39, R39, UR10 ;  /* 0x0000000a27277c20 */ /* 0x000fe20008410000 */
[----:B------:R-:W-:-:S03]  /*24c0*/  SHF.L.U32 R38, R38, 0x10, RZ ;  /* 0x0000001026267819 */ /* 0x000fc600000006ff */
[----:B------:R-:W-:-:S04]  /*24d0*/  FADD.FTZ R37, R37, -UR11 ;  /* 0x8000000b25257e21 */ /* 0x000fc80008010000 */
        /* <DEDUP_REMOVED lines=21> */
.L_x_53:
[----:B------:R-:W-:Y:S01]  /*2630*/  FMUL.FTZ R68, R37, R10 ;  /* 0x0000000a25447220 */ /* 0x000fe20000410000 */
[----:B------:R-:W-:Y:S01]  /*2640*/  ISETP.GT.AND P0, PT, R2, 0x1e, PT ;  /* 0x0000001e0200780c */ /* 0x000fe20003f04270 */
[----:B------:R-:W0:Y:S01]  /*2650*/  S2UR UR15, SR_CgaCtaId ;  /* 0x00000000000f79c3 */ /* 0x000e220000008800 */
[----:B------:R-:W-:Y:S01]  /*2660*/  FADD.FTZ R15, R15, R14 ;  /* 0x0000000e0f0f7221 */ /* 0x000fe20000010000 */
[----:B------:R-:W-:Y:S01]  /*2670*/  FFMA.FTZ R61, R39, R68, R18 ;  /* 0x00000044273d7223 */ /* 0x000fe20000010012 */
[----:B------:R-:W-:Y:S01]  /*2680*/  FADD.FTZ R68, R35, R68 ;  /* 0x0000004423447221 */ /* 0x000fe20000010000 */
[----:B------:R-:W-:Y:S01]  /*2690*/  FMUL.FTZ R35, R38, R11 ;  /* 0x0000000b26237220 */ /* 0x000fe20000410000 */
[----:B------:R-:W-:Y:S01]  /*26a0*/  FFMA.FTZ R22, R22, R21, R19 ;  /* 0x0000001516167223 */ /* 0x000fe20000010013 */
[----:B------:R-:W-:Y:S01]  /*26b0*/  FADD.FTZ R16, R16, R21 ;  /* 0x0000001510107221 */ /* 0x000fe20000010000 */
[----:B------:R-:W-:Y:S01]  /*26c0*/  FFMA.FTZ R17, R24, R20, R17 ;  /* 0x0000001418117223 */ /* 0x000fe20000010011 */
[----:B------:R-:W-:Y:S01]  /*26d0*/  FFMA.FTZ R18, R66, R35, R61 ;  /* 0x0000002342127223 */ /* 0x000fe2000001003d */
[----:B------:R-:W-:Y:S01]  /*26e0*/  FADD.FTZ R35, R35, R68 ;  /* 0x0000004423237221 */ /* 0x000fe20000010000 */
[----:B------:R-:W-:Y:S01]  /*26f0*/  FADD.FTZ R15, R15, R20 ;  /* 0x000000140f0f7221 */ /* 0x000fe20000010000 */
[----:B------:R-:W-:Y:S01]  /*2700*/  FFMA.FTZ R22, R23, R25, R22 ;  /* 0x0000001917167223 */ /* 0x000fe20000010016 */
[----:B------:R-:W-:Y:S01]  /*2710*/  FADD.FTZ R16, R16, R25 ;  /* 0x0000001910107221 */ /* 0x000fe20000010000 */
[----:B------:R-:W1:Y:S01]  /*2720*/  SHFL.DOWN PT, R61, R18, 0x1, 0x1f ;  /* 0x08201f00123d7f89 */ /* 0x000e6200000e0000 */
[----:B------:R-:W-:Y:S01]  /*2730*/  FFMA.FTZ R17, R28, R26, R17 ;  /* 0x0000001a1c117223 */ /* 0x000fe20000010011 */
[----:B------:R-:W-:Y:S01]  /*2740*/  FADD.FTZ R15, R15, R26 ;  /* 0x0000001a0f0f7221 */ /* 0x000fe20000010000 */
[----:B------:R-:W-:Y:S01]  /*2750*/  UMOV UR9, 0x400 ;  /* 0x0000040000097882 */ /* 0x000fe20000000000 */
[----:B------:R-:W2:Y:S01]  /*2760*/  SHFL.DOWN PT, R68, R35, 0x1, 0x1f ;  /* 0x08201f0023447f89 */ /* 0x000ea200000e0000 */
[----:B------:R-:W-:Y:S01]  /*2770*/  UIADD3 UR8, UR9, 0x80, URZ ;  /* 0x0000008009087890 */ /* 0x000fe2000fffe03f */
[----:B------:R-:W-:Y:S01]  /*2780*/  FFMA.FTZ R22, R29, R27, R22 ;  /* 0x0000001b1d167223 */ /* 0x000fe20000010016 */
[----:B------:R-:W-:Y:S01]  /*2790*/  FADD.FTZ R16, R16, R27 ;  /* 0x0000001b10107221 */ /* 0x000fe20000010000 */
[----:B------:R-:W-:Y:S01]  /*27a0*/  FFMA.FTZ R17, R32, R30, R17 ;  /* 0x0000001e20117223 */ /* 0x000fe20000010011 */
[----:B------:R-:W-:Y:S01]  /*27b0*/  FADD.FTZ R15, R15, R30 ;  /* 0x0000001e0f0f7221 */ /* 0x000fe20000010000 */
[----:B------:R-:W-:Y:S01]  /*27c0*/  FFMA.FTZ R22, R33, R31, R22 ;  /* 0x0000001f21167223 */ /* 0x000fe20000010016 */
[----:B0-----:R-:W-:Y:S01]  /*27d0*/  ULEA UR8, UR15, UR8, 0x18 ;  /* 0x000000080f087291 */ /* 0x001fe2000f8ec03f */
[----:B------:R-:W-:Y:S01]  /*27e0*/  FADD.FTZ R16, R16, R31 ;  /* 0x0000001f10107221 */ /* 0x000fe20000010000 */
[----:B------:R-:W-:Y:S01]  /*27f0*/  FFMA.FTZ R17, R36, R34, R17 ;  /* 0x0000002224117223 */ /* 0x000fe20000010011 */
[----:B------:R-:W-:Y:S01]  /*2800*/  FADD.FTZ R15, R15, R34 ;  /* 0x000000220f0f7221 */ /* 0x000fe20000010000 */
[----:B------:R-:W-:Y:S01]  /*2810*/  FFMA.FTZ R24, R39, R37, R22 ;  /* 0x0000002527187223 */ /* 0x000fe20000010016 */
[----:B------:R-:W-:Y:S01]  /*2820*/  FADD.FTZ R26, R16, R37 ;  /* 0x00000025101a7221 */ /* 0x000fe20000010000 */
[----:B------:R-:W-:Y:S01]  /*2830*/  FFMA.FTZ R25, R66, R38, R17 ;  /* 0x0000002642197223 */ /* 0x000fe20000010011 */
[----:B------:R-:W-:Y:S01]  /*2840*/  FADD.FTZ R27, R15, R38 ;  /* 0x000000260f1b7221 */ /* 0x000fe20000010000 */
[----:B------:R-:W-:Y:S01]  /*2850*/  BSSY B0, `(.L_x_54) ;  /* 0x000003d000007945 */ /* 0x000fe20003800000 */
        /* <DEDUP_REMOVED lines=21> */
[----:B------:R-:W-:Y:S01]  /*29b0*/  LEA R61, R60, UR8, 0x4 ;  /* 0x000000083c3d7c11 */ /* 0x000fe2000f8e20ff */
[----:B-1----:R-:W-:Y:S01]  /*29c0*/  @!P0 FADD.FTZ R35, R35, R68 ;  /* 0x0000004423238221 */ /* 0x002fe20000010000 */
[----:B------:R-:W-:-:S03]  /*29d0*/  ISETP.NE.AND P0, PT, R2, RZ, PT ;  /* 0x000000ff0200720c */ /* 0x000fc60003f05270 */
[----:B------:R0:W-:Y:S01]  /*29e0*/  STS.128 [R61], R24 ;  /* 0x000000183d007388 */ /* 0x0001e20000000c00 */
[----:B------:R-:W-:Y:S02]  /*29f0*/  MOV R14, R18 ;  /* 0x00000012000e7202 */ /* 0x000fe40000000f00 */
[----:B------:R-:W-:-:S07]  /*2a00*/  MOV R15, R35 ;  /* 0x00000023000f7202 */ /* 0x000fce0000000f00 */
[----:B------:R0:W-:Y:S01]  /*2a10*/  @!P0 STS.64 [R6+0x10], R14 ;  /* 0x0000100e06008388 */ /* 0x0001e20000000a00 */
[----:B------:R-:W-:Y:S01]  /*2a20*/  BAR.SYNC.DEFER_BLOCKING 0x0 ;  /* 0x0000000000007b1d */ /* 0x000fe20000010000 */
[----:B------:R-:W-:-:S13]  /*2a30*/  ISETP.NE.AND P0, PT, R60, RZ, PT ;  /* 0x000000ff3c00720c */ /* 0x000fda0003f05270 */
[----:B0-----:R-:W-:Y:S05]  /*2a40*/  @P0 BRA `(.L_x_55) ;  /* 0x0000000000740947 */ /* 0x001fea0003800000 */
[----:B------:R-:W-:-:S09]  /*2a50*/  ULEA UR8, UR15, UR9, 0x18 ;  /* 0x000000090f087291 */ /* 0x000fd2000f8ec03f */
[----:B------:R-:W0:Y:S04]  /*2a60*/  LDS.64 R36, [UR8+0x18] ;  /* 0x00001808ff247984 */ /* 0x000e280008000a00 */
[----:B------:R-:W1:Y:S04]  /*2a70*/  LDS.128 R32, [UR8+0x20] ;  /* 0x00002008ff207984 */ /* 0x000e680008000c00 */
[----:B------:R-:W2:Y:S04]  /*2a80*/  LDS.128 R28, [UR8+0x30] ;  /* 0x00003008ff1c7984 */ /* 0x000ea80008000c00 */
[----:B------:R-:W3:Y:S04]  /*2a90*/  LDS.128 R20, [UR8+0x40] ;  /* 0x00004008ff147984 */ /* 0x000ee80008000c00 */
[----:B------:R-:W4:Y:S01]  /*2aa0*/  LDS.128 R16, [UR8+0x50] ;  /* 0x00005008ff107984 */ /* 0x000f220008000c00 */
[----:B0-----:R-:W-:Y:S01]  /*2ab0*/  FADD.FTZ R67, R14, R36 ;  /* 0x000000240e437221 */ /* 0x001fe20000010000 */
[----:B------:R-:W-:-:S02]  /*2ac0*/  FADD.FTZ R14, R15, R37 ;  /* 0x000000250f0e7221 */ /* 0x000fc40000010000 */
[----:B------:R-:W0:Y:S01]  /*2ad0*/  LDS.128 R36, [UR8+0x60] ;  /* 0x00006008ff247984 */ /* 0x000e220008000c00 */
[----:B-1----:R-:W-:Y:S01]  /*2ae0*/  FADD.FTZ R67, R67, R32 ;  /* 0x0000002043437221 */ /* 0x002fe20000010000 */
[----:B------:R-:W-:-:S03]  /*2af0*/  FADD.FTZ R14, R14, R33 ;  /* 0x000000210e0e7221 */ /* 0x000fc60000010000 */
[----:B------:R-:W-:Y:S01]  /*2b00*/  FADD.FTZ R67, R67, R34 ;  /* 0x0000002243437221 */ /* 0x000fe20000010000 */
[----:B------:R-:W-:-:S03]  /*2b10*/  FADD.FTZ R14, R14, R35 ;  /* 0x000000230e0e7221 */ /* 0x000fc60000010000 */
[----:B--2---:R-:W-:Y:S01]  /*2b20*/  FADD.FTZ R67, R67, R28 ;  /* 0x0000001c43437221 */ /* 0x004fe20000010000 */
[----:B------:R-:W-:-:S03]  /*2b30*/  FADD.FTZ R14, R14, R29 ;  /* 0x0000001d0e0e7221 */ /* 0x000fc60000010000 */
[----:B------:R-:W-:Y:S01]  /*2b40*/  FADD.FTZ R67, R67, R30 ;  /* 0x0000001e43437221 */ /* 0x000fe20000010000 */
[----:B------:R-:W-:-:S03]  /*2b50*/  FADD.FTZ R14, R14, R31 ;  /* 0x0000001f0e0e7221 */ /* 0x000fc60000010000 */
[----:B---3--:R-:W-:Y:S01]  /*2b60*/  FADD.FTZ R67, R67, R20 ;  /* 0x0000001443437221 */ /* 0x008fe20000010000 */
[----:B------:R-:W-:-:S03]  /*2b70*/  FADD.FTZ R14, R14, R21 ;  /* 0x000000150e0e7221 */ /* 0x000fc60000010000 */
[----:B------:R-:W-:Y:S01]  /*2b80*/  FADD.FTZ R67, R67, R22 ;  /* 0x0000001643437221 */ /* 0x000fe20000010000 */
[----:B------:R-:W-:-:S03]  /*2b90*/  FADD.FTZ R14, R14, R23 ;  /* 0x000000170e0e7221 */ /* 0x000fc60000010000 */
[----:B----4-:R-:W-:Y:S01]  /*2ba0*/  FADD.FTZ R67, R67, R16 ;  /* 0x0000001043437221 */ /* 0x010fe20000010000 */
[----:B------:R-:W-:-:S03]  /*2bb0*/  FADD.FTZ R14, R14, R17 ;  /* 0x000000110e0e7221 */ /* 0x000fc60000010000 */
[----:B------:R-:W-:Y:S01]  /*2bc0*/  FADD.FTZ R67, R67, R18 ;  /* 0x0000001243437221 */ /* 0x000fe20000010000 */
[----:B------:R-:W-:-:S03]  /*2bd0*/  FADD.FTZ R14, R14, R19 ;  /* 0x000000130e0e7221 */ /* 0x000fc60000010000 */
[----:B0-----:R-:W-:Y:S01]  /*2be0*/  FADD.FTZ R67, R67, R36 ;  /* 0x0000002443437221 */ /* 0x001fe20000010000 */
[----:B------:R-:W-:-:S03]  /*2bf0*/  FADD.FTZ R16, R14, R37 ;  /* 0x000000250e107221 */ /* 0x000fc60000010000 */
[----:B------:R-:W-:Y:S01]  /*2c00*/  FADD.FTZ R14, R67, R38 ;  /* 0x00000026430e7221 */ /* 0x000fe20000010000 */
[----:B------:R-:W-:-:S07]  /*2c10*/  FADD.FTZ R15, R16, R39 ;  /* 0x00000027100f7221 */ /* 0x000fce0000010000 */
.L_x_55:
[----:B------:R-:W-:Y:S05]  /*2c20*/  BSYNC B0 ;  /* 0x0000000000007941 */ /* 0x000fea0003800000 */
.L_x_54:
[----:B------:R-:W-:Y:S01]  /*2c30*/  BAR.SYNC.DEFER_BLOCKING 0x0 ;  /* 0x0000000000007b1d */ /* 0x000fe20000010000 */
[----:B------:R-:W-:Y:S02]  /*2c40*/  ISETP.GT.U32.AND P6, PT, R60, 0x17, PT ;  /* 0x000000173c00780c */ /* 0x000fe40003fc4070 */
[----:B------:R-:W-:-:S03]  /*2c50*/  LOP3.LUT R59, R59, 0xfffffffe, RZ, 0xc0, !PT ;  /* 0xfffffffe3b3b7812 */ /* 0x000fc600078ec0ff */
[----:B------:R-:W-:Y:S08]  /*2c60*/  BSSY B0, `(.L_x_56) ;  /* 0x000004e000007945 */ /* 0x000ff00003800000 */
[----:B------:R-:W-:Y:S01]  /*2c70*/  @P6 LOP3.LUT R59, R59, 0x1, RZ, 0xfc, !PT ;  /* 0x000000013b3b6812 */ /* 0x000fe200078efcff */
[----:B------:R-:W-:Y:S06]  /*2c80*/  @P6 BRA `(.L_x_57) ;  /* 0x00000004002c6947 */ /* 0x000fec0003800000 */
[----:B------:R-:W0:Y:S04]  /*2c90*/  LDS.128 R28, [R61+0x180] ;  /* 0x000180003d1c7984 */ /* 0x000e280000000c00 */
[----:B------:R-:W1:Y:S04]  /*2ca0*/  LDS.128 R36, [R61+0x300] ;  /* 0x000300003d247984 */ /* 0x000e680000000c00 */
[----:B------:R-:W2:Y:S04]  /*2cb0*/  LDS.128 R16, [R61+0x480] ;  /* 0x000480003d107984 */ /* 0x000ea80000000c00 */
[----:B------:R-:W3:Y:S04]  /*2cc0*/  LDS.128 R32, [R61+0x600] ;  /* 0x000600003d207984 */ /* 0x000ee80000000c00 */
[----:B------:R-:W4:Y:S01]  /*2cd0*/  LDS.128 R20, [R61+0x780] ;  /* 0x000780003d147984 */ /* 0x000f220000000c00 */
        /* <DEDUP_REMOVED lines=9> */
[----:B------:R-:W0:Y:S01]  /*2d70*/  LDS.128 R24, [R61+0x900] ;  /* 0x000900003d187984 */ /* 0x000e220000000c00 */
[----:B------:R-:W-:Y:S01]  /*2d80*/  FADD.FTZ R16, R28, R17 ;  /* 0x000000111c107221 */ /* 0x000fe20000010000 */
[----:B------:R-:W-:Y:S01]  /*2d90*/  FADD.FTZ R37, R29, R18 ;  /* 0x000000121d257221 */ /* 0x000fe20000010000 */
[----:B---3--:R-:W-:Y:S01]  /*2da0*/  FADD.FTZ R67, R67, R32 ;  /* 0x0000002043437221 */ /* 0x008fe20000010000 */
[----:B------:R-:W1:Y:S01]  /*2db0*/  LDS.128 R28, [R61+0xa80] ;  /* 0x000a80003d1c7984 */ /* 0x000e620000000c00 */
[----:B------:R-:W-:Y:S01]  /*2dc0*/  FADD.FTZ R36, R36, R19 ;  /* 0x0000001324247221 */ /* 0x000fe20000010000 */
[----:B------:R-:W-:Y:S01]  /*2dd0*/  FADD.FTZ R32, R16, R33 ;  /* 0x0000002110207221 */ /* 0x000fe20000010000 */
[----:B------:R-:W-:Y:S01]  /*2de0*/  FADD.FTZ R69, R37, R34 ;  /* 0x0000002225457221 */ /* 0x000fe20000010000 */
[----:B------:R-:W2:Y:S01]  /*2df0*/  LDS.128 R16, [R61+0xc00] ;  /* 0x000c00003d107984 */ /* 0x000ea20000000c00 */
[----:B------:R-:W-:Y:S01]  /*2e00*/  FADD.FTZ R66, R36, R35 ;  /* 0x0000002324427221 */ /* 0x000fe20000010000 */
[----:B----4-:R-:W-:Y:S01]  /*2e10*/  FADD.FTZ R67, R67, R20 ;  /* 0x0000001443437221 */ /* 0x010fe20000010000 */
[----:B------:R-:W-:Y:S01]  /*2e20*/  FADD.FTZ R20, R32, R21 ;  /* 0x0000001520147221 */ /* 0x000fe20000010000 */
[----:B------:R-:W3:Y:S01]  /*2e30*/  LDS.128 R36, [R61+0xd80] ;  /* 0x000d80003d247984 */ /* 0x000ee20000000c00 */
[----:B------:R-:W-:Y:S01]  /*2e40*/  FADD.FTZ R69, R69, R22 ;  /* 0x0000001645457221 */ /* 0x000fe20000010000 */
[----:B------:R-:W-:-:S02]  /*2e50*/  FADD.FTZ R66, R66, R23 ;  /* 0x0000001742427221 */ /* 0x000fc40000010000 */
        /* <DEDUP_REMOVED lines=8> */
[----:B------:R-:W0:Y:S01]  /*2ee0*/  LDS.128 R20, [R61+0x1080] ;  /* 0x001080003d147984 */ /* 0x000e220000000c00 */
[----:B--2---:R-:W-:Y:S01]  /*2ef0*/  FADD.FTZ R67, R67, R16 ;  /* 0x0000001043437221 */ /* 0x004fe20000010000 */
[----:B------:R-:W-:Y:S01]  /*2f00*/  FADD.FTZ R16, R24, R17 ;  /* 0x0000001118107221 */ /* 0x000fe20000010000 */
[----:B------:R-:W-:Y:S01]  /*2f10*/  FADD.FTZ R66, R66, R31 ;  /* 0x0000001f42427221 */ /* 0x000fe20000010000 */
[----:B------:R-:W1:Y:S01]  /*2f20*/  LDS.128 R24, [R61+0x1200] ;  /* 0x001200003d187984 */ /* 0x000e620000000c00 */
[----:B------:R-:W-:Y:S01]  /*2f30*/  FADD.FTZ R69, R69, R18 ;  /* 0x0000001245457221 */ /* 0x000fe20000010000 */
[----:B---3--:R-:W-:Y:S01]  /*2f40*/  FADD.FTZ R68, R16, R37 ;  /* 0x0000002510447221 */ /* 0x008fe20000010000 */
[----:B------:R-:W-:Y:S01]  /*2f50*/  FADD.FTZ R66, R66, R19 ;  /* 0x0000001342427221 */ /* 0x000fe20000010000 */
[----:B------:R-:W-:Y:S01]  /*2f60*/  LDS.128 R28, [R61+0x1500] ;  /* 0x001500003d1c7984 */ /* 0x000fe20000000c00 */
[----:B------:R-:W-:Y:S01]  /*2f70*/  FADD.FTZ R67, R67, R36 ;  /* 0x0000002443437221 */ /* 0x000fe20000010000 */
[----:B------:R-:W-:Y:S01]  /*2f80*/  FADD.FTZ R69, R69, R38 ;  /* 0x0000002645457221 */ /* 0x000fe20000010000 */
[----:B------:R-:W-:Y:S01]  /*2f90*/  FADD.FTZ R66, R66, R39 ;  /* 0x0000002742427221 */ /* 0x000fe20000010000 */
[----:B------:R-:W2:Y:S01]  /*2fa0*/  LDS.128 R16, [R61+0x1380] ;  /* 0x001380003d107984 */ /* 0x000ea20000000c00 */
[----:B----4-:R-:W-:Y:S01]  /*2fb0*/  FADD.FTZ R67, R67, R32 ;  /* 0x0000002043437221 */ /* 0x010fe20000010000 */
[----:B------:R-:W-:Y:S01]  /*2fc0*/  FADD.FTZ R68, R68, R33 ;  /* 0x0000002144447221 */ /* 0x000fe20000010000 */
[----:B------:R-:W-:Y:S01]  /*2fd0*/  FADD.FTZ R69, R69, R34 ;  /* 0x0000002245457221 */ /* 0x000fe20000010000 */
[----:B------:R-:W3:Y:S01]  /*2fe0*/  LDS.128 R36, [R61+0x1680] ;  /* 0x001680003d247984 */ /* 0x000ee20000000c00 */
[----:B------:R-:W-:Y:S01]  /*2ff0*/  FADD.FTZ R66, R66, R35 ;  /* 0x0000002342427221 */ /* 0x000fe20000010000 */
        /* <DEDUP_REMOVED lines=11> */
[----:B------:R-:W-:Y:S01]  /*30b0*/  FADD.FTZ R66, R66, R19 ;  /* 0x0000001342427221 */ /* 0x000fe20000010000 */
[----:B------:R-:W-:Y:S01]  /*30c0*/  FADD.FTZ R67, R67, R28 ;  /* 0x0000001c43437221 */ /* 0x000fe20000010000 */
[----:B------:R-:W-:Y:S01]  /*30d0*/  FADD.FTZ R68, R68, R29 ;  /* 0x0000001d44447221 */ /* 0x000fe20000010000 */
[----:B------:R-:W-:Y:S01]  /*30e0*/  FADD.FTZ R69, R69, R30 ;  /* 0x0000001e45457221 */ /* 0x000fe20000010000 */
[----:B------:R-:W-:Y:S01]  /*30f0*/  FADD.FTZ R66, R66, R31 ;  /* 0x0000001f42427221 */ /* 0x000fe20000010000 */
[----:B---3--:R-:W-:Y:S01]  /*3100*/  FADD.FTZ R24, R67, R36 ;  /* 0x0000002443187221 */ /* 0x008fe20000010000 */
[----:B------:R-:W-:Y:S01]  /*3110*/  FADD.FTZ R25, R68, R37 ;  /* 0x0000002544197221 */ /* 0x000fe20000010000 */
[----:B------:R-:W-:Y:S01]  /*3120*/  FADD.FTZ R26, R69, R38 ;  /* 0x00000026451a7221 */ /* 0x000fe20000010000 */
[----:B------:R-:W-:-:S07]  /*3130*/  FADD.FTZ R27, R66, R39 ;  /* 0x00000027421b7221 */ /* 0x000fce0000010000 */
.L_x_57:
[----:B------:R-:W-:Y:S05]  /*3140*/  BSYNC B0 ;  /* 0x0000000000007941 */ /* 0x000fea0003800000 */
.L_x_56:
[----:B------:R-:W0:Y:S01]  /*3150*/  LDC.64 R20, c[0x0][0x268] ;  /* 0x00009a00ff147b82 */ /* 0x000e220000000a00 */
[----:B------:R-:W-:Y:S01]  /*3160*/  IMAD R17, R7, 0x18, R60 ;  /* 0x0000001807117824 */ /* 0x000fe200078e023c */
[----:B------:R-:W-:Y:S01]  /*3170*/  BSSY B0, `(.L_x_58) ;  /* 0x0000012000007945 */ /* 0x000fe20003800000 */
[----:B------:R-:W-:Y:S02]  /*3180*/  PRMT R7, R52, 0x7632, R7 ;  /* 0x0000763234077816 */ /* 0x000fe40000000007 */
[----:B------:R-:W-:Y:S01]  /*3190*/  PRMT R18, R51, 0x7632, R18 ;  /* 0x0000763233127816 */ /* 0x000fe20000000012 */
[----:B0-----:R-:W-:Y:S01]  /*31a0*/  IMAD.WIDE R20, R17, 0x4, R20 ;  /* 0x0000000411147825 */ /* 0x001fe200078e0214 */
[----:B------:R-:W-:Y:S06]  /*31b0*/  @P6 BRA `(.L_x_59) ;  /* 0x0000000000346947 */ /* 0x000fec0003800000 */
[----:B------:R-:W0:Y:S01]  /*31c0*/  LDC.64 R16, c[0x0][0x288] ;  /* 0x0000a200ff107b82 */ /* 0x000e220000000a00 */
[----:B------:R-:W-:Y:S01]  /*31d0*/  MOV R31, UR4 ;  /* 0x00000004001f7c02 */ /* 0x000fe20008000f00 */
[----:B------:R1:W-:Y:S01]  /*31e0*/  REDG.E.ADD.F32.FTZ.RN.STRONG.GPU desc[UR12][R20.64], R24 ;  /* 0x00000018140079a6 */ /* 0x0003e2000c10f38c */
[----:B------:R-:W-:Y:S02]  /*31f0*/  MOV R23, UR5 ;  /* 0x0000000500177c02 */ /* 0x000fe40008000f00 */
[----:B------:R-:W-:-:S04]  /*3200*/  LEA R30, P6, R31, R20, 0x2 ;  /* 0x000000141f1e7211 */ /* 0x000fc800078c10ff */
[----:B------:R-:W-:Y:S02]  /*3210*/  IADD3.X R31, R21, UR6, RZ, P6, !PT ;  /* 0x00000006151f7c10 */ /* 0x000fe4000b7fe4ff */
[----:B------:R-:W-:-:S03]  /*3220*/  LEA R22, P6, R23, R20, 0x2 ;  /* 0x0000001417167211 */ /* 0x000fc600078c10ff */
[----:B------:R1:W-:Y:S01]  /*3230*/  REDG.E.ADD.F32.FTZ.RN.STRONG.GPU desc[UR12][R30.64], R25 ;  /* 0x000000191e0079a6 */ /* 0x0003e2000c10f38c */
[----:B------:R-:W-:Y:S02]  /*3240*/  IADD3.X R23, R21, UR7, RZ, P6, !PT ;  /* 0x0000000715177c10 */ /* 0x000fe4000b7fe4ff */
[----:B0-----:R-:W-:-:S04]  /*3250*/  LEA R28, P6, R16, R20, 0x2 ;  /* 0x00000014101c7211 */ /* 0x001fc800078c10ff */
[----:B------:R-:W-:-:S05]  /*3260*/  LEA.HI.X R29, R16, R21, R17, 0x2, P6 ;  /* 0x00000015101d7211 */ /* 0x000fca00030f1411 */
[----:B------:R1:W-:Y:S04]  /*3270*/  REDG.E.ADD.F32.FTZ.RN.STRONG.GPU desc[UR12][R28.64], R26 ;  /* 0x0000001a1c0079a6 */ /* 0x0003e8000c10f38c */
[----:B------:R1:W-:Y:S02]  /*3280*/  REDG.E.ADD.F32.FTZ.RN.STRONG.GPU desc[UR12][R22.64], R27 ;  /* 0x0000001b160079a6 */ /* 0x0003e4000c10f38c */
.L_x_59:
[----:B------:R-:W-:Y:S05]  /*3290*/  BSYNC B0 ;  /* 0x0000000000007941 */ /* 0x000fea0003800000 */
.L_x_58:
[----:B------:R-:W-:Y:S02]  /*32a0*/  ISETP.GE.U32.AND P6, PT, R4, 0x2, PT ;  /* 0x000000020400780c */ /* 0x000fe40003fc6070 */
[----:B------:R-:W-:Y:S02]  /*32b0*/  PRMT R32, R53, 0x7632, R32 ;  /* 0x0000763235207816 */ /* 0x000fe40000000020 */
[----:B-1----:R-:W-:Y:S02]  /*32c0*/  PRMT R31, R50, 0x7632, R31 ;  /* 0x00007632321f7816 */ /* 0x002fe4000000001f */
[----:B------:R-:W-:Y:S02]  /*32d0*/  PRMT R30, R48, 0x7632, R30 ;  /* 0x00007632301e7816 */ /* 0x000fe4000000001e */
[----:B------:R-:W-:Y:S02]  /*32e0*/  PRMT R29, R47, 0x7632, R29 ;  /* 0x000076322f1d7816 */ /* 0x000fe4000000001d */
[----:B------:R-:W-:-:S02]  /*32f0*/  PRMT R28, R49, 0x7632, R28 ;  /* 0x00007632311c7816 */ /* 0x000fc4000000001c */
[----:B------:R-:W-:Y:S02]  /*3300*/  PRMT R27, R46, 0x7632, R27 ;  /* 0x000076322e1b7816 */ /* 0x000fe4000000001b */
[----:B------:R-:W-:Y:S02]  /*3310*/  PRMT R26, R44, 0x7632, R26 ;  /* 0x000076322c1a7816 */ /* 0x000fe4000000001a */
[----:B------:R-:W-:Y:S02]  /*3320*/  PRMT R25, R43, 0x7632, R25 ;  /* 0x000076322b197816 */ /* 0x000fe40000000019 */
[----:B------:R-:W-:Y:S02]  /*3330*/  PRMT R24, R45, 0x7632, R24 ;  /* 0x000076322d187816 */ /* 0x000fe40000000018 */
[----:B------:R-:W-:Y:S02]  /*3340*/  PRMT R23, R42, 0x7632, R23 ;  /* 0x000076322a177816 */ /* 0x000fe40000000017 */
[----:B------:R-:W-:-:S02]  /*3350*/  PRMT R22, R40, 0x7632, R22 ;  /* 0x0000763228167816 */ /* 0x000fc40000000016 */
[----:B------:R-:W-:Y:S02]  /*3360*/  PRMT R19, R8, 0x7632, R19 ;  /* 0x0000763208137816 */ /* 0x000fe40000000013 */
[----:B------:R-:W-:Y:S02]  /*3370*/  PRMT R17, R41, 0x7632, R17 ;  /* 0x0000763229117816 */ /* 0x000fe40000000011 */
[----:B------:R-:W-:Y:S01]  /*3380*/  PRMT R16, R9, 0x7632, R16 ;  /* 0x0000763209107816 */ /* 0x000fe20000000010 */
[----:B------:R-:W-:Y:S06]  /*3390*/  @!P6 BRA `(.L_x_60) ;  /* 0x000000100098e947 */ /* 0x000fec0003800000 */
[----:B------:R-:W0:Y:S01]  /*33a0*/  LDC.64 R20, c[0x0][0x258] ;  /* 0x00009600ff147b82 */ /* 0x000e220000000a00 */
[----:B------:R-:W-:-:S05]  /*33b0*/  LOP3.LUT R36, R55, 0x1, RZ, 0xc0, !PT ;  /* 0x0000000137247812 */ /* 0x000fca00078ec0ff */
[----:B------:R-:W-:Y:S02]  /*33c0*/  IMAD R33, R36, R3, RZ ;  /* 0x0000000324217224 */ /* 0x000fe400078e02ff */
[----:B------:R-:W1:Y:S02]  /*33d0*/  LDC.64 R34, c[0x0][0x260] ;  /* 0x00009800ff227b82 */ /* 0x000e640000000a00 */
[C---:B------:R-:W-:Y:S01]  /*33e0*/  IMAD R36, R33.reuse, R4, RZ ;  /* 0x0000000421247224 */ /* 0x040fe200078e02ff */
[----:B------:R-:W-:-:S04]  /*33f0*/  IADD3 R33, R33, R0, RZ ;  /* 0x0000000021217210 */ /* 0x000fc80007ffe0ff */
[----:B------:R-:W-:Y:S01]  /*3400*/  SHF.L.U32 R37, R36, 0x1, RZ ;  /* 0x0000000124257819 */ /* 0x000fe200000006ff */
[----:B0-----:R-:W-:-:S04]  /*3410*/  IMAD.WIDE.U32 R20, R33, 0x4, R20 ;  /* 0x0000000421147825 */ /* 0x001fc800078e0014 */
[----:B-1----:R-:W-:Y:S01]  /*3420*/  IMAD.WIDE R34, R37, 0x4, R34 ;  /* 0x0000000425227825 */ /* 0x002fe200078e0222 */
[----:B------:R-:W-:Y:S06]  /*3430*/  @P0 BRA `(.L_x_61) ;  /* 0x0000000000680947 */ /* 0x000fec0003800000 */
[----:B------:R-:W0:Y:S01]  /*3440*/  S2R R2, SR_LANEID ;  /* 0x0000000000027919 */ /* 0x000e220000000000 */
[----:B------:R-:W-:Y:S01]  /*3450*/  VOTEU.ANY UR8, UPT, PT ;  /* 0x0000000000087886 */ /* 0x000fe200038e0100 */
[----:B------:R-:W-:Y:S01]  /*3460*/  HFMA2.MMA R33, -RZ, RZ, 0, 5.9604644775390625e-08 ;  /* 0x00000001ff217435 */ /* 0x000fe200000001ff */
[----:B------:R-:W-:Y:S01]  /*3470*/  UPOPC UR9, UR8 ;  /* 0x00000008000972bf */ /* 0x000fe20008000000 */
[C---:B------:R-:W-:Y:S01]  /*3480*/  LEA R36, P6, R56.reuse, R34, 0x3 ;  /* 0x0000002238247211 */ /* 0x040fe200078c18ff */
[----:B------:R-:W-:Y:S01]  /*3490*/  UFLO.U32 UR8, UR8 ;  /* 0x00000008000872bd */ /* 0x000fe200080e0000 */
[----:B------:R-:W-:Y:S02]  /*34a0*/  P2R R38, PR, RZ, 0x1 ;  /* 0x00000001ff267803 */ /* 0x000fe40000000000 */
[----:B------:R-:W-:Y:S02]  /*34b0*/  LEA.HI.X R37, R56, R35, RZ, 0x3, P6 ;  /* 0x0000002338257211 */ /* 0x000fe400030f1cff */
[----:B------:R-:W-:-:S03]  /*34c0*/  LOP3.LUT P6, RZ, R55, 0x2, RZ, 0xc0, !PT ;  /* 0x0000000237ff7812 */ /* 0x000fc600078cc0ff */
[----:B------:R1:W-:Y:S01]  /*34d0*/  STG.E.64 desc[UR12][R36.64], R14 ;  /* 0x0000000e24007986 */ /* 0x0003e2000c101b0c */
[----:B------:R-:W-:-:S05]  /*34e0*/  SEL R33, R33, 0xffffffff, !P6 ;  /* 0xffffffff21217807 */ /* 0x000fca0007000000 */
[----:B------:R-:W-:Y:S01]  /*34f0*/  IMAD R33, R33, UR9, RZ ;  /* 0x0000000921217c24 */ /* 0x000fe2000f8e02ff */
[----:B0-----:R-:W-:-:S13]  /*3500*/  ISETP.EQ.U32.AND P0, PT, R2, UR8, PT ;  /* 0x0000000802007c0c */ /* 0x001fda000bf02070 */
[----:B------:R-:W-:Y:S06]  /*3510*/  @P0 MEMBAR.ALL.GPU ;  /* 0x0000000000000992 */ /* 0x000fec000000a000 */
[----:B------:R-:W-:-:S00]  /*3520*/  @P0 ERRBAR ;  /* 0x00000000000009ab */ /* 0x000fc00000000000 */
[----:B------:R-:W-:Y:S06]  /*3530*/  @P0 CGAERRBAR ;  /* 0x00000000000005ab */ /* 0x000fec0000000000 */
[----:B------:R1:W-:Y:S01]  /*3540*/  @P0 REDG.E.ADD.S32.STRONG.GPU desc[UR12][R20.64], R33 ;  /* 0x000000211400098e */ /* 0x0003e2000c10e38c */
[----:B------:R-:W-:Y:S02]  /*3550*/  ISETP.NE.AND P0, PT, R38, RZ, PT ;  /* 0x000000ff2600720c */ /* 0x000fe40003f05270 */
[----:B------:R-:W-:-:S04]  /*3560*/  SEL R38, R4, RZ, !P6 ;  /* 0x000000ff04267207 */ /* 0x000fc80007000000 */
[----:B------:R-:W-:-:S13]  /*3570*/  ISETP.NE.AND P6, PT, R38, -0x1, PT ;  /* 0xffffffff2600780c */ /* 0x000fda0003fc5270 */
[----:B-1----:R-:W-:Y:S05]  /*3580*/  @!P6 BRA `(.L_x_61) ;  /* 0x000000000014e947 */ /* 0x002fea0003800000 */
.L_x_62:
[----:B------:R-:W2:Y:S04]  /*3590*/  LDG.E.STRONG.GPU R33, desc[UR12][R20.64] ;  /* 0x0000000c14217981 */ /* 0x000ea8000c1ef900 */
[----:B--2---:R-:W-:Y:S01]  /*35a0*/  CCTL.IVALL ;  /* 0x00000000ff00798f */ /* 0x004fe20002000000 */
[----:B------:R-:W-:Y:S05]  /*35b0*/  YIELD ;  /* 0x0000000000007946 */ /* 0x000fea0003800000 */
[----:B------:R-:W-:-:S13]  /*35c0*/  ISETP.NE.AND P6, PT, R33, R38, PT ;  /* 0x000000262100720c */ /* 0x000fda0003fc5270 */
[----:B------:R-:W-:Y:S05]  /*35d0*/  @P6 BRA `(.L_x_62) ;  /* 0xfffffffc00ec6947 */ /* 0x000fea000383ffff */
.L_x_61:
[----:B------:R-:W-:Y:S01]  /*35e0*/  ISETP.NE.AND P6, PT, R4, RZ, PT ;  /* 0x000000ff0400720c */ /* 0x000fe20003fc5270 */
[----:B------:R-:W-:Y:S05]  /*35f0*/  WARPSYNC.ALL ;  /* 0x0000000000007948 */ /* 0x000fea0003800000 */
[----:B------:R-:W-:Y:S07]  /*3600*/  BAR.SYNC.DEFER_BLOCKING 0x0 ;  /* 0x0000000000007b1d */ /* 0x000fee0000010000 */
[----:B------:R-:W-:Y:S05]  /*3610*/  @!P6 BRA `(.L_x_60) ;  /* 0x0000000c00f8e947 */ /* 0x000fea0003800000 */
[----:B------:R-:W-:Y:S02]  /*3620*/  IADD3 R20, R4, -0x1, RZ ;  /* 0xffffffff04147810 */ /* 0x000fe40007ffe0ff */
[----:B------:R-:W-:Y:S02]  /*3630*/  MOV R33, RZ ;  /* 0x000000ff00217202 */ /* 0x000fe40000000f00 */
[----:B------:R-:W-:-:S13]  /*3640*/  ISETP.GE.U32.AND P6, PT, R20, 0x3, PT ;  /* 0x000000031400780c */ /* 0x000fda0003fc6070 */
[----:B------:R-:W-:Y:S05]  /*3650*/  @!P6 BRA `(.L_x_63) ;  /* 0x0000000c0078e947 */ /* 0x000fea0003800000 */
[----:B------:R-:W-:Y:S01]  /*3660*/  IADD3 R20, -R57, R4, RZ ;  /* 0x0000000439147210 */ /* 0x000fe20007ffe1ff */
[----:B------:R-:W-:-:S03]  /*3670*/  HFMA2.MMA R33, -RZ, RZ, 0, 0 ;  /* 0x00000000ff217435 */ /* 0x000fc600000001ff */
[C---:B------:R-:W-:Y:S02]  /*3680*/  ISETP.GT.AND P6, PT, R20.reuse, RZ, PT ;  /* 0x000000ff1400720c */ /* 0x040fe40003fc4270 */
[----:B------:R-:W-:-:S11]  /*3690*/  R2UR UR8, R20 ;  /* 0x00000000140872ca */ /* 0x000fd600000e0000 */
[----:B------:R-:W-:Y:S05]  /*36a0*/  @!P6 BRA `(.L_x_64) ;  /* 0x0000000800e8e947 */ /* 0x000fea0003800000 */
[----:B------:R-:W-:Y:S02]  /*36b0*/  UISETP.GT.AND UP1, UPT, UR8, 0xc, UPT ;  /* 0x0000000c0800788c */ /* 0x000fe4000bf24270 */
[----:B------:R-:W-:-:S04]  /*36c0*/  UPLOP3.LUT UP0, UPT, UPT, UPT, UPT, 0x80, 0x0 ;  /* 0x000000000000789c */ /* 0x000fc80003f0f070 */
[----:B------:R-:W-:-:S13]  /*36d0*/  PLOP3.LUT P6, PT, PT, PT, UP1, 0x40, 0x0 ;  /* 0x000000000000781c */ /* 0x000fda0003fce818 */
[----:B------:R-:W-:Y:S05]  /*36e0*/  @P6 BRA `(.L_x_65) ;  /* 0x0000000400d46947 */ /* 0x000fea0003800000 */
[----:B------:R-:W-:-:S11]  /*36f0*/  UPLOP3.LUT UP0, UPT, UPT, UPT, UPT, 0x40, 0x0 ;  /* 0x000000000000789c */ /* 0x000fd60003f0e870 */
.L_x_66:
[----:B------:R-:W-:-:S13]  /*3700*/  ISETP.EQ.OR P6, PT, R33, UR14, P0 ;  /* 0x0000000e21007c0c */ /* 0x000fda00087c2670 */
[----:B------:R-:W-:-:S04]  /*3710*/  @!P6 IMAD R37, R3, R33, R0 ;  /* 0x000000210325e224 */ /* 0x000fc800078e0200 */
[----:B------:R-:W-:-:S05]  /*3720*/  @!P6 IMAD.WIDE.U32 R36, R37, 0x8, R34 ;  /* 0x000000082524e825 */ /* 0x000fca00078e0022 */
[----:B------:R-:W2:Y:S01]  /*3730*/  @!P6 LDG.E.64 R20, desc[UR12][R36.64] ;  /* 0x0000000c2414e981 */ /* 0x000ea2000c1e1b00 */
[----:B------:R-:W-:Y:S01]  /*3740*/  IADD3 R39, R33, 0x1, RZ ;  /* 0x0000000121277810 */ /* 0x000fe20007ffe0ff */
[----:B--2---:R-:W-:Y:S01]  /*3750*/  @!P6 FADD.FTZ R14, R14, R20 ;  /* 0x000000140e0ee221 */ /* 0x004fe20000010000 */
[----:B------:R-:W-:Y:S02]  /*3760*/  @!P6 FADD.FTZ R15, R15, R21 ;  /* 0x000000150f0fe221 */ /* 0x000fe40000010000 */
[----:B------:R-:W-:-:S13]  /*3770*/  ISETP.EQ.OR P6, PT, R39, UR14, P0 ;  /* 0x0000000e27007c0c */ /* 0x000fda00087c2670 */
[----:B------:R-:W-:-:S04]  /*3780*/  @!P6 IMAD R39, R3, R39, R0 ;  /* 0x000000270327e224 */ /* 0x000fc800078e0200 */
[----:B------:R-:W-:-:S05]  /*3790*/  @!P6 IMAD.WIDE.U32 R38, R39, 0x8, R34 ;  /* 0x000000082726e825 */ /* 0x000fca00078e0022 */
[----:B------:R-:W2:Y:S02]  /*37a0*/  @!P6 LDG.E.64 R20, desc[UR12][R38.64] ;  /* 0x0000000c2614e981 */ /* 0x000ea4000c1e1b00 */
[----:B--2---:R-:W-:Y:S01]  /*37b0*/  @!P6 FADD.FTZ R14, R14, R20 ;  /* 0x000000140e0ee221 */ /* 0x004fe20000010000 */
[----:B------:R-:W-:Y:S01]  /*37c0*/  IADD3 R20, R33, 0x2, RZ ;  /* 0x0000000221147810 */ /* 0x000fe20007ffe0ff */
[----:B------:R-:W-:-:S03]  /*37d0*/  @!P6 FADD.FTZ R15, R15, R21 ;  /* 0x000000150f0fe221 */ /* 0x000fc60000010000 */
        /* <DEDUP_REMOVED lines=93> */
[----:B------:R-:W-:-:S06]  /*3db0*/  @!P6 IMAD.WIDE.U32 R20, R21, 0x8, R34 ;  /* 0x000000081514e825 */ /* 0x000fcc00078e0022 */
[----:B------:R-:W2:Y:S01]  /*3dc0*/  @!P6 LDG.E.64 R20, desc[UR12][R20.64] ;  /* 0x0000000c1414e981 */ /* 0x000ea2000c1e1b00 */
[----:B------:R-:W-:Y:S01]  /*3dd0*/  UIADD3 UR8, UR8, -0x10, URZ ;  /* 0xfffffff008087890 */ /* 0x000fe2000fffe03f */
[----:B------:R-:W-:-:S03]  /*3de0*/  IADD3 R33, R33, 0x10, RZ ;  /* 0x0000001021217810 */ /* 0x000fc60007ffe0ff */
[----:B------:R-:W-:Y:S01]  /*3df0*/  UISETP.GT.AND UP1, UPT, UR8, 0xc, UPT ;  /* 0x0000000c0800788c */ /* 0x000fe2000bf24270 */
[----:B--2---:R-:W-:Y:S01]  /*3e00*/  @!P6 FADD.FTZ R14, R14, R20 ;  /* 0x000000140e0ee221 */ /* 0x004fe20000010000 */
[----:B------:R-:W-:-:S04]  /*3e10*/  @!P6 FADD.FTZ R15, R15, R21 ;  /* 0x000000150f0fe221 */ /* 0x000fc80000010000 */
[----:B------:R-:W-:-:S13]  /*3e20*/  PLOP3.LUT P6, PT, PT, PT, UP1, 0x80, 0x0 ;  /* 0x000000000000781c */ /* 0x000fda0003fcf018 */
[----:B------:R-:W-:Y:S05]  /*3e30*/  @P6 BRA `(.L_x_66) ;  /* 0xfffffff800306947 */ /* 0x000fea000383ffff */
.L_x_65:
[----:B------:R-:W-:-:S06]  /*3e40*/  UISETP.GT.AND UP1, UPT, UR8, 0x4, UPT ;  /* 0x000000040800788c */ /* 0x000fcc000bf24270 */
[----:B------:R-:W-:-:S13]  /*3e50*/  PLOP3.LUT P6, PT, PT, PT, UP1, 0x40, 0x0 ;  /* 0x000000000000781c */ /* 0x000fda0003fce818 */
[----:B------:R-:W-:Y:S05]  /*3e60*/  @P6 BRA `(.L_x_67) ;  /* 0x0000000000ec6947 */ /* 0x000fea0003800000 */
        /* <DEDUP_REMOVED lines=54> */
[----:B------:R-:W-:Y:S01]  /*41d0*/  IADD3 R33, R33, 0x4, RZ ;  /* 0x0000000421217810 */ /* 0x000fe20007ffe0ff */
[----:B------:R-:W-:Y:S02]  /*41e0*/  UPLOP3.LUT UP0, UPT, UPT, UPT, UPT, 0x40, 0x0 ;  /* 0x000000000000789c */ /* 0x000fe40003f0e870 */
[----:B------:R-:W-:Y:S01]  /*41f0*/  UIADD3 UR8, UR8, -0x4, URZ ;  /* 0xfffffffc08087890 */ /* 0x000fe2000fffe03f */
[----:B--2---:R-:W-:Y:S01]  /*4200*/  @!P6 FADD.FTZ R14, R14, R20 ;  /* 0x000000140e0ee221 */ /* 0x004fe20000010000 */
[----:B------:R-:W-:-:S10]  /*4210*/  @!P6 FADD.FTZ R15, R15, R21 ;  /* 0x000000150f0fe221 */ /* 0x000fd40000010000 */
.L_x_67:
[----:B------:R-:W-:-:S06]  /*4220*/  UISETP.NE.OR UP0, UPT, UR8, URZ, UP0 ;  /* 0x0000003f0800728c */ /* 0x000fcc0008705670 */
[----:B------:R-:W-:-:S13]  /*4230*/  PLOP3.LUT P6, PT, PT, PT, UP0, 0x80, 0x0 ;  /* 0x000000000000781c */ /* 0x000fda0003fcf008 */
[----:B------:R-:W-:Y:S05]  /*4240*/  @!P6 BRA `(.L_x_63) ;  /* 0x00000000007ce947 */ /* 0x000fea0003800000 */
.L_x_64:
        /* <DEDUP_REMOVED lines=27> */
[----:B--2---:R-:W-:Y:S01]  /*4400*/  @!P6 FADD.FTZ R14, R14, R20 ;  /* 0x000000140e0ee221 */ /* 0x004fe20000010000 */
[----:B------:R-:W-:-:S03]  /*4410*/  @!P6 FADD.FTZ R15, R15, R21 ;  /* 0x000000150f0fe221 */ /* 0x000fc60000010000 */
[----:B------:R-:W-:-:S13]  /*4420*/  ISETP.NE.AND P6, PT, RZ, UR8, PT ;  /* 0x00000008ff007c0c */ /* 0x000fda000bfc5270 */
[----:B------:R-:W-:Y:S05]  /*4430*/  @P6 BRA `(.L_x_64) ;  /* 0xfffffffc00846947 */ /* 0x000fea000383ffff */
.L_x_63:
[----:B------:R-:W-:-:S13]  /*4440*/  ISETP.NE.AND P6, PT, R57, RZ, PT ;  /* 0x000000ff3900720c */ /* 0x000fda0003fc5270 */
[----:B------:R-:W-:Y:S05]  /*4450*/  @!P6 BRA `(.L_x_60) ;  /* 0x000000000068e947 */ /* 0x000fea0003800000 */
[----:B------:R-:W-:Y:S01]  /*4460*/  ISETP.EQ.OR P6, PT, R33, UR14, P0 ;  /* 0x0000000e21007c0c */ /* 0x000fe200087c2670 */
[----:B------:R-:W-:-:S12]  /*4470*/  BSSY B0, `(.L_x_68) ;  /* 0x0000007000007945 */ /* 0x000fd80003800000 */
[----:B------:R-:W-:Y:S05]  /*4480*/  @P6 BRA `(.L_x_69) ;  /* 0x0000000000146947 */ /* 0x000fea0003800000 */
[----:B------:R-:W-:-:S04]  /*4490*/  IMAD R21, R3, R33, R0 ;  /* 0x0000002103157224 */ /* 0x000fc800078e0200 */
[----:B------:R-:W-:-:S06]  /*44a0*/  IMAD.WIDE.U32 R20, R21, 0x8, R34 ;  /* 0x0000000815147825 */ /* 0x000fcc00078e0022 */
[----:B------:R-:W2:Y:S02]  /*44b0*/  LDG.E.64 R20, desc[UR12][R20.64] ;  /* 0x0000000c14147981 */ /* 0x000ea4000c1e1b00 */
[----:B--2---:R-:W-:Y:S01]  /*44c0*/  FADD.FTZ R14, R14, R20 ;  /* 0x000000140e0e7221 */ /* 0x004fe20000010000 */
[----:B------:R-:W-:-:S07]  /*44d0*/  FADD.FTZ R15, R15, R21 ;  /* 0x000000150f0f7221 */ /* 0x000fce0000010000 */
.L_x_69:
[----:B------:R-:W-:Y:S05]  /*44e0*/  BSYNC B0 ;  /* 0x0000000000007941 */ /* 0x000fea0003800000 */
.L_x_68:
[----:B------:R-:W-:-:S13]  /*44f0*/  ISETP.NE.AND P6, PT, R57, 0x1, PT ;  /* 0x000000013900780c */ /* 0x000fda0003fc5270 */
[----:B------:R-:W-:Y:S05]  /*4500*/  @!P6 BRA `(.L_x_60) ;  /* 0x00000000003ce947 */ /* 0x000fea0003800000 */
[----:B------:R-:W-:-:S04]  /*4510*/  IADD3 R37, R33, 0x1, RZ ;  /* 0x0000000121257810 */ /* 0x000fc80007ffe0ff */
[----:B------:R-:W-:-:S13]  /*4520*/  ISETP.EQ.OR P6, PT, R37, UR14, P0 ;  /* 0x0000000e25007c0c */ /* 0x000fda00087c2670 */
[----:B------:R-:W-:-:S04]  /*4530*/  @!P6 IMAD R37, R37, R3, R0 ;  /* 0x000000032525e224 */ /* 0x000fc800078e0200 */
[----:B------:R-:W-:-:S05]  /*4540*/  @!P6 IMAD.WIDE.U32 R36, R37, 0x8, R34 ;  /* 0x000000082524e825 */ /* 0x000fca00078e0022 */
[----:B------:R-:W2:Y:S02]  /*4550*/  @!P6 LDG.E.64 R20, desc[UR12][R36.64] ;  /* 0x0000000c2414e981 */ /* 0x000ea4000c1e1b00 */
[----:B--2---:R-:W-:Y:S01]  /*4560*/  @!P6 FADD.FTZ R15, R15, R21 ;  /* 0x000000150f0fe221 */ /* 0x004fe20000010000 */
[----:B------:R-:W-:Y:S01]  /*4570*/  IADD3 R21, R33, 0x2, RZ ;  /* 0x0000000221157810 */ /* 0x000fe20007ffe0ff */
[----:B------:R-:W-:-:S03]  /*4580*/  @!P6 FADD.FTZ R14, R14, R20 ;  /* 0x000000140e0ee221 */ /* 0x000fc60000010000 */
[----:B------:R-:W-:-:S04]  /*4590*/  ISETP.EQ.OR P6, PT, R21, UR14, P0 ;  /* 0x0000000e15007c0c */ /* 0x000fc800087c2670 */
[----:B------:R-:W-:-:S13]  /*45a0*/  ISETP.EQ.OR P6, PT, R57, 0x2, P6 ;  /* 0x000000023900780c */ /* 0x000fda00037c2670 */
[----:B------:R-:W-:-:S04]  /*45b0*/  @!P6 IMAD R21, R21, R3, R0 ;  /* 0x000000031515e224 */ /* 0x000fc800078e0200 */
[----:B------:R-:W-:-:S06]  /*45c0*/  @!P6 IMAD.WIDE.U32 R20, R21, 0x8, R34 ;  /* 0x000000081514e825 */ /* 0x000fcc00078e0022 */
[----:B------:R-:W2:Y:S02]  /*45d0*/  @!P6 LDG.E.64 R20, desc[UR12][R20.64] ;  /* 0x0000000c1414e981 */ /* 0x000ea4000c1e1b00 */
[----:B--2---:R-:W-:Y:S01]  /*45e0*/  @!P6 FADD.FTZ R14, R14, R20 ;  /* 0x000000140e0ee221 */ /* 0x004fe20000010000 */
[----:B------:R-:W-:-:S07]  /*45f0*/  @!P6 FADD.FTZ R15, R15, R21 ;  /* 0x000000150f0fe221 */ /* 0x000fce0000010000 */
.L_x_60:
[----:B------:R-:W0:Y:S01]  /*4600*/  S2UR UR9, SR_CgaCtaId ;  /* 0x00000000000979c3 */ /* 0x000e220000008800 */
[----:B------:R-:W-:Y:S01]  /*4610*/  UMOV UR8, 0x400 ;  /* 0x0000040000087882 */ /* 0x000fe20000000000 */
[----:B------:R-:W-:Y:S01]  /*4620*/  LOP3.LUT P6, RZ, R59, 0x4, RZ, 0xc0, !PT ;  /* 0x000000043bff7812 */ /* 0x000fe200078cc0ff */
[----:B------:R-:W-:Y:S01]  /*4630*/  IMAD.WIDE.U32 R34, R60, -0x55555555, RZ ;  /* 0xaaaaaaab3c227825 */ /* 0x000fe200078e00ff */
[----:B------:R-:W-:Y:S02]  /*4640*/  SHF.L.U32 R52, R52, 0x10, RZ ;  /* 0x0000001034347819 */ /* 0x000fe400000006ff */
[----:B------:R-:W-:Y:S02]  /*4650*/  SHF.L.U32 R51, R51, 0x10, RZ ;  /* 0x0000001033337819 */ /* 0x000fe400000006ff */
[----:B------:R-:W1:Y:S01]  /*4660*/  LDC R33, c[0x0][0x2ac] ;  /* 0x0000ab00ff217b82 */ /* 0x000e620000000800 */
[----:B------:R-:W-:Y:S01]  /*4670*/  SHF.R.U32.HI R34, RZ, 0x4, R35 ;  /* 0x00000004ff227819 */ /* 0x000fe20000011623 */
[----:B------:R-:W-:Y:S01]  /*4680*/  FADD.FTZ R52, R52, -UR11 ;  /* 0x8000000b34347e21 */ /* 0x000fe20008010000 */
[----:B------:R-:W-:-:S02]  /*4690*/  SHF.L.U32 R35, R7, 0x10, RZ ;  /* 0x0000001007237819 */ /* 0x000fc400000006ff */
[----:B------:R-:W-:Y:S02]  /*46a0*/  SHF.L.U32 R18, R18, 0x10, RZ ;  /* 0x0000001012127819 */ /* 0x000fe400000006ff */
[----:B------:R-:W-:Y:S01]  /*46b0*/  SHF.L.U32 R53, R53, 0x10, RZ ;  /* 0x0000001035357819 */ /* 0x000fe200000006ff */
[----:B------:R-:W-:Y:S01]  /*46c0*/  FADD.FTZ R38, R35, -UR11 ;  /* 0x8000000b23267e21 */ /* 0x000fe20008010000 */
[----:B------:R-:W-:Y:S01]  /*46d0*/  SHF.L.U32 R32, R32, 0x10, RZ ;  /* 0x0000001020207819 */ /* 0x000fe200000006ff */
[----:B------:R-:W-:Y:S02]  /*46e0*/  FMUL.FTZ R35, R52, UR10 ;  /* 0x0000000a34237c20 */ /* 0x000fe40008410000 */
[----:B------:R-:W-:Y:S01]  /*46f0*/  FMUL.FTZ R38, R38, UR10 ;  /* 0x0000000a26267c20 */ /* 0x000fe20008410000 */
[----:B0-----:R-:W-:-:S09]  /*4700*/  ULEA UR8, UR9, UR8, 0x18 ;  /* 0x0000000809087291 */ /* 0x001fd2000f8ec03f */
[----:B------:R-:W-:Y:S01]  /*4710*/  @!P0 STS.64 [UR8+0x78], R14 ;  /* 0x0000780eff008988 */ /* 0x000fe20008000a08 */
[----:B------:R-:W-:Y:S06]  /*4720*/  BAR.SYNC.DEFER_BLOCKING 0x0 ;  /* 0x0000000000007b1d */ /* 0x000fec0000010000 */
[----:B------:R-:W0:Y:S01]  /*4730*/  LDS.64 R20, [UR8+0x78] ;  /* 0x00007808ff147984 */ /* 0x000e220008000a00 */
[----:B------:R-:W-:Y:S02]  /*4740*/  ULDC UR8, c[0x0][0x2bc] ;  /* 0x0000af0000087ab9 */ /* 0x000fe40000000800 */
[----:B0-----:R-:W-:Y:S01]  /*4750*/  FMUL.FTZ R7, R20, UR8 ;  /* 0x0000000814077c20 */ /* 0x001fe20008410000 */
[----:B------:R-:W-:Y:S01]  /*4760*/  FMUL.FTZ R36, R21, UR8 ;  /* 0x0000000815247c20 */ /* 0x000fe20008410000 */
[----:B-1----:R-:W-:Y:S06]  /*4770*/  @!P6 BRA `(.L_x_70) ;  /* 0x000000000048e947 */ /* 0x002fec0003800000 */
        /* <DEDUP_REMOVED lines=10> */
[----:B0-----:R-:W-:Y:S01]  /*4820*/  FMUL.FTZ R18, R18, R39 ;  /* 0x0000002712127220 */ /* 0x001fe20000410000 */
[----:B-1----:R-:W-:Y:S01]  /*4830*/  FMUL.FTZ R51, R51, R52 ;  /* 0x0000003433337220 */ /* 0x002fe20000410000 */
[----:B------:R-:W-:Y:S01]  /*4840*/  FADD.FTZ R61, -R52, 1 ;  /* 0x3f800000343d7421 */ /* 0x000fe20000010100 */
[----:B------:R-:W-:-:S03]  /*4850*/  FADD.FTZ R52, -R39, 1 ;  /* 0x3f80000027347421 */ /* 0x000fc60000010100 */
[----:B------:R-:W-:Y:S01]  /*4860*/  FFMA.FTZ R14, R14, R61, 1 ;  /* 0x3f8000000e0e7423 */ /* 0x000fe2000001003d */
[----:B------:R-:W-:-:S03]  /*4870*/  FFMA.FTZ R15, R15, R52, 1 ;  /* 0x3f8000000f0f7423 */ /* 0x000fc60000010034 */
[----:B------:R-:W-:Y:S01]  /*4880*/  FMUL.FTZ R51, R51, R14 ;  /* 0x0000000e33337220 */ /* 0x000fe20000410000 */
[----:B------:R-:W-:-:S07]  /*4890*/  FMUL.FTZ R18, R18, R15 ;  /* 0x0000000f12127220 */ /* 0x000fce0000410000 */
.L_x_70:
[----:B------:R-:W-:Y:S01]  /*48a0*/  LOP3.LUT P0, RZ, R59, 0x2, RZ, 0xc0, !PT ;  /* 0x000000023bff7812 */ /* 0x000fe2000780c0ff */
[----:B------:R-:W-:-:S12]  /*48b0*/  BSSY B0, `(.L_x_71) ;  /* 0x0000014000007945 */ /* 0x000fd80003800000 */
[----:B------:R-:W-:Y:S05]  /*48c0*/  @!P0 BRA `(.L_x_72) ;  /* 0x0000000000488947 */ /* 0x000fea0003800000 */
[----:B------:R-:W-:Y:S01]  /*48d0*/  ULDC.64 UR8, c[0x0][0x288] ;  /* 0x0000a20000087ab9 */ /* 0x000fe20000000a00 */
[----:B------:R-:W-:Y:S01]  /*48e0*/  MOV R14, R62 ;  /* 0x0000003e000e7202 */ /* 0x000fe20000000f00 */
[----:B------:R-:W-:Y:S01]  /*48f0*/  IMAD R21, R5, UR8, RZ ;  /* 0x0000000805157c24 */ /* 0x000fe2000f8e02ff */
[----:B------:R-:W-:-:S03]  /*4900*/  MOV R15, R65 ;  /* 0x00000041000f7202 */ /* 0x000fc60000000f00 */
[C---:B------:R-:W-:Y:S02]  /*4910*/  IMAD R21, R58.reuse, UR9, R21 ;  /* 0x000000093a157c24 */ /* 0x040fe4000f8e0215 */
[----:B------:R-:W-:Y:S01]  /*4920*/  IMAD.WIDE.U32 R14, R58, UR8, R14 ;  /* 0x000000083a0e7c25 */ /* 0x000fe2000f8e000e */
[----:B------:R-:W-:-:S04]  /*4930*/  ULDC.64 UR8, c[0x0][0x210] ;  /* 0x0000840000087ab9 */ /* 0x000fc80000000a00 */
[----:B------:R-:W-:Y:S01]  /*4940*/  IADD3 R21, R15, R21, RZ ;  /* 0x000000150f157210 */ /* 0x000fe20007ffe0ff */
[----:B------:R-:W-:Y:S01]  /*4950*/  FFMA.FTZ R15, R7, R38, R36 ;  /* 0x00000026070f7223 */ /* 0x000fe20000010024 */
[----:B------:R-:W-:-:S03]  /*4960*/  LEA R20, P0, R14, UR8, 0x1 ;  /* 0x000000080e147c11 */ /* 0x000fc6000f8008ff */
[----:B------:R-:W-:Y:S01]  /*4970*/  FFMA.FTZ R18, R18, R11, -R15 ;  /* 0x0000000b12127223 */ /* 0x000fe2000001080f */
[----:B------:R-:W-:Y:S01]  /*4980*/  LEA.HI.X R21, R14, UR9, R21, 0x1, P0 ;  /* 0x000000090e157c11 */ /* 0x000fe200080f0c15 */
[----:B------:R-:W-:-:S04]  /*4990*/  FFMA.FTZ R14, R7, R35, R36 ;  /* 0x00000023070e7223 */ /* 0x000fc80000010024 */
[----:B------:R-:W-:-:S04]  /*49a0*/  FFMA.FTZ R14, R51, R10, -R14 ;  /* 0x0000000a330e7223 */ /* 0x000fc8000001080e */
[----:B------:R-:W-:Y:S01]  /*49b0*/  FMUL.FTZ R15, R14, UR10 ;  /* 0x0000000a0e0f7c20 */ /* 0x000fe20008410000 */
[----:B------:R-:W-:-:S05]  /*49c0*/  FMUL.FTZ R14, R18, UR10 ;  /* 0x0000000a120e7c20 */ /* 0x000fca0008410000 */
[----:B------:R-:W-:-:S05]  /*49d0*/  F2FP.BF16.F32.PACK_AB R15, R14, R15 ;  /* 0x0000000f0e0f723e */ /* 0x000fca00000010ff */
[----:B------:R0:W-:Y:S02]  /*49e0*/  STG.E desc[UR12][R20.64], R15 ;  /* 0x0000000f14007986 */ /* 0x0001e4000c10190c */
.L_x_72:
[----:B------:R-:W-:Y:S05]  /*49f0*/  BSYNC B0 ;  /* 0x0000000000007941 */ /* 0x000fea0003800000 */
.L_x_71:
[----:B------:R-:W-:Y:S01]  /*4a00*/  LOP3.LUT P6, RZ, R59, 0x4, RZ, 0xc0, !PT ;  /* 0x000000043bff7812 */ /* 0x000fe200078cc0ff */
[----:B------:R-:W-:Y:S01]  /*4a10*/  FADD.FTZ R32, R32, -UR11 ;  /* 0x8000000b20207e21 */ /* 0x000fe20008010000 */
[----:B------:R-:W-:Y:S01]  /*4a20*/  SHF.L.U32 R18, R31, 0x10, RZ ;  /* 0x000000101f127819 */ /* 0x000fe200000006ff */
[----:B------:R-:W-:Y:S01]  /*4a30*/  FADD.FTZ R31, R53, -UR11 ;  /* 0x8000000b351f7e21 */ /* 0x000fe20008010000 */
[----:B------:R-:W-:Y:S01]  /*4a40*/  SHF.L.U32 R35, R50, 0x10, RZ ;  /* 0x0000001032237819 */ /* 0x000fe200000006ff */
[----:B------:R-:W-:Y:S01]  /*4a50*/  FMUL.FTZ R32, R32, UR10 ;  /* 0x0000000a20207c20 */ /* 0x000fe20008410000 */
[----:B------:R-:W-:Y:S01]  /*4a60*/  SHF.L.U32 R48, R48, 0x10, RZ ;  /* 0x0000001030307819 */ /* 0x000fe200000006ff */
[----:B------:R-:W-:Y:S01]  /*4a70*/  FMUL.FTZ R31, R31, UR10 ;  /* 0x0000000a1f1f7c20 */ /* 0x000fe20008410000 */
[----:B------:R-:W-:-:S05]  /*4a80*/  SHF.L.U32 R30, R30, 0x10, RZ ;  /* 0x000000101e1e7819 */ /* 0x000fca00000006ff */
[----:B------:R-:W-:Y:S05]  /*4a90*/  @!P6 BRA `(.L_x_73) ;  /* 0x000000000048e947 */ /* 0x000fea0003800000 */
[----:B0-----:R-:W-:Y:S01]  /*4aa0*/  FFMA.FTZ R15, R32, R11, R13 ;  /* 0x0000000b200f7223 */ /* 0x001fe2000001000d */
        /* <DEDUP_REMOVED lines=17> */
.L_x_73:
[----:B------:R-:W-:Y:S04]  /*4bc0*/  BSSY B0, `(.L_x_74) ;  /* 0x0000016000007945 */ /* 0x000fe80003800000 */
[----:B------:R-:W-:Y:S05]  /*4bd0*/  @!P5 BRA `(.L_x_75) ;  /* 0x000000000050d947 */ /* 0x000fea0003800000 */
[----:B0-----:R-:W-:Y:S01]  /*4be0*/  IADD3 R21, R58, 0x10, RZ ;  /* 0x000000103a157810 */ /* 0x001fe20007ffe0ff */
[----:B------:R-:W-:Y:S01]  /*4bf0*/  ULDC.64 UR8, c[0x0][0x288] ;  /* 0x0000a20000087ab9 */ /* 0x000fe20000000a00 */
[----:B------:R-:W-:Y:S02]  /*4c00*/  MOV R14, R62 ;  /* 0x0000003e000e7202 */ /* 0x000fe40000000f00 */
[----:B------:R-:W-:Y:S02]  /*4c10*/  SHF.R.S32.HI R20, RZ, 0x1f, R21 ;  /* 0x0000001fff147819 */ /* 0x000fe40000011415 */
[----:B------:R-:W-:-:S03]  /*4c20*/  MOV R15, R65 ;  /* 0x00000041000f7202 */ /* 0x000fc60000000f00 */
[----:B------:R-:W-:Y:S02]  /*4c30*/  IMAD R20, R20, UR8, RZ ;  /* 0x0000000814147c24 */ /* 0x000fe4000f8e02ff */
[----:B------:R-:W-:-:S04]  /*4c40*/  IMAD.WIDE.U32 R14, R21, UR8, R14 ;  /* 0x00000008150e7c25 */ /* 0x000fc8000f8e000e */
[----:B------:R-:W-:Y:S01]  /*4c50*/  IMAD R21, R21, UR9, R20 ;  /* 0x0000000915157c24 */ /* 0x000fe2000f8e0214 */
[----:B------:R-:W-:Y:S02]  /*4c60*/  ULDC.64 UR8, c[0x0][0x210] ;  /* 0x0000840000087ab9 */ /* 0x000fe40000000a00 */
[----:B------:R-:W-:Y:S02]  /*4c70*/  LEA R20, P0, R14, UR8, 0x1 ;  /* 0x000000080e147c11 */ /* 0x000fe4000f8008ff */
[----:B------:R-:W-:Y:S01]  /*4c80*/  IADD3 R21, R15, R21, RZ ;  /* 0x000000150f157210 */ /* 0x000fe20007ffe0ff */
[----:B------:R-:W-:-:S03]  /*4c90*/  FFMA.FTZ R15, R7, R32, R36 ;  /* 0x00000020070f7223 */ /* 0x000fc60000010024 */
[----:B------:R-:W-:Y:S01]  /*4ca0*/  LEA.HI.X R21, R14, UR9, R21, 0x1, P0 ;  /* 0x000000090e157c11 */ /* 0x000fe200080f0c15 */
[----:B------:R-:W-:Y:S01]  /*4cb0*/  FFMA.FTZ R14, R7, R31, R36 ;  /* 0x0000001f070e7223 */ /* 0x000fe20000010024 */
[----:B------:R-:W-:-:S03]  /*4cc0*/  FFMA.FTZ R18, R18, R11, -R15 ;  /* 0x0000000b12127223 */ /* 0x000fc6000001080f */
[----:B------:R-:W-:-:S04]  /*4cd0*/  FFMA.FTZ R14, R35, R10, -R14 ;  /* 0x0000000a230e7223 */ /* 0x000fc8000001080e */
[----:B------:R-:W-:Y:S01]  /*4ce0*/  FMUL.FTZ R15, R14, UR10 ;  /* 0x0000000a0e0f7c20 */ /* 0x000fe20008410000 */
[----:B------:R-:W-:-:S05]  /*4cf0*/  FMUL.FTZ R14, R18, UR10 ;  /* 0x0000000a120e7c20 */ /* 0x000fca0008410000 */
[----:B------:R-:W-:-:S05]  /*4d00*/  F2FP.BF16.F32.PACK_AB R15, R14, R15 ;  /* 0x0000000f0e0f723e */ /* 0x000fca00000010ff */
[----:B------:R1:W-:Y:S02]  /*4d10*/  STG.E desc[UR12][R20.64], R15 ;  /* 0x0000000f14007986 */ /* 0x0003e4000c10190c */
.L_x_75:
[----:B------:R-:W-:Y:S05]  /*4d20*/  BSYNC B0 ;  /* 0x0000000000007941 */ /* 0x000fea0003800000 */
.L_x_74:
[----:B------:R-:W-:Y:S01]  /*4d30*/  FADD.FTZ R48, R48, -UR11 ;  /* 0x8000000b30307e21 */ /* 0x000fe20008010000 */
[----:B------:R-:W-:Y:S01]  /*4d40*/  FADD.FTZ R30, R30, -UR11 ;  /* 0x8000000b1e1e7e21 */ /* 0x000fe20008010000 */
[----:B------:R-:W-:Y:S02]  /*4d50*/  SHF.L.U32 R47, R47, 0x10, RZ ;  /* 0x000000102f2f7819 */ /* 0x000fe400000006ff */
[----:B------:R-:W-:Y:S01]  /*4d60*/  SHF.L.U32 R18, R29, 0x10, RZ ;  /* 0x000000101d127819 */ /* 0x000fe200000006ff */
[----:B------:R-:W-:Y:S01]  /*4d70*/  FMUL.FTZ R37, R48, UR10 ;  /* 0x0000000a30257c20 */ /* 0x000fe20008410000 */
[----:B------:R-:W-:Y:S01]  /*4d80*/  SHF.L.U32 R49, R49, 0x10, RZ ;  /* 0x0000001031317819 */ /* 0x000fe200000006ff */
[----:B------:R-:W-:Y:S01]  /*4d90*/  FMUL.FTZ R38, R30, UR10 ;  /* 0x0000000a1e267c20 */ /* 0x000fe20008410000 */
[----:B------:R-:W-:Y:S01]  /*4da0*/  SHF.L.U32 R28, R28, 0x10, RZ ;  /* 0x000000101c1c7819 */ /* 0x000fe200000006ff */
[----:B------:R-:W-:Y:S06]  /*4db0*/  @!P6 BRA `(.L_x_76) ;  /* 0x000000000048e947 */ /* 0x000fec0003800000 */
[----:B01----:R-:W-:Y:S01]  /*4dc0*/  FFMA.FTZ R15, R38, R11, R13 ;  /* 0x0000000b260f7223 */ /* 0x003fe2000001000d */
        /* <DEDUP_REMOVED lines=17> */
.L_x_76:
[----:B------:R-:W-:Y:S04]  /*4ee0*/  BSSY B0, `(.L_x_77) ;  /* 0x0000016000007945 */ /* 0x000fe80003800000 */
[----:B------:R-:W-:Y:S05]  /*4ef0*/  @!P4 BRA `(.L_x_78) ;  /* 0x000000000050c947 */ /* 0x000fea0003800000 */
[----:B01----:R-:W-:Y:S01]  /*4f00*/  IADD3 R21, R58, 0x20, RZ ;  /* 0x000000203a157810 */ /* 0x003fe20007ffe0ff */
        /* <DEDUP_REMOVED lines=19> */
.L_x_78:
[----:B------:R-:W-:Y:S05]  /*5040*/  BSYNC B0 ;  /* 0x0000000000007941 */ /* 0x000fea0003800000 */
.L_x_77:
        /* <DEDUP_REMOVED lines=9> */
[----:B------:R-:W-:Y:S01]  /*50e0*/  FFMA.FTZ R14, R49, R10, R12 ;  /* 0x0000000a310e7223 */ /* 0x000fe2000001000c */
[----:B012---:R-:W-:-:S03]  /*50f0*/  FFMA.FTZ R15, R38, R11, R13 ;  /* 0x0000000b260f7223 */ /* 0x007fc6000001000d */
        /* <DEDUP_REMOVED lines=16> */
.L_x_79:
[----:B------:R-:W-:Y:S04]  /*5200*/  BSSY B0, `(.L_x_80) ;  /* 0x0000016000007945 */ /* 0x000fe80003800000 */
[----:B------:R-:W-:Y:S05]  /*5210*/  @!P3 BRA `(.L_x_81) ;  /* 0x000000000050b947 */ /* 0x000fea0003800000 */
[----:B012---:R-:W-:Y:S01]  /*5220*/  IADD3 R21, R58, 0x30, RZ ;  /* 0x000000303a157810 */ /* 0x007fe20007ffe0ff */
        /* <DEDUP_REMOVED lines=19> */
.L_x_81:
[----:B------:R-:W-:Y:S05]  /*5360*/  BSYNC B0 ;  /* 0x0000000000007941 */ /* 0x000fea0003800000 */
.L_x_80:
        /* <DEDUP_REMOVED lines=9> */
[----:B0123--:R-:W-:Y:S01]  /*5400*/  FFMA.FTZ R15, R30, R11, R13 ;  /* 0x0000000b1e0f7223 */ /* 0x00ffe2000001000d */
        /* <DEDUP_REMOVED lines=17> */
.L_x_82:
[----:B------:R-:W-:Y:S04]  /*5520*/  BSSY B0, `(.L_x_83) ;  /* 0x0000016000007945 */ /* 0x000fe80003800000 */
[----:B------:R-:W-:Y:S05]  /*5530*/  @!P2 BRA `(.L_x_84) ;  /* 0x000000000050a947 */ /* 0x000fea0003800000 */
[----:B0123--:R-:W-:Y:S01]  /*5540*/  IADD3 R15, R58, 0x40, RZ ;  /* 0x000000403a0f7810 */ /* 0x00ffe20007ffe0ff */
        /* <DEDUP_REMOVED lines=14> */
[----:B------:R-:W-:Y:S01]  /*5630*/  FFMA.FTZ R20, R43, R10, -R20 ;  /* 0x0000000a2b147223 */ /* 0x000fe20000010814 */
[----:B------:R-:W-:-:S03]  /*5640*/  FMUL.FTZ R18, R18, UR10 ;  /* 0x0000000a12127c20 */ /* 0x000fc60008410000 */
[----:B------:R-:W-:-:S05]  /*5650*/  FMUL.FTZ R21, R20, UR10 ;  /* 0x0000000a14157c20 */ /* 0x000fca0008410000 */
[----:B------:R-:W-:-:S05]  /*5660*/  F2FP.BF16.F32.PACK_AB R21, R18, R21 ;  /* 0x000000151215723e */ /* 0x000fca00000010ff */
[----:B------:R4:W-:Y:S02]  /*5670*/  STG.E desc[UR12][R14.64], R21 ;  /* 0x000000150e007986 */ /* 0x0009e4000c10190c */
.L_x_84:
[----:B------:R-:W-:Y:S05]  /*5680*/  BSYNC B0 ;  /* 0x0000000000007941 */ /* 0x000fea0003800000 */
.L_x_83:
[----:B------:R-:W-:Y:S01]  /*5690*/  FADD.FTZ R45, R45, -UR11 ;  /* 0x8000000b2d2d7e21 */ /* 0x000fe20008010000 */
[----:B------:R-:W-:Y:S01]  /*56a0*/  FADD.FTZ R24, R24, -UR11 ;  /* 0x8000000b18187e21 */ /* 0x000fe20008010000 */
[----:B------:R-:W-:Y:S01]  /*56b0*/  IMAD R33, R33, UR14, R34 ;  /* 0x0000000e21217c24 */ /* 0x000fe2000f8e0222 */
[----:B------:R-:W-:Y:S01]  /*56c0*/  SHF.L.U32 R25, R42, 0x10, RZ ;  /* 0x000000102a197819 */ /* 0x000fe200000006ff */
[----:B------:R-:W-:Y:S01]  /*56d0*/  FMUL.FTZ R45, R45, UR10 ;  /* 0x0000000a2d2d7c20 */ /* 0x000fe20008410000 */
[----:B------:R-:W-:Y:S01]  /*56e0*/  SHF.L.U32 R18, R23, 0x10, RZ ;  /* 0x0000001017127819 */ /* 0x000fe200000006ff */
[----:B------:R-:W-:Y:S01]  /*56f0*/  FMUL.FTZ R30, R24, UR10 ;  /* 0x0000000a181e7c20 */ /* 0x000fe20008410000 */
[----:B------:R-:W-:Y:S01]  /*5700*/  SHF.L.U32 R40, R40, 0x10, RZ ;  /* 0x0000001028287819 */ /* 0x000fe200000006ff */
[----:B------:R-:W-:Y:S06]  /*5710*/  @!P6 BRA `(.L_x_85) ;  /* 0x000000000048e947 */ /* 0x000fec0003800000 */
[----:B----4-:R-:W-:Y:S01]  /*5720*/  FFMA.FTZ R14, R45, R10, R12 ;  /* 0x0000000a2d0e7223 */ /* 0x010fe2000001000c */
[----:B0123--:R-:W-:-:S03]  /*5730*/  FFMA.FTZ R15, R30, R11, R13 ;  /* 0x0000000b1e0f7223 */ /* 0x00ffc6000001000d */
        /* <DEDUP_REMOVED lines=16> */
.L_x_85:
[----:B------:R-:W-:Y:S04]  /*5840*/  BSSY B0, `(.L_x_86) ;  /* 0x0000016000007945 */ /* 0x000fe80003800000 */
[----:B------:R-:W-:Y:S05]  /*5850*/  @!P1 BRA `(.L_x_87) ;  /* 0x0000000000509947 */ /* 0x000fea0003800000 */
[----:B------:R-:W-:Y:S01]  /*5860*/  IADD3 R24, R58, 0x50, RZ ;  /* 0x000000503a187810 */ /* 0x000fe20007ffe0ff */
[----:B------:R-:W-:Y:S01]  /*5870*/  ULDC.64 UR8, c[0x0][0x288] ;  /* 0x0000a20000087ab9 */ /* 0x000fe20000000a00 */
[----:B----4-:R-:W-:Y:S02]  /*5880*/  MOV R14, R62 ;  /* 0x0000003e000e7202 */ /* 0x010fe40000000f00 */
[----:B------:R-:W-:Y:S02]  /*5890*/  SHF.R.S32.HI R23, RZ, 0x1f, R24 ;  /* 0x0000001fff177819 */ /* 0x000fe40000011418 */
[----:B0123--:R-:W-:-:S03]  /*58a0*/  MOV R15, R65 ;  /* 0x00000041000f7202 */ /* 0x00ffc60000000f00 */
        /* <DEDUP_REMOVED lines=15> */
.L_x_87:
[----:B------:R-:W-:Y:S05]  /*59a0*/  BSYNC B0 ;  /* 0x0000000000007941 */ /* 0x000fea0003800000 */
.L_x_86:
[----:B------:R-:W-:Y:S01]  /*59b0*/  SHF.L.U32 R22, R22, 0x10, RZ ;  /* 0x0000001016167819 */ /* 0x000fe200000006ff */
[----:B------:R-:W-:Y:S01]  /*59c0*/  FADD.FTZ R40, R40, -UR11 ;  /* 0x8000000b28287e21 */ /* 0x000fe20008010000 */
[----:B------:R-:W-:Y:S01]  /*59d0*/  IADD3 R33, R33, 0x60, RZ ;  /* 0x0000006021217810 */ /* 0x000fe20007ffe0ff */
[----:B------:R-:W-:Y:S01]  /*59e0*/  ULDC.64 UR8, c[0x0][0x290] ;  /* 0x0000a40000087ab9 */ /* 0x000fe20000000a00 */
[----:B------:R-:W-:Y:S01]  /*59f0*/  SHF.L.U32 R23, R8, 0x10, RZ ;  /* 0x0000001008177819 */ /* 0x000fe200000006ff */
[----:B------:R-:W-:Y:S01]  /*5a00*/  FADD.FTZ R22, R22, -UR11 ;  /* 0x8000000b16167e21 */ /* 0x000fe20008010000 */
[----:B------:R-:W-:Y:S01]  /*5a10*/  SHF.L.U32 R24, R19, 0x10, RZ ;  /* 0x0000001013187819 */ /* 0x000fe200000006ff */
[----:B------:R-:W-:Y:S01]  /*5a20*/  FMUL.FTZ R29, R40, UR10 ;  /* 0x0000000a281d7c20 */ /* 0x000fe20008410000 */
[----:B------:R-:W-:Y:S01]  /*5a30*/  SHF.R.S32.HI R26, RZ, 0x1f, R33 ;  /* 0x0000001fff1a7819 */ /* 0x000fe20000011421 */
[----:B------:R-:W-:Y:S01]  /*5a40*/  FMUL.FTZ R22, R22, UR10 ;  /* 0x0000000a16167c20 */ /* 0x000fe20008410000 */
[----:B------:R-:W-:Y:S06]  /*5a50*/  @!P6 BRA `(.L_x_88) ;  /* 0x000000000048e947 */ /* 0x000fec0003800000 */
[----:B------:R-:W-:Y:S01]  /*5a60*/  FFMA.FTZ R8, R29, R10, R12 ;  /* 0x0000000a1d087223 */ /* 0x000fe2000001000c */
[----:B0---4-:R-:W-:-:S03]  /*5a70*/  FFMA.FTZ R14, R22, R11, R13 ;  /* 0x0000000b160e7223 */ /* 0x011fc6000001000d */
[----:B-123--:R-:W-:Y:S01]  /*5a80*/  FMUL.FTZ R15, R8, -1.4426950216293334961 ;  /* 0xbfb8aa3b080f7820 */ /* 0x00efe20000410000 */
        /* <DEDUP_REMOVED lines=15> */
.L_x_88:
[----:B------:R-:W-:Y:S01]  /*5b80*/  ISETP.GE.U32.AND P0, PT, R33, UR8, PT ;  /* 0x0000000821007c0c */ /* 0x000fe2000bf06070 */
[----:B------:R-:W-:Y:S01]  /*5b90*/  BSSY B0, `(.L_x_89) ;  /* 0x000001a000007945 */ /* 0x000fe20003800000 */
[----:B------:R-:W-:Y:S02]  /*5ba0*/  IADD3 R8, R58, 0x70, RZ ;  /* 0x000000703a087810 */ /* 0x000fe40007ffe0ff */
[----:B------:R-:W-:Y:S02]  /*5bb0*/  ISETP.GE.AND.EX P0, PT, R26, UR9, PT, P0 ;  /* 0x000000091a007c0c */ /* 0x000fe4000bf06300 */
[----:B------:R-:W-:Y:S02]  /*5bc0*/  SHF.R.S32.HI R18, RZ, 0x1f, R8 ;  /* 0x0000001fff127819 */ /* 0x000fe40000011408 */
[----:B------:R-:W-:-:S13]  /*5bd0*/  ISETP.LT.U32.AND P0, PT, R60, 0x180, !P0 ;  /* 0x000001803c00780c */ /* 0x000fda0004701070 */
[----:B------:R-:W-:Y:S05]  /*5be0*/  @!P0 BRA `(.L_x_90) ;  /* 0x0000000000508947 */ /* 0x000fea0003800000 */
[----:B------:R-:W-:Y:S01]  /*5bf0*/  IADD3 R25, R58, 0x60, RZ ;  /* 0x000000603a197810 */ /* 0x000fe20007ffe0ff */
[----:B------:R-:W-:Y:S01]  /*5c00*/  ULDC.64 UR16, c[0x0][0x288] ;  /* 0x0000a20000107ab9 */ /* 0x000fe20000000a00 */
[----:B0---4-:R-:W-:Y:S02]  /*5c10*/  MOV R14, R62 ;  /* 0x0000003e000e7202 */ /* 0x011fe40000000f00 */
[----:B------:R-:W-:Y:S02]  /*5c20*/  SHF.R.S32.HI R19, RZ, 0x1f, R25 ;  /* 0x0000001fff137819 */ /* 0x000fe40000011419 */
[----:B-123--:R-:W-:-:S03]  /*5c30*/  MOV R15, R65 ;  /* 0x00000041000f7202 */ /* 0x00efc60000000f00 */
[----:B------:R-:W-:Y:S02]  /*5c40*/  IMAD R19, R19, UR16, RZ ;  /* 0x0000001013137c24 */ /* 0x000fe4000f8e02ff */
[----:B------:R-:W-:-:S04]  /*5c50*/  IMAD.WIDE.U32 R20, R25, UR16, R14 ;  /* 0x0000001019147c25 */ /* 0x000fc8000f8e000e */
[----:B------:R-:W-:Y:S01]  /*5c60*/  IMAD R19, R25, UR17, R19 ;  /* 0x0000001119137c24 */ /* 0x000fe2000f8e0213 */
[----:B------:R-:W-:Y:S02]  /*5c70*/  ULDC.64 UR16, c[0x0][0x210] ;  /* 0x0000840000107ab9 */ /* 0x000fe40000000a00 */
[----:B------:R-:W-:Y:S02]  /*5c80*/  LEA R14, P0, R20, UR16, 0x1 ;  /* 0x00000010140e7c11 */ /* 0x000fe4000f8008ff */
[----:B------:R-:W-:-:S04]  /*5c90*/  IADD3 R19, R21, R19, RZ ;  /* 0x0000001315137210 */ /* 0x000fc80007ffe0ff */
[----:B------:R-:W-:Y:S01]  /*5ca0*/  LEA.HI.X R15, R20, UR17, R19, 0x1, P0 ;  /* 0x00000011140f7c11 */ /* 0x000fe200080f0c13 */
[C-C-:B------:R-:W-:Y:S01]  /*5cb0*/  FFMA.FTZ R20, R7.reuse, R29, R36.reuse ;  /* 0x0000001d07147223 */ /* 0x140fe20000010024 */
[----:B------:R-:W-:-:S03]  /*5cc0*/  FFMA.FTZ R19, R7, R22, R36 ;  /* 0x0000001607137223 */ /* 0x000fc60000010024 */
[----:B------:R-:W-:Y:S01]  /*5cd0*/  FFMA.FTZ R20, R23, R10, -R20 ;  /* 0x0000000a17147223 */ /* 0x000fe20000010814 */
[----:B------:R-:W-:-:S03]  /*5ce0*/  FFMA.FTZ R19, R24, R11, -R19 ;  /* 0x0000000b18137223 */ /* 0x000fc60000010813 */
[----:B------:R-:W-:Y:S01]  /*5cf0*/  FMUL.FTZ R20, R20, UR10 ;  /* 0x0000000a14147c20 */ /* 0x000fe20008410000 */
[----:B------:R-:W-:-:S05]  /*5d00*/  FMUL.FTZ R19, R19, UR10 ;  /* 0x0000000a13137c20 */ /* 0x000fca0008410000 */
[----:B------:R-:W-:-:S05]  /*5d10*/  F2FP.BF16.F32.PACK_AB R19, R19, R20 ;  /* 0x000000141313723e */ /* 0x000fca00000010ff */
[----:B------:R0:W-:Y:S02]  /*5d20*/  STG.E desc[UR12][R14.64], R19 ;  /* 0x000000130e007986 */ /* 0x0001e4000c10190c */
.L_x_90:
[----:B------:R-:W-:Y:S05]  /*5d30*/  BSYNC B0 ;  /* 0x0000000000007941 */ /* 0x000fea0003800000 */
.L_x_89:
[----:B------:R-:W-:Y:S02]  /*5d40*/  SHF.L.U32 R41, R41, 0x10, RZ ;  /* 0x0000001029297819 */ /* 0x000fe400000006ff */
[----:B------:R-:W-:Y:S02]  /*5d50*/  SHF.L.U32 R17, R17, 0x10, RZ ;  /* 0x0000001011117819 */ /* 0x000fe400000006ff */
[----:B------:R-:W-:Y:S01]  /*5d60*/  ISETP.GE.U32.AND P0, PT, R8, UR8, PT ;  /* 0x0000000808007c0c */ /* 0x000fe2000bf06070 */
[----:B------:R-:W-:Y:S01]  /*5d70*/  FADD.FTZ R41, R41, -UR11 ;  /* 0x8000000b29297e21 */ /* 0x000fe20008010000 */
[----:B------:R-:W-:Y:S01]  /*5d80*/  SHF.L.U32 R9, R9, 0x10, RZ ;  /* 0x0000001009097819 */ /* 0x000fe200000006ff */
[----:B------:R-:W-:Y:S01]  /*5d90*/  FADD.FTZ R17, R17, -UR11 ;  /* 0x8000000b11117e21 */ /* 0x000fe20008010000 */
[----:B------:R-:W-:Y:S01]  /*5da0*/  ISETP.GE.AND.EX P0, PT, R18, UR9, PT, P0 ;  /* 0x0000000912007c0c */ /* 0x000fe2000bf06300 */
[----:B------:R-:W-:Y:S01]  /*5db0*/  FMUL.FTZ R41, R41, UR10 ;  /* 0x0000000a29297c20 */ /* 0x000fe20008410000 */
[----:B------:R-:W-:Y:S01]  /*5dc0*/  SHF.L.U32 R16, R16, 0x10, RZ ;  /* 0x0000001010107819 */ /* 0x000fe200000006ff */
[----:B------:R-:W-:Y:S01]  /*5dd0*/  FMUL.FTZ R24, R17, UR10 ;  /* 0x0000000a11187c20 */ /* 0x000fe20008410000 */
[----:B------:R-:W-:Y:S01]  /*5de0*/  ISETP.LT.U32.AND P0, PT, R60, 0x180, !P0 ;  /* 0x000001803c00780c */ /* 0x000fe20004701070 */
[----:B------:R-:W-:-:S12]  /*5df0*/  @!P6 BRA `(.L_x_91) ;  /* 0x000000000048e947 */ /* 0x000fd80003800000 */
[----:B------:R-:W-:Y:S01]  /*5e00*/  FFMA.FTZ R13, R24, R11, R13 ;  /* 0x0000000b180d7223 */ /* 0x000fe2000001000d */
[----:B------:R-:W-:-:S03]  /*5e10*/  FFMA.FTZ R12, R41, R10, R12 ;  /* 0x0000000a290c7223 */ /* 0x000fc6000001000c */
[----:B------:R-:W-:Y:S01]  /*5e20*/  FMUL.FTZ R17, R13, -1.4426950216293334961 ;  /* 0xbfb8aa3b0d117820 */ /* 0x000fe20000410000 */
[----:B0---4-:R-:W-:-:S05]  /*5e30*/  FMUL.FTZ R14, R12, -1.4426950216293334961 ;  /* 0xbfb8aa3b0c0e7820 */ /* 0x011fca0000410000 */
[----:B------:R-:W0:Y:S08]  /*5e40*/  MUFU.EX2 R17, R17 ;  /* 0x0000001100117308 */ /* 0x000e300000000800 */
[----:B------:R-:W1:Y:S01]  /*5e50*/  MUFU.EX2 R14, R14 ;  /* 0x0000000e000e7308 */ /* 0x000e620000000800 */
[----:B0-----:R-:W-:-:S07]  /*5e60*/  FADD.FTZ R19, R17, 1 ;  /* 0x3f80000011137421 */ /* 0x001fce0000010000 */
[----:B------:R-:W0:Y:S01]  /*5e70*/  MUFU.RCP R19, R19 ;  /* 0x0000001300137308 */ /* 0x000e220000001000 */
[----:B-123--:R-:W-:-:S07]  /*5e80*/  FADD.FTZ R15, R14, 1 ;  /* 0x3f8000000e0f7421 */ /* 0x00efce0000010000 */
        /* <DEDUP_REMOVED lines=9> */
.L_x_91:
[----:B------:R-:W-:Y:S04]  /*5f20*/  BSSY B0, `(.L_x_92) ;  /* 0x0000013000007945 */ /* 0x000fe80003800000 */
[----:B------:R-:W-:Y:S05]  /*5f30*/  @!P0 BRA `(.L_x_93) ;  /* 0x0000000000448947 */ /* 0x000fea0003800000 */
[----:B------:R-:W-:Y:S01]  /*5f40*/  ULDC.64 UR8, c[0x0][0x288] ;  /* 0x0000a20000087ab9 */ /* 0x000fe20000000a00 */
[C-C-:B------:R-:W-:Y:S01]  /*5f50*/  FFMA.FTZ R12, R7.reuse, R41, R36.reuse ;  /* 0x00000029070c7223 */ /* 0x140fe20000010024 */
[----:B------:R-:W-:Y:S01]  /*5f60*/  MOV R63, R65 ;  /* 0x00000041003f7202 */ /* 0x000fe20000000f00 */
[----:B------:R-:W-:Y:S01]  /*5f70*/  FFMA.FTZ R7, R7, R24, R36 ;  /* 0x0000001807077223 */ /* 0x000fe20000010024 */
[----:B------:R-:W-:Y:S02]  /*5f80*/  IMAD R13, R18, UR8, RZ ;  /* 0x00000008120d7c24 */ /* 0x000fe4000f8e02ff */
[----:B------:R-:W-:Y:S01]  /*5f90*/  FFMA.FTZ R12, R9, R10, -R12 ;  /* 0x0000000a090c7223 */ /* 0x000fe2000001080c */
[----:B------:R-:W-:Y:S01]  /*5fa0*/  FFMA.FTZ R7, R16, R11, -R7 ;  /* 0x0000000b10077223 */ /* 0x000fe20000010807 */
[----:B------:R-:W-:-:S04]  /*5fb0*/  IMAD.WIDE.U32 R62, R8, UR8, R62 ;  /* 0x00000008083e7c25 */ /* 0x000fc8000f8e003e */
[----:B------:R-:W-:Y:S01]  /*5fc0*/  FMUL.FTZ R12, R12, UR10 ;  /* 0x0000000a0c0c7c20 */ /* 0x000fe20008410000 */
[----:B------:R-:W-:Y:S01]  /*5fd0*/  FMUL.FTZ R7, R7, UR10 ;  /* 0x0000000a07077c20 */ /* 0x000fe20008410000 */
[----:B------:R-:W-:Y:S01]  /*5fe0*/  IMAD R13, R8, UR9, R13 ;  /* 0x00000009080d7c24 */ /* 0x000fe2000f8e020d */
[----:B------:R-:W-:Y:S02]  /*5ff0*/  ULDC.64 UR8, c[0x0][0x210] ;  /* 0x0000840000087ab9 */ /* 0x000fe40000000a00 */
[C---:B------:R-:W-:Y:S02]  /*6000*/  LEA R8, P0, R62.reuse, UR8, 0x1 ;  /* 0x000000083e087c11 */ /* 0x040fe4000f8008ff */
[----:B------:R-:W-:Y:S02]  /*6010*/  IADD3 R13, R63, R13, RZ ;  /* 0x0000000d3f0d7210 */ /* 0x000fe40007ffe0ff */
[----:B------:R-:W-:Y:S02]  /*6020*/  F2FP.BF16.F32.PACK_AB R7, R7, R12 ;  /* 0x0000000c0707723e */ /* 0x000fe400000010ff */
[----:B------:R-:W-:-:S05]  /*6030*/  LEA.HI.X R9, R62, UR9, R13, 0x1, P0 ;  /* 0x000000093e097c11 */ /* 0x000fca00080f0c0d */
[----:B------:R0:W-:Y:S02]  /*6040*/  STG.E desc[UR12][R8.64], R7 ;  /* 0x0000000708007986 */ /* 0x0001e4000c10190c */
.L_x_93:
[----:B------:R-:W-:Y:S05]  /*6050*/  BSYNC B0 ;  /* 0x0000000000007941 */ /* 0x000fea0003800000 */
.L_x_92:
[----:B------:R-:W-:Y:S01]  /*6060*/  ULDC UR8, c[0x0][0x2a0] ;  /* 0x0000a80000087ab9 */ /* 0x000fe20000000800 */
[----:B------:R-:W-:Y:S01]  /*6070*/  ULDC UR9, c[0x0][0x270] ;  /* 0x00009c0000097ab9 */ /* 0x000fe20000000800 */
[----:B------:R-:W-:Y:S01]  /*6080*/  IADD3 R54, R3, R54, RZ ;  /* 0x0000003603367210 */ /* 0x000fe20007ffe0ff */
[----:B------:R-:W-:Y:S01]  /*6090*/  UIMAD UR8, UR8, UR9, URZ ;  /* 0x00000009080872a4 */ /* 0x000fe2000f8e023f */
[----:B------:R-:W-:-:S05]  /*60a0*/  IADD3 R55, R55, 0x1, RZ ;  /* 0x0000000137377810 */ /* 0x000fca0007ffe0ff */
[----:B------:R-:W-:-:S13]  /*60b0*/  ISETP.GE.AND P0, PT, R54, UR8, PT ;  /* 0x0000000836007c0c */ /* 0x000fda000bf06270 */
[----:B------:R-:W-:Y:S05]  /*60c0*/  @!P0 BRA `(.L_x_94) ;  /* 0xffffffa000e08947 */ /* 0x000fea000383ffff */
.L_x_43:
[----:B------:R-:W5:Y:S01]  /*60d0*/  LDC R6, c[0x0][0xc] ;  /* 0x00000300ff067b82 */ /* 0x000f620000000800 */
[----:B------:R-:W-:Y:S01]  /*60e0*/  ISETP.NE.AND P2, PT, R60, RZ, PT ;  /* 0x000000ff3c00720c */ /* 0x000fe20003f45270 */
[----:B------:R-:W-:Y:S06]  /*60f0*/  BSSY B0, `(.L_x_95) ;  /* 0x0000015000007945 */ /* 0x000fec0003800000 */
[----:B0-----:R-:W0:Y:S08]  /*6100*/  LDC R7, c[0x0][0x10] ;  /* 0x00000400ff077b82 */ /* 0x001e300000000800 */
[----:B------:R-:W1:Y:S01]  /*6110*/  LDC.64 R2, c[0x0][0x258] ;  /* 0x00009600ff027b82 */ /* 0x000e620000000a00 */
[----:B-----5:R-:W-:-:S02]  /*6120*/  IADD3 R4, R6, -0x1, RZ ;  /* 0xffffffff06047810 */ /* 0x020fc40007ffe0ff */
[----:B------:R-:W-:Y:S02]  /*6130*/  ISETP.NE.AND P1, PT, R6, 0x1, PT ;  /* 0x000000010600780c */ /* 0x000fe40003f25270 */
[----:B------:R-:W-:Y:S02]  /*6140*/  ISETP.NE.AND P0, PT, R4, UR14, PT ;  /* 0x0000000e04007c0c */ /* 0x000fe4000bf05270 */
[C---:B0-----:R-:W-:Y:S02]  /*6150*/  IADD3 R5, R7.reuse, -0x1, RZ ;  /* 0xffffffff07057810 */ /* 0x041fe40007ffe0ff */
[----:B------:R-:W-:Y:S02]  /*6160*/  SHF.L.U32 R4, R7, 0x1, RZ ;  /* 0x0000000107047819 */ /* 0x000fe400000006ff */
[----:B------:R-:W-:Y:S02]  /*6170*/  ISETP.NE.OR P0, PT, R0, R5, P0 ;  /* 0x000000050000720c */ /* 0x000fe40000705670 */
[----:B------:R-:W-:-:S05]  /*6180*/  SEL R5, R4, RZ, P1 ;  /* 0x000000ff04057207 */ /* 0x000fca0000800000 */
[----:B-1----:R-:W-:Y:S01]  /*6190*/  IMAD.WIDE.U32 R2, R5, 0x4, R2 ;  /* 0x0000000405027825 */ /* 0x002fe200078e0002 */
        /* <DEDUP_REMOVED lines=10> */
.L_x_96:
[----:B------:R-:W-:Y:S05]  /*6240*/  BSYNC B0 ;  /* 0x0000000000007941 */ /* 0x000fea0003800000 */
.L_x_95:
[----:B------:R-:W-:Y:S05]  /*6250*/  @P0 EXIT ;  /* 0x000000000000094d */ /* 0x000fea0003800000 */
[----:B------:R-:W-:Y:S05]  /*6260*/  @P2 BRA `(.L_x_97) ;  /* 0x0000000000202947 */ /* 0x000fea0003800000 */
[----:B------:R-:W-:-:S05]  /*6270*/  IMAD R0, R6, R7, RZ ;  /* 0x0000000706007224 */ /* 0x000fca00078e02ff */
[----:B------:R-:W-:-:S13]  /*6280*/  ISETP.NE.AND P0, PT, R0, -0x1, PT ;  /* 0xffffffff0000780c */ /* 0x000fda0003f05270 */
[----:B------:R-:W-:Y:S05]  /*6290*/  @!P0 BRA `(.L_x_97) ;  /* 0x0000000000148947 */ /* 0x000fea0003800000 */
.L_x_98:
[----:B0-----:R-:W5:Y:S04]  /*62a0*/  LDG.E.STRONG.GPU R5, desc[UR12][R2.64] ;  /* 0x0000000c02057981 */ /* 0x001f68000c1ef900 */
[----:B-----5:R-:W-:Y:S01]  /*62b0*/  CCTL.IVALL ;  /* 0x00000000ff00798f */ /* 0x020fe20002000000 */
[----:B------:R-:W-:Y:S05]  /*62c0*/  YIELD ;  /* 0x0000000000007946 */ /* 0x000fea0003800000 */
[----:B------:R-:W-:-:S13]  /*62d0*/  ISETP.NE.AND P0, PT, R5, R0, PT ;  /* 0x000000000500720c */ /* 0x000fda0003f05270 */
[----:B------:R-:W-:Y:S05]  /*62e0*/  @P0 BRA `(.L_x_98) ;  /* 0xfffffffc00ec0947 */ /* 0x000fea000383ffff */
.L_x_97:
[----:B------:R-:W-:Y:S05]  /*62f0*/  WARPSYNC.ALL ;  /* 0x0000000000007948 */ /* 0x000fea0003800000 */
[----:B------:R-:W1:Y:S08]  /*6300*/  LDC.64 R22, c[0x0][0x288] ;  /* 0x0000a200ff167b82 */ /* 0x000e700000000a00 */
[----:B------:R-:W-:Y:S01]  /*6310*/  BAR.SYNC.DEFER_BLOCKING 0x0 ;  /* 0x0000000000007b1d */ /* 0x000fe20000010000 */
[----:B-1----:R-:W-:-:S04]  /*6320*/  LEA.HI R0, P0, R23, R22, RZ, 0x1 ;  /* 0x0000001617007211 */ /* 0x002fc800078108ff */
[----:B0-----:R-:W-:-:S04]  /*6330*/  IADD3.X R3, RZ, R23, RZ, P0, !PT ;  /* 0x00000017ff037210 */ /* 0x001fc800007fe4ff */
        /* <DEDUP_REMOVED lines=8> */
[----:B--234-:R-:W0:Y:S01]  /*63c0*/  LDC.64 R14, c[0x0][0x218] ;  /* 0x00008600ff0e7b82 */ /* 0x01ce220000000a00 */
        /* <DEDUP_REMOVED lines=10> */
.L_x_99:
        /* <DEDUP_REMOVED lines=23> */
.L_x_100:
        /* <DEDUP_REMOVED lines=10> */
.L_x_5133:


//--------------------- .text._Z35group_norm_nhwc_bwd_one_pass_kernelI11Bf16IOFp32WLi256ELi48ELi384EEv26Group_norm_nhwc_bwd_params --------------------------
	.section	.text._Z35group_norm_nhwc_bwd_one_pass_kernelI11Bf16IOFp32WLi256ELi48ELi384EEv26Group_norm_nhwc_bwd_params,"ax",@progbits
	.align	128
        .global         _Z35group_norm_nhwc_bwd_one_pass_kernelI11Bf16IOFp32WLi256ELi48ELi384EEv26Group_norm_nhwc_bwd_params
        .type           _Z35group_norm_nhwc_bwd_one_pass_kernelI11Bf16IOFp32WLi256ELi48ELi384EEv26Group_norm_nhwc_bwd_params,@function
        .size           _Z35group_norm_nhwc_bwd_one_pass_kernelI11Bf16IOFp32WLi256ELi48ELi384EEv26Group_norm_nhwc_bwd_params,(.L_x_5134 - _Z35group_norm_nhwc_bwd_one_pass_kernelI11Bf16IOFp32WLi256ELi48ELi384EEv26Group_norm_nhwc_bwd_params)
        .other          _Z35group_norm_nhwc_bwd_one_pass_kernelI11Bf16IOFp32WLi256ELi48ELi384EEv26Group_norm_nhwc_bwd_params,@"STO_CUDA_ENTRY STV_DEFAULT"
_Z35group_norm_nhwc_bwd_one_pass_kernelI11Bf16IOFp32WLi256ELi48ELi384EEv26Group_norm_nhwc_bwd_params:
.text._Z35group_norm_nhwc_bwd_one_pass_kernelI11Bf16IOFp32WLi256ELi48ELi384EEv26Group_norm_nhwc_bwd_params:
        /* <DEDUP_REMOVED lines=14> */
[----:B------:R-:W1:Y:S01]  /*00e0*/  S2R R28, SR_LANEID ;  /* 0x00000000001c7919 */ /* 0x000e620000000000 */
[----:B------:R-:W-:Y:S01]  /*00f0*/  LOP3.LUT R9, R9, 0xffffff7f, RZ, 0xc0, !PT ;  /* 0xffffff7f09097812 */ /* 0x000fe200078ec0ff */
[----:B------:R-:W-:Y:S01]  /*0100*/  UMOV UR5, 0x400 ;  /* 0x0000040000057882 */ /* 0x000fe20000000000 */
[----:B------:R-:W-:Y:S01]  /*0110*/  SHF.R.U32.HI R23, RZ, 0x4, R3 ;  /* 0x00000004ff177819 */ /* 0x000fe20000011603 */
[----:B------:R-:W2:Y:S01]  /*0120*/  S2UR UR6, SR_CgaCtaId ;  /* 0x00000000000679c3 */ /* 0x000ea20000008800 */
[----:B------:R-:W-:Y:S01]  /*0130*/  HFMA2.MMA R27, -RZ, RZ, 0, 0 ;  /* 0x00000000ff1b7435 */ /* 0x000fe200000001ff */
[----:B------:R-:W-:-:S06]  /*0140*/  MOV R26, R108 ;  /* 0x0000006c001a7202 */ /* 0x000fcc0000000f00 */
[----:B------:R-:W3:Y:S01]  /*0150*/  LDC.64 R2, c[0x0][0x288] ;  /* 0x0000a200ff027b82 */ /* 0x000ee20000000a00 */
[----:B0-----:R-:W-:-:S07]  /*0160*/  IMAD R104, R104, UR7, R23 ;  /* 0x0000000768687c24 */ /* 0x001fce000f8e0217 */
[----:B------:R-:W0:Y:S01]  /*0170*/  LDC R31, c[0x0][0x10] ;  /* 0x00000400ff1f7b82 */ /* 0x000e220000000800 */
[----:B------:R-:W-:Y:S01]  /*0180*/  IMAD R23, R23, -0x18, R106 ;  /* 0xffffffe817177824 */ /* 0x000fe200078e026a */
[C---:B------:R-:W-:Y:S02]  /*0190*/  ISETP.LT.U32.AND P0, PT, R104.reuse, UR10, PT ;  /* 0x0000000a68007c0c */ /* 0x040fe4000bf01070 */
[----:B------:R-:W-:Y:S01]  /*01a0*/  SHF.R.S32.HI R107, RZ, 0x1f, R104 ;  /* 0x0000001fff6b7819 */ /* 0x000fe20000011468 */
[----:B--2---:R-:W-:Y:S01]  /*01b0*/  ULEA UR5, UR6, UR5, 0x18 ;  /* 0x0000000506057291 */ /* 0x004fe2000f8ec03f */
[----:B------:R-:W-:Y:S02]  /*01c0*/  IADD3 R102, R104, 0x10, RZ ;  /* 0x0000001068667810 */ /* 0x000fe40007ffe0ff */
[----:B------:R-:W2:Y:S01]  /*01d0*/  LDC R29, c[0x0][0xc] ;  /* 0x00000300ff1d7b82 */ /* 0x000ea20000000800 */
[----:B------:R-:W-:Y:S02]  /*01e0*/  ISETP.LT.AND.EX P0, PT, R107, UR11, !P1, P0 ;  /* 0x0000000b6b007c0c */ /* 0x000fe4000cf01300 */
[----:B------:R-:W-:-:S02]  /*01f0*/  ISETP.LT.U32.AND P5, PT, R102, UR10, PT ;  /* 0x0000000a66007c0c */ /* 0x000fc4000bfa1070 */
[----:B------:R-:W-:Y:S02]  /*0200*/  SHF.R.S32.HI R105, RZ, 0x1f, R102 ;  /* 0x0000001fff697819 */ /* 0x000fe40000011466 */
[----:B------:R-:W-:Y:S02]  /*0210*/  IADD3 R100, R104, 0x20, RZ ;  /* 0x0000002068647810 */ /* 0x000fe40007ffe0ff */
[----:B------:R-:W-:Y:S02]  /*0220*/  ISETP.LT.AND.EX P6, PT, R105, UR11, !P1, P5 ;  /* 0x0000000b69007c0c */ /* 0x000fe4000cfc1350 */
[----:B------:R-:W-:Y:S02]  /*0230*/  ISETP.LT.U32.AND P4, PT, R100, UR10, PT ;  /* 0x0000000a64007c0c */ /* 0x000fe4000bf81070 */
[----:B------:R-:W-:Y:S02]  /*0240*/  SHF.R.S32.HI R103, RZ, 0x1f, R100 ;  /* 0x0000001fff677819 */ /* 0x000fe40000011464 */
[----:B------:R-:W-:Y:S01]  /*0250*/  @P0 LOP3.LUT R9, R9, 0x80, RZ, 0xfc, !PT ;  /* 0x0000008009090812 */ /* 0x000fe200078efcff */
[----:B0-----:R-:W-:Y:S01]  /*0260*/  IMAD R25, R31, UR7, R108 ;  /* 0x000000071f197c24 */ /* 0x001fe2000f8e026c */
[----:B------:R-:W-:-:S02]  /*0270*/  ISETP.LT.AND.EX P5, PT, R103, UR11, !P1, P4 ;  /* 0x0000000b67007c0c */ /* 0x000fc4000cfa1340 */
[----:B------:R-:W-:Y:S02]  /*0280*/  LOP3.LUT R9, R9, 0xffffffbf, RZ, 0xc0, !PT ;  /* 0xffffffbf09097812 */ /* 0x000fe400078ec0ff */
[C---:B------:R-:W-:Y:S02]  /*0290*/  IADD3 R98, R104.reuse, 0x30, RZ ;  /* 0x0000003068627810 */ /* 0x040fe40007ffe0ff */
[----:B------:R-:W-:Y:S02]  /*02a0*/  @P6 LOP3.LUT R9, R9, 0x40, RZ, 0xfc, !PT ;  /* 0x0000004009096812 */ /* 0x000fe400078efcff */
[----:B------:R-:W-:Y:S02]  /*02b0*/  IADD3 R96, R104, 0x40, RZ ;  /* 0x0000004068607810 */ /* 0x000fe40007ffe0ff */
[----:B------:R-:W-:Y:S02]  /*02c0*/  ISETP.LT.U32.AND P3, PT, R98, UR10, PT ;  /* 0x0000000a62007c0c */ /* 0x000fe4000bf61070 */
[----:B------:R-:W-:-:S02]  /*02d0*/  SHF.R.S32.HI R101, RZ, 0x1f, R98 ;  /* 0x0000001fff657819 */ /* 0x000fc40000011462 */
[----:B------:R-:W-:Y:S02]  /*02e0*/  LOP3.LUT R9, R9, 0xffffffdf, RZ, 0xc0, !PT ;  /* 0xffffffdf09097812 */ /* 0x000fe400078ec0ff */
[----:B------:R-:W-:Y:S02]  /*02f0*/  ISETP.LT.U32.AND P2, PT, R96, UR10, PT ;  /* 0x0000000a60007c0c */ /* 0x000fe4000bf41070 */
[----:B------:R-:W-:Y:S02]  /*0300*/  SHF.R.S32.HI R99, RZ, 0x1f, R96 ;  /* 0x0000001fff637819 */ /* 0x000fe40000011460 */
[----:B------:R-:W-:Y:S02]  /*0310*/  ISETP.LT.AND.EX P4, PT, R101, UR11, !P1, P3 ;  /* 0x0000000b65007c0c */ /* 0x000fe4000cf81330 */
[----:B------:R-:W-:Y:S02]  /*0320*/  @P5 LOP3.LUT R9, R9, 0x20, RZ, 0xfc, !PT ;  /* 0x0000002009095812 */ /* 0x000fe400078efcff */
[----:B------:R-:W-:-:S02]  /*0330*/  IADD3 R86, R104, 0x50, RZ ;  /* 0x0000005068567810 */ /* 0x000fc40007ffe0ff */
[----:B------:R-:W-:Y:S02]  /*0340*/  ISETP.LT.AND.EX P3, PT, R99, UR11, !P1, P2 ;  /* 0x0000000b63007c0c */ /* 0x000fe4000cf61320 */
[----:B------:R-:W-:Y:S02]  /*0350*/  LOP3.LUT R9, R9, 0xfffffff7, RZ, 0xc0, !PT ;  /* 0xfffffff709097812 */ /* 0x000fe400078ec0ff */
[----:B------:R-:W-:Y:S02]  /*0360*/  ISETP.LT.U32.AND P0, PT, R86, UR10, PT ;  /* 0x0000000a56007c0c */ /* 0x000fe4000bf01070 */
[----:B------:R-:W-:Y:S02]  /*0370*/  SHF.R.S32.HI R97, RZ, 0x1f, R86 ;  /* 0x0000001fff617819 */ /* 0x000fe40000011456 */
[----:B------:R-:W-:Y:S02]  /*0380*/  LOP3.LUT R9, R9, 0xffffffef, RZ, 0xc0, !PT ;  /* 0xffffffef09097812 */ /* 0x000fe400078ec0ff */
[----:B------:R-:W-:-:S02]  /*0390*/  IADD3 R84, R104, 0x60, RZ ;  /* 0x0000006068547810 */ /* 0x000fc40007ffe0ff */
[----:B------:R-:W-:Y:S02]  /*03a0*/  ISETP.LT.AND.EX P2, PT, R97, UR11, !P1, P0 ;  /* 0x0000000b61007c0c */ /* 0x000fe4000cf41300 */
[----:B------:R-:W-:Y:S02]  /*03b0*/  @P4 LOP3.LUT R9, R9, 0x10, RZ, 0xfc, !PT ;  /* 0x0000001009094812 */ /* 0x000fe400078efcff */
[----:B------:R-:W-:Y:S02]  /*03c0*/  SHF.R.S32.HI R87, RZ, 0x1f, R84 ;  /* 0x0000001fff577819 */ /* 0x000fe40000011454 */
[----:B------:R-:W-:Y:S02]  /*03d0*/  ISETP.LT.U32.AND P0, PT, R84, UR10, PT ;  /* 0x0000000a54007c0c */ /* 0x000fe4000bf01070 */
[----:B------:R-:W-:Y:S02]  /*03e0*/  @P3 LOP3.LUT R9, R9, 0x8, RZ, 0xfc, !PT ;  /* 0x0000000809093812 */ /* 0x000fe400078efcff */
[----:B------:R-:W-:-:S02]  /*03f0*/  ISETP.LT.AND.EX P0, PT, R87, UR11, !P1, P0 ;  /* 0x0000000b57007c0c */ /* 0x000fc4000cf01300 */
[----:B------:R-:W-:Y:S02]  /*0400*/  LOP3.LUT R9, R9, 0xfffffffb, RZ, 0xc0, !PT ;  /* 0xfffffffb09097812 */ /* 0x000fe400078ec0ff */
[C---:B------:R-:W-:Y:S02]  /*0410*/  IADD3 R82, R104.reuse, 0x70, RZ ;  /* 0x0000007068527810 */ /* 0x040fe40007ffe0ff */
[----:B------:R-:W-:Y:S02]  /*0420*/  @P2 LOP3.LUT R9, R9, 0x4, RZ, 0xfc, !PT ;  /* 0x0000000409092812 */ /* 0x000fe400078efcff */
[C---:B------:R-:W-:Y:S02]  /*0430*/  IADD3 R80, R104.reuse, 0x80, RZ ;  /* 0x0000008068507810 */ /* 0x040fe40007ffe0ff */
[C---:B------:R-:W-:Y:S02]  /*0440*/  IADD3 R78, R104.reuse, 0x90, RZ ;  /* 0x00000090684e7810 */ /* 0x040fe40007ffe0ff */
[----:B------:R-:W-:-:S02]  /*0450*/  IADD3 R76, R104, 0xa0, RZ ;  /* 0x000000a0684c7810 */ /* 0x000fc40007ffe0ff */
[----:B------:R-:W-:Y:S02]  /*0460*/  LOP3.LUT R9, R9, 0xfffffffd, RZ, 0xc0, !PT ;  /* 0xfffffffd09097812 */ /* 0x000fe400078ec0ff */
[----:B------:R-:W-:Y:S02]  /*0470*/  IADD3 R30, R104, 0xb0, RZ ;  /* 0x000000b0681e7810 */ /* 0x000fe40007ffe0ff */
[----:B------:R-:W-:Y:S02]  /*0480*/  SHF.R.S32.HI R85, RZ, 0x1f, R82 ;  /* 0x0000001fff557819 */ /* 0x000fe40000011452 */
[----:B------:R-:W-:Y:S02]  /*0490*/  SHF.R.S32.HI R83, RZ, 0x1f, R80 ;  /* 0x0000001fff537819 */ /* 0x000fe40000011450 */
[----:B------:R-:W-:Y:S02]  /*04a0*/  SHF.R.S32.HI R81, RZ, 0x1f, R78 ;  /* 0x0000001fff517819 */ /* 0x000fe4000001144e */
[----:B------:R-:W-:-:S02]  /*04b0*/  SHF.R.S32.HI R79, RZ, 0x1f, R76 ;  /* 0x0000001fff4f7819 */ /* 0x000fc4000001144c */
[----:B------:R-:W-:Y:S02]  /*04c0*/  ISETP.LT.U32.AND P5, PT, R82, UR10, PT ;  /* 0x0000000a52007c0c */ /* 0x000fe4000bfa1070 */
[----:B------:R-:W-:Y:S02]  /*04d0*/  @P0 LOP3.LUT R9, R9, 0x2, RZ, 0xfc, !PT ;  /* 0x0000000209090812 */ /* 0x000fe400078efcff */
[----:B------:R-:W-:Y:S02]  /*04e0*/  ISETP.LT.U32.AND P4, PT, R80, UR10, PT ;  /* 0x0000000a50007c0c */ /* 0x000fe4000bf81070 */
[----:B------:R-:W-:Y:S02]  /*04f0*/  ISETP.LT.U32.AND P3, PT, R78, UR10, PT ;  /* 0x0000000a4e007c0c */ /* 0x000fe4000bf61070 */
[----:B------:R-:W-:Y:S02]  /*0500*/  ISETP.LT.U32.AND P2, PT, R76, UR10, PT ;  /* 0x0000000a4c007c0c */ /* 0x000fe4000bf41070 */
[----:B------:R-:W-:-:S02]  /*0510*/  SHF.R.S32.HI R77, RZ, 0x1f, R30 ;  /* 0x0000001fff4d7819 */ /* 0x000fc4000001141e */
[----:B------:R-:W-:Y:S01]  /*0520*/  ISETP.LT.U32.AND P0, PT, R30, UR10, PT ;  /* 0x0000000a1e007c0c */ /* 0x000fe2000bf01070 */
[----:B------:R-:W-:Y:S01]  /*0530*/  ULDC.U8 UR10, c[0x0][0x2a4] ;  /* 0x0000a900000a7ab9 */ /* 0x000fe20000000000 */
[----:B------:R-:W-:Y:S02]  /*0540*/  ISETP.LT.AND.EX P5, PT, R85, UR11, !P1, P5 ;  /* 0x0000000b55007c0c */ /* 0x000fe4000cfa1350 */
[----:B------:R-:W-:Y:S02]  /*0550*/  ISETP.LT.AND.EX P4, PT, R83, UR11, !P1, P4 ;  /* 0x0000000b53007c0c */ /* 0x000fe4000cf81340 */
[----:B------:R-:W-:Y:S02]  /*0560*/  ISETP.LT.AND.EX P3, PT, R81, UR11, !P1, P3 ;  /* 0x0000000b51007c0c */ /* 0x000fe4000cf61330 */
[----:B------:R-:W-:Y:S02]  /*0570*/  ISETP.LT.AND.EX P2, PT, R79, UR11, !P1, P2 ;  /* 0x0000000b4f007c0c */ /* 0x000fe4000cf41320 */
[----:B------:R-:W-:-:S02]  /*0580*/  ISETP.LT.AND.EX P1, PT, R77, UR11, !P1, P0 ;  /* 0x0000000b4d007c0c */ /* 0x000fc4000cf21300 */
[C---:B---3--:R-:W-:Y:S02]  /*0590*/  LEA.HI R21, P0, R3.reuse, R2, RZ, 0x1 ;  /* 0x0000000203157211 */ /* 0x048fe400078108ff */
[-C--:B------:R-:W-:Y:S02]  /*05a0*/  LEA R5, R3, R3.reuse, 0x1 ;  /* 0x0000000303057211 */ /* 0x080fe400078e08ff */
[----:B------:R-:W-:Y:S01]  /*05b0*/  IADD3.X R14, RZ, R3, RZ, P0, !PT ;  /* 0x00000003ff0e7210 */ /* 0x000fe200007fe4ff */
[----:B------:R-:W-:Y:S01]  /*05c0*/  IMAD.WIDE.U32 R2, R2, 0x3, RZ ;  /* 0x0000000302027825 */ /* 0x000fe200078e00ff */
[----:B------:R-:W-:Y:S02]  /*05d0*/  IADD3 R20, R104, 0xc0, RZ ;  /* 0x000000c068147810 */ /* 0x000fe40007ffe0ff */
[----:B------:R-:W-:Y:S02]  /*05e0*/  SHF.R.S64 R21, R21, 0x1, R14 ;  /* 0x0000000115157819 */ /* 0x000fe4000000100e */
[----:B------:R-:W-:-:S02]  /*05f0*/  IADD3 R5, R3, R5, RZ ;  /* 0x0000000503057210 */ /* 0x000fc40007ffe0ff */
[----:B------:R-:W-:Y:S02]  /*0600*/  SHF.R.S32.HI R3, RZ, 0x1f, R106 ;  /* 0x0000001fff037819 */ /* 0x000fe4000001146a */
[----:B------:R-:W-:Y:S02]  /*0610*/  LEA.HI R12, P0, R5, R2, RZ, 0x1 ;  /* 0x00000002050c7211 */ /* 0x000fe400078108ff */
[----:B------:R-:W-:Y:S02]  /*0620*/  LEA.HI R3, R3, R106, RZ, 0x5 ;  /* 0x0000006a03037211 */ /* 0x000fe400078f28ff */
[----:B------:R-:W-:Y:S02]  /*0630*/  IADD3.X R5, RZ, R5, RZ, P0, !PT ;  /* 0x00000005ff057210 */ /* 0x000fe400007fe4ff */
[----:B------:R-:W-:Y:S02]  /*0640*/  SHF.R.S32.HI R3, RZ, 0x5, R3 ;  /* 0x00000005ff037819 */ /* 0x000fe40000011403 */
[----:B------:R-:W-:-:S02]  /*0650*/  SHF.R.S32.HI R14, RZ, 0x1, R14 ;  /* 0x00000001ff0e7819 */ /* 0x000fc4000001140e */
[----:B------:R-:W-:Y:S02]  /*0660*/  LEA R22, R3, UR5, 0x3 ;  /* 0x0000000503167c11 */ /* 0x000fe4000f8e18ff */
[C---:B------:R-:W-:Y:S02]  /*0670*/  IADD3 R19, R104.reuse, 0xd0, RZ ;  /* 0x000000d068137810 */ /* 0x040fe40007ffe0ff */
[C---:B------:R-:W-:Y:S02]  /*0680*/  IADD3 R18, R104.reuse, 0xe0, RZ ;  /* 0x000000e068127810 */ /* 0x040fe40007ffe0ff */
[----:B------:R-:W-:Y:S02]  /*0690*/  IADD3 R16, R104, 0xf0, RZ ;  /* 0x000000f068107810 */ /* 0x000fe40007ffe0ff */
[--C-:B------:R-:W-:Y:S02]  /*06a0*/  SHF.R.S64 R12, R12, 0x1, R5.reuse ;  /* 0x000000010c0c7819 */ /* 0x100fe40000001005 */
[----:B------:R-:W-:-:S02]  /*06b0*/  SHF.R.S32.HI R3, RZ, 0x1, R5 ;  /* 0x00000001ff037819 */ /* 0x000fc40000011405 */
[----:B--2---:R-:W-:Y:S02]  /*06c0*/  LOP3.LUT R24, R29, 0x3, RZ, 0xc0, !PT ;  /* 0x000000031d187812 */ /* 0x004fe400078ec0ff */
[----:B------:R-:W-:Y:S02]  /*06d0*/  SHF.L.U32 R23, R23, 0x1, RZ ;  /* 0x0000000117177819 */ /* 0x000fe400000006ff */
[----:B------:R-:W-:Y:S02]  /*06e0*/  SHF.L.U64.HI R14, R21, 0x2, R14 ;  /* 0x00000002150e7819 */ /* 0x000fe4000001020e */
[----:B------:R-:W-:Y:S02]  /*06f0*/  SHF.R.S32.HI R17, RZ, 0x1f, R20 ;  /* 0x0000001fff117819 */ /* 0x000fe40000011414 */
[----:B------:R-:W-:Y:S02]  /*0700*/  SHF.R.S32.HI R15, RZ, 0x1f, R19 ;  /* 0x0000001fff0f7819 */ /* 0x000fe40000011413 */
[----:B------:R-:W-:-:S02]  /*0710*/  SHF.R.S32.HI R13, RZ, 0x1f, R18 ;  /* 0x0000001fff0d7819 */ /* 0x000fc40000011412 */
[----:B------:R-:W-:Y:S02]  /*0720*/  SHF.R.S32.HI R11, RZ, 0x1f, R16 ;  /* 0x0000001fff0b7819 */ /* 0x000fe40000011410 */
[----:B-1----:R-:W-:-:S07]  /*0730*/  SHF.L.U64.HI R10, R12, 0x2, R3 ;  /* 0x000000020c0a7819 */ /* 0x002fce0000010203 */
.L_x_184:
[----:B0-----:R-:W0:Y:S01]  /*0740*/  LDC R33, c[0x0][0x2a0] ;  /* 0x0000a800ff217b82 */ /* 0x001e220000000800 */
[----:B------:R-:W-:Y:S01]  /*0750*/  P2R R8, PR, RZ, 0x4 ;  /* 0x00000004ff087803 */ /* 0x000fe20000000000 */
[----:B------:R-:W-:Y:S01]  /*0760*/  ULDC.64 UR12, c[0x0][0x298] ;  /* 0x0000a600000c7ab9 */ /* 0x000fe20000000a00 */
[C---:B------:R-:W-:Y:S02]  /*0770*/  LOP3.LUT P2, RZ, R9.reuse, 0x80, RZ, 0xc0, !PT ;  /* 0x0000008009ff7812 */ /* 0x040fe4000784c0ff */
[C---:B------:R-:W-:Y:S02]  /*0780*/  LOP3.LUT P6, RZ, R9.reuse, 0x40, RZ, 0xc0, !PT ;  /* 0x0000004009ff7812 */ /* 0x040fe400078cc0ff */
[----:B------:R-:W-:Y:S01]  /*0790*/  P2R R6, PR, RZ, 0x2 ;  /* 0x00000002ff067803 */ /* 0x000fe20000000000 */
[----:B------:R-:W1:Y:S01]  /*07a0*/  @P5 LDC.64 R50, c[0x0][0x230] ;  /* 0x00008c00ff325b82 */ /* 0x000e620000000a00 */
[----:B------:R-:W-:Y:S02]  /*07b0*/  LOP3.LUT P1, RZ, R9, 0x10, RZ, 0xc0, !PT ;  /* 0x0000001009ff7812 */ /* 0x000fe4000782c0ff */
[----:B------:R-:W-:-:S05]  /*07c0*/  P2R R114, PR, RZ, 0x20 ;  /* 0x00000020ff727803 */ /* 0x000fca0000000000 */
[----:B------:R-:W2:Y:S01]  /*07d0*/  @P2 LDC.64 R90, c[0x0][0x230] ;  /* 0x00008c00ff5a2b82 */ /* 0x000ea20000000a00 */
[----:B0-----:R-:W-:-:S07]  /*07e0*/  IABS R7, R33 ;  /* 0x0000002100077213 */ /* 0x001fce0000000000 */
[----:B------:R-:W0:Y:S01]  /*07f0*/  @P6 LDC.64 R74, c[0x0][0x230] ;  /* 0x00008c00ff4a6b82 */ /* 0x000e220000000a00 */
[----:B------:R-:W3:Y:S07]  /*0800*/  I2F.RP R0, R7 ;  /* 0x0000000700007306 */ /* 0x000eee0000209400 */
[----:B------:R-:W4:Y:S08]  /*0810*/  @P1 LDC.64 R66, c[0x0][0x230] ;  /* 0x00008c00ff421b82 */ /* 0x000f300000000a00 */
[----:B------:R-:W1:Y:S01]  /*0820*/  @P4 LDC.64 R46, c[0x0][0x230] ;  /* 0x00008c00ff2e4b82 */ /* 0x000e620000000a00 */
[----:B---3--:R-:W3:Y:S07]  /*0830*/  MUFU.RCP R0, R0 ;  /* 0x0000000000007308 */ /* 0x008eee0000001000 */
[----:B------:R-:W1:Y:S01]  /*0840*/  @P3 LDC.64 R42, c[0x0][0x230] ;  /* 0x00008c00ff2a3b82 */ /* 0x000e620000000a00 */
[----:B---3--:R-:W-:-:S04]  /*0850*/  IADD3 R2, R0, 0xffffffe, RZ ;  /* 0x0ffffffe00027810 */ /* 0x008fc80007ffe0ff */
[----:B------:R3:W2:Y:S02]  /*0860*/  F2I.FTZ.U32.TRUNC.NTZ R3, R2 ;  /* 0x0000000200037305 */ /* 0x0006a4000021f000 */
[----:B---3--:R-:W-:Y:S02]  /*0870*/  MOV R2, RZ ;  /* 0x000000ff00027202 */ /* 0x008fe40000000f00 */
[----:B--2---:R-:W-:-:S05]  /*0880*/  IADD3 R4, RZ, -R3, RZ ;  /* 0x80000003ff047210 */ /* 0x004fca0007ffe0ff */
[----:B------:R-:W-:Y:S01]  /*0890*/  IMAD R5, R4, R7, RZ ;  /* 0x0000000704057224 */ /* 0x000fe200078e02ff */
[----:B------:R-:W-:-:S03]  /*08a0*/  IABS R4, R26 ;  /* 0x0000001a00047213 */ /* 0x000fc60000000000 */
[----:B------:R-:W-:-:S06]  /*08b0*/  IMAD.HI.U32 R3, R3, R5, R2 ;  /* 0x0000000503037227 */ /* 0x000fcc00078e0002 */
[----:B------:R-:W-:-:S05]  /*08c0*/  IMAD.HI.U32 R3, R3, R4, RZ ;  /* 0x0000000403037227 */ /* 0x000fca00078e00ff */
[----:B------:R-:W-:-:S05]  /*08d0*/  IADD3 R0, -R3, RZ, RZ ;  /* 0x000000ff03007210 */ /* 0x000fca0007ffe1ff */
[----:B------:R-:W-:-:S05]  /*08e0*/  IMAD R0, R7, R0, R4 ;  /* 0x0000000007007224 */ /* 0x000fca00078e0204 */
[----:B------:R-:W-:-:S13]  /*08f0*/  ISETP.GT.U32.AND P0, PT, R7, R0, PT ;  /* 0x000000000700720c */ /* 0x000fda0003f04070 */
[-C--:B------:R-:W-:Y:S02]  /*0900*/  @!P0 IADD3 R0, R0, -R7.reuse, RZ ;  /* 0x8000000700008210 */ /* 0x080fe40007ffe0ff */
[----:B------:R-:W-:Y:S02]  /*0910*/  @!P0 IADD3 R3, R3, 0x1, RZ ;  /* 0x0000000103038810 */ /* 0x000fe40007ffe0ff */
[----:B------:R-:W-:Y:S02]  /*0920*/  IADD3 R5, R0, -R7, RZ ;  /* 0x8000000700057210 */ /* 0x000fe40007ffe0ff */
[----:B------:R-:W-:-:S04]  /*0930*/  ISETP.GT.U32.AND P0, PT, R7, R0, PT ;  /* 0x000000000700720c */ /* 0x000fc80003f04070 */
[----:B------:R-:W-:Y:S02]  /*0940*/  SEL R5, R5, R0, !P0 ;  /* 0x0000000005057207 */ /* 0x000fe40004000000 */
[----:B------:R-:W-:Y:S02]  /*0950*/  ISETP.GE.U32.AND P0, PT, R0, R7, PT ;  /* 0x000000070000720c */ /* 0x000fe40003f06070 */
[----:B------:R-:W-:-:S11]  /*0960*/  LOP3.LUT R0, R26, R33, RZ, 0x3c, !PT ;  /* 0x000000211a007212 */ /* 0x000fd600078e3cff */
[----:B------:R-:W-:Y:S02]  /*0970*/  @P0 IADD3 R3, R3, 0x1, RZ ;  /* 0x0000000103030810 */ /* 0x000fe40007ffe0ff */
[----:B------:R-:W-:-:S13]  /*0980*/  ISETP.GE.AND P0, PT, R26, RZ, PT ;  /* 0x000000ff1a00720c */ /* 0x000fda0003f06270 */
[----:B------:R-:W-:Y:S02]  /*0990*/  @!P0 IADD3 R5, -R5, RZ, RZ ;  /* 0x000000ff05058210 */ /* 0x000fe40007ffe1ff */
[----:B------:R-:W-:Y:S02]  /*09a0*/  ISETP.GE.AND P0, PT, R0, RZ, PT ;  /* 0x000000ff0000720c */ /* 0x000fe40003f06270 */
[----:B------:R-:W-:-:S11]  /*09b0*/  LOP3.LUT R0, RZ, R33, RZ, 0x33, !PT ;  /* 0x00000021ff007212 */ /* 0x000fd600078e33ff */
[----:B------:R-:W-:Y:S02]  /*09c0*/  @!P0 IADD3 R3, -R3, RZ, RZ ;  /* 0x000000ff03038210 */ /* 0x000fe40007ffe1ff */
[----:B------:R-:W-:-:S04]  /*09d0*/  ISETP.NE.AND P0, PT, R33, RZ, PT ;  /* 0x000000ff2100720c */ /* 0x000fc80003f05270 */
[C---:B------:R-:W-:Y:S02]  /*09e0*/  SEL R133, R0.reuse, R5, !P0 ;  /* 0x0000000500857207 */ /* 0x040fe40004000000 */
[----:B------:R-:W-:Y:S02]  /*09f0*/  SEL R3, R0, R3, !P0 ;  /* 0x0000000300037207 */ /* 0x000fe40004000000 */
[----:B------:R-:W-:Y:S01]  /*0a00*/  SHF.R.S32.HI R5, RZ, 0x1f, R23 ;  /* 0x0000001fff057819 */ /* 0x000fe20000011417 */
[----:B------:R-:W-:Y:S01]  /*0a10*/  IMAD R138, R133, 0x30, RZ ;  /* 0x00000030858a7824 */ /* 0x000fe200078e02ff */
[----:B------:R-:W-:-:S04]  /*0a20*/  SHF.R.S32.HI R0, RZ, 0x1f, R3 ;  /* 0x0000001fff007819 */ /* 0x000fc80000011403 */
[----:B------:R-:W-:Y:S01]  /*0a30*/  IADD3 R134, P0, R23, R138, RZ ;  /* 0x0000008a17867210 */ /* 0x000fe20007f1e0ff */
[----:B------:R-:W-:-:S03]  /*0a40*/  IMAD R0, R0, UR12, RZ ;  /* 0x0000000c00007c24 */ /* 0x000fc6000f8e02ff */
[----:B------:R-:W-:Y:S01]  /*0a50*/  LEA.HI.X.SX32 R135, R138, R5, 0x1, P0 ;  /* 0x000000058a877211 */ /* 0x000fe200000f0eff */
[C---:B------:R-:W-:Y:S01]  /*0a60*/  IMAD R137, R3.reuse, UR13, R0 ;  /* 0x0000000d03897c24 */ /* 0x040fe2000f8e0200 */
[----:B------:R-:W2:Y:S01]  /*0a70*/  @P2 LDC.64 R4, c[0x0][0x288] ;  /* 0x0000a200ff042b82 */ /* 0x000ea20000000a00 */
[----:B------:R-:W-:Y:S01]  /*0a80*/  IMAD.WIDE.U32 R134, R3, UR12, R134 ;  /* 0x0000000c03867c25 */ /* 0x000fe2000f8e0086 */
[----:B------:R-:W-:-:S04]  /*0a90*/  ULDC.64 UR12, c[0x0][0x290] ;  /* 0x0000a400000c7ab9 */ /* 0x000fc80000000a00 */
[----:B------:R-:W-:Y:S02]  /*0aa0*/  IADD3 R137, R135, R137, RZ ;  /* 0x0000008987897210 */ /* 0x000fe40007ffe0ff */
[----:B------:R-:W-:Y:S01]  /*0ab0*/  @P2 MOV R136, R134 ;  /* 0x0000008600882202 */ /* 0x000fe20000000f00 */
[----:B--2---:R-:W-:-:S04]  /*0ac0*/  @P2 IMAD R0, R107, R4, RZ ;  /* 0x000000046b002224 */ /* 0x004fc800078e02ff */
[----:B------:R-:W-:-:S04]  /*0ad0*/  @P2 IMAD.WIDE.U32 R2, R104, R4, R136 ;  /* 0x0000000468022225 */ /* 0x000fc800078e0088 */
[----:B------:R-:W-:Y:S01]  /*0ae0*/  @P2 IMAD R5, R104, R5, R0 ;  /* 0x0000000568052224 */ /* 0x000fe200078e0200 */
[----:B------:R-:W-:-:S04]  /*0af0*/  @P2 SHF.L.U32 R89, R2, 0x1, RZ ;  /* 0x0000000102592819 */ /* 0x000fc800000006ff */
[----:B------:R-:W-:Y:S02]  /*0b00*/  @P2 IADD3 R3, R3, R5, RZ ;  /* 0x0000000503032210 */ /* 0x000fe40007ffe0ff */
[----:B------:R-:W2:Y:S01]  /*0b10*/  @P2 LDC.64 R4, c[0x0][0x228] ;  /* 0x00008a00ff042b82 */ /* 0x000ea20000000a00 */
[C---:B------:R-:W-:Y:S02]  /*0b20*/  @P2 IADD3 R90, P0, R89.reuse, R90, RZ ;  /* 0x0000005a595a2210 */ /* 0x040fe40007f1e0ff */
[----:B------:R-:W-:Y:S02]  /*0b30*/  @P2 SHF.L.U64.HI R2, R2, 0x1, R3 ;  /* 0x0000000102022819 */ /* 0x000fe40000010203 */
[----:B------:R-:W-:Y:S02]  /*0b40*/  @P6 MOV R3, R137 ;  /* 0x0000008900036202 */ /* 0x000fe40000000f00 */
[----:B------:R-:W-:Y:S02]  /*0b50*/  @P2 IADD3.X R91, R2, R91, RZ, P0, !PT ;  /* 0x0000005b025b2210 */ /* 0x000fe400007fe4ff */
[----:B--2---:R-:W-:-:S04]  /*0b60*/  @P2 IADD3 R88, P0, R89, R4, RZ ;  /* 0x0000000459582210 */ /* 0x004fc80007f1e0ff */
[----:B------:R-:W-:Y:S02]  /*0b70*/  @P2 IADD3.X R89, R2, R5, RZ, P0, !PT ;  /* 0x0000000502592210 */ /* 0x000fe400007fe4ff */
[----:B------:R-:W2:Y:S01]  /*0b80*/  @P6 LDC.64 R4, c[0x0][0x288] ;  /* 0x0000a200ff046b82 */ /* 0x000ea20000000a00 */
[----:B------:R-:W-:Y:S02]  /*0b90*/  @P6 MOV R2, R134 ;  /* 0x0000008600026202 */ /* 0x000fe40000000f00 */
[----:B------:R-:W-:-:S13]  /*0ba0*/  LOP3.LUT P2, RZ, R9, 0x20, RZ, 0xc0, !PT ;  /* 0x0000002009ff7812 */ /* 0x000fda000784c0ff */
[----:B------:R-:W3:Y:S01]  /*0bb0*/  @P2 LDC.64 R70, c[0x0][0x230] ;  /* 0x00008c00ff462b82 */ /* 0x000ee20000000a00 */
[-C--:B--2---:R-:W-:Y:S02]  /*0bc0*/  @P6 IMAD R0, R105, R4.reuse, RZ ;  /* 0x0000000469006224 */ /* 0x084fe400078e02ff */
[----:B------:R-:W-:-:S04]  /*0bd0*/  @P6 IMAD.WIDE.U32 R2, R102, R4, R2 ;  /* 0x0000000466026225 */ /* 0x000fc800078e0002 */
[----:B------:R-:W-:Y:S01]  /*0be0*/  @P6 IMAD R5, R102, R5, R0 ;  /* 0x0000000566056224 */ /* 0x000fe200078e0200 */
[----:B------:R-:W-:-:S04]  /*0bf0*/  @P6 SHF.L.U32 R73, R2, 0x1, RZ ;  /* 0x0000000102496819 */ /* 0x000fc800000006ff */
[----:B------:R-:W-:Y:S02]  /*0c00*/  @P6 IADD3 R3, R3, R5, RZ ;  /* 0x0000000503036210 */ /* 0x000fe40007ffe0ff */
[----:B------:R-:W2:Y:S01]  /*0c10*/  @P6 LDC.64 R4, c[0x0][0x228] ;  /* 0x00008a00ff046b82 */ /* 0x000ea20000000a00 */
[C---:B0-----:R-:W-:Y:S02]  /*0c20*/  @P6 IADD3 R74, P0, R73.reuse, R74, RZ ;  /* 0x0000004a494a6210 */ /* 0x041fe40007f1e0ff */
[----:B------:R-:W-:Y:S02]  /*0c30*/  @P6 SHF.L.U64.HI R2, R2, 0x1, R3 ;  /* 0x0000000102026819 */ /* 0x000fe40000010203 */
[----:B------:R-:W-:Y:S02]  /*0c40*/  @P2 MOV R3, R137 ;  /* 0x0000008900032202 */ /* 0x000fe40000000f00 */
[----:B------:R-:W-:Y:S02]  /*0c50*/  @P6 IADD3.X R75, R2, R75, RZ, P0, !PT ;  /* 0x0000004b024b6210 */ /* 0x000fe400007fe4ff */
[----:B--2---:R-:W-:-:S04]  /*0c60*/  @P6 IADD3 R72, P0, R73, R4, RZ ;  /* 0x0000000449486210 */ /* 0x004fc80007f1e0ff */
[----:B------:R-:W-:Y:S02]  /*0c70*/  @P6 IADD3.X R73, R2, R5, RZ, P0, !PT ;  /* 0x0000000502496210 */ /* 0x000fe400007fe4ff */
[----:B------:R-:W0:Y:S01]  /*0c80*/  @P2 LDC.64 R4, c[0x0][0x288] ;  /* 0x0000a200ff042b82 */ /* 0x000e220000000a00 */
[----:B------:R-:W-:Y:S02]  /*0c90*/  @P2 MOV R2, R134 ;  /* 0x0000008600022202 */ /* 0x000fe40000000f00 */
[----:B------:R-:W-:-:S13]  /*0ca0*/  LOP3.LUT P6, RZ, R9, 0x2, RZ, 0xc0, !PT ;  /* 0x0000000209ff7812 */ /* 0x000fda00078cc0ff */
[----:B------:R-:W2:Y:S01]  /*0cb0*/  @P6 LDC.64 R54, c[0x0][0x230] ;  /* 0x00008c00ff366b82 */ /* 0x000ea20000000a00 */
[-C--:B0-----:R-:W-:Y:S02]  /*0cc0*/  @P2 IMAD R0, R103, R4.reuse, RZ ;  /* 0x0000000467002224 */ /* 0x081fe400078e02ff */
[----:B------:R-:W-:-:S04]  /*0cd0*/  @P2 IMAD.WIDE.U32 R2, R100, R4, R2 ;  /* 0x0000000464022225 */ /* 0x000fc800078e0002 */
[----:B------:R-:W-:Y:S01]  /*0ce0*/  @P2 IMAD R5, R100, R5, R0 ;  /* 0x0000000564052224 */ /* 0x000fe200078e0200 */
[----:B------:R-:W-:-:S04]  /*0cf0*/  @P2 SHF.L.U32 R69, R2, 0x1, RZ ;  /* 0x0000000102452819 */ /* 0x000fc800000006ff */
[----:B------:R-:W-:Y:S02]  /*0d00*/  @P2 IADD3 R3, R3, R5, RZ ;  /* 0x0000000503032210 */ /* 0x000fe40007ffe0ff */
[----:B------:R-:W0:Y:S01]  /*0d10*/  @P2 LDC.64 R4, c[0x0][0x228] ;  /* 0x00008a00ff042b82 */ /* 0x000e220000000a00 */
[C---:B---3--:R-:W-:Y:S02]  /*0d20*/  @P2 IADD3 R70, P0, R69.reuse, R70, RZ ;  /* 0x0000004645462210 */ /* 0x048fe40007f1e0ff */
[----:B------:R-:W-:Y:S02]  /*0d30*/  @P2 SHF.L.U64.HI R2, R2, 0x1, R3 ;  /* 0x0000000102022819 */ /* 0x000fe40000010203 */
[----:B------:R-:W-:Y:S02]  /*0d40*/  @P1 MOV R3, R137 ;  /* 0x0000008900031202 */ /* 0x000fe40000000f00 */
[----:B------:R-:W-:Y:S02]  /*0d50*/  @P2 IADD3.X R71, R2, R71, RZ, P0, !PT ;  /* 0x0000004702472210 */ /* 0x000fe400007fe4ff */
[----:B0-----:R-:W-:-:S04]  /*0d60*/  @P2 IADD3 R68, P0, R69, R4, RZ ;  /* 0x0000000445442210 */ /* 0x001fc80007f1e0ff */
[----:B------:R-:W-:Y:S02]  /*0d70*/  @P2 IADD3.X R69, R2, R5, RZ, P0, !PT ;  /* 0x0000000502452210 */ /* 0x000fe400007fe4ff */
[----:B------:R-:W0:Y:S01]  /*0d80*/  @P1 LDC.64 R4, c[0x0][0x288] ;  /* 0x0000a200ff041b82 */ /* 0x000e220000000a00 */
[----:B------:R-:W-:Y:S02]  /*0d90*/  @P1 MOV R2, R134 ;  /* 0x0000008600021202 */ /* 0x000fe40000000f00 */
[----:B------:R-:W-:-:S13]  /*0da0*/  LOP3.LUT P2, RZ, R9, 0x8, RZ, 0xc0, !PT ;  /* 0x0000000809ff7812 */ /* 0x000fda000784c0ff */
[----:B------:R-:W3:Y:S01]  /*0db0*/  @P2 LDC.64 R62, c[0x0][0x230] ;  /* 0x00008c00ff3e2b82 */ /* 0x000ee20000000a00 */
[-C--:B0-----:R-:W-:Y:S02]  /*0dc0*/  @P1 IMAD R0, R101, R4.reuse, RZ ;  /* 0x0000000465001224 */ /* 0x081fe400078e02ff */
[----:B------:R-:W-:-:S04]  /*0dd0*/  @P1 IMAD.WIDE.U32 R2, R98, R4, R2 ;  /* 0x0000000462021225 */ /* 0x000fc800078e0002 */
[----:B------:R-:W-:Y:S01]  /*0de0*/  @P1 IMAD R5, R98, R5, R0 ;  /* 0x0000000562051224 */ /* 0x000fe200078e0200 */
[----:B------:R-:W-:-:S04]  /*0df0*/  @P1 SHF.L.U32 R65, R2, 0x1, RZ ;  /* 0x0000000102411819 */ /* 0x000fc800000006ff */
[----:B------:R-:W-:Y:S02]  /*0e00*/  @P1 IADD3 R3, R3, R5, RZ ;  /* 0x0000000503031210 */ /* 0x000fe40007ffe0ff */
[----:B------:R-:W0:Y:S01]  /*0e10*/  @P1 LDC.64 R4, c[0x0][0x228] ;  /* 0x00008a00ff041b82 */ /* 0x000e220000000a00 */
[C---:B----4-:R-:W-:Y:S02]  /*0e20*/  @P1 IADD3 R66, P0, R65.reuse, R66, RZ ;  /* 0x0000004241421210 */ /* 0x050fe40007f1e0ff */
        /* <DEDUP_REMOVED lines=8> */
[----:B------:R-:W4:Y:S01]  /*0eb0*/  @P1 LDC.64 R58, c[0x0][0x230] ;  /* 0x00008c00ff3a1b82 */ /* 0x000f220000000a00 */
        /* <DEDUP_REMOVED lines=14> */
[----:B------:R-:W-:Y:S02]  /*0fa0*/  ISETP.NE.AND P2, PT, R8, RZ, PT ;  /* 0x000000ff0800720c */ /* 0x000fe40003f45270 */
[----:B------:R-:W-:-:S11]  /*0fb0*/  MOV R8, RZ ;  /* 0x000000ff00087202 */ /* 0x000fd60000000f00 */
        /* <DEDUP_REMOVED lines=15> */
[----:B------:R-:W-:-:S13]  /*10b0*/  ISETP.NE.AND P1, PT, R6, RZ, PT ;  /* 0x000000ff0600720c */ /* 0x000fda0003f25270 */
[----:B------:R-:W4:Y:S01]  /*10c0*/  @P1 LDC.64 R34, c[0x0][0x230] ;  /* 0x00008c00ff221b82 */ /* 0x000f220000000a00 */
[----:B0-----:R-:W-:-:S07]  /*10d0*/  @P6 IMAD R0, R87, R4, RZ ;  /* 0x0000000457006224 */ /* 0x001fce00078e02ff */
[----:B------:R-:W0:Y:S01]  /*10e0*/  @P1 LDC.64 R32, c[0x0][0x228] ;  /* 0x00008a00ff201b82 */ /* 0x000e220000000a00 */
[----:B------:R-:W-:-:S04]  /*10f0*/  @P6 IMAD.WIDE.U32 R2, R84, R4, R2 ;  /* 0x0000000454026225 */ /* 0x000fc800078e0002 */
[----:B------:R-:W-:Y:S01]  /*1100*/  @P6 IMAD R5, R84, R5, R0 ;  /* 0x0000000554056224 */ /* 0x000fe200078e0200 */
[----:B------:R-:W-:-:S04]  /*1110*/  @P6 SHF.L.U32 R53, R2, 0x1, RZ ;  /* 0x0000000102356819 */ /* 0x000fc800000006ff */
[----:B------:R-:W-:Y:S02]  /*1120*/  @P6 IADD3 R3, R3, R5, RZ ;  /* 0x0000000503036210 */ /* 0x000fe40007ffe0ff */
[----:B------:R-:W1:Y:S01]  /*1130*/  @P6 LDC.64 R4, c[0x0][0x228] ;  /* 0x00008a00ff046b82 */ /* 0x000e620000000a00 */
[C---:B--2---:R-:W-:Y:S02]  /*1140*/  @P6 IADD3 R54, P0, R53.reuse, R54, RZ ;  /* 0x0000003635366210 */ /* 0x044fe40007f1e0ff */
[----:B------:R-:W-:Y:S02]  /*1150*/  @P6 SHF.L.U64.HI R2, R2, 0x1, R3 ;  /* 0x0000000102026819 */ /* 0x000fe40000010203 */
[----:B------:R-:W-:Y:S02]  /*1160*/  @P5 MOV R3, R137 ;  /* 0x0000008900035202 */ /* 0x000fe40000000f00 */
[----:B------:R-:W-:Y:S02]  /*1170*/  @P6 IADD3.X R55, R2, R55, RZ, P0, !PT ;  /* 0x0000003702376210 */ /* 0x000fe400007fe4ff */
[----:B-1----:R-:W-:-:S04]  /*1180*/  @P6 IADD3 R52, P0, R53, R4, RZ ;  /* 0x0000000435346210 */ /* 0x002fc80007f1e0ff */
[----:B------:R-:W-:Y:S02]  /*1190*/  @P6 IADD3.X R53, R2, R5, RZ, P0, !PT ;  /* 0x0000000502356210 */ /* 0x000fe400007fe4ff */
[----:B------:R-:W1:Y:S01]  /*11a0*/  @P5 LDC.64 R4, c[0x0][0x288] ;  /* 0x0000a200ff045b82 */ /* 0x000e620000000a00 */
[----:B------:R-:W-:Y:S01]  /*11b0*/  @P5 MOV R2, R134 ;  /* 0x0000008600025202 */ /* 0x000fe20000000f00 */
[----:B-1----:R-:W-:-:S04]  /*11c0*/  @P5 IMAD R0, R85, R4, RZ ;  /* 0x0000000455005224 */ /* 0x002fc800078e02ff */
[----:B------:R-:W-:-:S04]  /*11d0*/  @P5 IMAD.WIDE.U32 R2, R82, R4, R2 ;  /* 0x0000000452025225 */ /* 0x000fc800078e0002 */
[----:B------:R-:W-:Y:S01]  /*11e0*/  @P5 IMAD R5, R82, R5, R0 ;  /* 0x0000000552055224 */ /* 0x000fe200078e0200 */
[----:B------:R-:W-:-:S04]  /*11f0*/  @P5 SHF.L.U32 R49, R2, 0x1, RZ ;  /* 0x0000000102315819 */ /* 0x000fc800000006ff */
[----:B------:R-:W-:Y:S02]  /*1200*/  @P5 IADD3 R3, R3, R5, RZ ;  /* 0x0000000503035210 */ /* 0x000fe40007ffe0ff */
[----:B------:R-:W1:Y:S01]  /*1210*/  @P5 LDC.64 R4, c[0x0][0x228] ;  /* 0x00008a00ff045b82 */ /* 0x000e620000000a00 */
[C---:B------:R-:W-:Y:S02]  /*1220*/  @P5 IADD3 R50, P0, R49.reuse, R50, RZ ;  /* 0x0000003231325210 */ /* 0x040fe40007f1e0ff */
[----:B------:R-:W-:Y:S02]  /*1230*/  @P5 SHF.L.U64.HI R2, R2, 0x1, R3 ;  /* 0x0000000102025819 */ /* 0x000fe40000010203 */
[----:B------:R-:W-:Y:S02]  /*1240*/  @P4 MOV R3, R137 ;  /* 0x0000008900034202 */ /* 0x000fe40000000f00 */
[----:B------:R-:W-:Y:S02]  /*1250*/  @P5 IADD3.X R51, R2, R51, RZ, P0, !PT ;  /* 0x0000003302335210 */ /* 0x000fe400007fe4ff */
[----:B-1----:R-:W-:-:S04]  /*1260*/  @P5 IADD3 R48, P0, R49, R4, RZ ;  /* 0x0000000431305210 */ /* 0x002fc80007f1e0ff */
[----:B------:R-:W-:Y:S02]  /*1270*/  @P5 IADD3.X R49, R2, R5, RZ, P0, !PT ;  /* 0x0000000502315210 */ /* 0x000fe400007fe4ff */
[----:B------:R-:W1:Y:S01]  /*1280*/  @P4 LDC.64 R4, c[0x0][0x288] ;  /* 0x0000a200ff044b82 */ /* 0x000e620000000a00 */
[----:B------:R-:W-:Y:S02]  /*1290*/  @P4 MOV R2, R134 ;  /* 0x0000008600024202 */ /* 0x000fe40000000f00 */
[----:B------:R-:W-:-:S04]  /*12a0*/  LOP3.LUT P5, RZ, R9, 0x8, RZ, 0xc0, !PT ;  /* 0x0000000809ff7812 */ /* 0x000fc800078ac0ff */
[----:B------:R-:W-:Y:S02]  /*12b0*/  P2R R109, PR, RZ, 0x20 ;  /* 0x00000020ff6d7803 */ /* 0x000fe40000000000 */
[----:B------:R-:W-:-:S04]  /*12c0*/  LOP3.LUT P5, RZ, R9, 0x10, RZ, 0xc0, !PT ;  /* 0x0000001009ff7812 */ /* 0x000fc800078ac0ff */
[----:B------:R-:W-:Y:S02]  /*12d0*/  P2R R115, PR, RZ, 0x20 ;  /* 0x00000020ff737803 */ /* 0x000fe40000000000 */
[----:B------:R-:W-:-:S04]  /*12e0*/  LOP3.LUT P5, RZ, R9, 0x20, RZ, 0xc0, !PT ;  /* 0x0000002009ff7812 */ /* 0x000fc800078ac0ff */
[----:B------:R-:W-:Y:S02]  /*12f0*/  P2R R116, PR, RZ, 0x20 ;  /* 0x00000020ff747803 */ /* 0x000fe40000000000 */
[----:B------:R-:W-:Y:S01]  /*1300*/  LOP3.LUT P5, RZ, R9, 0x40, RZ, 0xc0, !PT ;  /* 0x0000004009ff7812 */ /* 0x000fe200078ac0ff */
[----:B-1----:R-:W-:-:S03]  /*1310*/  @P4 IMAD R0, R83, R4, RZ ;  /* 0x0000000453004224 */ /* 0x002fc600078e02ff */
[----:B------:R-:W-:Y:S01]  /*1320*/  P2R R117, PR, RZ, 0x20 ;  /* 0x00000020ff757803 */ /* 0x000fe20000000000 */
[----:B------:R-:W-:Y:S01]  /*1330*/  @P4 IMAD.WIDE.U32 R2, R80, R4, R2 ;  /* 0x0000000450024225 */ /* 0x000fe200078e0002 */
[----:B------:R-:W-:-:S03]  /*1340*/  LOP3.LUT P5, RZ, R9, 0x80, RZ, 0xc0, !PT ;  /* 0x0000008009ff7812 */ /* 0x000fc600078ac0ff */
        /* <DEDUP_REMOVED lines=32> */
[----:B---3--:R-:W-:Y:S02]  /*1550*/  @P2 IADD3 R38, P0, R37, R38, RZ ;  /* 0x0000002625262210 */ /* 0x008fe40007f1e0ff */
[----:B------:R-:W-:-:S04]  /*1560*/  @P2 SHF.L.U64.HI R2, R2, 0x1, R3 ;  /* 0x0000000102022819 */ /* 0x000fc80000010203 */
[C---:B------:R-:W-:Y:S02]  /*1570*/  @P2 IADD3.X R39, R2.reuse, R39, RZ, P0, !PT ;  /* 0x0000002702272210 */ /* 0x040fe400007fe4ff */
[----:B-1----:R-:W-:Y:S02]  /*1580*/  @P2 IADD3 R36, P0, R37, R4, RZ ;  /* 0x0000000425242210 */ /* 0x002fe40007f1e0ff */
[----:B------:R-:W-:Y:S02]  /*1590*/  @P1 MOV R4, R134 ;  /* 0x0000008600041202 */ /* 0x000fe40000000f00 */
[----:B------:R-:W-:Y:S02]  /*15a0*/  @P2 IADD3.X R37, R2, R5, RZ, P0, !PT ;  /* 0x0000000502252210 */ /* 0x000fe400007fe4ff */
[----:B------:R-:W1:Y:S01]  /*15b0*/  @P1 LDC.64 R2, c[0x0][0x288] ;  /* 0x0000a200ff021b82 */ /* 0x000e620000000a00 */
[----:B------:R-:W-:Y:S01]  /*15c0*/  @P1 MOV R5, R137 ;  /* 0x0000008900051202 */ /* 0x000fe20000000f00 */
[----:B-1----:R-:W-:-:S04]  /*15d0*/  @P1 IMAD R0, R77, R2, RZ ;  /* 0x000000024d001224 */ /* 0x002fc800078e02ff */
[C---:B------:R-:W-:Y:S02]  /*15e0*/  @P1 IMAD R7, R30.reuse, R3, R0 ;  /* 0x000000031e071224 */ /* 0x040fe400078e0200 */
[----:B------:R-:W-:-:S05]  /*15f0*/  @P1 IMAD.WIDE.U32 R2, R30, R2, R4 ;  /* 0x000000021e021225 */ /* 0x000fca00078e0004 */
[----:B------:R-:W-:Y:S02]  /*1600*/  @P1 IADD3 R5, R3, R7, RZ ;  /* 0x0000000703051210 */ /* 0x000fe40007ffe0ff */
[C---:B------:R-:W-:Y:S02]  /*1610*/  @P1 SHF.L.U32 R3, R2.reuse, 0x1, RZ ;  /* 0x0000000102031819 */ /* 0x040fe400000006ff */
[----:B------:R-:W-:Y:S02]  /*1620*/  @P1 SHF.L.U64.HI R2, R2, 0x1, R5 ;  /* 0x0000000102021819 */ /* 0x000fe40000010205 */
[----:B------:R-:W1:Y:S01]  /*1630*/  LDC R5, c[0x0][0x2ac] ;  /* 0x0000ab00ff057b82 */ /* 0x000e620000000800 */
[----:B----4-:R-:W-:-:S04]  /*1640*/  @P1 IADD3 R34, P0, R3, R34, RZ ;  /* 0x0000002203221210 */ /* 0x010fc80007f1e0ff */
[----:B------:R-:W-:Y:S02]  /*1650*/  @P1 IADD3.X R35, R2, R35, RZ, P0, !PT ;  /* 0x0000002302231210 */ /* 0x000fe400007fe4ff */
[----:B0-----:R-:W-:-:S04]  /*1660*/  @P1 IADD3 R32, P0, R3, R32, RZ ;  /* 0x0000002003201210 */ /* 0x001fc80007f1e0ff */
[----:B------:R-:W-:Y:S01]  /*1670*/  @P1 IADD3.X R33, R2, R33, RZ, P0, !PT ;  /* 0x0000002102211210 */ /* 0x000fe200007fe4ff */
[----:B------:R-:W-:-:S05]  /*1680*/  IMAD.WIDE.U32 R2, R106, -0x55555555, RZ ;  /* 0xaaaaaaab6a027825 */ /* 0x000fca00078e00ff */
[----:B------:R-:W-:-:S05]  /*1690*/  SHF.R.U32.HI R0, RZ, 0x4, R3 ;  /* 0x00000004ff007819 */ /* 0x000fca0000011603 */
[----:B-1----:R-:W-:-:S05]  /*16a0*/  IMAD R0, R5, UR7, R0 ;  /* 0x0000000705007c24 */ /* 0x002fca000f8e0200 */
[----:B------:R-:W-:-:S04]  /*16b0*/  IADD3 R2, R0, 0xc0, RZ ;  /* 0x000000c000027810 */ /* 0x000fc80007ffe0ff */
[----:B------:R-:W-:Y:S02]  /*16c0*/  SHF.R.S32.HI R3, RZ, 0x1f, R2 ;  /* 0x0000001fff037819 */ /* 0x000fe40000011402 */
[----:B------:R-:W-:-:S04]  /*16d0*/  ISETP.GE.U32.AND P0, PT, R2, UR12, PT ;  /* 0x0000000c02007c0c */ /* 0x000fc8000bf06070 */
[----:B------:R-:W-:-:S04]  /*16e0*/  ISETP.GE.AND.EX P0, PT, R3, UR13, PT, P0 ;  /* 0x0000000d03007c0c */ /* 0x000fc8000bf06300 */
[----:B------:R-:W-:-:S13]  /*16f0*/  ISETP.LT.U32.AND P0, PT, R106, 0x180, !P0 ;  /* 0x000001806a00780c */ /* 0x000fda0004701070 */
[----:B------:R-:W0:Y:S01]  /*1700*/  @P0 LDC.64 R2, c[0x0][0x288] ;  /* 0x0000a200ff020b82 */ /* 0x000e220000000a00 */
[----:B------:R-:W-:-:S07]  /*1710*/  @P0 MOV R7, R137 ;  /* 0x0000008900070202 */ /* 0x000fce0000000f00 */
[----:B------:R-:W1:Y:S01]  /*1720*/  @P0 LDC.64 R4, c[0x0][0x230] ;  /* 0x00008c00ff040b82 */ /* 0x000e620000000a00 */
[----:B0-----:R-:W-:-:S04]  /*1730*/  @P0 IMAD R6, R17, R2, RZ ;  /* 0x0000000211060224 */ /* 0x001fc800078e02ff */
[----:B------:R-:W-:Y:S01]  /*1740*/  @P0 IMAD R3, R20, R3, R6 ;  /* 0x0000000314030224 */ /* 0x000fe200078e0206 */
[----:B------:R-:W-:-:S05]  /*1750*/  @P0 MOV R6, R134 ;  /* 0x0000008600060202 */ /* 0x000fca0000000f00 */
[----:B------:R-:W-:-:S05]  /*1760*/  @P0 IMAD.WIDE.U32 R6, R20, R2, R6 ;  /* 0x0000000214060225 */ /* 0x000fca00078e0006 */
[----:B------:R-:W-:Y:S02]  /*1770*/  @P0 IADD3 R3, R7, R3, RZ ;  /* 0x0000000307030210 */ /* 0x000fe40007ffe0ff */
[C---:B------:R-:W-:Y:S02]  /*1780*/  @P0 SHF.L.U32 R95, R6.reuse, 0x1, RZ ;  /* 0x00000001065f0819 */ /* 0x040fe400000006ff */
[----:B------:R-:W-:Y:S02]  /*1790*/  @P0 SHF.L.U64.HI R6, R6, 0x1, R3 ;  /* 0x0000000106060819 */ /* 0x000fe40000010203 */
[----:B------:R-:W0:Y:S01]  /*17a0*/  @P0 LDC.64 R2, c[0x0][0x228] ;  /* 0x00008a00ff020b82 */ /* 0x000e220000000a00 */
[----:B-1----:R-:W-:Y:S02]  /*17b0*/  @P0 IADD3 R4, P6, R95, R4, RZ ;  /* 0x000000045f040210 */ /* 0x002fe40007fde0ff */
[----:B------:R-:W-:Y:S02]  /*17c0*/  MOV R7, RZ ;  /* 0x000000ff00077202 */ /* 0x000fe40000000f00 */
[----:B------:R-:W-:-:S05]  /*17d0*/  @P0 IADD3.X R5, R6, R5, RZ, P6, !PT ;  /* 0x0000000506050210 */ /* 0x000fca00037fe4ff */
[----:B------:R1:W5:Y:S01]  /*17e0*/  @P0 LDG.E R8, desc[UR8][R4.64] ;  /* 0x0000000804080981 */ /* 0x000362000c1e1900 */
[----:B0-----:R-:W-:Y:S02]  /*17f0*/  @P0 IADD3 R94, P6, R95, R2, RZ ;  /* 0x000000025f5e0210 */ /* 0x001fe40007fde0ff */
[----:B------:R-:W-:Y:S02]  /*1800*/  IADD3 R2, R0, 0xd0, RZ ;  /* 0x000000d000027810 */ /* 0x000fe40007ffe0ff */
[----:B------:R-:W-:Y:S02]  /*1810*/  @P0 IADD3.X R95, R6, R3, RZ, P6, !PT ;  /* 0x00000003065f0210 */ /* 0x000fe400037fe4ff */
        /* <DEDUP_REMOVED lines=10> */
[-C--:B--2---:R-:W-:Y:S02]  /*18c0*/  @P0 IMAD R6, R15, R2.reuse, RZ ;  /* 0x000000020f060224 */ /* 0x084fe400078e02ff */
[----:B------:R-:W-:-:S04]  /*18d0*/  @P0 IMAD.WIDE.U32 R4, R19, R2, R4 ;  /* 0x0000000213040225 */ /* 0x000fc800078e0004 */
[----:B------:R-:W-:-:S05]  /*18e0*/  @P0 IMAD R3, R19, R3, R6 ;  /* 0x0000000313030224 */ /* 0x000fca00078e0206 */
[----:B------:R-:W-:Y:S02]  /*18f0*/  @P0 IADD3 R5, R5, R3, RZ ;  /* 0x0000000305050210 */ /* 0x000fe40007ffe0ff */
[C---:B------:R-:W-:Y:S02]  /*1900*/  @P0 SHF.L.U32 R3, R4.reuse, 0x1, RZ ;  /* 0x0000000104030819 */ /* 0x040fe400000006ff */
[----:B------:R-:W-:Y:S02]  /*1910*/  @P0 SHF.L.U64.HI R4, R4, 0x1, R5 ;  /* 0x0000000104040819 */ /* 0x000fe40000010205 */
[----:B---3--:R-:W-:-:S04]  /*1920*/  @P0 IADD3 R92, P6, R3, R92, RZ ;  /* 0x0000005c035c0210 */ /* 0x008fc80007fde0ff */
[C---:B------:R-:W-:Y:S02]  /*1930*/  @P0 IADD3.X R93, R4.reuse, R93, RZ, P6, !PT ;  /* 0x0000005d045d0210 */ /* 0x040fe400037fe4ff */
[----:B0-----:R-:W-:Y:S02]  /*1940*/  @P0 IADD3 R94, P6, R3, R94, RZ ;  /* 0x0000005e035e0210 */ /* 0x001fe40007fde0ff */
[----:B------:R-:W-:Y:S02]  /*1950*/  MOV R6, RZ ;  /* 0x000000ff00067202 */ /* 0x000fe40000000f00 */
[----:B------:R-:W-:Y:S02]  /*1960*/  MOV R5, RZ ;  /* 0x000000ff00057202 */ /* 0x000fe40000000f00 */
[----:B------:R-:W-:Y:S02]  /*1970*/  @P0 IADD3.X R95, R4, R95, RZ, P6, !PT ;  /* 0x0000005f045f0210 */ /* 0x000fe400037fe4ff */
[----:B------:R-:W-:Y:S01]  /*1980*/  IADD3 R2, R0, 0xe0, RZ ;  /* 0x000000e000027810 */ /* 0x000fe20007ffe0ff */
[----:B------:R0:W5:Y:S03]  /*1990*/  @P0 LDG.E R6, desc[UR8][R92.64] ;  /* 0x000000085c060981 */ /* 0x000166000c1e1900 */
[----:B------:R-:W-:Y:S01]  /*19a0*/  SHF.R.S32.HI R3, RZ, 0x1f, R2 ;  /* 0x0000001fff037819 */ /* 0x000fe20000011402 */
[----:B------:R1:W5:Y:S01]  /*19b0*/  @P0 LDG.E R5, desc[UR8][R94.64] ;  /* 0x000000085e050981 */ /* 0x000362000c1e1900 */
[----:B------:R-:W-:-:S04]  /*19c0*/  ISETP.GE.U32.AND P0, PT, R2, UR12, PT ;  /* 0x0000000c02007c0c */ /* 0x000fc8000bf06070 */
[----:B------:R-:W-:-:S04]  /*19d0*/  ISETP.GE.AND.EX P0, PT, R3, UR13, PT, P0 ;  /* 0x0000000d03007c0c */ /* 0x000fc8000bf06300 */
[----:B------:R-:W-:-:S13]  /*19e0*/  ISETP.LT.U32.AND P0, PT, R106, 0x180, !P0 ;  /* 0x000001806a00780c */ /* 0x000fda0004701070 */
[----:B------:R-:W2:Y:S08]  /*19f0*/  @P0 LDC.64 R2, c[0x0][0x288] ;  /* 0x0000a200ff020b82 */ /* 0x000eb00000000a00 */
[----:B------:R-:W3:Y:S01]  /*1a00*/  @P0 LDC.64 R112, c[0x0][0x230] ;  /* 0x00008c00ff700b82 */ /* 0x000ee20000000a00 */
[----:B0-----:R-:W-:Y:S02]  /*1a10*/  @P0 MOV R92, R134 ;  /* 0x00000086005c0202 */ /* 0x001fe40000000f00 */
[----:B------:R-:W-:-:S05]  /*1a20*/  @P0 MOV R93, R137 ;  /* 0x00000089005d0202 */ /* 0x000fca0000000f00 */
[----:B-1----:R-:W0:Y:S01]  /*1a30*/  @P0 LDC.64 R94, c[0x0][0x228] ;  /* 0x00008a00ff5e0b82 */ /* 0x002e220000000a00 */
        /* <DEDUP_REMOVED lines=13> */
[----:B------:R-:W5:Y:S03]  /*1b10*/  @P0 LDG.E R4, desc[UR8][R112.64] ;  /* 0x0000000870040981 */ /* 0x000f66000c1e1900 */
[----:B------:R-:W-:Y:S01]  /*1b20*/  SHF.R.S32.HI R2, RZ, 0x1f, R0 ;  /* 0x0000001fff027819 */ /* 0x000fe20000011400 */
[----:B------:R0:W5:Y:S01]  /*1b30*/  @P0 LDG.E R3, desc[UR8][R94.64] ;  /* 0x000000085e030981 */ /* 0x000162000c1e1900 */
[----:B------:R-:W-:-:S04]  /*1b40*/  ISETP.GE.U32.AND P0, PT, R0, UR12, PT ;  /* 0x0000000c00007c0c */ /* 0x000fc8000bf06070 */
[----:B------:R-:W-:-:S04]  /*1b50*/  ISETP.GE.AND.EX P0, PT, R2, UR13, PT, P0 ;  /* 0x0000000d02007c0c */ /* 0x000fc8000bf06300 */
[----:B------:R-:W-:-:S13]  /*1b60*/  ISETP.LT.U32.AND P0, PT, R106, 0x180, !P0 ;  /* 0x000001806a00780c */ /* 0x000fda0004701070 */
[----:B------:R-:W1:Y:S01]  /*1b70*/  @P0 LDC.64 R92, c[0x0][0x288] ;  /* 0x0000a200ff5c0b82 */ /* 0x000e620000000a00 */
[----:B0-----:R-:W-:Y:S02]  /*1b80*/  @P0 MOV R94, R134 ;  /* 0x00000086005e0202 */ /* 0x001fe40000000f00 */
[----:B------:R-:W-:-:S05]  /*1b90*/  @P0 MOV R95, R137 ;  /* 0x00000089005f0202 */ /* 0x000fca0000000f00 */
[----:B------:R-:W0:Y:S01]  /*1ba0*/  @P0 LDC.64 R110, c[0x0][0x230] ;  /* 0x00008c00ff6e0b82 */ /* 0x000e220000000a00 */
[-C--:B-1----:R-:W-:Y:S02]  /*1bb0*/  @P0 IMAD R0, R11, R92.reuse, RZ ;  /* 0x0000005c0b000224 */ /* 0x082fe400078e02ff */
[----:B------:R-:W-:-:S04]  /*1bc0*/  @P0 IMAD.WIDE.U32 R94, R16, R92, R94 ;  /* 0x0000005c105e0225 */ /* 0x000fc800078e005e */
[----:B------:R-:W-:-:S05]  /*1bd0*/  @P0 IMAD R93, R16, R93, R0 ;  /* 0x0000005d105d0224 */ /* 0x000fca00078e0200 */
[----:B------:R-:W-:Y:S02]  /*1be0*/  @P0 IADD3 R93, R95, R93, RZ ;  /* 0x0000005d5f5d0210 */ /* 0x000fe40007ffe0ff */
[C---:B------:R-:W-:Y:S02]  /*1bf0*/  @P0 SHF.L.U32 R95, R94.reuse, 0x1, RZ ;  /* 0x000000015e5f0819 */ /* 0x040fe400000006ff */
[----:B------:R-:W-:Y:S02]  /*1c00*/  @P0 SHF.L.U64.HI R94, R94, 0x1, R93 ;  /* 0x000000015e5e0819 */ /* 0x000fe4000001025d */
[----:B------:R-:W1:Y:S01]  /*1c10*/  @P0 LDC.64 R92, c[0x0][0x228] ;  /* 0x00008a00ff5c0b82 */ /* 0x000e620000000a00 */
[----:B0-----:R-:W-:-:S04]  /*1c20*/  @P0 IADD3 R110, P6, R95, R110, RZ ;  /* 0x0000006e5f6e0210 */ /* 0x001fc80007fde0ff */
[----:B------:R-:W-:Y:S02]  /*1c30*/  @P0 IADD3.X R111, R94, R111, RZ, P6, !PT ;  /* 0x0000006f5e6f0210 */ /* 0x000fe400037fe4ff */
[----:B-1----:R-:W-:-:S04]  /*1c40*/  @P0 IADD3 R92, P6, R95, R92, RZ ;  /* 0x0000005c5f5c0210 */ /* 0x002fc80007fde0ff */
[----:B------:R-:W-:Y:S02]  /*1c50*/  @P0 IADD3.X R93, R94, R93, RZ, P6, !PT ;  /* 0x0000005d5e5d0210 */ /* 0x000fe400037fe4ff */
[----:B------:R-:W0:Y:S02]  /*1c60*/  LDC.64 R94, c[0x0][0x248] ;  /* 0x00009200ff5e7b82 */ /* 0x000e240000000a00 */
[----:B0-----:R-:W-:-:S06]  /*1c70*/  IMAD.WIDE R94, R26, 0x8, R94 ;  /* 0x000000081a5e7825 */ /* 0x001fcc00078e025e */
[----:B------:R-:W2:Y:S01]  /*1c80*/  LDG.E.64 R94, desc[UR8][R94.64] ;  /* 0x000000085e5e7981 */ /* 0x000ea2000c1e1b00 */
[----:B------:R-:W-:Y:S02]  /*1c90*/  CS2R R130, SRZ ;  /* 0x0000000000827805 */ /* 0x000fe4000001ff00 */
[----:B------:R-:W-:-:S04]  /*1ca0*/  CS2R R128, SRZ ;  /* 0x0000000000807805 */ /* 0x000fc8000001ff00 */
[----:B------:R-:W5:Y:S04]  /*1cb0*/  @P5 LDG.E R130, desc[UR8][R90.64] ;  /* 0x000000085a825981 */ /* 0x000f68000c1e1900 */
[----:B------:R-:W5:Y:S01]  /*1cc0*/  @P5 LDG.E R129, desc[UR8][R88.64] ;  /* 0x0000000858815981 */ /* 0x000f62000c1e1900 */
[----:B------:R-:W-:Y:S02]  /*1cd0*/  ISETP.NE.AND P5, PT, R117, RZ, PT ;  /* 0x000000ff7500720c */ /* 0x000fe40003fa5270 */
[----:B------:R-:W-:Y:S02]  /*1ce0*/  MOV R2, RZ ;  /* 0x000000ff00027202 */ /* 0x000fe40000000f00 */
[----:B------:R-:W-:Y:S02]  /*1cf0*/  MOV R0, RZ ;  /* 0x000000ff00007202 */ /* 0x000fe40000000f00 */
[----:B------:R-:W-:-:S02]  /*1d00*/  CS2R R126, SRZ ;  /* 0x00000000007e7805 */ /* 0x000fc4000001ff00 */
[----:B------:R-:W-:Y:S01]  /*1d10*/  CS2R R124, SRZ ;  /* 0x00000000007c7805 */ /* 0x000fe2000001ff00 */
[----:B------:R0:W5:Y:S04]  /*1d20*/  @P0 LDG.E R2, desc[UR8][R110.64] ;  /* 0x000000086e020981 */ /* 0x000168000c1e1900 */
[----:B------:R1:W5:Y:S04]  /*1d30*/  @P0 LDG.E R0, desc[UR8][R92.64] ;  /* 0x000000085c000981 */ /* 0x000368000c1e1900 */
[----:B------:R1:W5:Y:S04]  /*1d40*/  @P5 LDG.E R131, desc[UR8][R74.64] ;  /* 0x000000084a835981 */ /* 0x000368000c1e1900 */
[----:B------:R1:W5:Y:S01]  /*1d50*/  @P5 LDG.E R128, desc[UR8][R72.64] ;  /* 0x0000000848805981 */ /* 0x000362000c1e1900 */
[----:B------:R-:W-:-:S13]  /*1d60*/  ISETP.NE.AND P5, PT, R116, RZ, PT ;  /* 0x000000ff7400720c */ /* 0x000fda0003fa5270 */
[----:B------:R1:W5:Y:S04]  /*1d70*/  @P5 LDG.E R126, desc[UR8][R70.64] ;  /* 0x00000008467e5981 */ /* 0x000368000c1e1900 */
[----:B------:R1:W5:Y:S01]  /*1d80*/  @P5 LDG.E R125, desc[UR8][R68.64] ;  /* 0x00000008447d5981 */ /* 0x000362000c1e1900 */
[----:B------:R-:W-:-:S13]  /*1d90*/  ISETP.NE.AND P5, PT, R115, RZ, PT ;  /* 0x000000ff7300720c */ /* 0x000fda0003fa5270 */
[----:B------:R1:W5:Y:S04]  /*1da0*/  @P5 LDG.E R127, desc[UR8][R66.64] ;  /* 0x00000008427f5981 */ /* 0x000368000c1e1900 */
[----:B------:R1:W5:Y:S01]  /*1db0*/  @P5 LDG.E R124, desc[UR8][R64.64] ;  /* 0x00000008407c5981 */ /* 0x000362000c1e1900 */
[----:B------:R-:W-:Y:S02]  /*1dc0*/  ISETP.NE.AND P5, PT, R109, RZ, PT ;  /* 0x000000ff6d00720c */ /* 0x000fe40003fa5270 */
[----:B------:R-:W-:Y:S02]  /*1dd0*/  MOV R109, RZ ;  /* 0x000000ff006d7202 */ /* 0x000fe40000000f00 */
[----:B------:R-:W-:Y:S02]  /*1de0*/  LOP3.LUT P6, RZ, R9, 0x2, RZ, 0xc0, !PT ;  /* 0x0000000209ff7812 */ /* 0x000fe400078cc0ff */
[----:B------:R-:W-:-:S07]  /*1df0*/  MOV R132, 0x3f800000 ;  /* 0x3f80000000847802 */ /* 0x000fce0000000f00 */
[----:B------:R1:W5:Y:S01]  /*1e00*/  @P5 LDG.E R109, desc[UR8][R60.64] ;  /* 0x000000083c6d5981 */ /* 0x000362000c1e1900 */
[----:B------:R-:W-:Y:S02]  /*1e10*/  CS2R R116, SRZ ;  /* 0x0000000000747805 */ /* 0x000fe4000001ff00 */
[----:B------:R-:W-:Y:S02]  /*1e20*/  CS2R R118, SRZ ;  /* 0x0000000000767805 */ /* 0x000fe4000001ff00 */
[----:B------:R-:W-:Y:S02]  /*1e30*/  CS2R R120, SRZ ;  /* 0x0000000000787805 */ /* 0x000fe4000001ff00 */
[----:B------:R-:W-:Y:S01]  /*1e40*/  CS2R R122, SRZ ;  /* 0x00000000007a7805 */ /* 0x000fe2000001ff00 */
[----:B------:R1:W5:Y:S04]  /*1e50*/  @P4 LDG.E R116, desc[UR8][R46.64] ;  /* 0x000000082e744981 */ /* 0x000368000c1e1900 */
[----:B------:R1:W5:Y:S04]  /*1e60*/  @P4 LDG.E R117, desc[UR8][R44.64] ;  /* 0x000000082c754981 */ /* 0x000368000c1e1900 */
[----:B------:R1:W5:Y:S04]  /*1e70*/  @P3 LDG.E R118, desc[UR8][R42.64] ;  /* 0x000000082a763981 */ /* 0x000368000c1e1900 */
[----:B------:R1:W5:Y:S04]  /*1e80*/  @P3 LDG.E R119, desc[UR8][R40.64] ;  /* 0x0000000828773981 */ /* 0x000368000c1e1900 */
[----:B------:R1:W5:Y:S04]  /*1e90*/  @P2 LDG.E R120, desc[UR8][R38.64] ;  /* 0x0000000826782981 */ /* 0x000368000c1e1900 */
[----:B------:R1:W5:Y:S04]  /*1ea0*/  @P2 LDG.E R121, desc[UR8][R36.64] ;  /* 0x0000000824792981 */ /* 0x000368000c1e1900 */
[----:B------:R1:W5:Y:S04]  /*1eb0*/  @P1 LDG.E R122, desc[UR8][R34.64] ;  /* 0x00000008227a1981 */ /* 0x000368000c1e1900 */
[----:B------:R1:W5:Y:S01]  /*1ec0*/  @P1 LDG.E R123, desc[UR8][R32.64] ;  /* 0x00000008207b1981 */ /* 0x000362000c1e1900 */
[----:B--2---:R-:W-:-:S05]  /*1ed0*/  FFMA.FTZ R113, -R94, R94, R95 ;  /* 0x0000005e5e717223 */ /* 0x004fca000001015f */
[----:B------:R-:W-:-:S13]  /*1ee0*/  FSETP.GTU.FTZ.AND P0, PT, R113, RZ, PT ;  /* 0x000000ff7100720b */ /* 0x000fda0003f1c000 */
[----:B------:R-:W2:Y:S01]  /*1ef0*/  @P0 LDC R112, c[0x0][0x250] ;  /* 0x00009400ff700b82 */ /* 0x000ea20000000800 */
[----:B------:R-:W-:-:S06]  /*1f00*/  MOV R95, RZ ;  /* 0x000000ff005f7202 */ /* 0x000fcc0000000f00 */
[----:B------:R1:W5:Y:S01]  /*1f10*/  @P5 LDG.E R95, desc[UR8][R62.64] ;  /* 0x000000083e5f5981 */ /* 0x000362000c1e1900 */
[----:B------:R-:W-:Y:S02]  /*1f20*/  ISETP.NE.AND P5, PT, R114, RZ, PT ;  /* 0x000000ff7200720c */ /* 0x000fe40003fa5270 */
[----:B------:R-:W-:-:S11]  /*1f30*/  CS2R R114, SRZ ;  /* 0x0000000000727805 */ /* 0x000fd6000001ff00 */
[----:B------:R1:W5:Y:S01]  /*1f40*/  @P5 LDG.E R114, desc[UR8][R50.64] ;  /* 0x0000000832725981 */ /* 0x000362000c1e1900 */
[----:B--2---:R-:W-:-:S03]  /*1f50*/  @P0 FADD.FTZ R112, R113, R112 ;  /* 0x0000007071700221 */ /* 0x004fc60000010000 */
[----:B------:R1:W5:Y:S01]  /*1f60*/  @P5 LDG.E R115, desc[UR8][R48.64] ;  /* 0x0000000830735981 */ /* 0x000362000c1e1900 */
[----:B------:R2:W3:Y:S02]  /*1f70*/  @P0 MUFU.RSQ R132, R112 ;  /* 0x0000007000840308 */ /* 0x0004e40000001400 */
[----:B--2---:R-:W-:-:S06]  /*1f80*/  CS2R R112, SRZ ;  /* 0x0000000000707805 */ /* 0x004fcc000001ff00 */
[----:B------:R1:W5:Y:S04]  /*1f90*/  @P6 LDG.E R112, desc[UR8][R54.64] ;  /* 0x0000000836706981 */ /* 0x000368000c1e1900 */
[----:B------:R1:W5:Y:S01]  /*1fa0*/  @P6 LDG.E R113, desc[UR8][R52.64] ;  /* 0x0000000834716981 */ /* 0x000362000c1e1900 */
[----:B------:R-:W-:Y:S02]  /*1fb0*/  LOP3.LUT P0, RZ, R9, 0x4, RZ, 0xc0, !PT ;  /* 0x0000000409ff7812 */ /* 0x000fe4000780c0ff */
[----:B0-----:R-:W-:-:S11]  /*1fc0*/  CS2R R110, SRZ ;  /* 0x00000000006e7805 */ /* 0x001fd6000001ff00 */
[----:B------:R1:W5:Y:S04]  /*1fd0*/  @P0 LDG.E R110, desc[UR8][R58.64] ;  /* 0x000000083a6e0981 */ /* 0x000368000c1e1900 */
[----:B------:R1:W5:Y:S01]  /*1fe0*/  @P0 LDG.E R111, desc[UR8][R56.64] ;  /* 0x00000008386f0981 */ /* 0x000362000c1e1900 */
[----:B------:R-:W-:Y:S01]  /*1ff0*/  ISETP.GT.U32.AND P0, PT, R106, 0x17f, PT ;  /* 0x0000017f6a00780c */ /* 0x000fe20003f04070 */
[----:B------:R-:W-:Y:S01]  /*2000*/  BSSY B0, `(.L_x_102) ;  /* 0x000000e000007945 */ /* 0x000fe20003800000 */
[----:B------:R-:W-:Y:S02]  /*2010*/  CS2R R90, SRZ ;  /* 0x00000000005a7805 */ /* 0x000fe4000001ff00 */
[----:B------:R-:W-:-:S09]  /*2020*/  CS2R R88, SRZ ;  /* 0x0000000000587805 */ /* 0x000fd2000001ff00 */
[----:B-1-3--:R-:W-:Y:S05]  /*2030*/  @P0 BRA `(.L_x_103) ;  /* 0x0000000000280947 */ /* 0x00afea0003800000 */
        /* <DEDUP_REMOVED lines=8> */
[----:B0-----:R-:W-:-:S05]  /*20c0*/  IMAD.WIDE R34, R37, 0x4, R34 ;  /* 0x0000000425227825 */ /* 0x001fca00078e0222 */
[----:B------:R1:W5:Y:S02]  /*20d0*/  LDG.E.64 R90, desc[UR8][R34.64] ;  /* 0x00000008225a7981 */ /* 0x000364000c1e1b00 */
.L_x_103:
[----:B------:R-:W-:Y:S05]  /*20e0*/  BSYNC B0 ;  /* 0x0000000000007941 */ /* 0x000fea0003800000 */
.L_x_102:
[----:B------:R-:W-:Y:S02]  /*20f0*/  ISETP.NE.AND P0, PT, RZ, UR10, PT ;  /* 0x0000000aff007c0c */ /* 0x000fe4000bf05270 */
[C---:B-1---5:R-:W-:Y:S02]  /*2100*/  PRMT R32, R130.reuse, 0x7632, R32 ;  /* 0x0000763282207816 */ /* 0x062fe40000000020 */
[----:B------:R-:W-:Y:S02]  /*2110*/  SHF.L.U32 R33, R130, 0x10, RZ ;  /* 0x0000001082217819 */ /* 0x000fe400000006ff */
[----:B------:R-:W-:Y:S02]  /*2120*/  SHF.L.U32 R35, R32, 0x10, RZ ;  /* 0x0000001020237819 */ /* 0x000fe400000006ff */
[----:B------:R-:W-:Y:S01]  /*2130*/  SHF.L.U32 R37, R131, 0x10, RZ ;  /* 0x0000001083257819 */ /* 0x000fe200000006ff */
[C---:B------:R-:W-:Y:S01]  /*2140*/  FADD.FTZ R33, -R94.reuse, R33 ;  /* 0x000000215e217221 */ /* 0x040fe20000010100 */
[----:B------:R-:W-:Y:S01]  /*2150*/  PRMT R141, R129, 0x7632, R141 ;  /* 0x00007632818d7816 */ /* 0x000fe2000000008d */
[C---:B------:R-:W-:Y:S01]  /*2160*/  FADD.FTZ R35, -R94.reuse, R35 ;  /* 0x000000235e237221 */ /* 0x040fe20000010100 */
[----:B------:R-:W-:Y:S01]  /*2170*/  PRMT R34, R131, 0x7632, R34 ;  /* 0x0000763283227816 */ /* 0x000fe20000000022 */
[----:B------:R-:W-:Y:S01]  /*2180*/  FADD.FTZ R139, -R94, R37 ;  /* 0x000000255e8b7221 */ /* 0x000fe20000010100 */
[----:B------:R-:W-:Y:S01]  /*2190*/  PRMT R140, R128, 0x7632, R140 ;  /* 0x00007632808c7816 */ /* 0x000fe2000000008c */
[-C--:B------:R-:W-:Y:S01]  /*21a0*/  FMUL.FTZ R33, R33, R132.reuse ;  /* 0x0000008421217220 */ /* 0x080fe20000410000 */
[----:B------:R-:W-:Y:S01]  /*21b0*/  LOP3.LUT R9, R9, 0xfffffeff, RZ, 0xc0, !PT ;  /* 0xfffffeff09097812 */ /* 0x000fe200078ec0ff */
[----:B------:R-:W-:Y:S01]  /*21c0*/  FMUL.FTZ R32, R35, R132 ;  /* 0x0000008423207220 */ /* 0x000fe20000410000 */
[----:B------:R-:W-:-:S02]  /*21d0*/  SHF.L.U32 R143, R129, 0x10, RZ ;  /* 0x00000010818f7819 */ /* 0x000fc400000006ff */
[----:B------:R-:W-:Y:S02]  /*21e0*/  SHF.L.U32 R142, R128, 0x10, RZ ;  /* 0x00000010808e7819 */ /* 0x000fe400000006ff */
[----:B------:R-:W-:Y:S02]  /*21f0*/  SHF.L.U32 R141, R141, 0x10, RZ ;  /* 0x000000108d8d7819 */ /* 0x000fe400000006ff */
[----:B------:R-:W-:Y:S02]  /*2200*/  SHF.L.U32 R43, R34, 0x10, RZ ;  /* 0x00000010222b7819 */ /* 0x000fe400000006ff */
[----:B------:R-:W-:Y:S02]  /*2210*/  SHF.L.U32 R140, R140, 0x10, RZ ;  /* 0x000000108c8c7819 */ /* 0x000fe400000006ff */
        /* <DEDUP_REMOVED lines=20> */
.L_x_104:
[----:B------:R-:W-:Y:S01]  /*2360*/  FMUL.FTZ R34, R143, R90 ;  /* 0x0000005a8f227220 */ /* 0x000fe20000410000 */
[----:B------:R-:W-:Y:S01]  /*2370*/  FADD.FTZ R43, -R94, R43 ;  /* 0x0000002b5e2b7221 */ /* 0x000fe20000010100 */
[----:B------:R-:W-:Y:S01]  /*2380*/  FMUL.FTZ R139, R139, R132 ;  /* 0x000000848b8b7220 */ /* 0x000fe20000410000 */
[----:B------:R-:W-:Y:S01]  /*2390*/  FMUL.FTZ R36, R141, R91 ;  /* 0x0000005b8d247220 */ /* 0x000fe20000410000 */
[----:B------:R-:W-:Y:S01]  /*23a0*/  FFMA.FTZ R35, R33, R34, RZ ;  /* 0x0000002221237223 */ /* 0x000fe200000100ff */
[----:B------:R-:W-:Y:S01]  /*23b0*/  FADD.FTZ R37, RZ, R34 ;  /* 0x00000022ff257221 */ /* 0x000fe20000010000 */
[----:B------:R-:W-:Y:S01]  /*23c0*/  FMUL.FTZ R138, R43, R132 ;  /* 0x000000842b8a7220 */ /* 0x000fe20000410000 */
        /* <DEDUP_REMOVED lines=19> */
.L_x_105:
[----:B------:R-:W-:Y:S01]  /*2500*/  FFMA.FTZ R38, R32, R36, R35 ;  /* 0x0000002420267223 */ /* 0x000fe20000010023 */
[----:B------:R-:W-:Y:S01]  /*2510*/  FADD.FTZ R37, R36, R37 ;  /* 0x0000002524257221 */ /* 0x000fe20000010000 */
[----:B------:R-:W-:Y:S01]  /*2520*/  PRMT R36, R126, 0x7632, R36 ;  /* 0x000076327e247816 */ /* 0x000fe20000000024 */
[----:B------:R-:W-:Y:S01]  /*2530*/  FMUL.FTZ R34, R142, R90 ;  /* 0x0000005a8e227220 */ /* 0x000fe20000410000 */
[----:B------:R-:W-:Y:S02]  /*2540*/  SHF.L.U32 R39, R126, 0x10, RZ ;  /* 0x000000107e277819 */ /* 0x000fe400000006ff */
[----:B------:R-:W-:Y:S01]  /*2550*/  SHF.L.U32 R41, R36, 0x10, RZ ;  /* 0x0000001024297819 */ /* 0x000fe200000006ff */
[----:B------:R-:W-:Y:S01]  /*2560*/  FFMA.FTZ R35, R139, R34, R38 ;  /* 0x000000228b237223 */ /* 0x000fe20000010026 */
[----:B------:R-:W-:Y:S01]  /*2570*/  PRMT R92, R125, 0x7632, R92 ;  /* 0x000076327d5c7816 */ /* 0x000fe2000000005c */
[C---:B------:R-:W-:Y:S01]  /*2580*/  FADD.FTZ R39, -R94.reuse, R39 ;  /* 0x000000275e277221 */ /* 0x040fe20000010100 */
[----:B------:R-:W-:Y:S01]  /*2590*/  FADD.FTZ R37, R37, R34 ;  /* 0x0000002225257221 */ /* 0x000fe20000010000 */
[----:B------:R-:W-:Y:S01]  /*25a0*/  FADD.FTZ R41, -R94, R41 ;  /* 0x000000295e297221 */ /* 0x000fe20000010100 */
[----:B------:R-:W-:Y:S01]  /*25b0*/  SHF.L.U32 R93, R125, 0x10, RZ ;  /* 0x000000107d5d7819 */ /* 0x000fe200000006ff */
[-C--:B------:R-:W-:Y:S01]  /*25c0*/  FMUL.FTZ R75, R39, R132.reuse ;  /* 0x00000084274b7220 */ /* 0x080fe20000410000 */
[----:B------:R-:W-:Y:S01]  /*25d0*/  PRMT R44, R127, 0x7632, R44 ;  /* 0x000076327f2c7816 */ /* 0x000fe2000000002c */
[----:B------:R-:W-:Y:S01]  /*25e0*/  FMUL.FTZ R34, R140, R91 ;  /* 0x0000005b8c227220 */ /* 0x000fe20000410000 */
[----:B------:R-:W-:Y:S01]  /*25f0*/  SHF.L.U32 R92, R92, 0x10, RZ ;  /* 0x000000105c5c7819 */ /* 0x000fe200000006ff */
        /* <DEDUP_REMOVED lines=20> */
.L_x_106:
[----:B------:R-:W-:Y:S01]  /*2740*/  SHF.L.U32 R39, R127, 0x10, RZ ;  /* 0x000000107f277819 */ /* 0x000fe200000006ff */
[----:B------:R-:W-:Y:S01]  /*2750*/  FFMA.FTZ R38, R138, R34, R35 ;  /* 0x000000228a267223 */ /* 0x000fe20000010023 */
[----:B------:R-:W-:Y:S01]  /*2760*/  SHF.L.U32 R41, R44, 0x10, RZ ;  /* 0x000000102c297819 */ /* 0x000fe200000006ff */
[----:B------:R-:W-:Y:S01]  /*2770*/  FMUL.FTZ R36, R93, R90 ;  /* 0x0000005a5d247220 */ /* 0x000fe20000410000 */
[----:B------:R-:W-:Y:S01]  /*2780*/  FADD.FTZ R37, R34, R37 ;  /* 0x0000002522257221 */ /* 0x000fe20000010000 */
[----:B------:R-:W-:Y:S01]  /*2790*/  PRMT R72, R124, 0x7632, R72 ;  /* 0x000076327c487816 */ /* 0x000fe20000000048 */
[C---:B------:R-:W-:Y:S01]  /*27a0*/  FADD.FTZ R39, -R94.reuse, R39 ;  /* 0x000000275e277221 */ /* 0x040fe20000010100 */
[----:B------:R-:W-:Y:S01]  /*27b0*/  FADD.FTZ R41, -R94, R41 ;  /* 0x000000295e297221 */ /* 0x000fe20000010100 */
[----:B------:R-:W-:Y:S01]  /*27c0*/  FFMA.FTZ R35, R75, R36, R38 ;  /* 0x000000244b237223 */ /* 0x000fe20000010026 */
[----:B------:R-:W-:Y:S01]  /*27d0*/  FADD.FTZ R37, R37, R36 ;  /* 0x0000002425257221 */ /* 0x000fe20000010000 */
[----:B------:R-:W-:Y:S01]  /*27e0*/  SHF.L.U32 R73, R124, 0x10, RZ ;  /* 0x000000107c497819 */ /* 0x000fe200000006ff */
[-C--:B------:R-:W-:Y:S01]  /*27f0*/  FMUL.FTZ R71, R39, R132.reuse ;  /* 0x0000008427477220 */ /* 0x080fe20000410000 */
[----:B------:R-:W-:Y:S01]  /*2800*/  SHF.L.U32 R72, R72, 0x10, RZ ;  /* 0x0000001048487819 */ /* 0x000fe200000006ff */
[----:B------:R-:W-:Y:S01]  /*2810*/  FMUL.FTZ R34, R92, R91 ;  /* 0x0000005b5c227220 */ /* 0x000fe20000410000 */
        /* <DEDUP_REMOVED lines=20> */
.L_x_107:
        /* <DEDUP_REMOVED lines=36> */
.L_x_108:
        /* <DEDUP_REMOVED lines=34> */
.L_x_109:
[----:B------:R-:W-:Y:S01]  /*2dc0*/  FFMA.FTZ R38, R66, R34, R35 ;  /* 0x0000002242267223 */ /* 0x000fe20000010023 */
[----:B------:R-:W-:Y:S01]  /*2dd0*/  FADD.FTZ R37, R34, R37 ;  /* 0x0000002522257221 */ /* 0x000fe20000010000 */
[C---:B------:R-:W-:Y:S01]  /*2de0*/  PRMT R34, R112.reuse, 0x7632, R34 ;  /* 0x0000763270227816 */ /* 0x040fe20000000022 */
        /* <DEDUP_REMOVED lines=33> */
.L_x_110:
        /* <DEDUP_REMOVED lines=34> */
.L_x_111:
        /* <DEDUP_REMOVED lines=36> */
.L_x_112:
        /* <DEDUP_REMOVED lines=34> */
.L_x_113:
        /* <DEDUP_REMOVED lines=36> */
.L_x_114:
        /* <DEDUP_REMOVED lines=34> */
.L_x_115:
[----:B------:R-:W-:Y:S01]  /*3ae0*/  FFMA.FTZ R36, R42, R34, R35 ;  /* 0x000000222a247223 */ /* 0x000fe20000010023 */
[----:B------:R-:W-:Y:S01]  /*3af0*/  FADD.FTZ R37, R34, R37 ;  /* 0x0000002522257221 */ /* 0x000fe20000010000 */
[C---:B------:R-:W-:Y:S01]  /*3b00*/  PRMT R34, R8.reuse, 0x7632, R34 ;  /* 0x0000763208227816 */ /* 0x040fe20000000022 */
[----:B------:R-:W-:Y:S01]  /*3b10*/  FMUL.FTZ R144, R41, R90 ;  /* 0x0000005a29907220 */ /* 0x000fe20000410000 */
[----:B------:R-:W-:Y:S02]  /*3b20*/  SHF.L.U32 R35, R8, 0x10, RZ ;  /* 0x0000001008237819 */ /* 0x000fe400000006ff */
[----:B------:R-:W-:Y:S01]  /*3b30*/  SHF.L.U32 R147, R34, 0x10, RZ ;  /* 0x0000001022937819 */ /* 0x000fe200000006ff */
[--C-:B------:R-:W-:Y:S01]  /*3b40*/  FFMA.FTZ R145, R39, R144, R36.reuse ;  /* 0x0000009027917223 */ /* 0x100fe20000010024 */
        /* <DEDUP_REMOVED lines=29> */
.L_x_116:
[----:B------:R-:W-:Y:S01]  /*3d20*/  FFMA.FTZ R150, R38, R147, R145 ;  /* 0x0000009326967223 */ /* 0x000fe20000010091 */
[----:B------:R-:W-:Y:S01]  /*3d30*/  FMUL.FTZ R148, R37, R90 ;  /* 0x0000005a25947220 */ /* 0x000fe20000410000 */
[----:B------:R-:W-:Y:S01]  /*3d40*/  FADD.FTZ R151, R147, R144 ;  /* 0x0000009093977221 */ /* 0x000fe20000010000 */
[----:B------:R-:W-:Y:S02]  /*3d50*/  SHF.L.U32 R145, R6, 0x10, RZ ;  /* 0x0000001006917819 */ /* 0x000fe400000006ff */
[----:B------:R-:W-:Y:S01]  /*3d60*/  SHF.L.U32 R147, R146, 0x10, RZ ;  /* 0x0000001092937819 */ /* 0x000fe200000006ff */
[----:B------:R-:W-:Y:S01]  /*3d70*/  FFMA.FTZ R149, R35, R148, R150 ;  /* 0x0000009423957223 */ /* 0x000fe20000010096 */
[----:B------:R-:W-:Y:S01]  /*3d80*/  FADD.FTZ R148, R151, R148 ;  /* 0x0000009497947221 */ /* 0x000fe20000010000 */
[C---:B------:R-:W-:Y:S01]  /*3d90*/  FADD.FTZ R151, -R94.reuse, R145 ;  /* 0x000000915e977221 */ /* 0x040fe20000010100 */
[C---:B------:R-:W-:Y:S01]  /*3da0*/  PRMT R144, R5.reuse, 0x7632, R144 ;  /* 0x0000763205907816 */ /* 0x040fe20000000090 */
[----:B------:R-:W-:Y:S01]  /*3db0*/  FADD.FTZ R153, -R94, R147 ;  /* 0x000000935e997221 */ /* 0x000fe20000010100 */
        /* <DEDUP_REMOVED lines=19> */
[----:B-1----:R-:W-:Y:S01]  /*3ef0*/  FMUL.FTZ R144, R144, R157 ;  /* 0x0000009d90907220 */ /* 0x002fe20000410000 */
[----:B------:R-:W-:Y:S02]  /*3f00*/  FADD.FTZ R157, -R157, 1 ;  /* 0x3f8000009d9d7421 */ /* 0x000fe40000010100 */
[----:B------:R-:W-:Y:S02]  /*3f10*/  FMUL.FTZ R145, R145, R150 ;  /* 0x0000009691917220 */ /* 0x000fe40000410000 */
[----:B------:R-:W-:-:S04]  /*3f20*/  FFMA.FTZ R157, R152, R157, 1 ;  /* 0x3f800000989d7423 */ /* 0x000fc8000001009d */
[----:B------:R-:W-:-:S07]  /*3f30*/  FMUL.FTZ R144, R144, R157 ;  /* 0x0000009d90907220 */ /* 0x000fce0000410000 */
.L_x_117:
        /* <DEDUP_REMOVED lines=11> */
[C---:B------:R-:W-:Y:S01]  /*3ff0*/  PRMT R150, R3.reuse, 0x7632, R150 ;  /* 0x0000763203967816 */ /* 0x040fe20000000096 */
[C---:B------:R-:W-:Y:S01]  /*4000*/  FADD.FTZ R149, -R94.reuse, R151 ;  /* 0x000000975e957221 */ /* 0x040fe20000010100 */
[----:B------:R-:W-:Y:S01]  /*4010*/  FADD.FTZ R155, -R94, R155 ;  /* 0x0000009b5e9b7221 */ /* 0x000fe20000010100 */
[----:B------:R-:W-:-:S02]  /*4020*/  SHF.L.U32 R151, R3, 0x10, RZ ;  /* 0x0000001003977819 */ /* 0x000fc400000006ff */
[----:B------:R-:W-:Y:S01]  /*4030*/  SHF.L.U32 R150, R150, 0x10, RZ ;  /* 0x0000001096967819 */ /* 0x000fe200000006ff */
[-C--:B------:R-:W-:Y:S01]  /*4040*/  FMUL.FTZ R149, R149, R132.reuse ;  /* 0x0000008495957220 */ /* 0x080fe20000410000 */
        /* <DEDUP_REMOVED lines=13> */
[----:B------:R-:W-:-:S04]  /*4120*/  FADD.FTZ R158, -R158, 1 ;  /* 0x3f8000009e9e7421 */ /* 0x000fc80000010100 */
[----:B------:R-:W-:Y:S01]  /*4130*/  FFMA.FTZ R158, R155, R158, 1 ;  /* 0x3f8000009b9e7423 */ /* 0x000fe2000001009e */
[----:B-1----:R-:W-:Y:S01]  /*4140*/  FMUL.FTZ R150, R150, R161 ;  /* 0x000000a196967220 */ /* 0x002fe20000410000 */
[----:B------:R-:W-:Y:S02]  /*4150*/  FADD.FTZ R161, -R161, 1 ;  /* 0x3f800000a1a17421 */ /* 0x000fe40000010100 */
[----:B------:R-:W-:Y:S02]  /*4160*/  FMUL.FTZ R151, R151, R158 ;  /* 0x0000009e97977220 */ /* 0x000fe40000410000 */
[----:B------:R-:W-:-:S04]  /*4170*/  FFMA.FTZ R161, R154, R161, 1 ;  /* 0x3f8000009aa17423 */ /* 0x000fc800000100a1 */
[----:B------:R-:W-:-:S07]  /*4180*/  FMUL.FTZ R150, R150, R161 ;  /* 0x000000a196967220 */ /* 0x000fce0000410000 */
.L_x_118:
[----:B------:R-:W-:-:S04]  /*4190*/  FMUL.FTZ R154, R151, R90 ;  /* 0x0000005a979a7220 */ /* 0x000fc80000410000 */
[----:B------:R-:W-:Y:S01]  /*41a0*/  FFMA.FTZ R155, R149, R154, R152 ;  /* 0x0000009a959b7223 */ /* 0x000fe20000010098 */
[----:B------:R-:W-:Y:S01]  /*41b0*/  FADD.FTZ R157, R153, R154 ;  /* 0x0000009a999d7221 */ /* 0x000fe20000010000 */
[----:B------:R-:W-:Y:S01]  /*41c0*/  FMUL.FTZ R154, R150, R91 ;  /* 0x0000005b969a7220 */ /* 0x000fe20000410000 */
[----:B------:R-:W-:-:S03]  /*41d0*/  PRMT R152, R2, 0x7632, R152 ;  /* 0x0000763202987816 */ /* 0x000fc60000000098 */
[----:B------:R-:W-:Y:S01]  /*41e0*/  FFMA.FTZ R153, R148, R154, R155 ;  /* 0x0000009a94997223 */ /* 0x000fe2000001009b */
[----:B------:R-:W-:Y:S01]  /*41f0*/  FADD.FTZ R154, R154, R157 ;  /* 0x0000009d9a9a7221 */ /* 0x000fe20000010000 */
[----:B------:R-:W-:Y:S02]  /*4200*/  SHF.L.U32 R157, R152, 0x10, RZ ;  /* 0x00000010989d7819 */ /* 0x000fe400000006ff */
[----:B------:R-:W-:Y:S02]  /*4210*/  SHF.L.U32 R155, R2, 0x10, RZ ;  /* 0x00000010029b7819 */ /* 0x000fe400000006ff */
[----:B------:R-:W-:Y:S01]  /*4220*/  PRMT R152, R0, 0x7632, R152 ;  /* 0x0000763200987816 */ /* 0x000fe20000000098 */
[C---:B------:R-:W-:Y:S02]  /*4230*/  FADD.FTZ R157, -R94.reuse, R157 ;  /* 0x0000009d5e9d7221 */ /* 0x040fe40000010100 */
[----:B------:R-:W-:Y:S01]  /*4240*/  FADD.FTZ R155, -R94, R155 ;  /* 0x0000009b5e9b7221 */ /* 0x000fe20000010100 */
[----:B------:R-:W-:Y:S01]  /*4250*/  SHF.L.U32 R152, R152, 0x10, RZ ;  /* 0x0000001098987819 */ /* 0x000fe200000006ff */
[-C--:B------:R-:W-:Y:S01]  /*4260*/  FMUL.FTZ R156, R157, R132.reuse ;  /* 0x000000849d9c7220 */ /* 0x080fe20000410000 */
        /* <DEDUP_REMOVED lines=16> */
[----:B-1----:R-:W-:Y:S01]  /*4370*/  FADD.FTZ R160, -R165, 1 ;  /* 0x3f800000a5a07421 */ /* 0x002fe20000010100 */
[----:B------:R-:W-:Y:S02]  /*4380*/  FMUL.FTZ R152, R152, R165 ;  /* 0x000000a598987220 */ /* 0x000fe40000410000 */
[----:B------:R-:W-:Y:S01]  /*4390*/  FMUL.FTZ R157, R157, R162 ;  /* 0x000000a29d9d7220 */ /* 0x000fe20000410000 */
[----:B------:R-:W-:-:S04]  /*43a0*/  FFMA.FTZ R159, R159, R160, 1 ;  /* 0x3f8000009f9f7423 */ /* 0x000fc800000100a0 */
[----:B------:R-:W-:-:S07]  /*43b0*/  FMUL.FTZ R152, R152, R159 ;  /* 0x0000009f98987220 */ /* 0x000fce0000410000 */
.L_x_119:
[----:B------:R-:W-:Y:S01]  /*43c0*/  FMUL.FTZ R158, R157, R90 ;  /* 0x0000005a9d9e7220 */ /* 0x000fe20000410000 */
[----:B------:R-:W-:Y:S01]  /*43d0*/  ISETP.GT.AND P0, PT, R28, 0x1e, PT ;  /* 0x0000001e1c00780c */ /* 0x000fe20003f04270 */
[----:B------:R-:W0:Y:S01]  /*43e0*/  S2UR UR11, SR_CgaCtaId ;  /* 0x00000000000b79c3 */ /* 0x000e220000008800 */
[----:B------:R-:W-:Y:S01]  /*43f0*/  UMOV UR6, 0x400 ;  /* 0x0000040000067882 */ /* 0x000fe20000000000 */
[----:B------:R-:W-:Y:S01]  /*4400*/  FADD.FTZ R159, R154, R158 ;  /* 0x0000009e9a9f7221 */ /* 0x000fe20000010000 */
[----:B------:R-:W-:Y:S01]  /*4410*/  FFMA.FTZ R153, R155, R158, R153 ;  /* 0x0000009e9b997223 */ /* 0x000fe20000010099 */
[----:B------:R-:W-:Y:S01]  /*4420*/  FMUL.FTZ R154, R152, R91 ;  /* 0x0000005b989a7220 */ /* 0x000fe20000410000 */
[----:B------:R-:W-:Y:S01]  /*4430*/  UIADD3 UR5, UR6, 0x80, URZ ;  /* 0x0000008006057890 */ /* 0x000fe2000fffe03f */
[----:B------:R-:W-:Y:S01]  /*4440*/  BSSY B0, `(.L_x_120) ;  /* 0x0000084000007945 */ /* 0x000fe20003800000 */
[----:B------:R-:W-:Y:S02]  /*4450*/  IMAD R133, R133, 0x18, R106 ;  /* 0x0000001885857824 */ /* 0x000fe400078e026a */
[----:B------:R-:W-:Y:S01]  /*4460*/  FFMA.FTZ R153, R156, R154, R153 ;  /* 0x0000009a9c997223 */ /* 0x000fe20000010099 */
[----:B------:R-:W-:-:S04]  /*4470*/  FADD.FTZ R154, R154, R159 ;  /* 0x0000009f9a9a7221 */ /* 0x000fc80000010000 */
[----:B------:R-:W1:Y:S04]  /*4480*/  SHFL.DOWN PT, R158, R153, 0x1, 0x1f ;  /* 0x08201f00999e7f89 */ /* 0x000e6800000e0000 */
[----:B------:R-:W2:Y:S01]  /*4490*/  SHFL.DOWN PT, R159, R154, 0x1, 0x1f ;  /* 0x08201f009a9f7f89 */ /* 0x000ea200000e0000 */
[----:B0-----:R-:W-:Y:S01]  /*44a0*/  ULEA UR5, UR11, UR5, 0x18 ;  /* 0x000000050b057291 */ /* 0x001fe2000f8ec03f */
        /* <DEDUP_REMOVED lines=21> */
[----:B------:R-:W-:Y:S01]  /*4600*/  FFMA.FTZ R158, R33, R143, RZ ;  /* 0x0000008f219e7223 */ /* 0x000fe200000100ff */
[----:B------:R-:W-:Y:S01]  /*4610*/  FFMA.FTZ R33, R32, R141, RZ ;  /* 0x0000008d20217223 */ /* 0x000fe200000100ff */
[----:B------:R-:W-:Y:S01]  /*4620*/  FADD.FTZ R143, RZ, R143 ;  /* 0x0000008fff8f7221 */ /* 0x000fe20000010000 */
[----:B------:R-:W-:Y:S01]  /*4630*/  FADD.FTZ R141, RZ, R141 ;  /* 0x0000008dff8d7221 */ /* 0x000fe20000010000 */
[----:B------:R-:W-:Y:S01]  /*4640*/  FFMA.FTZ R158, R139, R142, R158 ;  /* 0x0000008e8b9e7223 */ /* 0x000fe2000001009e */
[----:B------:R-:W-:Y:S01]  /*4650*/  FFMA.FTZ R33, R138, R140, R33 ;  /* 0x0000008c8a217223 */ /* 0x000fe20000010021 */
[----:B------:R-:W-:Y:S01]  /*4660*/  FADD.FTZ R142, R143, R142 ;  /* 0x0000008e8f8e7221 */ /* 0x000fe20000010000 */
[----:B------:R-:W-:Y:S01]  /*4670*/  FADD.FTZ R141, R141, R140 ;  /* 0x0000008c8d8d7221 */ /* 0x000fe20000010000 */
        /* <DEDUP_REMOVED lines=44> */
[----:B-1----:R-:W-:Y:S01]  /*4940*/  @!P0 FADD.FTZ R154, R154, R159 ;  /* 0x0000009f9a9a8221 */ /* 0x002fe20000010000 */
[----:B------:R-:W-:Y:S01]  /*4950*/  FFMA.FTZ R158, R147, R145, R158 ;  /* 0x00000091939e7223 */ /* 0x000fe2000001009e */
[----:B------:R-:W-:Y:S01]  /*4960*/  FADD.FTZ R142, R142, R145 ;  /* 0x000000918e8e7221 */ /* 0x000fe20000010000 */
[----:B------:R-:W-:Y:S01]  /*4970*/  FFMA.FTZ R33, R146, R144, R33 ;  /* 0x0000009092217223 */ /* 0x000fe20000010021 */
[----:B------:R-:W-:Y:S01]  /*4980*/  FADD.FTZ R141, R141, R144 ;  /* 0x000000908d8d7221 */ /* 0x000fe20000010000 */
[----:B------:R-:W-:Y:S01]  /*4990*/  ISETP.NE.AND P0, PT, R28, RZ, PT ;  /* 0x000000ff1c00720c */ /* 0x000fe20003f05270 */
[----:B------:R-:W-:Y:S01]  /*49a0*/  FFMA.FTZ R158, R149, R151, R158 ;  /* 0x00000097959e7223 */ /* 0x000fe2000001009e */
[----:B------:R-:W-:Y:S01]  /*49b0*/  FADD.FTZ R142, R142, R151 ;  /* 0x000000978e8e7221 */ /* 0x000fe20000010000 */
[----:B------:R-:W-:Y:S01]  /*49c0*/  FFMA.FTZ R33, R148, R150, R33 ;  /* 0x0000009694217223 */ /* 0x000fe20000010021 */
[----:B------:R-:W-:Y:S01]  /*49d0*/  FADD.FTZ R141, R141, R150 ;  /* 0x000000968d8d7221 */ /* 0x000fe20000010000 */
[----:B------:R-:W-:Y:S01]  /*49e0*/  FFMA.FTZ R44, R155, R157, R158 ;  /* 0x0000009d9b2c7223 */ /* 0x000fe2000001009e */
[----:B------:R-:W-:Y:S01]  /*49f0*/  FADD.FTZ R46, R142, R157 ;  /* 0x0000009d8e2e7221 */ /* 0x000fe20000010000 */
[----:B------:R-:W-:Y:S01]  /*4a00*/  FFMA.FTZ R45, R156, R152, R33 ;  /* 0x000000989c2d7223 */ /* 0x000fe20000010021 */
[----:B------:R-:W-:Y:S01]  /*4a10*/  FADD.FTZ R47, R141, R152 ;  /* 0x000000988d2f7221 */ /* 0x000fe20000010000 */
[----:B------:R-:W-:Y:S01]  /*4a20*/  LEA R138, R106, UR5, 0x4 ;  /* 0x000000056a8a7c11 */ /* 0x000fe2000f8e20ff */
[----:B------:R-:W0:Y:S01]  /*4a30*/  LDC.64 R140, c[0x0][0x268] ;  /* 0x00009a00ff8c7b82 */ /* 0x000e220000000a00 */
[----:B------:R-:W-:-:S02]  /*4a40*/  MOV R92, R153 ;  /* 0x00000099005c7202 */ /* 0x000fc40000000f00 */
[----:B------:R-:W-:Y:S01]  /*4a50*/  MOV R93, R154 ;  /* 0x0000009a005d7202 */ /* 0x000fe20000000f00 */
[----:B------:R1:W-:Y:S04]  /*4a60*/  STS.128 [R138], R44 ;  /* 0x0000002c8a007388 */ /* 0x0003e80000000c00 */
[----:B------:R1:W-:Y:S01]  /*4a70*/  @!P0 STS.64 [R22+0x10], R92 ;  /* 0x0000105c16008388 */ /* 0x0003e20000000a00 */
[----:B------:R-:W-:Y:S01]  /*4a80*/  BAR.SYNC.DEFER_BLOCKING 0x0 ;  /* 0x0000000000007b1d */ /* 0x000fe20000010000 */
[----:B------:R-:W-:-:S13]  /*4a90*/  ISETP.NE.AND P0, PT, R106, RZ, PT ;  /* 0x000000ff6a00720c */ /* 0x000fda0003f05270 */
[----:B-1----:R-:W-:Y:S05]  /*4aa0*/  @P0 BRA `(.L_x_121) ;  /* 0x0000000000740947 */ /* 0x002fea0003800000 */
[----:B------:R-:W-:-:S09]  /*4ab0*/  ULEA UR5, UR11, UR6, 0x18 ;  /* 0x000000060b057291 */ /* 0x000fd2000f8ec03f */
[----:B------:R-:W1:Y:S04]  /*4ac0*/  LDS.64 R56, [UR5+0x18] ;  /* 0x00001805ff387984 */ /* 0x000e680008000a00 */
[----:B------:R-:W2:Y:S04]  /*4ad0*/  LDS.128 R32, [UR5+0x20] ;  /* 0x00002005ff207984 */ /* 0x000ea80008000c00 */
[----:B------:R-:W3:Y:S04]  /*4ae0*/  LDS.128 R36, [UR5+0x30] ;  /* 0x00003005ff247984 */ /* 0x000ee80008000c00 */
[----:B------:R-:W4:Y:S04]  /*4af0*/  LDS.128 R40, [UR5+0x40] ;  /* 0x00004005ff287984 */ /* 0x000f280008000c00 */
[----:B------:R-:W5:Y:S04]  /*4b00*/  LDS.128 R48, [UR5+0x50] ;  /* 0x00005005ff307984 */ /* 0x000f680008000c00 */
[----:B------:R-:W0:Y:S01]  /*4b10*/  LDS.128 R52, [UR5+0x60] ;  /* 0x00006005ff347984 */ /* 0x000e220008000c00 */
[----:B-1----:R-:W-:Y:S01]  /*4b20*/  FADD.FTZ R59, R92, R56 ;  /* 0x000000385c3b7221 */ /* 0x002fe20000010000 */
        /* <DEDUP_REMOVED lines=13> */
[----:B-----5:R-:W-:Y:S01]  /*4c00*/  FADD.FTZ R59, R59, R48 ;  /* 0x000000303b3b7221 */ /* 0x020fe20000010000 */
[----:B------:R-:W-:-:S03]  /*4c10*/  FADD.FTZ R56, R56, R49 ;  /* 0x0000003138387221 */ /* 0x000fc60000010000 */
[----:B------:R-:W-:Y:S01]  /*4c20*/  FADD.FTZ R59, R59, R50 ;  /* 0x000000323b3b7221 */ /* 0x000fe20000010000 */
[----:B------:R-:W-:-:S03]  /*4c30*/  FADD.FTZ R56, R56, R51 ;  /* 0x0000003338387221 */ /* 0x000fc60000010000 */
[----:B0-----:R-:W-:Y:S01]  /*4c40*/  FADD.FTZ R59, R59, R52 ;  /* 0x000000343b3b7221 */ /* 0x001fe20000010000 */
[----:B------:R-:W-:-:S03]  /*4c50*/  FADD.FTZ R56, R56, R53 ;  /* 0x0000003538387221 */ /* 0x000fc60000010000 */
[----:B------:R-:W-:Y:S01]  /*4c60*/  FADD.FTZ R92, R59, R54 ;  /* 0x000000363b5c7221 */ /* 0x000fe20000010000 */
[----:B------:R-:W-:-:S07]  /*4c70*/  FADD.FTZ R93, R56, R55 ;  /* 0x00000037385d7221 */ /* 0x000fce0000010000 */
.L_x_121:
[----:B------:R-:W-:Y:S05]  /*4c80*/  BSYNC B0 ;  /* 0x0000000000007941 */ /* 0x000fea0003800000 */
.L_x_120:
[----:B------:R-:W-:Y:S01]  /*4c90*/  BAR.SYNC.DEFER_BLOCKING 0x0 ;  /* 0x0000000000007b1d */ /* 0x000fe20000010000 */
[----:B------:R-:W-:Y:S02]  /*4ca0*/  ISETP.GT.U32.AND P6, PT, R106, 0x17, PT ;  /* 0x000000176a00780c */ /* 0x000fe40003fc4070 */
[----:B------:R-:W-:-:S03]  /*4cb0*/  LOP3.LUT R9, R9, 0xfffffffe, RZ, 0xc0, !PT ;  /* 0xfffffffe09097812 */ /* 0x000fc600078ec0ff */
[----:B------:R-:W-:Y:S08]  /*4cc0*/  BSSY B0, `(.L_x_122) ;  /* 0x000004e000007945 */ /* 0x000ff00003800000 */
[----:B------:R-:W-:Y:S01]  /*4cd0*/  @P6 LOP3.LUT R9, R9, 0x1, RZ, 0xfc, !PT ;  /* 0x0000000109096812 */ /* 0x000fe200078efcff */
[----:B------:R-:W-:Y:S06]  /*4ce0*/  @P6 BRA `(.L_x_123) ;  /* 0x00000004002c6947 */ /* 0x000fec0003800000 */
[----:B------:R-:W1:Y:S04]  /*4cf0*/  LDS.128 R48, [R138+0x180] ;  /* 0x000180008a307984 */ /* 0x000e680000000c00 */
[----:B------:R-:W2:Y:S04]  /*4d00*/  LDS.128 R40, [R138+0x300] ;  /* 0x000300008a287984 */ /* 0x000ea80000000c00 */
[----:B------:R-:W3:Y:S04]  /*4d10*/  LDS.128 R72, [R138+0x480] ;  /* 0x000480008a487984 */ /* 0x000ee80000000c00 */
[----:B------:R-:W4:Y:S04]  /*4d20*/  LDS.128 R32, [R138+0x600] ;  /* 0x000600008a207984 */ /* 0x000f280000000c00 */
[----:B------:R-:W5:Y:S04]  /*4d30*/  LDS.128 R36, [R138+0x780] ;  /* 0x000780008a247984 */ /* 0x000f680000000c00 */
[----:B------:R-:W0:Y:S04]  /*4d40*/  LDS.128 R68, [R138+0x900] ;  /* 0x000900008a447984 */ /* 0x000e280000000c00 */
[----:B------:R-:W0:Y:S04]  /*4d50*/  LDS.128 R64, [R138+0xa80] ;  /* 0x000a80008a407984 */ /* 0x000e280000000c00 */
[----:B------:R-:W0:Y:S04]  /*4d60*/  LDS.128 R60, [R138+0xc00] ;  /* 0x000c00008a3c7984 */ /* 0x000e280000000c00 */
[----:B------:R-:W0:Y:S04]  /*4d70*/  LDS.128 R56, [R138+0xd80] ;  /* 0x000d80008a387984 */ /* 0x000e280000000c00 */
        /* <DEDUP_REMOVED lines=9> */
[----:B------:R-:W-:Y:S01]  /*4e10*/  FADD.FTZ R142, R46, R43 ;  /* 0x0000002b2e8e7221 */ /* 0x000fe20000010000 */
[----:B---3--:R-:W-:Y:S01]  /*4e20*/  FADD.FTZ R139, R139, R72 ;  /* 0x000000488b8b7221 */ /* 0x008fe20000010000 */
[----:B------:R-:W2:Y:S01]  /*4e30*/  LDS.128 R44, [R138+0x1200] ;  /* 0x001200008a2c7984 */ /* 0x000ea20000000c00 */
[----:B------:R-:W-:Y:S01]  /*4e40*/  FADD.FTZ R72, R40, R73 ;  /* 0x0000004928487221 */ /* 0x000fe20000010000 */
[----:B------:R-:W-:Y:S01]  /*4e50*/  FADD.FTZ R143, R41, R74 ;  /* 0x0000004a298f7221 */ /* 0x000fe20000010000 */
[----:B------:R-:W-:Y:S01]  /*4e60*/  FADD.FTZ R142, R142, R75 ;  /* 0x0000004b8e8e7221 */ /* 0x000fe20000010000 */
[----:B------:R-:W3:Y:S01]  /*4e70*/  LDS.128 R40, [R138+0x1380] ;  /* 0x001380008a287984 */ /* 0x000ee20000000c00 */
[----:B----4-:R-:W-:Y:S01]  /*4e80*/  FADD.FTZ R144, R72, R33 ;  /* 0x0000002148907221 */ /* 0x010fe20000010000 */
[----:B------:R-:W-:Y:S01]  /*4e90*/  FADD.FTZ R139, R139, R32 ;  /* 0x000000208b8b7221 */ /* 0x000fe20000010000 */
[----:B------:R-:W-:Y:S01]  /*4ea0*/  FADD.FTZ R143, R143, R34 ;  /* 0x000000228f8f7221 */ /* 0x000fe20000010000 */
[----:B------:R-:W4:Y:S01]  /*4eb0*/  LDS.128 R72, [R138+0x1500] ;  /* 0x001500008a487984 */ /* 0x000f220000000c00 */
[----:B------:R-:W-:Y:S01]  /*4ec0*/  FADD.FTZ R142, R142, R35 ;  /* 0x000000238e8e7221 */ /* 0x000fe20000010000 */
[----:B-----5:R-:W-:Y:S01]  /*4ed0*/  FADD.FTZ R139, R139, R36 ;  /* 0x000000248b8b7221 */ /* 0x020fe20000010000 */
[----:B------:R-:W-:Y:S01]  /*4ee0*/  FADD.FTZ R144, R144, R37 ;  /* 0x0000002590907221 */ /* 0x000fe20000010000 */
[----:B------:R-:W5:Y:S01]  /*4ef0*/  LDS.128 R32, [R138+0x1680] ;  /* 0x001680008a207984 */ /* 0x000f620000000c00 */
[----:B------:R-:W-:Y:S01]  /*4f00*/  FADD.FTZ R143, R143, R38 ;  /* 0x000000268f8f7221 */ /* 0x000fe20000010000 */
[----:B------:R-:W-:Y:S01]  /*4f10*/  FADD.FTZ R142, R142, R39 ;  /* 0x000000278e8e7221 */ /* 0x000fe20000010000 */
[----:B0-----:R-:W-:Y:S01]  /*4f20*/  FADD.FTZ R139, R139, R68 ;  /* 0x000000448b8b7221 */ /* 0x001fe20000010000 */
[----:B------:R-:W-:Y:S01]  /*4f30*/  FADD.FTZ R144, R144, R69 ;  /* 0x0000004590907221 */ /* 0x000fe20000010000 */
        /* <DEDUP_REMOVED lines=26> */
[----:B---3--:R-:W-:Y:S01]  /*50e0*/  FADD.FTZ R139, R139, R40 ;  /* 0x000000288b8b7221 */ /* 0x008fe20000010000 */
[----:B------:R-:W-:Y:S01]  /*50f0*/  FADD.FTZ R144, R144, R41 ;  /* 0x0000002990907221 */ /* 0x000fe20000010000 */
[----:B------:R-:W-:Y:S01]  /*5100*/  FADD.FTZ R143, R143, R42 ;  /* 0x0000002a8f8f7221 */ /* 0x000fe20000010000 */
[----:B------:R-:W-:Y:S01]  /*5110*/  FADD.FTZ R142, R142, R43 ;  /* 0x0000002b8e8e7221 */ /* 0x000fe20000010000 */
[----:B----4-:R-:W-:Y:S01]  /*5120*/  FADD.FTZ R139, R139, R72 ;  /* 0x000000488b8b7221 */ /* 0x010fe20000010000 */
[----:B------:R-:W-:Y:S01]  /*5130*/  FADD.FTZ R144, R144, R73 ;  /* 0x0000004990907221 */ /* 0x000fe20000010000 */
[----:B------:R-:W-:Y:S01]  /*5140*/  FADD.FTZ R143, R143, R74 ;  /* 0x0000004a8f8f7221 */ /* 0x000fe20000010000 */
[----:B------:R-:W-:Y:S01]  /*5150*/  FADD.FTZ R142, R142, R75 ;  /* 0x0000004b8e8e7221 */ /* 0x000fe20000010000 */
[----:B-----5:R-:W-:Y:S01]  /*5160*/  FADD.FTZ R44, R139, R32 ;  /* 0x000000208b2c7221 */ /* 0x020fe20000010000 */
[----:B------:R-:W-:Y:S01]  /*5170*/  FADD.FTZ R45, R144, R33 ;  /* 0x00000021902d7221 */ /* 0x000fe20000010000 */
[----:B------:R-:W-:Y:S01]  /*5180*/  FADD.FTZ R46, R143, R34 ;  /* 0x000000228f2e7221 */ /* 0x000fe20000010000 */
[----:B------:R-:W-:-:S07]  /*5190*/  FADD.FTZ R47, R142, R35 ;  /* 0x000000238e2f7221 */ /* 0x000fce0000010000 */
.L_x_123:
[----:B------:R-:W-:Y:S05]  /*51a0*/  BSYNC B0 ;  /* 0x0000000000007941 */ /* 0x000fea0003800000 */
.L_x_122:
[----:B------:R-:W-:Y:S01]  /*51b0*/  BSSY B0, `(.L_x_124) ;  /* 0x0000010000007945 */ /* 0x000fe20003800000 */
[----:B------:R-:W-:Y:S01]  /*51c0*/  PRMT R34, R130, 0x7632, R34 ;  /* 0x0000763282227816 */ /* 0x000fe20000000022 */
[----:B0-----:R-:W-:Y:S01]  /*51d0*/  IMAD.WIDE R140, R133, 0x4, R140 ;  /* 0x00000004858c7825 */ /* 0x001fe200078e028c */
[----:B------:R-:W-:Y:S01]  /*51e0*/  PRMT R35, R129, 0x7632, R35 ;  /* 0x0000763281237816 */ /* 0x000fe20000000023 */
[----:B------:R-:W-:Y:S06]  /*51f0*/  @P6 BRA `(.L_x_125) ;  /* 0x00000000002c6947 */ /* 0x000fec0003800000 */
[----:B------:R-:W0:Y:S01]  /*5200*/  LDC.64 R32, c[0x0][0x288] ;  /* 0x0000a200ff207b82 */ /* 0x000e220000000a00 */
[----:B------:R-:W-:Y:S01]  /*5210*/  LEA R40, P6, R21, R140, 0x2 ;  /* 0x0000008c15287211 */ /* 0x000fe200078c10ff */
[----:B------:R1:W-:Y:S03]  /*5220*/  REDG.E.ADD.F32.FTZ.RN.STRONG.GPU desc[UR8][R140.64], R44 ;  /* 0x0000002c8c0079a6 */ /* 0x0003e6000c10f388 */
[----:B------:R-:W-:Y:S02]  /*5230*/  IADD3.X R41, R141, R14, RZ, P6, !PT ;  /* 0x0000000e8d297210 */ /* 0x000fe400037fe4ff */
[----:B------:R-:W-:-:S03]  /*5240*/  LEA R36, P6, R12, R140, 0x2 ;  /* 0x0000008c0c247211 */ /* 0x000fc600078c10ff */
[----:B------:R1:W-:Y:S01]  /*5250*/  REDG.E.ADD.F32.FTZ.RN.STRONG.GPU desc[UR8][R40.64], R45 ;  /* 0x0000002d280079a6 */ /* 0x0003e2000c10f388 */
[----:B------:R-:W-:Y:S02]  /*5260*/  IADD3.X R37, R141, R10, RZ, P6, !PT ;  /* 0x0000000a8d257210 */ /* 0x000fe400037fe4ff */
[----:B0-----:R-:W-:-:S04]  /*5270*/  LEA R38, P6, R32, R140, 0x2 ;  /* 0x0000008c20267211 */ /* 0x001fc800078c10ff */
[----:B------:R-:W-:-:S05]  /*5280*/  LEA.HI.X R39, R32, R141, R33, 0x2, P6 ;  /* 0x0000008d20277211 */ /* 0x000fca00030f1421 */
[----:B------:R1:W-:Y:S04]  /*5290*/  REDG.E.ADD.F32.FTZ.RN.STRONG.GPU desc[UR8][R38.64], R46 ;  /* 0x0000002e260079a6 */ /* 0x0003e8000c10f388 */
[----:B------:R1:W-:Y:S02]  /*52a0*/  REDG.E.ADD.F32.FTZ.RN.STRONG.GPU desc[UR8][R36.64], R47 ;  /* 0x0000002f240079a6 */ /* 0x0003e4000c10f388 */
.L_x_125:
[----:B------:R-:W-:Y:S05]  /*52b0*/  BSYNC B0 ;  /* 0x0000000000007941 */ /* 0x000fea0003800000 */
.L_x_124:
[----:B------:R-:W-:Y:S02]  /*52c0*/  ISETP.GE.U32.AND P6, PT, R29, 0x2, PT ;  /* 0x000000021d00780c */ /* 0x000fe40003fc6070 */
[----:B------:R-:W-:Y:S02]  /*52d0*/  PRMT R65, R131, 0x7632, R65 ;  /* 0x0000763283417816 */ /* 0x000fe40000000041 */
[----:B------:R-:W-:Y:S02]  /*52e0*/  PRMT R64, R128, 0x7632, R64 ;  /* 0x0000763280407816 */ /* 0x000fe40000000040 */
        /* <DEDUP_REMOVED lines=16> */
[----:B-1----:R-:W-:Y:S02]  /*53f0*/  PRMT R47, R120, 0x7632, R47 ;  /* 0x00007632782f7816 */ /* 0x002fe4000000002f */
        /* <DEDUP_REMOVED lines=23> */
[C---:B------:R-:W-:Y:S01]  /*5570*/  LEA R66, P6, R25.reuse, R68, 0x3 ;  /* 0x0000004419427211 */ /* 0x040fe200078c18ff */
[----:B------:R-:W-:Y:S01]  /*5580*/  HFMA2.MMA R70, -RZ, RZ, 0, 5.9604644775390625e-08 ;  /* 0x00000001ff467435 */ /* 0x000fe200000001ff */
[----:B------:R-:W-:Y:S01]  /*5590*/  VOTEU.ANY UR5, UPT, PT ;  /* 0x0000000000057886 */ /* 0x000fe200038e0100 */
[----:B------:R-:W-:Y:S01]  /*55a0*/  P2R R72, PR, RZ, 0x1 ;  /* 0x00000001ff487803 */ /* 0x000fe20000000000 */
[----:B------:R-:W-:Y:S01]  /*55b0*/  UPOPC UR6, UR5 ;  /* 0x00000005000672bf */ /* 0x000fe20008000000 */
[----:B------:R-:W-:Y:S01]  /*55c0*/  LEA.HI.X R67, R25, R69, RZ, 0x3, P6 ;  /* 0x0000004519437211 */ /* 0x000fe200030f1cff */
[----:B------:R-:W-:Y:S01]  /*55d0*/  UFLO.U32 UR5, UR5 ;  /* 0x00000005000572bd */ /* 0x000fe200080e0000 */
[----:B------:R-:W-:-:S03]  /*55e0*/  LOP3.LUT P6, RZ, R27, 0x2, RZ, 0xc0, !PT ;  /* 0x000000021bff7812 */ /* 0x000fc600078cc0ff */
[----:B------:R1:W-:Y:S01]  /*55f0*/  STG.E.64 desc[UR8][R66.64], R92 ;  /* 0x0000005c42007986 */ /* 0x0003e2000c101b08 */
[----:B------:R-:W-:Y:S02]  /*5600*/  SEL R73, R29, RZ, !P6 ;  /* 0x000000ff1d497207 */ /* 0x000fe40007000000 */
[----:B------:R-:W-:Y:S02]  /*5610*/  SEL R70, R70, 0xffffffff, !P6 ;  /* 0xffffffff46467807 */ /* 0x000fe40007000000 */
[----:B------:R-:W-:-:S03]  /*5620*/  ISETP.NE.AND P6, PT, R73, -0x1, PT ;  /* 0xffffffff4900780c */ /* 0x000fc60003fc5270 */
[----:B------:R-:W-:Y:S01]  /*5630*/  IMAD R71, R70, UR6, RZ ;  /* 0x0000000646477c24 */ /* 0x000fe2000f8e02ff */
[----:B0-----:R-:W-:-:S13]  /*5640*/  ISETP.EQ.U32.AND P0, PT, R28, UR5, PT ;  /* 0x000000051c007c0c */ /* 0x001fda000bf02070 */
[----:B------:R-:W-:Y:S06]  /*5650*/  @P0 MEMBAR.ALL.GPU ;  /* 0x0000000000000992 */ /* 0x000fec000000a000 */
[----:B------:R-:W-:-:S00]  /*5660*/  @P0 ERRBAR ;  /* 0x00000000000009ab */ /* 0x000fc00000000000 */
[----:B------:R-:W-:Y:S06]  /*5670*/  @P0 CGAERRBAR ;  /* 0x00000000000005ab */ /* 0x000fec0000000000 */
[----:B------:R1:W-:Y:S01]  /*5680*/  @P0 REDG.E.ADD.S32.STRONG.GPU desc[UR8][R32.64], R71 ;  /* 0x000000472000098e */ /* 0x0003e2000c10e388 */
[----:B------:R-:W-:Y:S01]  /*5690*/  ISETP.NE.AND P0, PT, R72, RZ, PT ;  /* 0x000000ff4800720c */ /* 0x000fe20003f05270 */
[----:B------:R-:W-:-:S12]  /*56a0*/  @!P6 BRA `(.L_x_127) ;  /* 0x000000000014e947 */ /* 0x000fd80003800000 */
.L_x_128:
[----:B-1----:R-:W2:Y:S04]  /*56b0*/  LDG.E.STRONG.GPU R66, desc[UR8][R32.64] ;  /* 0x0000000820427981 */ /* 0x002ea8000c1ef900 */
[----:B--2---:R-:W-:Y:S01]  /*56c0*/  CCTL.IVALL ;  /* 0x00000000ff00798f */ /* 0x004fe20002000000 */
[----:B------:R-:W-:Y:S05]  /*56d0*/  YIELD ;  /* 0x0000000000007946 */ /* 0x000fea0003800000 */
[----:B------:R-:W-:-:S13]  /*56e0*/  ISETP.NE.AND P6, PT, R66, R73, PT ;  /* 0x000000494200720c */ /* 0x000fda0003fc5270 */
[----:B------:R-:W-:Y:S05]  /*56f0*/  @P6 BRA `(.L_x_128) ;  /* 0xfffffffc00ec6947 */ /* 0x000fea000383ffff */
.L_x_127:
[----:B------:R-:W-:Y:S01]  /*5700*/  ISETP.NE.AND P6, PT, R29, RZ, PT ;  /* 0x000000ff1d00720c */ /* 0x000fe20003fc5270 */
[----:B------:R-:W-:Y:S05]  /*5710*/  WARPSYNC.ALL ;  /* 0x0000000000007948 */ /* 0x000fea0003800000 */
[----:B------:R-:W-:Y:S07]  /*5720*/  BAR.SYNC.DEFER_BLOCKING 0x0 ;  /* 0x0000000000007b1d */ /* 0x000fee0000010000 */
[----:B------:R-:W-:Y:S05]  /*5730*/  @!P6 BRA `(.L_x_126) ;  /* 0x000000100008e947 */ /* 0x000fea0003800000 */
[----:B-1----:R-:W-:Y:S02]  /*5740*/  IADD3 R32, R29, -0x1, RZ ;  /* 0xffffffff1d207810 */ /* 0x002fe40007ffe0ff */
[----:B------:R-:W-:Y:S02]  /*5750*/  MOV R67, RZ ;  /* 0x000000ff00437202 */ /* 0x000fe40000000f00 */
[----:B------:R-:W-:-:S13]  /*5760*/  ISETP.GE.U32.AND P6, PT, R32, 0x3, PT ;  /* 0x000000032000780c */ /* 0x000fda0003fc6070 */
[----:B------:R-:W-:Y:S05]  /*5770*/  @!P6 BRA `(.L_x_129) ;  /* 0x0000000c0088e947 */ /* 0x000fea0003800000 */
[----:B------:R-:W-:Y:S01]  /*5780*/  IADD3 R66, -R24, R29, RZ ;  /* 0x0000001d18427210 */ /* 0x000fe20007ffe1ff */
[----:B------:R-:W-:-:S03]  /*5790*/  HFMA2.MMA R67, -RZ, RZ, 0, 0 ;  /* 0x00000000ff437435 */ /* 0x000fc600000001ff */
[----:B------:R-:W-:-:S13]  /*57a0*/  ISETP.GT.AND P6, PT, R66, RZ, PT ;  /* 0x000000ff4200720c */ /* 0x000fda0003fc4270 */
[----:B------:R-:W-:Y:S05]  /*57b0*/  @!P6 BRA `(.L_x_130) ;  /* 0x0000000800fce947 */ /* 0x000fea0003800000 */
[----:B------:R-:W-:Y:S02]  /*57c0*/  P2R R32, PR, RZ, 0x1 ;  /* 0x00000001ff207803 */ /* 0x000fe40000000000 */
[----:B------:R-:W-:Y:S02]  /*57d0*/  ISETP.GT.AND P6, PT, R66, 0xc, PT ;  /* 0x0000000c4200780c */ /* 0x000fe40003fc4270 */
[----:B------:R-:W-:Y:S02]  /*57e0*/  PLOP3.LUT P0, PT, PT, PT, PT, 0x80, 0x0 ;  /* 0x000000000000781c */ /* 0x000fe40003f0f070 */
[----:B------:R-:W-:-:S11]  /*57f0*/  LOP3.LUT R9, R9, 0xfffffffe, RZ, 0xc0, !PT ;  /* 0xfffffffe09097812 */ /* 0x000fd600078ec0ff */
[----:B------:R-:W-:Y:S02]  /*5800*/  @P0 LOP3.LUT R9, R9, 0x1, RZ, 0xfc, !PT ;  /* 0x0000000109090812 */ /* 0x000fe400078efcff */
[----:B------:R-:W-:Y:S01]  /*5810*/  ISETP.NE.AND P0, PT, R32, RZ, PT ;  /* 0x000000ff2000720c */ /* 0x000fe20003f05270 */
[----:B------:R-:W-:-:S12]  /*5820*/  @!P6 BRA `(.L_x_131) ;  /* 0x0000000400d8e947 */ /* 0x000fd80003800000 */
[----:B------:R-:W-:Y:S02]  /*5830*/  PLOP3.LUT P6, PT, PT, PT, PT, 0x8, 0x0 ;  /* 0x000000000000781c */ /* 0x000fe40003fce170 */
[----:B------:R-:W-:-:S11]  /*5840*/  LOP3.LUT R9, R9, 0xfffffffe, RZ, 0xc0, !PT ;  /* 0xfffffffe09097812 */ /* 0x000fd600078ec0ff */
[----:B------:R-:W-:-:S07]  /*5850*/  @P6 LOP3.LUT R9, R9, 0x1, RZ, 0xfc, !PT ;  /* 0x0000000109096812 */ /* 0x000fce00078efcff */
.L_x_132:
        /* <DEDUP_REMOVED lines=109> */
[----:B------:R-:W-:Y:S02]  /*5f30*/  IADD3 R66, R66, -0x10, RZ ;  /* 0xfffffff042427810 */ /* 0x000fe40007ffe0ff */
[----:B------:R-:W-:Y:S01]  /*5f40*/  IADD3 R67, R67, 0x10, RZ ;  /* 0x0000001043437810 */ /* 0x000fe20007ffe0ff */
[----:B--2---:R-:W-:Y:S01]  /*5f50*/  @!P6 FADD.FTZ R92, R92, R32 ;  /* 0x000000205c5ce221 */ /* 0x004fe20000010000 */
[----:B------:R-:W-:Y:S01]  /*5f60*/  @!P6 FADD.FTZ R93, R93, R33 ;  /* 0x000000215d5de221 */ /* 0x000fe20000010000 */
[----:B------:R-:W-:-:S13]  /*5f70*/  ISETP.GT.AND P6, PT, R66, 0xc, PT ;  /* 0x0000000c4200780c */ /* 0x000fda0003fc4270 */
[----:B------:R-:W-:Y:S05]  /*5f80*/  @P6 BRA `(.L_x_132) ;  /* 0xfffffff800346947 */ /* 0x000fea000383ffff */
.L_x_131:
[----:B------:R-:W-:-:S13]  /*5f90*/  ISETP.GT.AND P6, PT, R66, 0x4, PT ;  /* 0x000000044200780c */ /* 0x000fda0003fc4270 */
[----:B------:R-:W-:Y:S05]  /*5fa0*/  @!P6 BRA `(.L_x_133) ;  /* 0x0000000000f4e947 */ /* 0x000fea0003800000 */
        /* <DEDUP_REMOVED lines=54> */
[----:B------:R-:W-:Y:S02]  /*6310*/  LOP3.LUT R9, R9, 0xfffffffe, RZ, 0xc0, !PT ;  /* 0xfffffffe09097812 */ /* 0x000fe400078ec0ff */
[----:B------:R-:W-:Y:S02]  /*6320*/  IADD3 R66, R66, -0x4, RZ ;  /* 0xfffffffc42427810 */ /* 0x000fe40007ffe0ff */
[----:B------:R-:W-:Y:S01]  /*6330*/  IADD3 R67, R67, 0x4, RZ ;  /* 0x0000000443437810 */ /* 0x000fe20007ffe0ff */
[----:B--2---:R-:W-:Y:S01]  /*6340*/  @!P6 FADD.FTZ R92, R92, R32 ;  /* 0x000000205c5ce221 */ /* 0x004fe20000010000 */
[----:B------:R-:W-:Y:S01]  /*6350*/  @!P6 FADD.FTZ R93, R93, R33 ;  /* 0x000000215d5de221 */ /* 0x000fe20000010000 */
[----:B------:R-:W-:-:S13]  /*6360*/  PLOP3.LUT P6, PT, PT, PT, PT, 0x8, 0x0 ;  /* 0x000000000000781c */ /* 0x000fda0003fce170 */
[----:B------:R-:W-:-:S07]  /*6370*/  @P6 LOP3.LUT R9, R9, 0x1, RZ, 0xfc, !PT ;  /* 0x0000000109096812 */ /* 0x000fce00078efcff */
.L_x_133:
[----:B------:R-:W-:-:S04]  /*6380*/  LOP3.LUT P6, RZ, R9, 0x1, RZ, 0xc0, !PT ;  /* 0x0000000109ff7812 */ /* 0x000fc800078cc0ff */
[----:B------:R-:W-:-:S13]  /*6390*/  ISETP.NE.OR P6, PT, R66, RZ, P6 ;  /* 0x000000ff4200720c */ /* 0x000fda00037c5670 */
[----:B------:R-:W-:Y:S05]  /*63a0*/  @!P6 BRA `(.L_x_129) ;  /* 0x00000000007ce947 */ /* 0x000fea0003800000 */
.L_x_130:
        /* <DEDUP_REMOVED lines=29> */
[----:B------:R-:W-:-:S13]  /*6580*/  ISETP.NE.AND P6, PT, R66, RZ, PT ;  /* 0x000000ff4200720c */ /* 0x000fda0003fc5270 */
[----:B------:R-:W-:Y:S05]  /*6590*/  @P6 BRA `(.L_x_130) ;  /* 0xfffffffc00846947 */ /* 0x000fea000383ffff */
.L_x_129:
        /* <DEDUP_REMOVED lines=10> */
.L_x_135:
[----:B------:R-:W-:Y:S05]  /*6640*/  BSYNC B0 ;  /* 0x0000000000007941 */ /* 0x000fea0003800000 */
.L_x_134:
        /* <DEDUP_REMOVED lines=17> */
.L_x_126:
[----:B------:R-:W0:Y:S01]  /*6760*/  S2UR UR6, SR_CgaCtaId ;  /* 0x00000000000679c3 */ /* 0x000e220000008800 */
[----:B------:R-:W-:Y:S01]  /*6770*/  UMOV UR5, 0x400 ;  /* 0x0000040000057882 */ /* 0x000fe20000000000 */
[----:B------:R-:W-:Y:S01]  /*6780*/  ISETP.NE.AND P6, PT, RZ, UR10, PT ;  /* 0x0000000aff007c0c */ /* 0x000fe2000bfc5270 */
[----:B-1----:R-:W-:Y:S01]  /*6790*/  IMAD.WIDE.U32 R66, R106, -0x55555555, RZ ;  /* 0xaaaaaaab6a427825 */ /* 0x002fe200078e00ff */
[----:B------:R-:W-:Y:S02]  /*67a0*/  SHF.L.U32 R73, R130, 0x10, RZ ;  /* 0x0000001082497819 */ /* 0x000fe400000006ff */
[----:B------:R-:W-:Y:S02]  /*67b0*/  SHF.L.U32 R71, R34, 0x10, RZ ;  /* 0x0000001022477819 */ /* 0x000fe400000006ff */
[----:B------:R-:W1:Y:S01]  /*67c0*/  LDC R68, c[0x0][0x2ac] ;  /* 0x0000ab00ff447b82 */ /* 0x000e620000000800 */
[C---:B------:R-:W-:Y:S01]  /*67d0*/  FADD.FTZ R73, -R94.reuse, R73 ;  /* 0x000000495e497221 */ /* 0x040fe20000010100 */
[----:B------:R-:W-:Y:S01]  /*67e0*/  SHF.R.U32.HI R67, RZ, 0x4, R67 ;  /* 0x00000004ff437819 */ /* 0x000fe20000011643 */
[----:B------:R-:W-:Y:S01]  /*67f0*/  FADD.FTZ R71, -R94, R71 ;  /* 0x000000475e477221 */ /* 0x000fe20000010100 */
[----:B------:R-:W-:-:S02]  /*6800*/  SHF.L.U32 R129, R129, 0x10, RZ ;  /* 0x0000001081817819 */ /* 0x000fc400000006ff */
[----:B------:R-:W-:Y:S02]  /*6810*/  SHF.L.U32 R70, R35, 0x10, RZ ;  /* 0x0000001023467819 */ /* 0x000fe400000006ff */
[----:B------:R-:W-:Y:S02]  /*6820*/  SHF.L.U32 R131, R131, 0x10, RZ ;  /* 0x0000001083837819 */ /* 0x000fe400000006ff */
[----:B------:R-:W-:Y:S01]  /*6830*/  SHF.L.U32 R75, R65, 0x10, RZ ;  /* 0x00000010414b7819 */ /* 0x000fe200000006ff */
[----:B0-----:R-:W-:-:S09]  /*6840*/  ULEA UR5, UR6, UR5, 0x18 ;  /* 0x0000000506057291 */ /* 0x001fd2000f8ec03f */
[----:B------:R0:W-:Y:S01]  /*6850*/  @!P0 STS.64 [UR5+0x78], R92 ;  /* 0x0000785cff008988 */ /* 0x0001e20008000a05 */
[----:B------:R-:W-:Y:S01]  /*6860*/  BAR.SYNC.DEFER_BLOCKING 0x0 ;  /* 0x0000000000007b1d */ /* 0x000fe20000010000 */
[-C--:B0-----:R-:W-:Y:S01]  /*6870*/  FMUL.FTZ R93, R73, R132.reuse ;  /* 0x00000084495d7220 */ /* 0x081fe20000410000 */
[----:B------:R-:W-:-:S04]  /*6880*/  FMUL.FTZ R92, R71, R132 ;  /* 0x00000084475c7220 */ /* 0x000fc80000410000 */
        /* <DEDUP_REMOVED lines=23> */
.L_x_136:
        /* <DEDUP_REMOVED lines=16> */
[----:B------:R-:W-:Y:S01]  /*6b00*/  FFMA.FTZ R129, R129, R90, -R32 ;  /* 0x0000005a81817223 */ /* 0x000fe20000010820 */
[----:B------:R-:W-:-:S03]  /*6b10*/  FMUL.FTZ R32, R65, R132 ;  /* 0x0000008441207220 */ /* 0x000fc60000410000 */
[----:B------:R-:W-:-:S05]  /*6b20*/  FMUL.FTZ R33, R129, R132 ;  /* 0x0000008481217220 */ /* 0x000fca0000410000 */
[----:B------:R-:W-:-:S05]  /*6b30*/  F2FP.BF16.F32.PACK_AB R33, R32, R33 ;  /* 0x000000212021723e */ /* 0x000fca00000010ff */
[----:B------:R0:W-:Y:S02]  /*6b40*/  STG.E desc[UR8][R34.64], R33 ;  /* 0x0000002122007986 */ /* 0x0001e4000c101908 */
.L_x_138:
[----:B------:R-:W-:Y:S05]  /*6b50*/  BSYNC B0 ;  /* 0x0000000000007941 */ /* 0x000fea0003800000 */
.L_x_137:
[----:B------:R-:W-:Y:S01]  /*6b60*/  ISETP.NE.AND P0, PT, RZ, UR10, PT ;  /* 0x0000000aff007c0c */ /* 0x000fe2000bf05270 */
[C---:B------:R-:W-:Y:S01]  /*6b70*/  FADD.FTZ R131, -R94.reuse, R131 ;  /* 0x000000835e837221 */ /* 0x040fe20000010100 */
[----:B------:R-:W-:Y:S01]  /*6b80*/  FADD.FTZ R75, -R94, R75 ;  /* 0x0000004b5e4b7221 */ /* 0x000fe20000010100 */
[----:B------:R-:W-:Y:S02]  /*6b90*/  SHF.L.U32 R65, R128, 0x10, RZ ;  /* 0x0000001080417819 */ /* 0x000fe400000006ff */
[----:B------:R-:W-:Y:S01]  /*6ba0*/  SHF.L.U32 R64, R64, 0x10, RZ ;  /* 0x0000001040407819 */ /* 0x000fe200000006ff */
[-C--:B------:R-:W-:Y:S01]  /*6bb0*/  FMUL.FTZ R131, R131, R132.reuse ;  /* 0x0000008483837220 */ /* 0x080fe20000410000 */
[----:B------:R-:W-:Y:S01]  /*6bc0*/  SHF.L.U32 R129, R126, 0x10, RZ ;  /* 0x000000107e817819 */ /* 0x000fe200000006ff */
[----:B------:R-:W-:Y:S01]  /*6bd0*/  FMUL.FTZ R74, R75, R132 ;  /* 0x000000844b4a7220 */ /* 0x000fe20000410000 */
[----:B------:R-:W-:-:S04]  /*6be0*/  SHF.L.U32 R93, R63, 0x10, RZ ;  /* 0x000000103f5d7819 */ /* 0x000fc800000006ff */
        /* <DEDUP_REMOVED lines=19> */
.L_x_139:
[----:B------:R-:W-:Y:S01]  /*6d20*/  LOP3.LUT P0, RZ, R9, 0x40, RZ, 0xc0, !PT ;  /* 0x0000004009ff7812 */ /* 0x000fe2000780c0ff */
[----:B------:R-:W-:-:S12]  /*6d30*/  BSSY B0, `(.L_x_140) ;  /* 0x0000014000007945 */ /* 0x000fd80003800000 */
[----:B------:R-:W-:Y:S05]  /*6d40*/  @!P0 BRA `(.L_x_141) ;  /* 0x0000000000488947 */ /* 0x000fea0003800000 */
[----:B------:R-:W-:Y:S01]  /*6d50*/  ULDC.64 UR12, c[0x0][0x288] ;  /* 0x0000a200000c7ab9 */ /* 0x000fe20000000a00 */
[----:B------:R-:W-:Y:S01]  /*6d60*/  MOV R32, R134 ;  /* 0x0000008600207202 */ /* 0x000fe20000000f00 */
[----:B0-----:R-:W-:Y:S01]  /*6d70*/  IMAD R35, R105, UR12, RZ ;  /* 0x0000000c69237c24 */ /* 0x001fe2000f8e02ff */
        /* <DEDUP_REMOVED lines=15> */
.L_x_141:
[----:B------:R-:W-:Y:S05]  /*6e70*/  BSYNC B0 ;  /* 0x0000000000007941 */ /* 0x000fea0003800000 */
.L_x_140:
        /* <DEDUP_REMOVED lines=28> */
.L_x_142:
[----:B------:R-:W-:Y:S01]  /*7040*/  LOP3.LUT P0, RZ, R9, 0x20, RZ, 0xc0, !PT ;  /* 0x0000002009ff7812 */ /* 0x000fe2000780c0ff */
[----:B------:R-:W-:-:S12]  /*7050*/  BSSY B0, `(.L_x_143) ;  /* 0x0000014000007945 */ /* 0x000fd80003800000 */
[----:B------:R-:W-:Y:S05]  /*7060*/  @!P0 BRA `(.L_x_144) ;  /* 0x0000000000488947 */ /* 0x000fea0003800000 */
[----:B------:R-:W-:Y:S01]  /*7070*/  ULDC.64 UR12, c[0x0][0x288] ;  /* 0x0000a200000c7ab9 */ /* 0x000fe20000000a00 */
[----:B------:R-:W-:Y:S01]  /*7080*/  MOV R32, R134 ;  /* 0x0000008600207202 */ /* 0x000fe20000000f00 */
[----:B01----:R-:W-:Y:S01]  /*7090*/  IMAD R35, R103, UR12, RZ ;  /* 0x0000000c67237c24 */ /* 0x003fe2000f8e02ff */
        /* <DEDUP_REMOVED lines=15> */
.L_x_144:
[----:B------:R-:W-:Y:S05]  /*7190*/  BSYNC B0 ;  /* 0x0000000000007941 */ /* 0x000fea0003800000 */
.L_x_143:
        /* <DEDUP_REMOVED lines=10> */
[----:B012---:R-:W-:Y:S01]  /*7240*/  FFMA.FTZ R33, R70, R91, R89 ;  /* 0x0000005b46217223 */ /* 0x007fe20000010059 */
        /* <DEDUP_REMOVED lines=17> */
.L_x_145:
[----:B------:R-:W-:Y:S01]  /*7360*/  LOP3.LUT P0, RZ, R9, 0x10, RZ, 0xc0, !PT ;  /* 0x0000001009ff7812 */ /* 0x000fe2000780c0ff */
[----:B------:R-:W-:-:S12]  /*7370*/  BSSY B0, `(.L_x_146) ;  /* 0x0000014000007945 */ /* 0x000fd80003800000 */
[----:B------:R-:W-:Y:S05]  /*7380*/  @!P0 BRA `(.L_x_147) ;  /* 0x0000000000488947 */ /* 0x000fea0003800000 */
[----:B------:R-:W-:Y:S01]  /*7390*/  ULDC.64 UR12, c[0x0][0x288] ;  /* 0x0000a200000c7ab9 */ /* 0x000fe20000000a00 */
[----:B------:R-:W-:Y:S01]  /*73a0*/  MOV R32, R134 ;  /* 0x0000008600207202 */ /* 0x000fe20000000f00 */
[----:B012---:R-:W-:Y:S01]  /*73b0*/  IMAD R35, R101, UR12, RZ ;  /* 0x0000000c65237c24 */ /* 0x007fe2000f8e02ff */
        /* <DEDUP_REMOVED lines=15> */
.L_x_147:
[----:B------:R-:W-:Y:S05]  /*74b0*/  BSYNC B0 ;  /* 0x0000000000007941 */ /* 0x000fea0003800000 */
.L_x_146:
        /* <DEDUP_REMOVED lines=28> */
.L_x_148:
[----:B------:R-:W-:Y:S01]  /*7680*/  LOP3.LUT P0, RZ, R9, 0x8, RZ, 0xc0, !PT ;  /* 0x0000000809ff7812 */ /* 0x000fe2000780c0ff */
[----:B------:R-:W-:-:S12]  /*7690*/  BSSY B0, `(.L_x_149) ;  /* 0x0000014000007945 */ /* 0x000fd80003800000 */
[----:B------:R-:W-:Y:S05]  /*76a0*/  @!P0 BRA `(.L_x_150) ;  /* 0x0000000000488947 */ /* 0x000fea0003800000 */
[----:B------:R-:W-:Y:S01]  /*76b0*/  ULDC.64 UR12, c[0x0][0x288] ;  /* 0x0000a200000c7ab9 */ /* 0x000fe20000000a00 */
[----:B------:R-:W-:Y:S01]  /*76c0*/  MOV R32, R134 ;  /* 0x0000008600207202 */ /* 0x000fe20000000f00 */
[----:B0123--:R-:W-:Y:S01]  /*76d0*/  IMAD R35, R99, UR12, RZ ;  /* 0x0000000c63237c24 */ /* 0x00ffe2000f8e02ff */
        /* <DEDUP_REMOVED lines=15> */
.L_x_150:
[----:B------:R-:W-:Y:S05]  /*77d0*/  BSYNC B0 ;  /* 0x0000000000007941 */ /* 0x000fea0003800000 */
.L_x_149:
        /* <DEDUP_REMOVED lines=10> */
[----:B01234-:R-:W-:Y:S01]  /*7880*/  FFMA.FTZ R33, R62, R91, R89 ;  /* 0x0000005b3e217223 */ /* 0x01ffe20000010059 */
        /* <DEDUP_REMOVED lines=17> */
.L_x_151:
[----:B------:R-:W-:Y:S01]  /*79a0*/  LOP3.LUT P0, RZ, R9, 0x4, RZ, 0xc0, !PT ;  /* 0x0000000409ff7812 */ /* 0x000fe2000780c0ff */
[----:B------:R-:W-:-:S12]  /*79b0*/  BSSY B0, `(.L_x_152) ;  /* 0x0000014000007945 */ /* 0x000fd80003800000 */
[----:B------:R-:W-:Y:S05]  /*79c0*/  @!P0 BRA `(.L_x_153) ;  /* 0x0000000000488947 */ /* 0x000fea0003800000 */
[----:B------:R-:W-:Y:S01]  /*79d0*/  ULDC.64 UR12, c[0x0][0x288] ;  /* 0x0000a200000c7ab9 */ /* 0x000fe20000000a00 */
[----:B------:R-:W-:Y:S01]  /*79e0*/  MOV R32, R134 ;  /* 0x0000008600207202 */ /* 0x000fe20000000f00 */
[----:B01234-:R-:W-:Y:S01]  /*79f0*/  IMAD R35, R97, UR12, RZ ;  /* 0x0000000c61237c24 */ /* 0x01ffe2000f8e02ff */
        /* <DEDUP_REMOVED lines=15> */
.L_x_153:
[----:B------:R-:W-:Y:S05]  /*7af0*/  BSYNC B0 ;  /* 0x0000000000007941 */ /* 0x000fea0003800000 */
.L_x_152:
        /* <DEDUP_REMOVED lines=28> */
.L_x_154:
        /* <DEDUP_REMOVED lines=21> */
.L_x_156:
[----:B------:R-:W-:Y:S05]  /*7e10*/  BSYNC B0 ;  /* 0x0000000000007941 */ /* 0x000fea0003800000 */
.L_x_155:
        /* <DEDUP_REMOVED lines=28> */
.L_x_157:
[----:B------:R-:W-:Y:S04]  /*7fe0*/  BSSY B0, `(.L_x_158) ;  /* 0x0000014000007945 */ /* 0x000fe80003800000 */
        /* <DEDUP_REMOVED lines=19> */
.L_x_159:
[----:B------:R-:W-:Y:S05]  /*8120*/  BSYNC B0 ;  /* 0x0000000000007941 */ /* 0x000fea0003800000 */
.L_x_158:
[C---:B------:R-:W-:Y:S01]  /*8130*/  FADD.FTZ R61, -R94.reuse, R61 ;  /* 0x0000003d5e3d7221 */ /* 0x040fe20000010100 */
[----:B------:R-:W-:Y:S01]  /*8140*/  FADD.FTZ R57, -R94, R57 ;  /* 0x000000395e397221 */ /* 0x000fe20000010100 */
[----:B------:R-:W-:Y:S02]  /*8150*/  SHF.L.U32 R117, R117, 0x10, RZ ;  /* 0x0000001075757819 */ /* 0x000fe400000006ff */
[----:B------:R-:W-:Y:S01]  /*8160*/  SHF.L.U32 R50, R50, 0x10, RZ ;  /* 0x0000001032327819 */ /* 0x000fe200000006ff */
[-C--:B------:R-:W-:Y:S01]  /*8170*/  FMUL.FTZ R61, R61, R132.reuse ;  /* 0x000000843d3d7220 */ /* 0x080fe20000410000 */
[----:B------:R-:W-:Y:S01]  /*8180*/  SHF.L.U32 R59, R118, 0x10, RZ ;  /* 0x00000010763b7819 */ /* 0x000fe200000006ff */
[----:B------:R-:W-:Y:S01]  /*8190*/  FMUL.FTZ R56, R57, R132 ;  /* 0x0000008439387220 */ /* 0x000fe20000410000 */
[----:B------:R-:W-:Y:S01]  /*81a0*/  SHF.L.U32 R55, R49, 0x10, RZ ;  /* 0x0000001031377819 */ /* 0x000fe200000006ff */
[----:B------:R-:W-:Y:S06]  /*81b0*/  @!P6 BRA `(.L_x_160) ;  /* 0x000000000048e947 */ /* 0x000fec0003800000 */
        /* <DEDUP_REMOVED lines=18> */
.L_x_160:
        /* <DEDUP_REMOVED lines=20> */
.L_x_162:
[----:B------:R-:W-:Y:S05]  /*8420*/  BSYNC B0 ;  /* 0x0000000000007941 */ /* 0x000fea0003800000 */
.L_x_161:
        /* <DEDUP_REMOVED lines=27> */
.L_x_163:
        /* <DEDUP_REMOVED lines=20> */
.L_x_165:
[----:B------:R-:W-:Y:S05]  /*8720*/  BSYNC B0 ;  /* 0x0000000000007941 */ /* 0x000fea0003800000 */
.L_x_164:
        /* <DEDUP_REMOVED lines=27> */
.L_x_166:
[----:B------:R-:W-:Y:S04]  /*88e0*/  BSSY B0, `(.L_x_167) ;  /* 0x0000014000007945 */ /* 0x000fe80003800000 */
[----:B------:R-:W-:Y:S05]  /*88f0*/  @!P2 BRA `(.L_x_168) ;  /* 0x000000000048a947 */ /* 0x000fea0003800000 */
[----:B------:R-:W-:Y:S01]  /*8900*/  ULDC.64 UR12, c[0x0][0x288] ;  /* 0x0000a200000c7ab9 */ /* 0x000fe20000000a00 */
[----:B01234-:R-:W-:Y:S01]  /*8910*/  MOV R34, R134 ;  /* 0x0000008600227202 */ /* 0x01ffe20000000f00 */
        /* <DEDUP_REMOVED lines=16> */
.L_x_168:
[----:B------:R-:W-:Y:S05]  /*8a20*/  BSYNC B0 ;  /* 0x0000000000007941 */ /* 0x000fea0003800000 */
.L_x_167:
[C---:B------:R-:W-:Y:S01]  /*8a30*/  FADD.FTZ R55, -R94.reuse, R55 ;  /* 0x000000375e377221 */ /* 0x040fe20000010100 */
[----:B------:R-:W-:Y:S01]  /*8a40*/  FADD.FTZ R51, -R94, R51 ;  /* 0x000000335e337221 */ /* 0x000fe20000010100 */
[----:B------:R-:W-:Y:S01]  /*8a50*/  IMAD R67, R68, UR7, R67 ;  /* 0x0000000744437c24 */ /* 0x000fe2000f8e0243 */
[----:B------:R-:W-:Y:S01]  /*8a60*/  SHF.L.U32 R123, R123, 0x10, RZ ;  /* 0x000000107b7b7819 */ /* 0x000fe200000006ff */
[-C--:B------:R-:W-:Y:S01]  /*8a70*/  FMUL.FTZ R55, R55, R132.reuse ;  /* 0x0000008437377220 */ /* 0x080fe20000410000 */
[----:B------:R-:W-:Y:S01]  /*8a80*/  SHF.L.U32 R44, R44, 0x10, RZ ;  /* 0x000000102c2c7819 */ /* 0x000fe200000006ff */
[----:B------:R-:W-:Y:S01]  /*8a90*/  FMUL.FTZ R46, R51, R132 ;  /* 0x00000084332e7220 */ /* 0x000fe20000410000 */
[----:B------:R-:W-:Y:S01]  /*8aa0*/  SHF.L.U32 R53, R8, 0x10, RZ ;  /* 0x0000001008357819 */ /* 0x000fe200000006ff */
[----:B------:R-:W-:Y:S06]  /*8ab0*/  @!P6 BRA `(.L_x_169) ;  /* 0x000000000048e947 */ /* 0x000fec0003800000 */
[----:B------:R-:W-:Y:S01]  /*8ac0*/  FFMA.FTZ R8, R55, R90, R88 ;  /* 0x0000005a37087223 */ /* 0x000fe20000010058 */
[----:B0-----:R-:W-:-:S03]  /*8ad0*/  FFMA.FTZ R32, R46, R91, R89 ;  /* 0x0000005b2e207223 */ /* 0x001fc60000010059 */
[----:B-1234-:R-:W-:Y:S01]  /*8ae0*/  FMUL.FTZ R33, R8, -1.4426950216293334961 ;  /* 0xbfb8aa3b08217820 */ /* 0x01efe20000410000 */
        /* <DEDUP_REMOVED lines=15> */
.L_x_169:
[----:B------:R-:W-:Y:S04]  /*8be0*/  BSSY B0, `(.L_x_170) ;  /* 0x0000014000007945 */ /* 0x000fe80003800000 */
[----:B------:R-:W-:Y:S05]  /*8bf0*/  @!P1 BRA `(.L_x_171) ;  /* 0x0000000000489947 */ /* 0x000fea0003800000 */
[----:B------:R-:W-:Y:S01]  /*8c00*/  ULDC.64 UR12, c[0x0][0x288] ;  /* 0x0000a200000c7ab9 */ /* 0x000fe20000000a00 */
[----:B0-----:R-:W-:Y:S01]  /*8c10*/  MOV R32, R134 ;  /* 0x0000008600207202 */ /* 0x001fe20000000f00 */
[----:B------:R-:W-:Y:S01]  /*8c20*/  IMAD R45, R77, UR12, RZ ;  /* 0x0000000c4d2d7c24 */ /* 0x000fe2000f8e02ff */
[----:B-1234-:R-:W-:Y:S01]  /*8c30*/  MOV R33, R137 ;  /* 0x0000008900217202 */ /* 0x01efe20000000f00 */
[----:B------:R-:W-:Y:S02]  /*8c40*/  FFMA.FTZ R8, R66, R55, R69 ;  /* 0x0000003742087223 */ /* 0x000fe40000010045 */
[C---:B------:R-:W-:Y:S02]  /*8c50*/  IMAD R45, R30.reuse, UR13, R45 ;  /* 0x0000000d1e2d7c24 */ /* 0x040fe4000f8e022d */
[----:B------:R-:W-:Y:S01]  /*8c60*/  IMAD.WIDE.U32 R34, R30, UR12, R32 ;  /* 0x0000000c1e227c25 */ /* 0x000fe2000f8e0020 */
[----:B------:R-:W-:-:S03]  /*8c70*/  ULDC.64 UR12, c[0x0][0x210] ;  /* 0x00008400000c7ab9 */ /* 0x000fc60000000a00 */
[----:B------:R-:W-:Y:S01]  /*8c80*/  FFMA.FTZ R123, R123, R90, -R8 ;  /* 0x0000005a7b7b7223 */ /* 0x000fe20000010808 */
[----:B------:R-:W-:Y:S01]  /*8c90*/  IADD3 R45, R35, R45, RZ ;  /* 0x0000002d232d7210 */ /* 0x000fe20007ffe0ff */
[----:B------:R-:W-:Y:S01]  /*8ca0*/  FFMA.FTZ R35, R66, R46, R69 ;  /* 0x0000002e42237223 */ /* 0x000fe20000010045 */
[----:B------:R-:W-:-:S04]  /*8cb0*/  LEA R32, P0, R34, UR12, 0x1 ;  /* 0x0000000c22207c11 */ /* 0x000fc8000f8008ff */
[----:B------:R-:W-:Y:S01]  /*8cc0*/  LEA.HI.X R33, R34, UR13, R45, 0x1, P0 ;  /* 0x0000000d22217c11 */ /* 0x000fe200080f0c2d */
[----:B------:R-:W-:Y:S01]  /*8cd0*/  FFMA.FTZ R45, R44, R91, -R35 ;  /* 0x0000005b2c2d7223 */ /* 0x000fe20000010823 */
[----:B------:R-:W-:-:S03]  /*8ce0*/  FMUL.FTZ R35, R123, R132 ;  /* 0x000000847b237220 */ /* 0x000fc60000410000 */
[----:B------:R-:W-:-:S05]  /*8cf0*/  FMUL.FTZ R8, R45, R132 ;  /* 0x000000842d087220 */ /* 0x000fca0000410000 */
[----:B------:R-:W-:-:S05]  /*8d00*/  F2FP.BF16.F32.PACK_AB R35, R8, R35 ;  /* 0x000000230823723e */ /* 0x000fca00000010ff */
[----:B------:R0:W-:Y:S02]  /*8d10*/  STG.E desc[UR8][R32.64], R35 ;  /* 0x0000002320007986 */ /* 0x0001e4000c101908 */
.L_x_171:
[----:B------:R-:W-:Y:S05]  /*8d20*/  BSYNC B0 ;  /* 0x0000000000007941 */ /* 0x000fea0003800000 */
.L_x_170:
[----:B------:R-:W-:Y:S01]  /*8d30*/  SHF.L.U32 R43, R43, 0x10, RZ ;  /* 0x000000102b2b7819 */ /* 0x000fe200000006ff */
[C---:B------:R-:W-:Y:S01]  /*8d40*/  FADD.FTZ R53, -R94.reuse, R53 ;  /* 0x000000355e357221 */ /* 0x040fe20000010100 */
[----:B------:R-:W-:Y:S01]  /*8d50*/  IADD3 R49, R67, 0xc0, RZ ;  /* 0x000000c043317810 */ /* 0x000fe20007ffe0ff */
[----:B------:R-:W-:Y:S01]  /*8d60*/  ULDC.64 UR12, c[0x0][0x290] ;  /* 0x0000a400000c7ab9 */ /* 0x000fe20000000a00 */
[----:B01234-:R-:W-:Y:S01]  /*8d70*/  SHF.L.U32 R35, R7, 0x10, RZ ;  /* 0x0000001007237819 */ /* 0x01ffe200000006ff */
[----:B------:R-:W-:Y:S01]  /*8d80*/  FADD.FTZ R43, -R94, R43 ;  /* 0x0000002b5e2b7221 */ /* 0x000fe20000010100 */
[----:B------:R-:W-:Y:S01]  /*8d90*/  SHF.L.U32 R36, R36, 0x10, RZ ;  /* 0x0000001024247819 */ /* 0x000fe200000006ff */
[-C--:B------:R-:W-:Y:S01]  /*8da0*/  FMUL.FTZ R53, R53, R132.reuse ;  /* 0x0000008435357220 */ /* 0x080fe20000410000 */
[----:B------:R-:W-:Y:S01]  /*8db0*/  SHF.R.S32.HI R50, RZ, 0x1f, R49 ;  /* 0x0000001fff327819 */ /* 0x000fe20000011431 */
        /* <DEDUP_REMOVED lines=20> */
.L_x_172:
[----:B------:R-:W-:Y:S01]  /*8f00*/  ISETP.GE.U32.AND P0, PT, R49, UR12, PT ;  /* 0x0000000c31007c0c */ /* 0x000fe2000bf06070 */
[----:B------:R-:W-:Y:S01]  /*8f10*/  BSSY B0, `(.L_x_173) ;  /* 0x0000018000007945 */ /* 0x000fe20003800000 */
[----:B------:R-:W-:Y:S02]  /*8f20*/  SHF.L.U32 R45, R6, 0x10, RZ ;  /* 0x00000010062d7819 */ /* 0x000fe400000006ff */
[----:B------:R-:W-:Y:S02]  /*8f30*/  ISETP.GE.AND.EX P0, PT, R50, UR13, PT, P0 ;  /* 0x0000000d32007c0c */ /* 0x000fe4000bf06300 */
[----:B------:R-:W-:Y:S02]  /*8f40*/  SHF.L.U32 R37, R37, 0x10, RZ ;  /* 0x0000001025257819 */ /* 0x000fe400000006ff */
[----:B------:R-:W-:-:S13]  /*8f50*/  ISETP.LT.U32.AND P0, PT, R106, 0x180, !P0 ;  /* 0x000001806a00780c */ /* 0x000fda0004701070 */
[----:B------:R-:W-:Y:S05]  /*8f60*/  @!P0 BRA `(.L_x_174) ;  /* 0x0000000000488947 */ /* 0x000fea0003800000 */
[----:B------:R-:W-:Y:S01]  /*8f70*/  ULDC.64 UR14, c[0x0][0x288] ;  /* 0x0000a200000e7ab9 */ /* 0x000fe20000000a00 */
[----:B------:R-:W-:Y:S01]  /*8f80*/  MOV R6, R134 ;  /* 0x0000008600067202 */ /* 0x000fe20000000f00 */
[----:B------:R-:W-:Y:S01]  /*8f90*/  IMAD R43, R17, UR14, RZ ;  /* 0x0000000e112b7c24 */ /* 0x000fe2000f8e02ff */
[----:B------:R-:W-:Y:S01]  /*8fa0*/  MOV R7, R137 ;  /* 0x0000008900077202 */ /* 0x000fe20000000f00 */
        /* <DEDUP_REMOVED lines=14> */
.L_x_174:
[----:B------:R-:W-:Y:S05]  /*9090*/  BSYNC B0 ;  /* 0x0000000000007941 */ /* 0x000fea0003800000 */
.L_x_173:
[C---:B------:R-:W-:Y:S01]  /*90a0*/  FADD.FTZ R45, -R94.reuse, R45 ;  /* 0x0000002d5e2d7221 */ /* 0x040fe20000010100 */
[----:B------:R-:W-:Y:S01]  /*90b0*/  IADD3 R43, R67, 0xd0, RZ ;  /* 0x000000d0432b7810 */ /* 0x000fe20007ffe0ff */
[----:B------:R-:W-:Y:S01]  /*90c0*/  FADD.FTZ R37, -R94, R37 ;  /* 0x000000255e257221 */ /* 0x000fe20000010100 */
[----:B0-----:R-:W-:Y:S01]  /*90d0*/  SHF.L.U32 R33, R5, 0x10, RZ ;  /* 0x0000001005217819 */ /* 0x001fe200000006ff */
[-C--:B------:R-:W-:Y:S01]  /*90e0*/  FMUL.FTZ R45, R45, R132.reuse ;  /* 0x000000842d2d7220 */ /* 0x080fe20000410000 */
[----:B------:R-:W-:Y:S01]  /*90f0*/  SHF.L.U32 R38, R38, 0x10, RZ ;  /* 0x0000001026267819 */ /* 0x000fe200000006ff */
[----:B------:R-:W-:Y:S01]  /*9100*/  FMUL.FTZ R44, R37, R132 ;  /* 0x00000084252c7220 */ /* 0x000fe20000410000 */
[----:B------:R-:W-:Y:S01]  /*9110*/  SHF.R.S32.HI R46, RZ, 0x1f, R43 ;  /* 0x0000001fff2e7819 */ /* 0x000fe2000001142b */
        /* <DEDUP_REMOVED lines=19> */
.L_x_175:
        /* <DEDUP_REMOVED lines=10> */
[----:B------:R-:W-:-:S03]  /*92f0*/  MOV R5, R137 ;  /* 0x0000008900057202 */ /* 0x000fc60000000f00 */
        /* <DEDUP_REMOVED lines=10> */
[----:B------:R-:W-:-:S03]  /*93a0*/  FMUL.FTZ R6, R35, R132 ;  /* 0x0000008423067220 */ /* 0x000fc60000410000 */
[----:B------:R-:W-:-:S05]  /*93b0*/  FMUL.FTZ R7, R33, R132 ;  /* 0x0000008421077220 */ /* 0x000fca0000410000 */
[----:B------:R-:W-:-:S05]  /*93c0*/  F2FP.BF16.F32.PACK_AB R7, R6, R7 ;  /* 0x000000070607723e */ /* 0x000fca00000010ff */
[----:B------:R0:W-:Y:S02]  /*93d0*/  STG.E desc[UR8][R4.64], R7 ;  /* 0x0000000704007986 */ /* 0x0001e4000c101908 */
.L_x_177:
[----:B------:R-:W-:Y:S05]  /*93e0*/  BSYNC B0 ;  /* 0x0000000000007941 */ /* 0x000fea0003800000 */
.L_x_176:
        /* <DEDUP_REMOVED lines=27> */
.L_x_178:
[----:B------:R-:W-:Y:S01]  /*95a0*/  ISETP.GE.U32.AND P0, PT, R38, UR12, PT ;  /* 0x0000000c26007c0c */ /* 0x000fe2000bf06070 */
[----:B------:R-:W-:Y:S01]  /*95b0*/  BSSY B0, `(.L_x_179) ;  /* 0x000001a000007945 */ /* 0x000fe20003800000 */
[----:B------:R-:W-:Y:S02]  /*95c0*/  SHF.L.U32 R3, R2, 0x10, RZ ;  /* 0x0000001002037819 */ /* 0x000fe400000006ff */
[----:B------:R-:W-:Y:S02]  /*95d0*/  ISETP.GE.AND.EX P0, PT, R43, UR13, PT, P0 ;  /* 0x0000000d2b007c0c */ /* 0x000fe4000bf06300 */
[----:B------:R-:W-:Y:S01]  /*95e0*/  SHF.L.U32 R41, R41, 0x10, RZ ;  /* 0x0000001029297819 */ /* 0x000fe200000006ff */
[----:B------:R-:W-:Y:S01]  /*95f0*/  FADD.FTZ R35, -R94, R3 ;  /* 0x000000035e237221 */ /* 0x000fe20000010100 */
[----:B------:R-:W-:-:S03]  /*9600*/  ISETP.LT.U32.AND P0, PT, R106, 0x180, !P0 ;  /* 0x000001806a00780c */ /* 0x000fc60004701070 */
[----:B------:R-:W-:-:S10]  /*9610*/  FADD.FTZ R41, -R94, R41 ;  /* 0x000000295e297221 */ /* 0x000fd40000010100 */
        /* <DEDUP_REMOVED lines=10> */
[----:B------:R-:W-:-:S04]  /*96c0*/  LEA R2, P0, R4, UR14, 0x1 ;  /* 0x0000000e04027c11 */ /* 0x000fc8000f8008ff */
        /* <DEDUP_REMOVED lines=8> */
.L_x_180:
[----:B------:R-:W-:Y:S05]  /*9750*/  BSYNC B0 ;  /* 0x0000000000007941 */ /* 0x000fea0003800000 */
.L_x_179:
[----:B------:R-:W-:Y:S01]  /*9760*/  IADD3 R67, R67, 0xf0, RZ ;  /* 0x000000f043437810 */ /* 0x000fe20007ffe0ff */
[-C--:B------:R-:W-:Y:S01]  /*9770*/  FMUL.FTZ R35, R35, R132.reuse ;  /* 0x0000008423237220 */ /* 0x080fe20000410000 */
[----:B0-----:R-:W-:Y:S01]  /*9780*/  SHF.L.U32 R5, R0, 0x10, RZ ;  /* 0x0000001000057819 */ /* 0x001fe200000006ff */
[----:B------:R-:W-:Y:S01]  /*9790*/  FMUL.FTZ R8, R41, R132 ;  /* 0x0000008429087220 */ /* 0x000fe20000410000 */
[----:B------:R-:W-:Y:S02]  /*97a0*/  SHF.L.U32 R42, R42, 0x10, RZ ;  /* 0x000000102a2a7819 */ /* 0x000fe400000006ff */
        /* <DEDUP_REMOVED lines=20> */
.L_x_181:
[----:B------:R-:W-:Y:S01]  /*98f0*/  ISETP.GE.U32.AND P0, PT, R67, UR12, PT ;  /* 0x0000000c43007c0c */ /* 0x000fe2000bf06070 */
[----:B------:R-:W-:Y:S03]  /*9900*/  BSSY B0, `(.L_x_182) ;  /* 0x0000015000007945 */ /* 0x000fe60003800000 */
[----:B------:R-:W-:-:S04]  /*9910*/  ISETP.GE.AND.EX P0, PT, R32, UR13, PT, P0 ;  /* 0x0000000d20007c0c */ /* 0x000fc8000bf06300 */
[----:B------:R-:W-:-:S13]  /*9920*/  ISETP.LT.U32.AND P0, PT, R106, 0x180, !P0 ;  /* 0x000001806a00780c */ /* 0x000fda0004701070 */
[----:B------:R-:W-:Y:S05]  /*9930*/  @!P0 BRA `(.L_x_183) ;  /* 0x0000000000448947 */ /* 0x000fea0003800000 */
[----:B------:R-:W-:Y:S01]  /*9940*/  ULDC.64 UR12, c[0x0][0x288] ;  /* 0x0000a200000c7ab9 */ /* 0x000fe20000000a00 */
[----:B------:R-:W-:Y:S01]  /*9950*/  MOV R135, R137 ;  /* 0x0000008900877202 */ /* 0x000fe20000000f00 */
[C-C-:B------:R-:W-:Y:S01]  /*9960*/  FFMA.FTZ R0, R66.reuse, R35, R69.reuse ;  /* 0x0000002342007223 */ /* 0x140fe20000010045 */
[----:B------:R-:W-:Y:S02]  /*9970*/  IMAD R3, R11, UR12, RZ ;  /* 0x0000000c0b037c24 */ /* 0x000fe4000f8e02ff */
[----:B------:R-:W-:Y:S01]  /*9980*/  FFMA.FTZ R69, R66, R8, R69 ;  /* 0x0000000842457223 */ /* 0x000fe20000010045 */
[----:B------:R-:W-:Y:S01]  /*9990*/  FFMA.FTZ R5, R5, R90, -R0 ;  /* 0x0000005a05057223 */ /* 0x000fe20000010800 */
[----:B------:R-:W-:-:S04]  /*99a0*/  IMAD.WIDE.U32 R134, R16, UR12, R134 ;  /* 0x0000000c10867c25 */ /* 0x000fc8000f8e0086 */
[----:B------:R-:W-:Y:S01]  /*99b0*/  FFMA.FTZ R69, R42, R91, -R69 ;  /* 0x0000005b2a457223 */ /* 0x000fe20000010845 */
[-C--:B------:R-:W-:Y:S01]  /*99c0*/  FMUL.FTZ R5, R5, R132.reuse ;  /* 0x0000008405057220 */ /* 0x080fe20000410000 */
[----:B------:R-:W-:Y:S01]  /*99d0*/  IMAD R3, R16, UR13, R3 ;  /* 0x0000000d10037c24 */ /* 0x000fe2000f8e0203 */
[----:B------:R-:W-:Y:S01]  /*99e0*/  ULDC.64 UR12, c[0x0][0x210] ;  /* 0x00008400000c7ab9 */ /* 0x000fe20000000a00 */
[----:B------:R-:W-:Y:S01]  /*99f0*/  FMUL.FTZ R132, R69, R132 ;  /* 0x0000008445847220 */ /* 0x000fe20000410000 */
[----:B------:R-:W-:Y:S02]  /*9a00*/  LEA R2, P0, R134, UR12, 0x1 ;  /* 0x0000000c86027c11 */ /* 0x000fe4000f8008ff */
[----:B------:R-:W-:Y:S02]  /*9a10*/  IADD3 R3, R135, R3, RZ ;  /* 0x0000000387037210 */ /* 0x000fe40007ffe0ff */
[----:B------:R-:W-:Y:S02]  /*9a20*/  F2FP.BF16.F32.PACK_AB R5, R132, R5 ;  /* 0x000000058405723e */ /* 0x000fe400000010ff */
[----:B------:R-:W-:-:S05]  /*9a30*/  LEA.HI.X R3, R134, UR13, R3, 0x1, P0 ;  /* 0x0000000d86037c11 */ /* 0x000fca00080f0c03 */
[----:B------:R0:W-:Y:S02]  /*9a40*/  STG.E desc[UR8][R2.64], R5 ;  /* 0x0000000502007986 */ /* 0x0001e4000c101908 */
.L_x_183:
[----:B------:R-:W-:Y:S05]  /*9a50*/  BSYNC B0 ;  /* 0x0000000000007941 */ /* 0x000fea0003800000 */
.L_x_182:
[----:B------:R-:W-:Y:S02]  /*9a60*/  IADD3 R26, R31, R26, RZ ;  /* 0x0000001a1f1a7210 */ /* 0x000fe40007ffe0ff */
[----:B------:R-:W-:Y:S02]  /*9a70*/  IADD3 R27, R27, 0x1, RZ ;  /* 0x000000011b1b7810 */ /* 0x000fe40007ffe0ff */
[----:B------:R-:W-:-:S13]  /*9a80*/  ISETP.GE.AND P0, PT, R26, UR4, PT ;  /* 0x000000041a007c0c */ /* 0x000fda000bf06270 */
[----:B------:R-:W-:Y:S05]  /*9a90*/  @!P0 BRA `(.L_x_184) ;  /* 0xffffff6c00288947 */ /* 0x000fea000383ffff */
.L_x_101:
[----:B------:R-:W1:Y:S01]  /*9aa0*/  LDC R4, c[0x0][0xc] ;  /* 0x00000300ff047b82 */ /* 0x000e620000000800 */
[----:B------:R-:W-:Y:S01]  /*9ab0*/  ISETP.NE.AND P2, PT, R106, RZ, PT ;  /* 0x000000ff6a00720c */ /* 0x000fe20003f45270 */
[----:B------:R-:W-:Y:S06]  /*9ac0*/  BSSY B0, `(.L_x_185) ;  /* 0x0000015000007945 */ /* 0x000fec0003800000 */
[----:B------:R-:W2:Y:S08]  /*9ad0*/  LDC R7, c[0x0][0x10] ;  /* 0x00000400ff077b82 */ /* 0x000eb00000000800 */
[----:B0-----:R-:W0:Y:S01]  /*9ae0*/  LDC.64 R2, c[0x0][0x258] ;  /* 0x00009600ff027b82 */ /* 0x001e220000000a00 */
[----:B-1----:R-:W-:-:S02]  /*9af0*/  IADD3 R0, R4, -0x1, RZ ;  /* 0xffffffff04007810 */ /* 0x002fc40007ffe0ff */
[----:B------:R-:W-:Y:S02]  /*9b00*/  ISETP.NE.AND P1, PT, R4, 0x1, PT ;  /* 0x000000010400780c */ /* 0x000fe40003f25270 */
[----:B------:R-:W-:Y:S02]  /*9b10*/  ISETP.NE.AND P0, PT, R0, UR7, PT ;  /* 0x0000000700007c0c */ /* 0x000fe4000bf05270 */
[C---:B--2---:R-:W-:Y:S02]  /*9b20*/  IADD3 R5, R7.reuse, -0x1, RZ ;  /* 0xffffffff07057810 */ /* 0x044fe40007ffe0ff */
[----:B------:R-:W-:Y:S02]  /*9b30*/  SHF.L.U32 R0, R7, 0x1, RZ ;  /* 0x0000000107007819 */ /* 0x000fe400000006ff */
[----:B------:R-:W-:Y:S02]  /*9b40*/  ISETP.NE.OR P0, PT, R108, R5, P0 ;  /* 0x000000056c00720c */ /* 0x000fe40000705670 */
        /* <DEDUP_REMOVED lines=12> */
.L_x_186:
[----:B------:R-:W-:Y:S05]  /*9c10*/  BSYNC B0 ;  /* 0x0000000000007941 */ /* 0x000fea0003800000 */
.L_x_185:
[----:B------:R-:W-:Y:S05]  /*9c20*/  @P0 EXIT ;  /* 0x000000000000094d */ /* 0x000fea0003800000 */
[----:B------:R-:W-:Y:S05]  /*9c30*/  @P2 BRA `(.L_x_187) ;  /* 0x0000000000202947 */ /* 0x000fea0003800000 */
[----:B------:R-:W-:-:S05]  /*9c40*/  IMAD R0, R4, R7, RZ ;  /* 0x0000000704007224 */ /* 0x000fca00078e02ff */
[----:B------:R-:W-:-:S13]  /*9c50*/  ISETP.NE.AND P0, PT, R0, -0x1, PT ;  /* 0xffffffff0000780c */ /* 0x000fda0003f05270 */
[----:B------:R-:W-:Y:S05]  /*9c60*/  @!P0 BRA `(.L_x_187) ;  /* 0x0000000000148947 */ /* 0x000fea0003800000 */
.L_x_188:
[----:B0-----:R-:W2:Y:S04]  /*9c70*/  LDG.E.STRONG.GPU R5, desc[UR8][R2.64] ;  /* 0x0000000802057981 */ /* 0x001ea8000c1ef900 */
[----:B--2---:R-:W-:Y:S01]  /*9c80*/  CCTL.IVALL ;  /* 0x00000000ff00798f */ /* 0x004fe20002000000 */
[----:B------:R-:W-:Y:S05]  /*9c90*/  YIELD ;  /* 0x0000000000007946 */ /* 0x000fea0003800000 */
[----:B------:R-:W-:-:S13]  /*9ca0*/  ISETP.NE.AND P0, PT, R5, R0, PT ;  /* 0x000000000500720c */ /* 0x000fda0003f05270 */
[----:B------:R-:W-:Y:S05]  /*9cb0*/  @P0 BRA `(.L_x_188) ;  /* 0xfffffffc00ec0947 */ /* 0x000fea000383ffff */
.L_x_187:
        /* <DEDUP_REMOVED lines=24> */
.L_x_189:
        /* <DEDUP_REMOVED lines=23> */
.L_x_190:
        /* <DEDUP_REMOVED lines=13> */
.L_x_5134:


//--------------------- .text._Z35group_norm_nhwc_bwd_one_pass_kernelI11Bf16IOFp32WLi512ELi48ELi384EEv26Group_norm_nhwc_bwd_params --------------------------
	.section	.text._Z35group_norm_nhwc_bwd_one_pass_kernelI11Bf16IOFp32WLi512ELi48ELi384EEv26Group_norm_nhwc_bwd_params,"ax",@progbits
	.align	128
        .global         _Z35group_norm_nhwc_bwd_one_pass_kernelI11Bf16IOFp32WLi512ELi48ELi384EEv26Group_norm_nhwc_bwd_params
        .type           _Z35group_norm_nhwc_bwd_one_pass_kernelI11Bf16IOFp32WLi512ELi48ELi384EEv26Group_norm_nhwc_bwd_params,@function
        .size           _Z35group_norm_nhwc_bwd_one_pass_kernelI11Bf16IOFp32WLi512ELi48ELi384EEv26Group_norm_nhwc_bwd_params,(.L_x_5135 - _Z35group_norm_nhwc_bwd_one_pass_kernelI11Bf16IOFp32WLi512ELi48ELi384EEv26Group_norm_nhwc_bwd_params)
        .other          _Z35group_norm_nhwc_bwd_one_pass_kernelI11Bf16IOFp32WLi512ELi48ELi384EEv26Group_norm_nhwc_bwd_params,@"STO_CUDA_ENTRY STV_DEFAULT"
_Z35group_norm_nhwc_bwd_one_pass_kernelI11Bf16IOFp32WLi512ELi48ELi384EEv26Group_norm_nhwc_bwd_params:
.text._Z35group_norm_nhwc_bwd_one_pass_kernelI11Bf16IOFp32WLi512ELi48ELi384EEv26Group_norm_nhwc_bwd_params:
[----:B------:R-:W0:Y:S08]  /*0000*/  LDC R1, c[0x0][0x28] ;  /* 0x00000a00ff017b82 */ /* 0x000e300000000800 */
[----:B------:R-:W1:Y:S01]  /*0010*/  S2UR UR12, SR_CTAID.Y ;  /* 0x00000000000c79c3 */ /* 0x000e620000002600 */
[----:B------:R-:W-:Y:S01]  /*0020*/  ULDC UR4, c[0x0][0x2a0] ;  /* 0x0000a80000047ab9 */ /* 0x000fe20000000800 */
[----:B------:R-:W-:Y:S01]  /*0030*/  ULDC UR5, c[0x0][0x270] ;  /* 0x00009c0000057ab9 */ /* 0x000fe20000000800 */
[----:B------:R-:W2:Y:S01]  /*0040*/  S2R R0, SR_TID.X ;  /* 0x0000000000007919 */ /* 0x000ea20000002100 */
[----:B------:R-:W-:Y:S01]  /*0050*/  UIMAD UR4, UR4, UR5, URZ ;  /* 0x00000005040472a4 */ /* 0x000fe2000f8e023f */
[----:B0-----:R-:W-:Y:S01]  /*0060*/  IADD3 R1, R1, -0x8, RZ ;  /* 0xfffffff801017810 */ /* 0x001fe20007ffe0ff */
[----:B------:R-:W-:-:S02]  /*0070*/  ULDC.64 UR20, c[0x0][0x208] ;  /* 0x0000820000147ab9 */ /* 0x000fc40000000a00 */
[----:B-1----:R-:W-:-:S06]  /*0080*/  UISETP.GE.AND UP0, UPT, UR12, UR4, UPT ;  /* 0x000000040c00728c */ /* 0x002fcc000bf06270 */
[----:B------:R-:W-:-:S13]  /*0090*/  PLOP3.LUT P0, PT, PT, PT, UP0, 0x80, 0x0 ;  /* 0x000000000000781c */ /* 0x000fda0003f0f008 */
[----:B--2---:R-:W-:Y:S05]  /*00a0*/  @P0 BRA `(.L_x_191) ;  /* 0x0000012000c00947 */ /* 0x004fea0003800000 */
[----:B------:R-:W0:Y:S01]  /*00b0*/  S2UR UR22, SR_CTAID.X ;  /* 0x00000000001679c3 */ /* 0x000e220000002500 */
[C---:B------:R-:W-:Y:S01]  /*00c0*/  IMAD.WIDE.U32 R2, R0.reuse, -0x55555555, RZ ;  /* 0xaaaaaaab00027825 */ /* 0x040fe200078e00ff */
[----:B------:R-:W-:Y:S01]  /*00d0*/  ULDC.64 UR4, c[0x0][0x290] ;  /* 0x0000a40000047ab9 */ /* 0x000fe20000000a00 */
[----:B------:R-:W-:Y:S01]  /*00e0*/  ISETP.GE.U32.AND P2, PT, R0, 0x180, PT ;  /* 0x000001800000780c */ /* 0x000fe20003f46070 */
[----:B------:R-:W-:Y:S01]  /*00f0*/  ULDC.64 UR8, c[0x0][0x288] ;  /* 0x0000a20000087ab9 */ /* 0x000fe20000000a00 */
[----:B------:R-:W-:Y:S01]  /*0100*/  LOP3.LUT R119, R119, 0xffefffff, RZ, 0xc0, !PT ;  /* 0xffefffff77777812 */ /* 0x000fe200078ec0ff */
[----:B------:R-:W-:Y:S01]  /*0110*/  UIMAD UR11, UR9, 0x3, URZ ;  /* 0x00000003090b78a4 */ /* 0x000fe2000f8e023f */
[----:B------:R-:W-:Y:S01]  /*0120*/  SHF.R.U32.HI R2, RZ, 0x4, R3 ;  /* 0x00000004ff027819 */ /* 0x000fe20000011603 */
[----:B------:R-:W0:Y:S08]  /*0130*/  LDC R5, c[0x0][0x2ac] ;  /* 0x0000ab00ff057b82 */ /* 0x000e300000000800 */
[----:B------:R-:W1:Y:S01]  /*0140*/  S2UR UR6, SR_CgaCtaId ;  /* 0x00000000000679c3 */ /* 0x000e620000008800 */
[----:B0-----:R-:W-:-:S05]  /*0150*/  IMAD R2, R5, UR22, R2 ;  /* 0x0000001605027c24 */ /* 0x001fca000f8e0202 */
[C---:B------:R-:W-:Y:S02]  /*0160*/  IADD3 R3, R2.reuse, 0xf0, RZ ;  /* 0x000000f002037810 */ /* 0x040fe40007ffe0ff */
[----:B------:R-:W-:Y:S02]  /*0170*/  IADD3 R4, R2, 0x100, RZ ;  /* 0x0000010002047810 */ /* 0x000fe40007ffe0ff */
[----:B------:R-:W-:Y:S02]  /*0180*/  ISETP.LT.U32.AND P0, PT, R3, UR4, PT ;  /* 0x0000000403007c0c */ /* 0x000fe4000bf01070 */
[----:B------:R-:W-:Y:S02]  /*0190*/  SHF.R.S32.HI R3, RZ, 0x1f, R3 ;  /* 0x0000001fff037819 */ /* 0x000fe40000011403 */
[----:B------:R-:W-:Y:S02]  /*01a0*/  ISETP.LT.U32.AND P1, PT, R4, UR4, PT ;  /* 0x0000000404007c0c */ /* 0x000fe4000bf21070 */
[----:B------:R-:W-:-:S02]  /*01b0*/  ISETP.LT.AND.EX P0, PT, R3, UR5, !P2, P0 ;  /* 0x0000000503007c0c */ /* 0x000fc4000d701300 */
[----:B------:R-:W-:Y:S02]  /*01c0*/  SHF.R.S32.HI R4, RZ, 0x1f, R4 ;  /* 0x0000001fff047819 */ /* 0x000fe40000011404 */
[----:B------:R-:W-:Y:S02]  /*01d0*/  IADD3 R5, R2, 0x110, RZ ;  /* 0x0000011002057810 */ /* 0x000fe40007ffe0ff */
[----:B------:R-:W-:Y:S02]  /*01e0*/  ISETP.LT.AND.EX P1, PT, R4, UR5, !P2, P1 ;  /* 0x0000000504007c0c */ /* 0x000fe4000d721310 */
[----:B------:R-:W-:Y:S02]  /*01f0*/  ISETP.LT.U32.AND P3, PT, R5, UR4, PT ;  /* 0x0000000405007c0c */ /* 0x000fe4000bf61070 */
[----:B------:R-:W-:Y:S02]  /*0200*/  SHF.R.S32.HI R5, RZ, 0x1f, R5 ;  /* 0x0000001fff057819 */ /* 0x000fe40000011405 */
[----:B------:R-:W-:-:S02]  /*0210*/  IADD3 R3, R2, 0x120, RZ ;  /* 0x0000012002037810 */ /* 0x000fc40007ffe0ff */
[----:B------:R-:W-:Y:S02]  /*0220*/  @P0 LOP3.LUT R119, R119, 0x100000, RZ, 0xfc, !PT ;  /* 0x0010000077770812 */ /* 0x000fe400078efcff */
[----:B------:R-:W-:Y:S02]  /*0230*/  ISETP.LT.AND.EX P0, PT, R5, UR5, !P2, P3 ;  /* 0x0000000505007c0c */ /* 0x000fe4000d701330 */
[----:B------:R-:W-:Y:S02]  /*0240*/  LOP3.LUT R119, R119, 0xfff7ffff, RZ, 0xc0, !PT ;  /* 0xfff7ffff77777812 */ /* 0x000fe400078ec0ff */
[----:B------:R-:W-:Y:S02]  /*0250*/  ISETP.LT.U32.AND P3, PT, R3, UR4, PT ;  /* 0x0000000403007c0c */ /* 0x000fe4000bf61070 */
[----:B------:R-:W-:Y:S02]  /*0260*/  SHF.R.S32.HI R3, RZ, 0x1f, R3 ;  /* 0x0000001fff037819 */ /* 0x000fe40000011403 */
[----:B------:R-:W-:-:S02]  /*0270*/  @P1 LOP3.LUT R119, R119, 0x80000, RZ, 0xfc, !PT ;  /* 0x0008000077771812 */ /* 0x000fc400078efcff */
[----:B------:R-:W-:Y:S02]  /*0280*/  IADD3 R4, R2, 0x130, RZ ;  /* 0x0000013002047810 */ /* 0x000fe40007ffe0ff */
        /* <DEDUP_REMOVED lines=11> */
[----:B------:R-:W-:Y:S02]  /*0340*/  ISETP.LT.AND.EX P0, PT, R5, UR5, !P2, P0 ;  /* 0x0000000505007c0c */ /* 0x000fe4000d701300 */
[----:B------:R-:W-:Y:S02]  /*0350*/  LOP3.LUT R119, R119, 0xfffeffff, RZ, 0xc0, !PT ;  /* 0xfffeffff77777812 */ /* 0x000fe400078ec0ff */
[----:B------:R-:W-:Y:S02]  /*0360*/  IADD3 R3, R2, 0x150, RZ ;  /* 0x0000015002037810 */ /* 0x000fe40007ffe0ff */
[----:B------:R-:W-:Y:S02]  /*0370*/  @P1 LOP3.LUT R119, R119, 0x10000, RZ, 0xfc, !PT ;  /* 0x0001000077771812 */ /* 0x000fe400078efcff */
[----:B------:R-:W-:Y:S02]  /*0380*/  SHF.R.S32.HI R5, RZ, 0x1f, R3 ;  /* 0x0000001fff057819 */ /* 0x000fe40000011403 */
[----:B------:R-:W-:-:S02]  /*0390*/  LOP3.LUT R119, R119, 0xffff7fff, RZ, 0xc0, !PT ;  /* 0xffff7fff77777812 */ /* 0x000fc400078ec0ff */
[----:B------:R-:W-:Y:S02]  /*03a0*/  IADD3 R4, R2, 0x160, RZ ;  /* 0x0000016002047810 */ /* 0x000fe40007ffe0ff */
[----:B------:R-:W-:Y:S02]  /*03b0*/  @P0 LOP3.LUT R119, R119, 0x8000, RZ, 0xfc, !PT ;  /* 0x0000800077770812 */ /* 0x000fe400078efcff */
[----:B------:R-:W-:Y:S02]  /*03c0*/  ISETP.LT.U32.AND P0, PT, R3, UR4, PT ;  /* 0x0000000403007c0c */ /* 0x000fe4000bf01070 */
[----:B------:R-:W-:Y:S02]  /*03d0*/  LOP3.LUT R119, R119, 0xffffbfff, RZ, 0xc0, !PT ;  /* 0xffffbfff77777812 */ /* 0x000fe400078ec0ff */
[----:B------:R-:W-:Y:S02]  /*03e0*/  ISETP.LT.AND.EX P0, PT, R5, UR5, !P2, P0 ;  /* 0x0000000505007c0c */ /* 0x000fe4000d701300 */
[----:B------:R-:W-:-:S02]  /*03f0*/  SHF.R.S32.HI R5, RZ, 0x1f, R4 ;  /* 0x0000001fff057819 */ /* 0x000fc40000011404 */
[C---:B------:R-:W-:Y:S02]  /*0400*/  IADD3 R3, R2.reuse, 0x170, RZ ;  /* 0x0000017002037810 */ /* 0x040fe40007ffe0ff */
[----:B------:R-:W-:Y:S02]  /*0410*/  SHF.R.S32.HI R6, RZ, 0x1f, R2 ;  /* 0x0000001fff067819 */ /* 0x000fe40000011402 */
[C---:B------:R-:W-:Y:S02]  /*0420*/  IADD3 R23, R2.reuse, 0x10, RZ ;  /* 0x0000001002177810 */ /* 0x040fe40007ffe0ff */
[----:B------:R-:W-:Y:S02]  /*0430*/  IADD3 R21, R2, 0x20, RZ ;  /* 0x0000002002157810 */ /* 0x000fe40007ffe0ff */
[----:B------:R-:W-:Y:S02]  /*0440*/  SHF.R.S32.HI R22, RZ, 0x1f, R23 ;  /* 0x0000001fff167819 */ /* 0x000fe40000011417 */
[----:B------:R-:W-:-:S02]  /*0450*/  @P0 LOP3.LUT R119, R119, 0x4000, RZ, 0xfc, !PT ;  /* 0x0000400077770812 */ /* 0x000fc400078efcff */
[----:B------:R-:W-:Y:S02]  /*0460*/  ISETP.LT.U32.AND P0, PT, R4, UR4, PT ;  /* 0x0000000404007c0c */ /* 0x000fe4000bf01070 */
[----:B------:R-:W-:Y:S02]  /*0470*/  LOP3.LUT R119, R119, 0xffffdfff, RZ, 0xc0, !PT ;  /* 0xffffdfff77777812 */ /* 0x000fe400078ec0ff */
[----:B------:R-:W-:Y:S02]  /*0480*/  ISETP.LT.AND.EX P0, PT, R5, UR5, !P2, P0 ;  /* 0x0000000505007c0c */ /* 0x000fe4000d701300 */
[----:B------:R-:W-:Y:S02]  /*0490*/  SHF.R.S32.HI R5, RZ, 0x1f, R3 ;  /* 0x0000001fff057819 */ /* 0x000fe40000011403 */
[----:B------:R-:W-:Y:S02]  /*04a0*/  IADD3 R4, R2, 0x180, RZ ;  /* 0x0000018002047810 */ /* 0x000fe40007ffe0ff */
[----:B------:R-:W-:-:S02]  /*04b0*/  SHF.R.S32.HI R20, RZ, 0x1f, R21 ;  /* 0x0000001fff147819 */ /* 0x000fc40000011415 */
[C---:B------:R-:W-:Y:S02]  /*04c0*/  IADD3 R19, R2.reuse, 0x30, RZ ;  /* 0x0000003002137810 */ /* 0x040fe40007ffe0ff */
[----:B------:R-:W-:Y:S02]  /*04d0*/  IADD3 R17, R2, 0x40, RZ ;  /* 0x0000004002117810 */ /* 0x000fe40007ffe0ff */
[----:B------:R-:W-:Y:S02]  /*04e0*/  SHF.R.S32.HI R18, RZ, 0x1f, R19 ;  /* 0x0000001fff127819 */ /* 0x000fe40000011413 */
[----:B------:R-:W-:Y:S02]  /*04f0*/  @P0 LOP3.LUT R119, R119, 0x2000, RZ, 0xfc, !PT ;  /* 0x0000200077770812 */ /* 0x000fe400078efcff */
[----:B------:R-:W-:Y:S02]  /*0500*/  ISETP.LT.U32.AND P0, PT, R3, UR4, PT ;  /* 0x0000000403007c0c */ /* 0x000fe4000bf01070 */
[----:B------:R-:W-:-:S02]  /*0510*/  SHF.R.S32.HI R3, RZ, 0x1f, R4 ;  /* 0x0000001fff037819 */ /* 0x000fc40000011404 */
[----:B------:R-:W-:Y:S02]  /*0520*/  ISETP.LT.AND.EX P1, PT, R5, UR5, !P2, P0 ;  /* 0x0000000505007c0c */ /* 0x000fe4000d721300 */
[----:B------:R-:W-:Y:S02]  /*0530*/  ISETP.LT.U32.AND P0, PT, R4, UR4, PT ;  /* 0x0000000404007c0c */ /* 0x000fe4000bf01070 */
[----:B------:R-:W-:Y:S02]  /*0540*/  LOP3.LUT R119, R119, 0xffffefff, RZ, 0xc0, !PT ;  /* 0xffffefff77777812 */ /* 0x000fe400078ec0ff */
[----:B------:R-:W-:Y:S02]  /*0550*/  ISETP.LT.AND.EX P0, PT, R3, UR5, !P2, P0 ;  /* 0x0000000503007c0c */ /* 0x000fe4000d701300 */
[----:B------:R-:W-:Y:S02]  /*0560*/  SHF.R.S32.HI R16, RZ, 0x1f, R17 ;  /* 0x0000001fff107819 */ /* 0x000fe40000011411 */
[----:B------:R-:W-:-:S02]  /*0570*/  IADD3 R15, R2, 0x50, RZ ;  /* 0x00000050020f7810 */ /* 0x000fc40007ffe0ff */
[----:B------:R-:W-:Y:S02]  /*0580*/  IADD3 R13, R2, 0x60, RZ ;  /* 0x00000060020d7810 */ /* 0x000fe40007ffe0ff */
[----:B------:R-:W-:Y:S02]  /*0590*/  @P1 LOP3.LUT R119, R119, 0x1000, RZ, 0xfc, !PT ;  /* 0x0000100077771812 */ /* 0x000fe400078efcff */
[----:B------:R-:W-:Y:S02]  /*05a0*/  SHF.R.S32.HI R14, RZ, 0x1f, R15 ;  /* 0x0000001fff0e7819 */ /* 0x000fe4000001140f */
[----:B------:R-:W-:Y:S02]  /*05b0*/  LOP3.LUT R119, R119, 0xfffff7ff, RZ, 0xc0, !PT ;  /* 0xfffff7ff77777812 */ /* 0x000fe400078ec0ff */
[----:B------:R-:W-:Y:S02]  /*05c0*/  SHF.R.S32.HI R12, RZ, 0x1f, R13 ;  /* 0x0000001fff0c7819 */ /* 0x000fe4000001140d */
[----:B------:R-:W-:-:S02]  /*05d0*/  @P0 LOP3.LUT R119, R119, 0x800, RZ, 0xfc, !PT ;  /* 0x0000080077770812 */ /* 0x000fc400078efcff */
[----:B------:R-:W-:Y:S02]  /*05e0*/  ISETP.LT.U32.AND P0, PT, R2, UR4, PT ;  /* 0x0000000402007c0c */ /* 0x000fe4000bf01070 */
[----:B------:R-:W-:Y:S02]  /*05f0*/  LOP3.LUT R119, R119, 0xffdfffff, RZ, 0xc0, !PT ;  /* 0xffdfffff77777812 */ /* 0x000fe400078ec0ff */
[----:B------:R-:W-:Y:S02]  /*0600*/  ISETP.LT.AND.EX P0, PT, R6, UR5, !P2, P0 ;  /* 0x0000000506007c0c */ /* 0x000fe4000d701300 */
[C---:B------:R-:W-:Y:S02]  /*0610*/  IADD3 R11, R2.reuse, 0x70, RZ ;  /* 0x00000070020b7810 */ /* 0x040fe40007ffe0ff */
[----:B------:R-:W-:Y:S02]  /*0620*/  IADD3 R153, R2, 0x80, RZ ;  /* 0x0000008002997810 */ /* 0x000fe40007ffe0ff */
[----:B------:R-:W-:-:S02]  /*0630*/  SHF.R.S32.HI R10, RZ, 0x1f, R11 ;  /* 0x0000001fff0a7819 */ /* 0x000fc4000001140b */
[----:B------:R-:W-:Y:S02]  /*0640*/  SHF.R.S32.HI R9, RZ, 0x1f, R153 ;  /* 0x0000001fff097819 */ /* 0x000fe40000011499 */
[C---:B------:R-:W-:Y:S02]  /*0650*/  IADD3 R152, R2.reuse, 0x90, RZ ;  /* 0x0000009002987810 */ /* 0x040fe40007ffe0ff */
[----:B------:R-:W-:Y:S02]  /*0660*/  IADD3 R151, R2, 0xa0, RZ ;  /* 0x000000a002977810 */ /* 0x000fe40007ffe0ff */
[----:B------:R-:W-:Y:S02]  /*0670*/  @P0 LOP3.LUT R119, R119, 0x200000, RZ, 0xfc, !PT ;  /* 0x0020000077770812 */ /* 0x000fe400078efcff */
[----:B------:R-:W-:Y:S02]  /*0680*/  ISETP.LT.U32.AND P0, PT, R23, UR4, PT ;  /* 0x0000000417007c0c */ /* 0x000fe4000bf01070 */
[----:B------:R-:W-:-:S02]  /*0690*/  LOP3.LUT R119, R119, 0xfffffbff, RZ, 0xc0, !PT ;  /* 0xfffffbff77777812 */ /* 0x000fc400078ec0ff */
[----:B------:R-:W-:Y:S02]  /*06a0*/  ISETP.LT.AND.EX P1, PT, R22, UR5, !P2, P0 ;  /* 0x0000000516007c0c */ /* 0x000fe4000d721300 */
[----:B------:R-:W-:Y:S02]  /*06b0*/  ISETP.LT.U32.AND P0, PT, R21, UR4, PT ;  /* 0x0000000415007c0c */ /* 0x000fe4000bf01070 */
[----:B------:R-:W-:Y:S02]  /*06c0*/  SHF.R.S32.HI R8, RZ, 0x1f, R152 ;  /* 0x0000001fff087819 */ /* 0x000fe40000011498 */
[----:B------:R-:W-:Y:S02]  /*06d0*/  ISETP.LT.AND.EX P3, PT, R20, UR5, !P2, P0 ;  /* 0x0000000514007c0c */ /* 0x000fe4000d761300 */
[----:B------:R-:W-:Y:S02]  /*06e0*/  ISETP.LT.U32.AND P0, PT, R19, UR4, PT ;  /* 0x0000000413007c0c */ /* 0x000fe4000bf01070 */
[----:B------:R-:W-:-:S02]  /*06f0*/  SHF.R.S32.HI R7, RZ, 0x1f, R151 ;  /* 0x0000001fff077819 */ /* 0x000fc40000011497 */
[----:B------:R-:W-:Y:S02]  /*0700*/  IADD3 R150, R2, 0xb0, RZ ;  /* 0x000000b002967810 */ /* 0x000fe40007ffe0ff */
[----:B------:R-:W-:Y:S02]  /*0710*/  @P1 LOP3.LUT R119, R119, 0x400, RZ, 0xfc, !PT ;  /* 0x0000040077771812 */ /* 0x000fe400078efcff */
[----:B------:R-:W-:Y:S02]  /*0720*/  ISETP.LT.AND.EX P1, PT, R18, UR5, !P2, P0 ;  /* 0x0000000512007c0c */ /* 0x000fe4000d721300 */
[----:B------:R-:W-:Y:S02]  /*0730*/  LOP3.LUT R119, R119, 0xfffffdff, RZ, 0xc0, !PT ;  /* 0xfffffdff77777812 */ /* 0x000fe400078ec0ff */
[----:B------:R-:W-:Y:S02]  /*0740*/  ISETP.LT.U32.AND P0, PT, R17, UR4, PT ;  /* 0x0000000411007c0c */ /* 0x000fe4000bf01070 */
[----:B------:R-:W-:-:S02]  /*0750*/  @P3 LOP3.LUT R119, R119, 0x200, RZ, 0xfc, !PT ;  /* 0x0000020077773812 */ /* 0x000fc400078efcff */
[----:B------:R-:W-:Y:S02]  /*0760*/  ISETP.LT.AND.EX P3, PT, R16, UR5, !P2, P0 ;  /* 0x0000000510007c0c */ /* 0x000fe4000d761300 */
[----:B------:R-:W-:Y:S02]  /*0770*/  LOP3.LUT R119, R119, 0xfffffeff, RZ, 0xc0, !PT ;  /* 0xfffffeff77777812 */ /* 0x000fe400078ec0ff */
[----:B------:R-:W-:Y:S02]  /*0780*/  ISETP.LT.U32.AND P0, PT, R15, UR4, PT ;  /* 0x000000040f007c0c */ /* 0x000fe4000bf01070 */
[----:B------:R-:W-:Y:S02]  /*0790*/  @P1 LOP3.LUT R119, R119, 0x100, RZ, 0xfc, !PT ;  /* 0x0000010077771812 */ /* 0x000fe400078efcff */
[----:B------:R-:W-:Y:S02]  /*07a0*/  ISETP.LT.AND.EX P1, PT, R14, UR5, !P2, P0 ;  /* 0x000000050e007c0c */ /* 0x000fe4000d721300 */
[----:B------:R-:W-:-:S02]  /*07b0*/  LOP3.LUT R119, R119, 0xffffff7f, RZ, 0xc0, !PT ;  /* 0xffffff7f77777812 */ /* 0x000fc400078ec0ff */
[----:B------:R-:W-:Y:S02]  /*07c0*/  ISETP.LT.U32.AND P0, PT, R13, UR4, PT ;  /* 0x000000040d007c0c */ /* 0x000fe4000bf01070 */
        /* <DEDUP_REMOVED lines=19> */
[C---:B------:R-:W-:Y:S02]  /*0900*/  IADD3 R149, R2.reuse, 0xc0, RZ ;  /* 0x000000c002957810 */ /* 0x040fe40007ffe0ff */
[----:B------:R-:W-:Y:S02]  /*0910*/  @P1 LOP3.LUT R119, R119, 0x4, RZ, 0xfc, !PT ;  /* 0x0000000477771812 */ /* 0x000fe400078efcff */
[----:B------:R-:W-:Y:S02]  /*0920*/  IADD3 R148, R2, 0xd0, RZ ;  /* 0x000000d002947810 */ /* 0x000fe40007ffe0ff */
[----:B------:R-:W-:-:S02]  /*0930*/  LOP3.LUT R119, R119, 0xfffffffd, RZ, 0xc0, !PT ;  /* 0xfffffffd77777812 */ /* 0x000fc400078ec0ff */
[----:B------:R-:W-:Y:S02]  /*0940*/  IADD3 R147, R2, 0xe0, RZ ;  /* 0x000000e002937810 */ /* 0x000fe40007ffe0ff */
[----:B------:R-:W-:Y:S02]  /*0950*/  SHF.R.S32.HI R6, RZ, 0x1f, R150 ;  /* 0x0000001fff067819 */ /* 0x000fe40000011496 */
[----:B------:R-:W-:Y:S02]  /*0960*/  SHF.R.S32.HI R5, RZ, 0x1f, R149 ;  /* 0x0000001fff057819 */ /* 0x000fe40000011495 */
[----:B------:R-:W-:Y:S02]  /*0970*/  SHF.R.S32.HI R4, RZ, 0x1f, R148 ;  /* 0x0000001fff047819 */ /* 0x000fe40000011494 */
[----:B------:R-:W-:Y:S02]  /*0980*/  ISETP.LT.U32.AND P5, PT, R150, UR4, PT ;  /* 0x0000000496007c0c */ /* 0x000fe4000bfa1070 */
[----:B------:R-:W-:-:S02]  /*0990*/  @P0 LOP3.LUT R119, R119, 0x2, RZ, 0xfc, !PT ;  /* 0x0000000277770812 */ /* 0x000fc400078efcff */
[----:B------:R-:W-:Y:S02]  /*09a0*/  ISETP.LT.U32.AND P4, PT, R149, UR4, PT ;  /* 0x0000000495007c0c */ /* 0x000fe4000bf81070 */
[----:B------:R-:W-:Y:S02]  /*09b0*/  ISETP.LT.U32.AND P3, PT, R148, UR4, PT ;  /* 0x0000000494007c0c */ /* 0x000fe4000bf61070 */
[----:B------:R-:W-:Y:S02]  /*09c0*/  SHF.R.S32.HI R3, RZ, 0x1f, R147 ;  /* 0x0000001fff037819 */ /* 0x000fe40000011493 */
[----:B------:R-:W-:Y:S02]  /*09d0*/  ISETP.LT.U32.AND P0, PT, R147, UR4, PT ;  /* 0x0000000493007c0c */ /* 0x000fe4000bf01070 */
[----:B------:R-:W-:Y:S02]  /*09e0*/  ISETP.LT.AND.EX P5, PT, R6, UR5, !P2, P5 ;  /* 0x0000000506007c0c */ /* 0x000fe4000d7a1350 */
[----:B------:R-:W-:-:S02]  /*09f0*/  ISETP.LT.AND.EX P4, PT, R5, UR5, !P2, P4 ;  /* 0x0000000505007c0c */ /* 0x000fc4000d781340 */
[----:B------:R-:W-:Y:S02]  /*0a00*/  ISETP.LT.AND.EX P3, PT, R4, UR5, !P2, P3 ;  /* 0x0000000504007c0c */ /* 0x000fe4000d761330 */
[----:B------:R-:W-:Y:S01]  /*0a10*/  ISETP.LT.AND.EX P2, PT, R3, UR5, !P2, P0 ;  /* 0x0000000503007c0c */ /* 0x000fe2000d741300 */
[----:B------:R-:W-:Y:S01]  /*0a20*/  UIMAD.WIDE.U32 UR4, UR8, 0x3, URZ ;  /* 0x00000003080478a5 */ /* 0x000fe2000f8e003f */
[----:B------:R-:W-:Y:S01]  /*0a30*/  SHF.R.S32.HI R3, RZ, 0x1f, R0 ;  /* 0x0000001fff037819 */ /* 0x000fe20000011400 */
[----:B------:R-:W-:Y:S02]  /*0a40*/  ULEA.HI UR8, UP0, UR9, UR8, URZ, 0x1 ;  /* 0x0000000809087291 */ /* 0x000fe4000f81083f */
[----:B------:R-:W-:Y:S01]  /*0a50*/  UIADD3 UR11, UR5, UR11, URZ ;  /* 0x0000000b050b7290 */ /* 0x000fe2000fffe03f */
[----:B------:R-:W-:Y:S01]  /*0a60*/  LEA.HI R3, R3, R0, RZ, 0x5 ;  /* 0x0000000003037211 */ /* 0x000fe200078f28ff */
[----:B------:R-:W-:Y:S02]  /*0a70*/  UIADD3.X UR10, URZ, UR9, URZ, UP0, !UPT ;  /* 0x000000093f0a7290 */ /* 0x000fe400087fe43f */
[----:B------:R-:W-:Y:S01]  /*0a80*/  ULEA.HI UR9, UP0, UR11, UR4, URZ, 0x1 ;  /* 0x000000040b097291 */ /* 0x000fe2000f81083f */
[----:B------:R-:W-:Y:S01]  /*0a90*/  SHF.R.S32.HI R3, RZ, 0x5, R3 ;  /* 0x00000005ff037819 */ /* 0x000fe20000011403 */
[----:B------:R-:W-:Y:S01]  /*0aa0*/  USHF.R.S64 UR8, UR8, 0x1, UR10 ;  /* 0x0000000108087899 */ /* 0x000fe2000800100a */
[----:B------:R-:W-:Y:S01]  /*0ab0*/  UMOV UR4, 0x400 ;  /* 0x0000040000047882 */ /* 0x000fe20000000000 */
[----:B------:R-:W-:-:S02]  /*0ac0*/  UIADD3.X UR11, URZ, UR11, URZ, UP0, !UPT ;  /* 0x0000000b3f0b7290 */ /* 0x000fc400087fe43f */
[----:B-1----:R-:W-:Y:S02]  /*0ad0*/  ULEA UR4, UR6, UR4, 0x18 ;  /* 0x0000000406047291 */ /* 0x002fe4000f8ec03f */
[----:B------:R-:W-:Y:S02]  /*0ae0*/  USHF.R.S64 UR9, UR9, 0x1, UR11 ;  /* 0x0000000109097899 */ /* 0x000fe4000800100b */
[----:B------:R-:W-:Y:S02]  /*0af0*/  USHF.R.S32.HI UR10, URZ, 0x1, UR10 ;  /* 0x000000013f0a7899 */ /* 0x000fe4000801140a */
[----:B------:R-:W-:Y:S01]  /*0b00*/  USHF.R.S32.HI UR11, URZ, 0x1, UR11 ;  /* 0x000000013f0b7899 */ /* 0x000fe2000801140b */
[----:B------:R-:W-:Y:S01]  /*0b10*/  LEA R146, R3, UR4, 0x3 ;  /* 0x0000000403927c11 */ /* 0x000fe2000f8e18ff */
[----:B------:R-:W-:Y:S02]  /*0b20*/  USHF.L.U64.HI UR10, UR8, 0x2, UR10 ;  /* 0x00000002080a7899 */ /* 0x000fe4000801020a */
[----:B------:R-:W-:Y:S01]  /*0b30*/  USHF.L.U64.HI UR11, UR9, 0x2, UR11 ;  /* 0x00000002090b7899 */ /* 0x000fe2000801020b */
[----:B------:R-:W-:-:S11]  /*0b40*/  UMOV UR4, URZ ;  /* 0x0000003f00047c82 */ /* 0x000fd60008000000 */
.L_x_338:
[----:B------:R-:W-:Y:S01]  /*0b50*/  ULDC UR15, c[0x0][0x2a0] ;  /* 0x0000a800000f7ab9 */ /* 0x000fe20000000800 */
[----:B0-----:R-:W-:Y:S01]  /*0b60*/  IABS R5, UR12 ;  /* 0x0000000c00057c13 */ /* 0x001fe20008000000 */
[----:B------:R-:W-:Y:S01]  /*0b70*/  UMOV UR6, URZ ;  /* 0x0000003f00067c82 */ /* 0x000fe20008000000 */
[----:B------:R-:W-:Y:S01]  /*0b80*/  MOV R3, UR15 ;  /* 0x0000000f00037c02 */ /* 0x000fe20008000f00 */
[----:B------:R-:W-:Y:S01]  /*0b90*/  UISETP.GE.AND UP2, UPT, UR12, URZ, UPT ;  /* 0x0000003f0c00728c */ /* 0x000fe2000bf46270 */
[----:B------:R-:W-:Y:S01]  /*0ba0*/  R2UR UR13, R5 ;  /* 0x00000000050d72ca */ /* 0x000fe200000e0000 */
[----:B------:R-:W0:Y:S01]  /*0bb0*/  @P5 LDC.64 R104, c[0x0][0x230] ;  /* 0x00008c00ff685b82 */ /* 0x000e220000000a00 */
[----:B------:R-:W-:Y:S02]  /*0bc0*/  IABS R3, R3 ;  /* 0x0000000300037213 */ /* 0x000fe40000000000 */
[----:B------:R-:W-:Y:S02]  /*0bd0*/  P2R R7, PR, RZ, 0x8 ;  /* 0x00000008ff077803 */ /* 0x000fe40000000000 */
[----:B------:R-:W-:-:S02]  /*0be0*/  R2UR UR16, R3 ;  /* 0x00000000031072ca */ /* 0x000fc400000e0000 */
[C---:B------:R-:W-:Y:S01]  /*0bf0*/  LOP3.LUT P3, RZ, R119.reuse, 0x200000, RZ, 0xc0, !PT ;  /* 0x0020000077ff7812 */ /* 0x040fe2000786c0ff */
[----:B------:R-:W1:Y:S01]  /*0c00*/  @P4 LDC.64 R102, c[0x0][0x230] ;  /* 0x00008c00ff664b82 */ /* 0x000e620000000a00 */
[----:B------:R-:W-:Y:S02]  /*0c10*/  SHF.R.S32.HI R8, RZ, 0x1f, R2 ;  /* 0x0000001fff087819 */ /* 0x000fe40000011402 */
[C---:B------:R-:W-:Y:S02]  /*0c20*/  LOP3.LUT P1, RZ, R119.reuse, 0x400, RZ, 0xc0, !PT ;  /* 0x0000040077ff7812 */ /* 0x040fe4000782c0ff */
[C---:B------:R-:W-:Y:S02]  /*0c30*/  IADD3 R11, R2.reuse, 0x10, RZ ;  /* 0x00000010020b7810 */ /* 0x040fe40007ffe0ff */
[----:B------:R-:W-:Y:S02]  /*0c40*/  IADD3 R10, R2, 0x10, RZ ;  /* 0x00000010020a7810 */ /* 0x000fe40007ffe0ff */
[----:B------:R-:W-:Y:S01]  /*0c50*/  SHF.R.S32.HI R11, RZ, 0x1f, R11 ;  /* 0x0000001fff0b7819 */ /* 0x000fe2000001140b */
[----:B------:R-:W2:Y:S01]  /*0c60*/  I2F.RP R3, UR16 ;  /* 0x0000001000037d06 */ /* 0x000ea20008209400 */
[----:B------:R-:W-:Y:S01]  /*0c70*/  P2R R6, PR, RZ, 0x4 ;  /* 0x00000004ff067803 */ /* 0x000fe20000000000 */
[----:B------:R-:W3:Y:S01]  /*0c80*/  @P3 LDC.64 R128, c[0x0][0x230] ;  /* 0x00008c00ff803b82 */ /* 0x000ee20000000a00 */
[----:B------:R-:W-:-:S02]  /*0c90*/  LOP3.LUT P2, RZ, R119, 0x200, RZ, 0xc0, !PT ;  /* 0x0000020077ff7812 */ /* 0x000fc4000784c0ff */
[----:B------:R-:W-:Y:S02]  /*0ca0*/  P2R R67, PR, RZ, 0x10 ;  /* 0x00000010ff437803 */ /* 0x000fe40000000000 */
[----:B------:R-:W-:Y:S02]  /*0cb0*/  P2R R66, PR, RZ, 0x20 ;  /* 0x00000020ff427803 */ /* 0x000fe40000000000 */
[----:B------:R-:W-:Y:S01]  /*0cc0*/  LOP3.LUT P6, RZ, R119, 0x800, RZ, 0xc0, !PT ;  /* 0x0000080077ff7812 */ /* 0x000fe200078cc0ff */
[----:B------:R-:W4:Y:S01]  /*0cd0*/  @P1 LDC.64 R126, c[0x0][0x230] ;  /* 0x00008c00ff7e1b82 */ /* 0x000f220000000a00 */
[----:B--2---:R-:W2:Y:S07]  /*0ce0*/  MUFU.RCP R3, R3 ;  /* 0x0000000300037308 */ /* 0x004eae0000001000 */
[----:B------:R-:W0:Y:S01]  /*0cf0*/  @P2 LDC.64 R124, c[0x0][0x230] ;  /* 0x00008c00ff7c2b82 */ /* 0x000e220000000a00 */
[----:B--2---:R-:W-:-:S02]  /*0d00*/  IADD3 R4, R3, 0xffffffe, RZ ;  /* 0x0ffffffe03047810 */ /* 0x004fc40007ffe0ff */
[----:B------:R-:W2:Y:S04]  /*0d10*/  S2R R3, SR_TID.X ;  /* 0x0000000000037919 */ /* 0x000ea80000002100 */
[----:B------:R-:W1:Y:S02]  /*0d20*/  F2I.FTZ.U32.TRUNC.NTZ R4, R4 ;  /* 0x0000000400047305 */ /* 0x000e64000021f000 */
[----:B-1----:R-:W-:-:S13]  /*0d30*/  R2UR UR7, R4 ;  /* 0x00000000040772ca */ /* 0x002fda00000e0000 */
[----:B------:R-:W-:Y:S01]  /*0d40*/  UIADD3 UR5, URZ, -UR7, URZ ;  /* 0x800000073f057290 */ /* 0x000fe2000fffe03f */
[----:B--2---:R-:W-:-:S03]  /*0d50*/  IMAD.WIDE.U32 R4, R3, -0x55555555, RZ ;  /* 0xaaaaaaab03047825 */ /* 0x004fc600078e00ff */
[----:B------:R-:W-:Y:S02]  /*0d60*/  UIMAD UR5, UR5, UR16, URZ ;  /* 0x00000010050572a4 */ /* 0x000fe4000f8e023f */
[----:B------:R-:W-:Y:S02]  /*0d70*/  SHF.R.U32.HI R4, RZ, 0x4, R5 ;  /* 0x00000004ff047819 */ /* 0x000fe40000011605 */
[----:B------:R-:W-:-:S03]  /*0d80*/  UIMAD.WIDE.U32 UR6, UR7, UR5, UR6 ;  /* 0x00000005070672a5 */ /* 0x000fc6000f8e0006 */
[----:B------:R-:W-:Y:S01]  /*0d90*/  IMAD R4, R4, -0x18, R3 ;  /* 0xffffffe804047824 */ /* 0x000fe200078e0203 */
[----:B------:R-:W-:-:S04]  /*0da0*/  UIMAD.WIDE.U32 UR6, UR7, UR13, URZ ;  /* 0x0000000d070672a5 */ /* 0x000fc8000f8e003f */
[----:B------:R-:W-:Y:S01]  /*0db0*/  UIADD3 UR5, -UR7, URZ, URZ ;  /* 0x0000003f07057290 */ /* 0x000fe2000fffe13f */
[----:B------:R-:W-:-:S03]  /*0dc0*/  SHF.L.U32 R32, R4, 0x1, RZ ;  /* 0x0000000104207819 */ /* 0x000fc600000006ff */
[----:B------:R-:W-:Y:S01]  /*0dd0*/  UIMAD UR5, UR16, UR5, UR13 ;  /* 0x00000005100572a4 */ /* 0x000fe2000f8e020d */
[----:B------:R-:W-:Y:S01]  /*0de0*/  SHF.R.S32.HI R3, RZ, 0x1f, R32 ;  /* 0x0000001fff037819 */ /* 0x000fe20000011420 */
[----:B------:R-:W-:Y:S02]  /*0df0*/  ULOP3.LUT UR13, URZ, UR15, URZ, 0x33, !UPT ;  /* 0x0000000f3f0d7292 */ /* 0x000fe4000f8e333f */
[----:B------:R-:W-:-:S11]  /*0e00*/  UISETP.GT.U32.AND UP1, UPT, UR16, UR5, UPT ;  /* 0x000000051000728c */ /* 0x000fd6000bf24070 */
[----:B------:R-:W-:Y:S02]  /*0e10*/  @!UP1 UIADD3 UR5, UR5, -UR16, URZ ;  /* 0x8000001005059290 */ /* 0x000fe4000fffe03f */
[----:B------:R-:W-:Y:S02]  /*0e20*/  @!UP1 UIADD3 UR7, UR7, 0x1, URZ ;  /* 0x0000000107079890 */ /* 0x000fe4000fffe03f */
[----:B------:R-:W-:Y:S02]  /*0e30*/  UIADD3 UR6, UR5, -UR16, URZ ;  /* 0x8000001005067290 */ /* 0x000fe4000fffe03f */
[----:B------:R-:W-:-:S04]  /*0e40*/  UISETP.GT.U32.AND UP0, UPT, UR16, UR5, UPT ;  /* 0x000000051000728c */ /* 0x000fc8000bf04070 */
[----:B------:R-:W-:Y:S02]  /*0e50*/  USEL UR6, UR6, UR5, !UP0 ;  /* 0x0000000506067287 */ /* 0x000fe4000c000000 */
[----:B------:R-:W-:Y:S02]  /*0e60*/  UISETP.NE.AND UP0, UPT, UR15, URZ, UPT ;  /* 0x0000003f0f00728c */ /* 0x000fe4000bf05270 */
[----:B------:R-:W-:Y:S02]  /*0e70*/  @!UP2 UIADD3 UR6, -UR6, URZ, URZ ;  /* 0x0000003f0606a290 */ /* 0x000fe4000fffe13f */
[----:B------:R-:W-:Y:S02]  /*0e80*/  UISETP.GE.U32.AND UP2, UPT, UR5, UR16, UPT ;  /* 0x000000100500728c */ /* 0x000fe4000bf46070 */
[----:B------:R-:W-:Y:S02]  /*0e90*/  USEL UR14, UR13, UR6, !UP0 ;  /* 0x000000060d0e7287 */ /* 0x000fe4000c000000 */
[----:B------:R-:W-:-:S02]  /*0ea0*/  ULOP3.LUT UR5, UR12, UR15, URZ, 0x3c, !UPT ;  /* 0x0000000f0c057292 */ /* 0x000fc4000f8e3c3f */
[----:B------:R-:W-:Y:S02]  /*0eb0*/  UIMAD UR18, UR14, 0x30, URZ ;  /* 0x000000300e1278a4 */ /* 0x000fe4000f8e023f */
[----:B------:R-:W-:Y:S01]  /*0ec0*/  UISETP.GE.AND UP1, UPT, UR5, URZ, UPT ;  /* 0x0000003f0500728c */ /* 0x000fe2000bf26270 */
[----:B------:R-:W-:Y:S02]  /*0ed0*/  ULDC.64 UR16, c[0x0][0x298] ;  /* 0x0000a60000107ab9 */ /* 0x000fe40000000a00 */
[----:B------:R-:W-:Y:S01]  /*0ee0*/  @UP2 UIADD3 UR7, UR7, 0x1, URZ ;  /* 0x0000000107072890 */ /* 0x000fe2000fffe03f */
[----:B------:R-:W-:Y:S02]  /*0ef0*/  MOV R4, UR18 ;  /* 0x0000001200047c02 */ /* 0x000fe40008000f00 */
[----:B------:R-:W-:-:S04]  /*0f00*/  IADD3 R78, P0, R32, UR18, RZ ;  /* 0x00000012204e7c10 */ /* 0x000fc8000ff1e0ff */
[----:B------:R-:W-:Y:S01]  /*0f10*/  LEA.HI.X.SX32 R79, R4, R3, 0x1, P0 ;  /* 0x00000003044f7211 */ /* 0x000fe200000f0eff */
[----:B------:R-:W-:Y:S01]  /*0f20*/  @!UP1 UIADD3 UR7, -UR7, URZ, URZ ;  /* 0x0000003f07079290 */ /* 0x000fe2000fffe13f */
[----:B------:R-:W1:Y:S01]  /*0f30*/  @P3 LDC.64 R4, c[0x0][0x288] ;  /* 0x0000a200ff043b82 */ /* 0x000e620000000a00 */
[----:B------:R-:W-:Y:S02]  /*0f40*/  MOV R3, UR16 ;  /* 0x0000001000037c02 */ /* 0x000fe40008000f00 */
[----:B------:R-:W-:-:S04]  /*0f50*/  USEL UR7, UR13, UR7, !UP0 ;  /* 0x000000070d077287 */ /* 0x000fc8000c000000 */
[----:B------:R-:W-:Y:S02]  /*0f60*/  USHF.R.S32.HI UR5, URZ, 0x1f, UR7 ;  /* 0x0000001f3f057899 */ /* 0x000fe40008011407 */
[----:B------:R-:W-:Y:S02]  /*0f70*/  IMAD.WIDE.U32 R78, R3, UR7, R78 ;  /* 0x00000007034e7c25 */ /* 0x000fe4000f8e004e */
[----:B------:R-:W-:Y:S01]  /*0f80*/  UIMAD UR5, UR5, UR16, URZ ;  /* 0x00000010050572a4 */ /* 0x000fe2000f8e023f */
[----:B------:R-:W-:-:S03]  /*0f90*/  @P3 MOV R76, R78 ;  /* 0x0000004e004c3202 */ /* 0x000fc60000000f00 */
[----:B------:R-:W-:-:S03]  /*0fa0*/  UIMAD UR5, UR7, UR17, UR5 ;  /* 0x00000011070572a4 */ /* 0x000fc6000f8e0205 */
[----:B------:R-:W-:-:S03]  /*0fb0*/  ULDC.64 UR6, c[0x0][0x290] ;  /* 0x0000a40000067ab9 */ /* 0x000fc60000000a00 */
[----:B------:R-:W-:Y:S01]  /*0fc0*/  IADD3 R77, R79, UR5, RZ ;  /* 0x000000054f4d7c10 */ /* 0x000fe2000fffe0ff */
[-C--:B-1----:R-:W-:Y:S02]  /*0fd0*/  @P3 IMAD R3, R8, R4.reuse, RZ ;  /* 0x0000000408033224 */ /* 0x082fe400078e02ff */
[----:B------:R-:W1:Y:S02]  /*0fe0*/  @P3 LDC.64 R8, c[0x0][0x228] ;  /* 0x00008a00ff083b82 */ /* 0x000e640000000a00 */
[C---:B------:R-:W-:Y:S02]  /*0ff0*/  @P3 IMAD R3, R2.reuse, R5, R3 ;  /* 0x0000000502033224 */ /* 0x040fe400078e0203 */
[----:B------:R-:W-:-:S05]  /*1000*/  @P3 IMAD.WIDE.U32 R4, R2, R4, R76 ;  /* 0x0000000402043225 */ /* 0x000fca00078e004c */
[----:B------:R-:W-:Y:S02]  /*1010*/  @P3 IADD3 R3, R5, R3, RZ ;  /* 0x0000000305033210 */ /* 0x000fe40007ffe0ff */
[C---:B------:R-:W-:Y:S02]  /*1020*/  @P3 SHF.L.U32 R21, R4.reuse, 0x1, RZ ;  /* 0x0000000104153819 */ /* 0x040fe400000006ff */
[----:B------:R-:W-:Y:S02]  /*1030*/  @P3 SHF.L.U64.HI R4, R4, 0x1, R3 ;  /* 0x0000000104043819 */ /* 0x000fe40000010203 */
[----:B---3--:R-:W-:Y:S02]  /*1040*/  @P3 IADD3 R128, P0, R21, R128, RZ ;  /* 0x0000008015803210 */ /* 0x008fe40007f1e0ff */
[----:B------:R-:W-:Y:S02]  /*1050*/  @P1 MOV R5, R77 ;  /* 0x0000004d00051202 */ /* 0x000fe40000000f00 */
[----:B------:R-:W-:-:S02]  /*1060*/  @P3 IADD3.X R129, R4, R129, RZ, P0, !PT ;  /* 0x0000008104813210 */ /* 0x000fc400007fe4ff */
[----:B-1----:R-:W-:-:S04]  /*1070*/  @P3 IADD3 R20, P0, R21, R8, RZ ;  /* 0x0000000815143210 */ /* 0x002fc80007f1e0ff */
[----:B------:R-:W-:Y:S02]  /*1080*/  @P3 IADD3.X R21, R4, R9, RZ, P0, !PT ;  /* 0x0000000904153210 */ /* 0x000fe400007fe4ff */
[----:B------:R-:W1:Y:S01]  /*1090*/  @P1 LDC.64 R8, c[0x0][0x288] ;  /* 0x0000a200ff081b82 */ /* 0x000e620000000a00 */
[----:B------:R-:W-:-:S13]  /*10a0*/  LOP3.LUT P3, RZ, R119, 0x8, RZ, 0xc0, !PT ;  /* 0x0000000877ff7812 */ /* 0x000fda000786c0ff */
[----:B------:R-:W2:Y:S01]  /*10b0*/  @P3 LDC.64 R110, c[0x0][0x230] ;  /* 0x00008c00ff6e3b82 */ /* 0x000ea20000000a00 */
[----:B-1----:R-:W-:Y:S01]  /*10c0*/  @P1 IMAD R4, R11, R8, RZ ;  /* 0x000000080b041224 */ /* 0x002fe200078e02ff */
[----:B------:R-:W-:-:S03]  /*10d0*/  IADD3 R11, R2, 0x20, RZ ;  /* 0x00000020020b7810 */ /* 0x000fc60007ffe0ff */
[----:B------:R-:W-:Y:S01]  /*10e0*/  @P1 IMAD R3, R10, R9, R4 ;  /* 0x000000090a031224 */ /* 0x000fe200078e0204 */
[----:B------:R-:W-:Y:S02]  /*10f0*/  @P1 MOV R4, R78 ;  /* 0x0000004e00041202 */ /* 0x000fe40000000f00 */
[----:B------:R-:W-:-:S03]  /*1100*/  SHF.R.S32.HI R11, RZ, 0x1f, R11 ;  /* 0x0000001fff0b7819 */ /* 0x000fc6000001140b */
[----:B------:R-:W-:Y:S01]  /*1110*/  @P1 IMAD.WIDE.U32 R4, R10, R8, R4 ;  /* 0x000000080a041225 */ /* 0x000fe200078e0004 */
[----:B------:R-:W-:Y:S01]  /*1120*/  IADD3 R10, R2, 0x20, RZ ;  /* 0x00000020020a7810 */ /* 0x000fe20007ffe0ff */
[----:B------:R-:W1:Y:S03]  /*1130*/  @P1 LDC.64 R8, c[0x0][0x228] ;  /* 0x00008a00ff081b82 */ /* 0x000e660000000a00 */
[----:B------:R-:W-:Y:S02]  /*1140*/  @P1 IADD3 R3, R5, R3, RZ ;  /* 0x0000000305031210 */ /* 0x000fe40007ffe0ff */
[C---:B------:R-:W-:Y:S02]  /*1150*/  @P1 SHF.L.U32 R23, R4.reuse, 0x1, RZ ;  /* 0x0000000104171819 */ /* 0x040fe400000006ff */
[----:B------:R-:W-:Y:S02]  /*1160*/  @P1 SHF.L.U64.HI R4, R4, 0x1, R3 ;  /* 0x0000000104041819 */ /* 0x000fe40000010203 */
[----:B----4-:R-:W-:-:S02]  /*1170*/  @P1 IADD3 R126, P0, R23, R126, RZ ;  /* 0x0000007e177e1210 */ /* 0x010fc40007f1e0ff */
[----:B------:R-:W-:Y:S02]  /*1180*/  @P2 MOV R5, R77 ;  /* 0x0000004d00052202 */ /* 0x000fe40000000f00 */
[----:B------:R-:W-:Y:S02]  /*1190*/  @P1 IADD3.X R127, R4, R127, RZ, P0, !PT ;  /* 0x0000007f047f1210 */ /* 0x000fe400007fe4ff */
[----:B-1----:R-:W-:-:S04]  /*11a0*/  @P1 IADD3 R22, P0, R23, R8, RZ ;  /* 0x0000000817161210 */ /* 0x002fc80007f1e0ff */
[----:B------:R-:W-:Y:S02]  /*11b0*/  @P1 IADD3.X R23, R4, R9, RZ, P0, !PT ;  /* 0x0000000904171210 */ /* 0x000fe400007fe4ff */
[----:B------:R-:W1:Y:S01]  /*11c0*/  @P2 LDC.64 R8, c[0x0][0x288] ;  /* 0x0000a200ff082b82 */ /* 0x000e620000000a00 */
[----:B------:R-:W-:-:S13]  /*11d0*/  LOP3.LUT P1, RZ, R119, 0x100, RZ, 0xc0, !PT ;  /* 0x0000010077ff7812 */ /* 0x000fda000782c0ff */
[----:B------:R-:W3:Y:S01]  /*11e0*/  @P1 LDC.64 R122, c[0x0][0x230] ;  /* 0x00008c00ff7a1b82 */ /* 0x000ee20000000a00 */
        /* <DEDUP_REMOVED lines=11> */
[----:B0-----:R-:W-:-:S02]  /*12a0*/  @P2 IADD3 R124, P0, R25, R124, RZ ;  /* 0x0000007c197c2210 */ /* 0x001fc40007f1e0ff */
[----:B------:R-:W-:Y:S02]  /*12b0*/  @P1 MOV R5, R77 ;  /* 0x0000004d00051202 */ /* 0x000fe40000000f00 */
[----:B------:R-:W-:Y:S02]  /*12c0*/  @P2 IADD3.X R125, R4, R125, RZ, P0, !PT ;  /* 0x0000007d047d2210 */ /* 0x000fe400007fe4ff */
[----:B-1----:R-:W-:-:S04]  /*12d0*/  @P2 IADD3 R24, P0, R25, R8, RZ ;  /* 0x0000000819182210 */ /* 0x002fc80007f1e0ff */
[----:B------:R-:W-:Y:S02]  /*12e0*/  @P2 IADD3.X R25, R4, R9, RZ, P0, !PT ;  /* 0x0000000904192210 */ /* 0x000fe400007fe4ff */
[----:B------:R-:W0:Y:S01]  /*12f0*/  @P1 LDC.64 R8, c[0x0][0x288] ;  /* 0x0000a200ff081b82 */ /* 0x000e220000000a00 */
[----:B------:R-:W-:-:S13]  /*1300*/  LOP3.LUT P2, RZ, R119, 0x80, RZ, 0xc0, !PT ;  /* 0x0000008077ff7812 */ /* 0x000fda000784c0ff */
[----:B------:R-:W1:Y:S01]  /*1310*/  @P2 LDC.64 R120, c[0x0][0x230] ;  /* 0x00008c00ff782b82 */ /* 0x000e620000000a00 */
[----:B0-----:R-:W-:Y:S01]  /*1320*/  @P1 IMAD R4, R11, R8, RZ ;  /* 0x000000080b041224 */ /* 0x001fe200078e02ff */
[----:B------:R-:W-:-:S03]  /*1330*/  IADD3 R11, R2, 0x40, RZ ;  /* 0x00000040020b7810 */ /* 0x000fc60007ffe0ff */
[----:B------:R-:W-:Y:S01]  /*1340*/  @P1 IMAD R3, R10, R9, R4 ;  /* 0x000000090a031224 */ /* 0x000fe200078e0204 */
[----:B------:R-:W-:Y:S02]  /*1350*/  @P1 MOV R4, R78 ;  /* 0x0000004e00041202 */ /* 0x000fe40000000f00 */
[----:B------:R-:W-:-:S03]  /*1360*/  SHF.R.S32.HI R11, RZ, 0x1f, R11 ;  /* 0x0000001fff0b7819 */ /* 0x000fc6000001140b */
[----:B------:R-:W-:Y:S01]  /*1370*/  @P1 IMAD.WIDE.U32 R4, R10, R8, R4 ;  /* 0x000000080a041225 */ /* 0x000fe200078e0004 */
[----:B------:R-:W-:Y:S01]  /*1380*/  IADD3 R10, R2, 0x40, RZ ;  /* 0x00000040020a7810 */ /* 0x000fe20007ffe0ff */
[----:B------:R-:W0:Y:S03]  /*1390*/  @P1 LDC.64 R8, c[0x0][0x228] ;  /* 0x00008a00ff081b82 */ /* 0x000e260000000a00 */
[----:B------:R-:W-:Y:S02]  /*13a0*/  @P1 IADD3 R3, R5, R3, RZ ;  /* 0x0000000305031210 */ /* 0x000fe40007ffe0ff */
[C---:B------:R-:W-:Y:S02]  /*13b0*/  @P1 SHF.L.U32 R27, R4.reuse, 0x1, RZ ;  /* 0x00000001041b1819 */ /* 0x040fe400000006ff */
[----:B------:R-:W-:Y:S02]  /*13c0*/  @P1 SHF.L.U64.HI R4, R4, 0x1, R3 ;  /* 0x0000000104041819 */ /* 0x000fe40000010203 */
[----:B---3--:R-:W-:-:S02]  /*13d0*/  @P1 IADD3 R122, P0, R27, R122, RZ ;  /* 0x0000007a1b7a1210 */ /* 0x008fc40007f1e0ff */
[----:B------:R-:W-:Y:S02]  /*13e0*/  @P2 MOV R5, R77 ;  /* 0x0000004d00052202 */ /* 0x000fe40000000f00 */
[----:B------:R-:W-:Y:S02]  /*13f0*/  @P1 IADD3.X R123, R4, R123, RZ, P0, !PT ;  /* 0x0000007b047b1210 */ /* 0x000fe400007fe4ff */
[----:B0-----:R-:W-:-:S04]  /*1400*/  @P1 IADD3 R26, P0, R27, R8, RZ ;  /* 0x000000081b1a1210 */ /* 0x001fc80007f1e0ff */
[----:B------:R-:W-:Y:S02]  /*1410*/  @P1 IADD3.X R27, R4, R9, RZ, P0, !PT ;  /* 0x00000009041b1210 */ /* 0x000fe400007fe4ff */
[----:B------:R-:W0:Y:S01]  /*1420*/  @P2 LDC.64 R8, c[0x0][0x288] ;  /* 0x0000a200ff082b82 */ /* 0x000e220000000a00 */
[----:B------:R-:W-:-:S13]  /*1430*/  LOP3.LUT P1, RZ, R119, 0x40, RZ, 0xc0, !PT ;  /* 0x0000004077ff7812 */ /* 0x000fda000782c0ff */
[----:B------:R-:W3:Y:S01]  /*1440*/  @P1 LDC.64 R116, c[0x0][0x230] ;  /* 0x00008c00ff741b82 */ /* 0x000ee20000000a00 */
        /* <DEDUP_REMOVED lines=11> */
[----:B-1----:R-:W-:-:S02]  /*1500*/  @P2 IADD3 R120, P0, R29, R120, RZ ;  /* 0x000000781d782210 */ /* 0x002fc40007f1e0ff */
[----:B------:R-:W-:Y:S02]  /*1510*/  @P1 MOV R5, R77 ;  /* 0x0000004d00051202 */ /* 0x000fe40000000f00 */
[----:B------:R-:W-:Y:S02]  /*1520*/  @P2 IADD3.X R121, R4, R121, RZ, P0, !PT ;  /* 0x0000007904792210 */ /* 0x000fe400007fe4ff */
[----:B0-----:R-:W-:-:S04]  /*1530*/  @P2 IADD3 R28, P0, R29, R8, RZ ;  /* 0x000000081d1c2210 */ /* 0x001fc80007f1e0ff */
        /* <DEDUP_REMOVED lines=42> */
[----:B0-----:R-:W-:-:S04]  /*17e0*/  @P1 IMAD R4, R11, R8, RZ ;  /* 0x000000080b041224 */ /* 0x001fc800078e02ff */
[----:B------:R-:W-:Y:S01]  /*17f0*/  @P1 IMAD R3, R10, R9, R4 ;  /* 0x000000090a031224 */ /* 0x000fe200078e0204 */
[----:B------:R-:W-:-:S05]  /*1800*/  @P1 MOV R4, R78 ;  /* 0x0000004e00041202 */ /* 0x000fca0000000f00 */
[----:B------:R-:W-:Y:S01]  /*1810*/  @P1 IMAD.WIDE.U32 R4, R10, R8, R4 ;  /* 0x000000080a041225 */ /* 0x000fe200078e0004 */
[----:B------:R-:W-:Y:S01]  /*1820*/  SHF.R.S32.HI R10, RZ, 0x1f, R153 ;  /* 0x0000001fff0a7819 */ /* 0x000fe20000011499 */
        /* <DEDUP_REMOVED lines=13> */
[----:B------:R-:W-:-:S03]  /*1900*/  SHF.R.S32.HI R10, RZ, 0x1f, R152 ;  /* 0x0000001fff0a7819 */ /* 0x000fc60000011498 */
[----:B------:R-:W-:Y:S01]  /*1910*/  @P3 IMAD R3, R153, R9, R4 ;  /* 0x0000000999033224 */ /* 0x000fe200078e0204 */
[----:B------:R-:W-:-:S05]  /*1920*/  @P3 MOV R4, R78 ;  /* 0x0000004e00043202 */ /* 0x000fca0000000f00 */
[----:B------:R-:W-:Y:S02]  /*1930*/  @P3 IMAD.WIDE.U32 R4, R153, R8, R4 ;  /* 0x0000000899043225 */ /* 0x000fe400078e0004 */
[----:B------:R-:W0:Y:S03]  /*1940*/  @P3 LDC.64 R8, c[0x0][0x228] ;  /* 0x00008a00ff083b82 */ /* 0x000e260000000a00 */
[----:B------:R-:W-:Y:S02]  /*1950*/  @P3 IADD3 R3, R5, R3, RZ ;  /* 0x0000000305033210 */ /* 0x000fe40007ffe0ff */
[C---:B------:R-:W-:Y:S02]  /*1960*/  @P3 SHF.L.U32 R89, R4.reuse, 0x1, RZ ;  /* 0x0000000104593819 */ /* 0x040fe400000006ff */
[----:B------:R-:W-:Y:S02]  /*1970*/  @P3 SHF.L.U64.HI R4, R4, 0x1, R3 ;  /* 0x0000000104043819 */ /* 0x000fe40000010203 */
[----:B--2---:R-:W-:-:S02]  /*1980*/  @P3 IADD3 R110, P0, R89, R110, RZ ;  /* 0x0000006e596e3210 */ /* 0x004fc40007f1e0ff */
[----:B------:R-:W-:Y:S02]  /*1990*/  @P2 MOV R5, R77 ;  /* 0x0000004d00052202 */ /* 0x000fe40000000f00 */
[----:B------:R-:W-:Y:S02]  /*19a0*/  @P3 IADD3.X R111, R4, R111, RZ, P0, !PT ;  /* 0x0000006f046f3210 */ /* 0x000fe400007fe4ff */
[----:B0-----:R-:W-:-:S04]  /*19b0*/  @P3 IADD3 R88, P0, R89, R8, RZ ;  /* 0x0000000859583210 */ /* 0x001fc80007f1e0ff */
[----:B------:R-:W-:Y:S02]  /*19c0*/  @P3 IADD3.X R89, R4, R9, RZ, P0, !PT ;  /* 0x0000000904593210 */ /* 0x000fe400007fe4ff */
[----:B------:R-:W0:Y:S01]  /*19d0*/  @P2 LDC.64 R8, c[0x0][0x288] ;  /* 0x0000a200ff082b82 */ /* 0x000e220000000a00 */
[----:B------:R-:W-:Y:S02]  /*19e0*/  @P2 MOV R4, R78 ;  /* 0x0000004e00042202 */ /* 0x000fe40000000f00 */
[----:B------:R-:W-:-:S04]  /*19f0*/  ISETP.NE.AND P3, PT, R7, RZ, PT ;  /* 0x000000ff0700720c */ /* 0x000fc80003f65270 */
[----:B------:R-:W-:-:S09]  /*1a00*/  P2R R118, PR, RZ, 0x8 ;  /* 0x00000008ff767803 */ /* 0x000fd20000000000 */
[----:B------:R-:W2:Y:S01]  /*1a10*/  @P3 LDC.64 R100, c[0x0][0x230] ;  /* 0x00008c00ff643b82 */ /* 0x000ea20000000a00 */
[-C--:B0-----:R-:W-:Y:S01]  /*1a20*/  @P2 IMAD R3, R10, R8.reuse, RZ ;  /* 0x000000080a032224 */ /* 0x081fe200078e02ff */
[----:B------:R-:W-:Y:S01]  /*1a30*/  SHF.R.S32.HI R10, RZ, 0x1f, R151 ;  /* 0x0000001fff0a7819 */ /* 0x000fe20000011497 */
[----:B------:R-:W-:-:S04]  /*1a40*/  @P2 IMAD.WIDE.U32 R4, R152, R8, R4 ;  /* 0x0000000898042225 */ /* 0x000fc800078e0004 */
[----:B------:R-:W-:Y:S01]  /*1a50*/  @P2 IMAD R3, R152, R9, R3 ;  /* 0x0000000998032224 */ /* 0x000fe200078e0203 */
[C---:B------:R-:W-:Y:S01]  /*1a60*/  @P2 SHF.L.U32 R91, R4.reuse, 0x1, RZ ;  /* 0x00000001045b2819 */ /* 0x040fe200000006ff */
[----:B------:R-:W0:Y:S03]  /*1a70*/  @P2 LDC.64 R8, c[0x0][0x228] ;  /* 0x00008a00ff082b82 */ /* 0x000e260000000a00 */
[----:B------:R-:W-:Y:S02]  /*1a80*/  @P2 IADD3 R3, R5, R3, RZ ;  /* 0x0000000305032210 */ /* 0x000fe40007ffe0ff */
[----:B-1----:R-:W-:Y:S02]  /*1a90*/  @P2 IADD3 R108, P0, R91, R108, RZ ;  /* 0x0000006c5b6c2210 */ /* 0x002fe40007f1e0ff */
[----:B------:R-:W-:Y:S02]  /*1aa0*/  @P2 SHF.L.U64.HI R4, R4, 0x1, R3 ;  /* 0x0000000104042819 */ /* 0x000fe40000010203 */
[----:B------:R-:W-:-:S02]  /*1ab0*/  @P1 MOV R5, R77 ;  /* 0x0000004d00051202 */ /* 0x000fc40000000f00 */
[C---:B------:R-:W-:Y:S02]  /*1ac0*/  @P2 IADD3.X R109, R4.reuse, R109, RZ, P0, !PT ;  /* 0x0000006d046d2210 */ /* 0x040fe400007fe4ff */
[----:B0-----:R-:W-:Y:S02]  /*1ad0*/  @P2 IADD3 R90, P0, R91, R8, RZ ;  /* 0x000000085b5a2210 */ /* 0x001fe40007f1e0ff */
[----:B------:R-:W-:Y:S02]  /*1ae0*/  SHF.R.S32.HI R8, RZ, 0x1f, R149 ;  /* 0x0000001fff087819 */ /* 0x000fe40000011495 */
[----:B------:R-:W-:Y:S02]  /*1af0*/  @P2 IADD3.X R91, R4, R9, RZ, P0, !PT ;  /* 0x00000009045b2210 */ /* 0x000fe400007fe4ff */
[----:B------:R-:W-:Y:S02]  /*1b00*/  ISETP.NE.AND P2, PT, R6, RZ, PT ;  /* 0x000000ff0600720c */ /* 0x000fe40003f45270 */
[----:B------:R-:W0:Y:S01]  /*1b10*/  @P1 LDC.64 R6, c[0x0][0x288] ;  /* 0x0000a200ff061b82 */ /* 0x000e220000000a00 */
[----:B------:R-:W-:-:S02]  /*1b20*/  IADD3 R9, R2, 0xf0, RZ ;  /* 0x000000f002097810 */ /* 0x000fc40007ffe0ff */
[----:B------:R-:W-:-:S08]  /*1b30*/  P2R R130, PR, RZ, 0x4 ;  /* 0x00000004ff827803 */ /* 0x000fd00000000000 */
[----:B------:R-:W1:Y:S01]  /*1b40*/  @P2 LDC.64 R86, c[0x0][0x230] ;  /* 0x00008c00ff562b82 */ /* 0x000e620000000a00 */
        /* <DEDUP_REMOVED lines=21> */
[C---:B------:R-:W-:Y:S01]  /*1ca0*/  @P5 SHF.L.U32 R95, R4.reuse, 0x1, RZ ;  /* 0x00000001045f5819 */ /* 0x040fe200000006ff */
[----:B------:R-:W0:Y:S03]  /*1cb0*/  @P5 LDC.64 R6, c[0x0][0x228] ;  /* 0x00008a00ff065b82 */ /* 0x000e260000000a00 */
[----:B------:R-:W-:Y:S02]  /*1cc0*/  @P5 IADD3 R3, R5, R3, RZ ;  /* 0x0000000305035210 */ /* 0x000fe40007ffe0ff */
[----:B------:R-:W-:Y:S02]  /*1cd0*/  @P5 IADD3 R104, P0, R95, R104, RZ ;  /* 0x000000685f685210 */ /* 0x000fe40007f1e0ff */
[----:B------:R-:W-:Y:S02]  /*1ce0*/  @P5 SHF.L.U64.HI R4, R4, 0x1, R3 ;  /* 0x0000000104045819 */ /* 0x000fe40000010203 */
[----:B------:R-:W-:-:S02]  /*1cf0*/  @P4 MOV R5, R77 ;  /* 0x0000004d00054202 */ /* 0x000fc40000000f00 */
[----:B------:R-:W-:Y:S02]  /*1d00*/  @P5 IADD3.X R105, R4, R105, RZ, P0, !PT ;  /* 0x0000006904695210 */ /* 0x000fe400007fe4ff */
[----:B0-----:R-:W-:-:S04]  /*1d10*/  @P5 IADD3 R94, P0, R95, R6, RZ ;  /* 0x000000065f5e5210 */ /* 0x001fc80007f1e0ff */
[----:B------:R-:W-:Y:S02]  /*1d20*/  @P5 IADD3.X R95, R4, R7, RZ, P0, !PT ;  /* 0x00000007045f5210 */ /* 0x000fe400007fe4ff */
[----:B------:R-:W0:Y:S01]  /*1d30*/  @P4 LDC.64 R6, c[0x0][0x288] ;  /* 0x0000a200ff064b82 */ /* 0x000e220000000a00 */
[----:B------:R-:W-:-:S13]  /*1d40*/  LOP3.LUT P5, RZ, R119, 0x80000, RZ, 0xc0, !PT ;  /* 0x0008000077ff7812 */ /* 0x000fda00078ac0ff */
[----:B------:R-:W4:Y:S01]  /*1d50*/  @P5 LDC.64 R70, c[0x0][0x230] ;  /* 0x00008c00ff465b82 */ /* 0x000f220000000a00 */
        /* <DEDUP_REMOVED lines=9> */
[----:B------:R-:W-:-:S02]  /*1df0*/  @P4 IADD3 R102, P0, R97, R102, RZ ;  /* 0x0000006661664210 */ /* 0x000fc40007f1e0ff */
        /* <DEDUP_REMOVED lines=8> */
[-C--:B0-----:R-:W-:Y:S01]  /*1e80*/  @P3 IMAD R3, R8, R6.reuse, RZ ;  /* 0x0000000608033224 */ /* 0x081fe200078e02ff */
[----:B------:R-:W-:Y:S01]  /*1e90*/  SHF.R.S32.HI R8, RZ, 0x1f, R147 ;  /* 0x0000001fff087819 */ /* 0x000fe20000011493 */
[----:B------:R-:W-:-:S04]  /*1ea0*/  @P3 IMAD.WIDE.U32 R4, R148, R6, R4 ;  /* 0x0000000694043225 */ /* 0x000fc800078e0004 */
[----:B------:R-:W-:Y:S01]  /*1eb0*/  @P3 IMAD R3, R148, R7, R3 ;  /* 0x0000000794033224 */ /* 0x000fe200078e0203 */
[C---:B------:R-:W-:Y:S01]  /*1ec0*/  @P3 SHF.L.U32 R99, R4.reuse, 0x1, RZ ;  /* 0x0000000104633819 */ /* 0x040fe200000006ff */
[----:B------:R-:W0:Y:S03]  /*1ed0*/  @P3 LDC.64 R6, c[0x0][0x228] ;  /* 0x00008a00ff063b82 */ /* 0x000e260000000a00 */
[----:B------:R-:W-:Y:S02]  /*1ee0*/  @P3 IADD3 R3, R5, R3, RZ ;  /* 0x0000000305033210 */ /* 0x000fe40007ffe0ff */
[----:B--2---:R-:W-:Y:S02]  /*1ef0*/  @P3 IADD3 R100, P0, R99, R100, RZ ;  /* 0x0000006463643210 */ /* 0x004fe40007f1e0ff */
[----:B------:R-:W-:Y:S02]  /*1f00*/  @P3 SHF.L.U64.HI R4, R4, 0x1, R3 ;  /* 0x0000000104043819 */ /* 0x000fe40000010203 */
[----:B------:R-:W-:-:S02]  /*1f10*/  @P2 MOV R5, R77 ;  /* 0x0000004d00052202 */ /* 0x000fc40000000f00 */
[----:B------:R-:W-:Y:S02]  /*1f20*/  @P3 IADD3.X R101, R4, R101, RZ, P0, !PT ;  /* 0x0000006504653210 */ /* 0x000fe400007fe4ff */
[----:B0-----:R-:W-:-:S04]  /*1f30*/  @P3 IADD3 R98, P0, R99, R6, RZ ;  /* 0x0000000663623210 */ /* 0x001fc80007f1e0ff */
[----:B------:R-:W-:Y:S02]  /*1f40*/  @P3 IADD3.X R99, R4, R7, RZ, P0, !PT ;  /* 0x0000000704633210 */ /* 0x000fe400007fe4ff */
[----:B------:R-:W0:Y:S01]  /*1f50*/  @P2 LDC.64 R6, c[0x0][0x288] ;  /* 0x0000a200ff062b82 */ /* 0x000e220000000a00 */
[----:B------:R-:W-:-:S13]  /*1f60*/  LOP3.LUT P3, RZ, R119, 0x20000, RZ, 0xc0, !PT ;  /* 0x0002000077ff7812 */ /* 0x000fda000786c0ff */
[----:B------:R-:W2:Y:S01]  /*1f70*/  @P3 LDC.64 R60, c[0x0][0x230] ;  /* 0x00008c00ff3c3b82 */ /* 0x000ea20000000a00 */
[----:B0-----:R-:W-:-:S04]  /*1f80*/  @P2 IMAD R4, R8, R6, RZ ;  /* 0x0000000608042224 */ /* 0x001fc800078e02ff */
[----:B------:R-:W-:Y:S01]  /*1f90*/  @P2 IMAD R3, R147, R7, R4 ;  /* 0x0000000793032224 */ /* 0x000fe200078e0204 */
[----:B------:R-:W-:-:S05]  /*1fa0*/  @P2 MOV R4, R78 ;  /* 0x0000004e00042202 */ /* 0x000fca0000000f00 */
[----:B------:R-:W-:Y:S02]  /*1fb0*/  @P2 IMAD.WIDE.U32 R4, R147, R6, R4 ;  /* 0x0000000693042225 */ /* 0x000fe400078e0004 */
[----:B------:R-:W0:Y:S03]  /*1fc0*/  @P2 LDC.64 R6, c[0x0][0x228] ;  /* 0x00008a00ff062b82 */ /* 0x000e260000000a00 */
[----:B------:R-:W-:Y:S02]  /*1fd0*/  @P2 IADD3 R3, R5, R3, RZ ;  /* 0x0000000305032210 */ /* 0x000fe40007ffe0ff */
[C---:B------:R-:W-:Y:S02]  /*1fe0*/  @P2 SHF.L.U32 R85, R4.reuse, 0x1, RZ ;  /* 0x0000000104552819 */ /* 0x040fe400000006ff */
[----:B------:R-:W-:Y:S02]  /*1ff0*/  @P2 SHF.L.U64.HI R4, R4, 0x1, R3 ;  /* 0x0000000104042819 */ /* 0x000fe40000010203 */
[----:B-1----:R-:W-:-:S02]  /*2000*/  @P2 IADD3 R86, P0, R85, R86, RZ ;  /* 0x0000005655562210 */ /* 0x002fc40007f1e0ff */
[----:B------:R-:W-:Y:S02]  /*2010*/  SHF.R.S32.HI R3, RZ, 0x1f, R9 ;  /* 0x0000001fff037819 */ /* 0x000fe40000011409 */
[----:B------:R-:W-:Y:S02]  /*2020*/  @P2 IADD3.X R87, R4, R87, RZ, P0, !PT ;  /* 0x0000005704572210 */ /* 0x000fe400007fe4ff */
[----:B------:R-:W-:Y:S02]  /*2030*/  @P4 MOV R5, R77 ;  /* 0x0000004d00054202 */ /* 0x000fe40000000f00 */
[----:B0-----:R-:W-:-:S04]  /*2040*/  @P2 IADD3 R84, P0, R85, R6, RZ ;  /* 0x0000000655542210 */ /* 0x001fc80007f1e0ff */
[----:B------:R-:W-:Y:S02]  /*2050*/  @P2 IADD3.X R85, R4, R7, RZ, P0, !PT ;  /* 0x0000000704552210 */ /* 0x000fe400007fe4ff */
[----:B------:R-:W0:Y:S01]  /*2060*/  @P4 LDC.64 R6, c[0x0][0x288] ;  /* 0x0000a200ff064b82 */ /* 0x000e220000000a00 */
[----:B------:R-:W-:-:S13]  /*2070*/  LOP3.LUT P2, RZ, R119, 0x10000, RZ, 0xc0, !PT ;  /* 0x0001000077ff7812 */ /* 0x000fda000784c0ff */
[----:B------:R-:W1:Y:S08]  /*2080*/  @P2 LDC.64 R56, c[0x0][0x230] ;  /* 0x00008c00ff382b82 */ /* 0x000e700000000a00 */
[----:B------:R-:W1:Y:S01]  /*2090*/  @P2 LDC.64 R54, c[0x0][0x228] ;  /* 0x00008a00ff362b82 */ /* 0x000e620000000a00 */
[----:B0-----:R-:W-:-:S04]  /*20a0*/  @P4 IMAD R4, R3, R6, RZ ;  /* 0x0000000603044224 */ /* 0x001fc800078e02ff */
[----:B------:R-:W-:Y:S01]  /*20b0*/  @P4 IMAD R3, R9, R7, R4 ;  /* 0x0000000709034224 */ /* 0x000fe200078e0204 */
[----:B------:R-:W-:-:S05]  /*20c0*/  @P4 MOV R4, R78 ;  /* 0x0000004e00044202 */ /* 0x000fca0000000f00 */
[----:B------:R-:W-:Y:S01]  /*20d0*/  @P4 IMAD.WIDE.U32 R4, R9, R6, R4 ;  /* 0x0000000609044225 */ /* 0x000fe200078e0004 */
[----:B------:R-:W-:Y:S01]  /*20e0*/  IADD3 R9, R2, 0x100, RZ ;  /* 0x0000010002097810 */ /* 0x000fe20007ffe0ff */
[----:B------:R-:W0:Y:S03]  /*20f0*/  @P4 LDC.64 R6, c[0x0][0x228] ;  /* 0x00008a00ff064b82 */ /* 0x000e260000000a00 */
[----:B------:R-:W-:Y:S02]  /*2100*/  @P4 IADD3 R3, R5, R3, RZ ;  /* 0x0000000305034210 */ /* 0x000fe40007ffe0ff */
[C---:B------:R-:W-:Y:S02]  /*2110*/  @P4 SHF.L.U32 R81, R4.reuse, 0x1, RZ ;  /* 0x0000000104514819 */ /* 0x040fe400000006ff */
[----:B------:R-:W-:Y:S02]  /*2120*/  @P4 SHF.L.U64.HI R4, R4, 0x1, R3 ;  /* 0x0000000104044819 */ /* 0x000fe40000010203 */
[----:B---3--:R-:W-:-:S02]  /*2130*/  @P4 IADD3 R82, P0, R81, R82, RZ ;  /* 0x0000005251524210 */ /* 0x008fc40007f1e0ff */
[----:B------:R-:W-:Y:S02]  /*2140*/  SHF.R.S32.HI R3, RZ, 0x1f, R9 ;  /* 0x0000001fff037819 */ /* 0x000fe40000011409 */
[----:B------:R-:W-:Y:S02]  /*2150*/  @P4 IADD3.X R83, R4, R83, RZ, P0, !PT ;  /* 0x0000005304534210 */ /* 0x000fe400007fe4ff */
[----:B------:R-:W-:Y:S02]  /*2160*/  @P5 MOV R5, R77 ;  /* 0x0000004d00055202 */ /* 0x000fe40000000f00 */
[----:B0-----:R-:W-:-:S04]  /*2170*/  @P4 IADD3 R80, P0, R81, R6, RZ ;  /* 0x0000000651504210 */ /* 0x001fc80007f1e0ff */
[----:B------:R-:W-:Y:S02]  /*2180*/  @P4 IADD3.X R81, R4, R7, RZ, P0, !PT ;  /* 0x0000000704514210 */ /* 0x000fe400007fe4ff */
[----:B------:R-:W0:Y:S01]  /*2190*/  @P5 LDC.64 R6, c[0x0][0x288] ;  /* 0x0000a200ff065b82 */ /* 0x000e220000000a00 */
[----:B------:R-:W-:Y:S02]  /*21a0*/  IADD3 R33, R2, 0x1f0, RZ ;  /* 0x000001f002217810 */ /* 0x000fe40007ffe0ff */
[----:B------:R-:W-:Y:S01]  /*21b0*/  LOP3.LUT P4, RZ, R119, 0x20, RZ, 0xc0, !PT ;  /* 0x0000002077ff7812 */ /* 0x000fe2000788c0ff */
        /* <DEDUP_REMOVED lines=9> */
[----:B----4-:R-:W-:-:S02]  /*2250*/  @P5 IADD3 R70, P0, R69, R70, RZ ;  /* 0x0000004645465210 */ /* 0x010fc40007f1e0ff */
[----:B------:R-:W-:Y:S02]  /*2260*/  SHF.R.S32.HI R3, RZ, 0x1f, R9 ;  /* 0x0000001fff037819 */ /* 0x000fe40000011409 */
[----:B------:R-:W-:Y:S02]  /*2270*/  @P5 IADD3.X R71, R4, R71, RZ, P0, !PT ;  /* 0x0000004704475210 */ /* 0x000fe400007fe4ff */
[----:B------:R-:W-:Y:S02]  /*2280*/  @P1 MOV R5, R77 ;  /* 0x0000004d00051202 */ /* 0x000fe40000000f00 */
[----:B0-----:R-:W-:-:S04]  /*2290*/  @P5 IADD3 R68, P0, R69, R6, RZ ;  /* 0x0000000645445210 */ /* 0x001fc80007f1e0ff */
[----:B------:R-:W-:Y:S02]  /*22a0*/  @P5 IADD3.X R69, R4, R7, RZ, P0, !PT ;  /* 0x0000000704455210 */ /* 0x000fe400007fe4ff */
[----:B------:R-:W0:Y:S01]  /*22b0*/  @P1 LDC.64 R6, c[0x0][0x288] ;  /* 0x0000a200ff061b82 */ /* 0x000e220000000a00 */
        /* <DEDUP_REMOVED lines=10> */
[----:B------:R-:W-:-:S02]  /*2360*/  @P1 IADD3 R64, P0, R63, R64, RZ ;  /* 0x000000403f401210 */ /* 0x000fc40007f1e0ff */
[----:B------:R-:W-:Y:S02]  /*2370*/  SHF.R.S32.HI R3, RZ, 0x1f, R9 ;  /* 0x0000001fff037819 */ /* 0x000fe40000011409 */
[----:B------:R-:W-:Y:S02]  /*2380*/  @P1 IADD3.X R65, R4, R65, RZ, P0, !PT ;  /* 0x0000004104411210 */ /* 0x000fe400007fe4ff */
[----:B0-----:R-:W-:-:S04]  /*2390*/  @P1 IADD3 R62, P0, R63, R6, RZ ;  /* 0x000000063f3e1210 */ /* 0x001fc80007f1e0ff */
[----:B------:R-:W-:Y:S02]  /*23a0*/  @P1 IADD3.X R63, R4, R7, RZ, P0, !PT ;  /* 0x00000007043f1210 */ /* 0x000fe400007fe4ff */
[----:B------:R-:W0:Y:S01]  /*23b0*/  @P3 LDC.64 R4, c[0x0][0x288] ;  /* 0x0000a200ff043b82 */ /* 0x000e220000000a00 */
[----:B------:R-:W-:Y:S02]  /*23c0*/  @P3 MOV R7, R77 ;  /* 0x0000004d00073202 */ /* 0x000fe40000000f00 */
[----:B------:R-:W-:-:S13]  /*23d0*/  LOP3.LUT P1, RZ, R119, 0x8000, RZ, 0xc0, !PT ;  /* 0x0000800077ff7812 */ /* 0x000fda000782c0ff */
[----:B------:R-:W3:Y:S01]  /*23e0*/  @P1 LDC.64 R52, c[0x0][0x230] ;  /* 0x00008c00ff341b82 */ /* 0x000ee20000000a00 */
[----:B0-----:R-:W-:-:S07]  /*23f0*/  @P3 IMAD R6, R3, R4, RZ ;  /* 0x0000000403063224 */ /* 0x001fce00078e02ff */
[----:B------:R-:W0:Y:S01]  /*2400*/  @P1 LDC.64 R50, c[0x0][0x228] ;  /* 0x00008a00ff321b82 */ /* 0x000e220000000a00 */
[----:B------:R-:W-:Y:S01]  /*2410*/  @P3 IMAD R3, R9, R5, R6 ;  /* 0x0000000509033224 */ /* 0x000fe200078e0206 */
[----:B------:R-:W-:-:S05]  /*2420*/  @P3 MOV R6, R78 ;  /* 0x0000004e00063202 */ /* 0x000fca0000000f00 */
[----:B------:R-:W-:Y:S01]  /*2430*/  @P3 IMAD.WIDE.U32 R4, R9, R4, R6 ;  /* 0x0000000409043225 */ /* 0x000fe200078e0006 */
[----:B------:R-:W-:Y:S01]  /*2440*/  IADD3 R9, R2, 0x130, RZ ;  /* 0x0000013002097810 */ /* 0x000fe20007ffe0ff */
[----:B------:R-:W4:Y:S03]  /*2450*/  @P3 LDC.64 R6, c[0x0][0x228] ;  /* 0x00008a00ff063b82 */ /* 0x000f260000000a00 */
[----:B------:R-:W-:Y:S02]  /*2460*/  @P3 IADD3 R3, R5, R3, RZ ;  /* 0x0000000305033210 */ /* 0x000fe40007ffe0ff */
[C---:B------:R-:W-:Y:S02]  /*2470*/  @P3 SHF.L.U32 R59, R4.reuse, 0x1, RZ ;  /* 0x00000001043b3819 */ /* 0x040fe400000006ff */
[----:B------:R-:W-:Y:S02]  /*2480*/  @P3 SHF.L.U64.HI R4, R4, 0x1, R3 ;  /* 0x0000000104043819 */ /* 0x000fe40000010203 */
[----:B--2---:R-:W-:-:S02]  /*2490*/  @P3 IADD3 R60, P0, R59, R60, RZ ;  /* 0x0000003c3b3c3210 */ /* 0x004fc40007f1e0ff */
[----:B------:R-:W-:Y:S02]  /*24a0*/  SHF.R.S32.HI R3, RZ, 0x1f, R9 ;  /* 0x0000001fff037819 */ /* 0x000fe40000011409 */
[----:B------:R-:W-:Y:S02]  /*24b0*/  @P3 IADD3.X R61, R4, R61, RZ, P0, !PT ;  /* 0x0000003d043d3210 */ /* 0x000fe400007fe4ff */
[----:B----4-:R-:W-:-:S04]  /*24c0*/  @P3 IADD3 R58, P0, R59, R6, RZ ;  /* 0x000000063b3a3210 */ /* 0x010fc80007f1e0ff */
[----:B------:R-:W-:Y:S02]  /*24d0*/  @P3 IADD3.X R59, R4, R7, RZ, P0, !PT ;  /* 0x00000007043b3210 */ /* 0x000fe400007fe4ff */
[----:B------:R-:W2:Y:S01]  /*24e0*/  @P2 LDC.64 R4, c[0x0][0x288] ;  /* 0x0000a200ff042b82 */ /* 0x000ea20000000a00 */
[----:B------:R-:W-:Y:S02]  /*24f0*/  @P2 MOV R7, R77 ;  /* 0x0000004d00072202 */ /* 0x000fe40000000f00 */
[----:B------:R-:W-:-:S13]  /*2500*/  LOP3.LUT P3, RZ, R119, 0x4000, RZ, 0xc0, !PT ;  /* 0x0000400077ff7812 */ /* 0x000fda000786c0ff */
[----:B------:R-:W4:Y:S01]  /*2510*/  @P3 LDC.64 R48, c[0x0][0x230] ;  /* 0x00008c00ff303b82 */ /* 0x000f220000000a00 */
[----:B--2---:R-:W-:-:S07]  /*2520*/  @P2 IMAD R6, R3, R4, RZ ;  /* 0x0000000403062224 */ /* 0x004fce00078e02ff */
[----:B------:R-:W2:Y:S01]  /*2530*/  @P3 LDC.64 R46, c[0x0][0x228] ;  /* 0x00008a00ff2e3b82 */ /* 0x000ea20000000a00 */
[----:B------:R-:W-:Y:S01]  /*2540*/  @P2 IMAD R3, R9, R5, R6 ;  /* 0x0000000509032224 */ /* 0x000fe200078e0206 */
[----:B------:R-:W-:-:S05]  /*2550*/  @P2 MOV R6, R78 ;  /* 0x0000004e00062202 */ /* 0x000fca0000000f00 */
[----:B------:R-:W-:-:S05]  /*2560*/  @P2 IMAD.WIDE.U32 R4, R9, R4, R6 ;  /* 0x0000000409042225 */ /* 0x000fca00078e0006 */
[----:B------:R-:W-:Y:S02]  /*2570*/  @P2 IADD3 R5, R5, R3, RZ ;  /* 0x0000000305052210 */ /* 0x000fe40007ffe0ff */
[C---:B------:R-:W-:Y:S02]  /*2580*/  @P2 SHF.L.U32 R3, R4.reuse, 0x1, RZ ;  /* 0x0000000104032819 */ /* 0x040fe400000006ff */
[----:B------:R-:W-:Y:S02]  /*2590*/  @P2 SHF.L.U64.HI R4, R4, 0x1, R5 ;  /* 0x0000000104042819 */ /* 0x000fe40000010205 */
[----:B-1----:R-:W-:-:S04]  /*25a0*/  @P2 IADD3 R56, P0, R3, R56, RZ ;  /* 0x0000003803382210 */ /* 0x002fc80007f1e0ff */
[----:B------:R-:W-:Y:S02]  /*25b0*/  @P2 IADD3.X R57, R4, R57, RZ, P0, !PT ;  /* 0x0000003904392210 */ /* 0x000fe400007fe4ff */
[----:B------:R-:W-:Y:S02]  /*25c0*/  @P2 IADD3 R54, P0, R3, R54, RZ ;  /* 0x0000003603362210 */ /* 0x000fe40007f1e0ff */
[----:B------:R-:W-:Y:S02]  /*25d0*/  IADD3 R3, R2, 0x140, RZ ;  /* 0x0000014002037810 */ /* 0x000fe40007ffe0ff */
[----:B------:R-:W-:Y:S02]  /*25e0*/  @P2 IADD3.X R55, R4, R55, RZ, P0, !PT ;  /* 0x0000003704372210 */ /* 0x000fe400007fe4ff */
[----:B------:R-:W1:Y:S01]  /*25f0*/  @P1 LDC.64 R4, c[0x0][0x288] ;  /* 0x0000a200ff041b82 */ /* 0x000e620000000a00 */
[----:B------:R-:W-:Y:S02]  /*2600*/  SHF.R.S32.HI R7, RZ, 0x1f, R3 ;  /* 0x0000001fff077819 */ /* 0x000fe40000011403 */
[----:B------:R-:W-:-:S13]  /*2610*/  LOP3.LUT P2, RZ, R119, 0x2000, RZ, 0xc0, !PT ;  /* 0x0000200077ff7812 */ /* 0x000fda000784c0ff */
[----:B------:R-:W2:Y:S01]  /*2620*/  @P2 LDC.64 R44, c[0x0][0x230] ;  /* 0x00008c00ff2c2b82 */ /* 0x000ea20000000a00 */
[----:B-1----:R-:W-:Y:S01]  /*2630*/  @P1 IMAD R6, R7, R4, RZ ;  /* 0x0000000407061224 */ /* 0x002fe200078e02ff */
[----:B------:R-:W-:-:S06]  /*2640*/  @P1 MOV R7, R77 ;  /* 0x0000004d00071202 */ /* 0x000fcc0000000f00 */
[----:B------:R-:W1:Y:S01]  /*2650*/  @P2 LDC.64 R42, c[0x0][0x228] ;  /* 0x00008a00ff2a2b82 */ /* 0x000e620000000a00 */
[----:B------:R-:W-:Y:S01]  /*2660*/  @P1 IMAD R5, R3, R5, R6 ;  /* 0x0000000503051224 */ /* 0x000fe200078e0206 */
[----:B------:R-:W-:-:S05]  /*2670*/  @P1 MOV R6, R78 ;  /* 0x0000004e00061202 */ /* 0x000fca0000000f00 */
[----:B------:R-:W-:-:S05]  /*2680*/  @P1 IMAD.WIDE.U32 R6, R3, R4, R6 ;  /* 0x0000000403061225 */ /* 0x000fca00078e0006 */
[----:B------:R-:W-:Y:S02]  /*2690*/  @P1 IADD3 R5, R7, R5, RZ ;  /* 0x0000000507051210 */ /* 0x000fe40007ffe0ff */
[C---:B------:R-:W-:Y:S02]  /*26a0*/  @P1 SHF.L.U32 R3, R6.reuse, 0x1, RZ ;  /* 0x0000000106031819 */ /* 0x040fe400000006ff */
[----:B------:R-:W-:Y:S02]  /*26b0*/  @P1 SHF.L.U64.HI R6, R6, 0x1, R5 ;  /* 0x0000000106061819 */ /* 0x000fe40000010205 */
[----:B------:R-:W4:Y:S01]  /*26c0*/  @P3 LDC.64 R4, c[0x0][0x288] ;  /* 0x0000a200ff043b82 */ /* 0x000f220000000a00 */
[----:B---3--:R-:W-:-:S04]  /*26d0*/  @P1 IADD3 R52, P0, R3, R52, RZ ;  /* 0x0000003403341210 */ /* 0x008fc80007f1e0ff */
[----:B------:R-:W-:Y:S02]  /*26e0*/  @P1 IADD3.X R53, R6, R53, RZ, P0, !PT ;  /* 0x0000003506351210 */ /* 0x000fe400007fe4ff */
[----:B0-----:R-:W-:Y:S02]  /*26f0*/  @P1 IADD3 R50, P0, R3, R50, RZ ;  /* 0x0000003203321210 */ /* 0x001fe40007f1e0ff */
[----:B------:R-:W-:Y:S02]  /*2700*/  IADD3 R3, R2, 0x150, RZ ;  /* 0x0000015002037810 */ /* 0x000fe40007ffe0ff */
[----:B------:R-:W-:Y:S02]  /*2710*/  @P1 IADD3.X R51, R6, R51, RZ, P0, !PT ;  /* 0x0000003306331210 */ /* 0x000fe400007fe4ff */
[----:B------:R-:W-:Y:S02]  /*2720*/  SHF.R.S32.HI R7, RZ, 0x1f, R3 ;  /* 0x0000001fff077819 */ /* 0x000fe40000011403 */
[----:B------:R-:W-:-:S03]  /*2730*/  LOP3.LUT P1, RZ, R119, 0x1000, RZ, 0xc0, !PT ;  /* 0x0000100077ff7812 */ /* 0x000fc6000782c0ff */
[----:B----4-:R-:W-:Y:S01]  /*2740*/  @P3 IMAD R6, R7, R4, RZ ;  /* 0x0000000407063224 */ /* 0x010fe200078e02ff */
[----:B------:R-:W-:-:S03]  /*2750*/  @P3 MOV R7, R77 ;  /* 0x0000004d00073202 */ /* 0x000fc60000000f00 */
[----:B------:R-:W-:Y:S01]  /*2760*/  @P3 IMAD R5, R3, R5, R6 ;  /* 0x0000000503053224 */ /* 0x000fe200078e0206 */
[----:B------:R-:W-:-:S05]  /*2770*/  @P3 MOV R6, R78 ;  /* 0x0000004e00063202 */ /* 0x000fca0000000f00 */
[----:B------:R-:W0:Y:S01]  /*2780*/  @P1 LDC.64 R40, c[0x0][0x230] ;  /* 0x00008c00ff281b82 */ /* 0x000e220000000a00 */
[----:B------:R-:W-:-:S07]  /*2790*/  @P3 IMAD.WIDE.U32 R6, R3, R4, R6 ;  /* 0x0000000403063225 */ /* 0x000fce00078e0006 */
[----:B------:R-:W3:Y:S01]  /*27a0*/  @P1 LDC.64 R34, c[0x0][0x228] ;  /* 0x00008a00ff221b82 */ /* 0x000ee20000000a00 */
[----:B------:R-:W-:Y:S02]  /*27b0*/  @P3 IADD3 R5, R7, R5, RZ ;  /* 0x0000000507053210 */ /* 0x000fe40007ffe0ff */
[C---:B------:R-:W-:Y:S02]  /*27c0*/  @P3 SHF.L.U32 R3, R6.reuse, 0x1, RZ ;  /* 0x0000000106033819 */ /* 0x040fe400000006ff */
[----:B------:R-:W-:Y:S02]  /*27d0*/  @P3 SHF.L.U64.HI R6, R6, 0x1, R5 ;  /* 0x0000000106063819 */ /* 0x000fe40000010205 */
[----:B------:R-:W-:Y:S01]  /*27e0*/  @P3 IADD3 R48, P0, R3, R48, RZ ;  /* 0x0000003003303210 */ /* 0x000fe20007f1e0ff */
[----:B------:R-:W4:Y:S03]  /*27f0*/  @P2 LDC.64 R4, c[0x0][0x288] ;  /* 0x0000a200ff042b82 */ /* 0x000f260000000a00 */
[----:B------:R-:W-:-:S02]  /*2800*/  @P3 IADD3.X R49, R6, R49, RZ, P0, !PT ;  /* 0x0000003106313210 */ /* 0x000fc400007fe4ff */
[----:B--2---:R-:W-:Y:S02]  /*2810*/  @P3 IADD3 R46, P0, R3, R46, RZ ;  /* 0x0000002e032e3210 */ /* 0x004fe40007f1e0ff */
        /* <DEDUP_REMOVED lines=8> */
[----:B------:R-:W-:-:S05]  /*28a0*/  @P2 IMAD.WIDE.U32 R6, R3, R4, R6 ;  /* 0x0000000403062225 */ /* 0x000fca00078e0006 */
[----:B------:R-:W-:Y:S02]  /*28b0*/  @P2 IADD3 R5, R7, R5, RZ ;  /* 0x0000000507052210 */ /* 0x000fe40007ffe0ff */
[C---:B------:R-:W-:Y:S02]  /*28c0*/  @P2 SHF.L.U32 R3, R6.reuse, 0x1, RZ ;  /* 0x0000000106032819 */ /* 0x040fe400000006ff */
[----:B------:R-:W-:Y:S02]  /*28d0*/  @P2 SHF.L.U64.HI R6, R6, 0x1, R5 ;  /* 0x0000000106062819 */ /* 0x000fe40000010205 */
[----:B------:R-:W2:Y:S01]  /*28e0*/  @P1 LDC.64 R4, c[0x0][0x288] ;  /* 0x0000a200ff041b82 */ /* 0x000ea20000000a00 */
[----:B------:R-:W-:-:S04]  /*28f0*/  @P2 IADD3 R44, P0, R3, R44, RZ ;  /* 0x0000002c032c2210 */ /* 0x000fc80007f1e0ff */
[----:B------:R-:W-:Y:S02]  /*2900*/  @P2 IADD3.X R45, R6, R45, RZ, P0, !PT ;  /* 0x0000002d062d2210 */ /* 0x000fe400007fe4ff */
[----:B-1----:R-:W-:Y:S02]  /*2910*/  @P2 IADD3 R42, P0, R3, R42, RZ ;  /* 0x0000002a032a2210 */ /* 0x002fe40007f1e0ff */
[----:B------:R-:W-:Y:S02]  /*2920*/  IADD3 R3, R2, 0x170, RZ ;  /* 0x0000017002037810 */ /* 0x000fe40007ffe0ff */
[----:B------:R-:W-:Y:S02]  /*2930*/  @P2 IADD3.X R43, R6, R43, RZ, P0, !PT ;  /* 0x0000002b062b2210 */ /* 0x000fe400007fe4ff */
[----:B------:R-:W-:Y:S02]  /*2940*/  SHF.R.S32.HI R7, RZ, 0x1f, R3 ;  /* 0x0000001fff077819 */ /* 0x000fe40000011403 */
[----:B------:R-:W-:-:S04]  /*2950*/  LOP3.LUT P2, RZ, R119, 0x80, RZ, 0xc0, !PT ;  /* 0x0000008077ff7812 */ /* 0x000fc8000784c0ff */
[----:B------:R-:W-:Y:S02]  /*2960*/  P2R R131, PR, RZ, 0x4 ;  /* 0x00000004ff837803 */ /* 0x000fe40000000000 */
[----:B------:R-:W-:Y:S01]  /*2970*/  LOP3.LUT P2, RZ, R119, 0x100, RZ, 0xc0, !PT ;  /* 0x0000010077ff7812 */ /* 0x000fe2000784c0ff */
[----:B--2---:R-:W-:Y:S01]  /*2980*/  @P1 IMAD R6, R7, R4, RZ ;  /* 0x0000000407061224 */ /* 0x004fe200078e02ff */
[----:B------:R-:W-:Y:S02]  /*2990*/  @P1 MOV R7, R77 ;  /* 0x0000004d00071202 */ /* 0x000fe40000000f00 */
[----:B------:R-:W-:Y:S01]  /*29a0*/  P2R R132, PR, RZ, 0x4 ;  /* 0x00000004ff847803 */ /* 0x000fe20000000000 */
[----:B------:R-:W-:Y:S01]  /*29b0*/  @P1 IMAD R5, R3, R5, R6 ;  /* 0x0000000503051224 */ /* 0x000fe200078e0206 */
[----:B------:R-:W-:Y:S02]  /*29c0*/  @P1 MOV R6, R78 ;  /* 0x0000004e00061202 */ /* 0x000fe40000000f00 */
[----:B------:R-:W-:-:S03]  /*29d0*/  LOP3.LUT P2, RZ, R119, 0x200, RZ, 0xc0, !PT ;  /* 0x0000020077ff7812 */ /* 0x000fc6000784c0ff */
[----:B------:R-:W-:-:S05]  /*29e0*/  @P1 IMAD.WIDE.U32 R6, R3, R4, R6 ;  /* 0x0000000403061225 */ /* 0x000fca00078e0006 */
[----:B------:R-:W-:Y:S02]  /*29f0*/  @P1 IADD3 R5, R7, R5, RZ ;  /* 0x0000000507051210 */ /* 0x000fe40007ffe0ff */
[C---:B------:R-:W-:Y:S02]  /*2a00*/  @P1 SHF.L.U32 R3, R6.reuse, 0x1, RZ ;  /* 0x0000000106031819 */ /* 0x040fe400000006ff */
[----:B------:R-:W-:Y:S01]  /*2a10*/  @P1 SHF.L.U64.HI R6, R6, 0x1, R5 ;  /* 0x0000000106061819 */ /* 0x000fe20000010205 */
[----:B------:R-:W-:Y:S01]  /*2a20*/  IMAD.WIDE.U32 R4, R0, -0x55555555, RZ ;  /* 0xaaaaaaab00047825 */ /* 0x000fe200078e00ff */
[----:B0-----:R-:W-:-:S04]  /*2a30*/  @P1 IADD3 R40, P0, R3, R40, RZ ;  /* 0x0000002803281210 */ /* 0x001fc80007f1e0ff */
[C---:B------:R-:W-:Y:S02]  /*2a40*/  @P1 IADD3.X R41, R6.reuse, R41, RZ, P0, !PT ;  /* 0x0000002906291210 */ /* 0x040fe400007fe4ff */
[----:B---3--:R-:W-:Y:S02]  /*2a50*/  @P1 IADD3 R34, P0, R3, R34, RZ ;  /* 0x0000002203221210 */ /* 0x008fe40007f1e0ff */
[----:B------:R-:W0:Y:S01]  /*2a60*/  LDC R3, c[0x0][0x2ac] ;  /* 0x0000ab00ff037b82 */ /* 0x000e220000000800 */
[----:B------:R-:W-:Y:S02]  /*2a70*/  SHF.R.U32.HI R4, RZ, 0x4, R5 ;  /* 0x00000004ff047819 */ /* 0x000fe40000011605 */
[----:B------:R-:W-:-:S03]  /*2a80*/  @P1 IADD3.X R35, R6, R35, RZ, P0, !PT ;  /* 0x0000002306231210 */ /* 0x000fc600007fe4ff */
[----:B0-----:R-:W-:-:S05]  /*2a90*/  IMAD R18, R3, UR22, R4 ;  /* 0x0000001603127c24 */ /* 0x001fca000f8e0204 */
[----:B------:R-:W-:-:S04]  /*2aa0*/  IADD3 R3, R18, 0x190, RZ ;  /* 0x0000019012037810 */ /* 0x000fc80007ffe0ff */
[----:B------:R-:W-:Y:S02]  /*2ab0*/  SHF.R.S32.HI R4, RZ, 0x1f, R3 ;  /* 0x0000001fff047819 */ /* 0x000fe40000011403 */
[----:B------:R-:W-:Y:S02]  /*2ac0*/  ISETP.GE.U32.AND P0, PT, R3, UR6, PT ;  /* 0x0000000603007c0c */ /* 0x000fe4000bf06070 */
[----:B------:R-:W-:Y:S02]  /*2ad0*/  IADD3 R3, R2, 0x190, RZ ;  /* 0x0000019002037810 */ /* 0x000fe40007ffe0ff */
[----:B------:R-:W-:Y:S02]  /*2ae0*/  ISETP.GE.AND.EX P0, PT, R4, UR7, PT, P0 ;  /* 0x0000000704007c0c */ /* 0x000fe4000bf06300 */
[----:B------:R-:W-:Y:S02]  /*2af0*/  SHF.R.S32.HI R9, RZ, 0x1f, R3 ;  /* 0x0000001fff097819 */ /* 0x000fe40000011403 */
[----:B------:R-:W-:-:S13]  /*2b00*/  ISETP.LT.U32.AND P0, PT, R0, 0x180, !P0 ;  /* 0x000001800000780c */ /* 0x000fda0004701070 */
        /* <DEDUP_REMOVED lines=10> */
[----:B------:R-:W0:Y:S01]  /*2bb0*/  @P0 LDC.64 R8, c[0x0][0x228] ;  /* 0x00008a00ff080b82 */ /* 0x000e220000000a00 */
[----:B-1----:R-:W-:-:S04]  /*2bc0*/  @P0 IADD3 R6, P1, R3, R6, RZ ;  /* 0x0000000603060210 */ /* 0x002fc80007f3e0ff */
[----:B------:R-:W-:Y:S02]  /*2bd0*/  @P0 IADD3.X R7, R4, R7, RZ, P1, !PT ;  /* 0x0000000704070210 */ /* 0x000fe40000ffe4ff */
[----:B------:R-:W-:-:S04]  /*2be0*/  IADD3 R5, R18, 0x1a0, RZ ;  /* 0x000001a012057810 */ /* 0x000fc80007ffe0ff */
[----:B------:R-:W-:Y:S02]  /*2bf0*/  SHF.R.S32.HI R10, RZ, 0x1f, R5 ;  /* 0x0000001fff0a7819 */ /* 0x000fe40000011405 */
[----:B0-----:R-:W-:Y:S01]  /*2c00*/  @P0 IADD3 R8, P1, R3, R8, RZ ;  /* 0x0000000803080210 */ /* 0x001fe20007f3e0ff */
[----:B------:R-:W-:-:S03]  /*2c10*/  HFMA2.MMA R3, -RZ, RZ, 0, 0 ;  /* 0x00000000ff037435 */ /* 0x000fc600000001ff */
[----:B------:R-:W-:Y:S02]  /*2c20*/  @P0 IADD3.X R9, R4, R9, RZ, P1, !PT ;  /* 0x0000000904090210 */ /* 0x000fe40000ffe4ff */
[----:B------:R-:W-:-:S05]  /*2c30*/  MOV R4, RZ ;  /* 0x000000ff00047202 */ /* 0x000fca0000000f00 */
[----:B------:R0:W5:Y:S04]  /*2c40*/  @P0 LDG.E R3, desc[UR20][R6.64] ;  /* 0x0000001406030981 */ /* 0x000168000c1e1900 */
[----:B------:R1:W5:Y:S01]  /*2c50*/  @P0 LDG.E R4, desc[UR20][R8.64] ;  /* 0x0000001408040981 */ /* 0x000362000c1e1900 */
[----:B------:R-:W-:Y:S02]  /*2c60*/  ISETP.GE.U32.AND P0, PT, R5, UR6, PT ;  /* 0x0000000605007c0c */ /* 0x000fe4000bf06070 */
[----:B------:R-:W-:Y:S02]  /*2c70*/  IADD3 R5, R2, 0x1a0, RZ ;  /* 0x000001a002057810 */ /* 0x000fe40007ffe0ff */
[----:B------:R-:W-:Y:S02]  /*2c80*/  ISETP.GE.AND.EX P0, PT, R10, UR7, PT, P0 ;  /* 0x000000070a007c0c */ /* 0x000fe4000bf06300 */
[----:B------:R-:W-:-:S02]  /*2c90*/  SHF.R.S32.HI R11, RZ, 0x1f, R5 ;  /* 0x0000001fff0b7819 */ /* 0x000fc40000011405 */
[----:B------:R-:W-:-:S13]  /*2ca0*/  ISETP.LT.U32.AND P0, PT, R0, 0x180, !P0 ;  /* 0x000001800000780c */ /* 0x000fda0004701070 */
[----:B0-----:R-:W0:Y:S08]  /*2cb0*/  @P0 LDC.64 R6, c[0x0][0x288] ;  /* 0x0000a200ff060b82 */ /* 0x001e300000000a00 */
[----:B-1----:R-:W1:Y:S01]  /*2cc0*/  @P0 LDC.64 R8, c[0x0][0x230] ;  /* 0x00008c00ff080b82 */ /* 0x002e620000000a00 */
        /* <DEDUP_REMOVED lines=97> */
[----:B------:R-:W-:-:S04]  /*32e0*/  ISETP.GE.U32.AND P0, PT, R18, UR6, PT ;  /* 0x0000000612007c0c */ /* 0x000fc8000bf06070 */
[----:B------:R-:W-:Y:S02]  /*32f0*/  ISETP.GE.AND.EX P0, PT, R13, UR7, PT, P0 ;  /* 0x000000070d007c0c */ /* 0x000fe4000bf06300 */
[----:B------:R-:W-:Y:S02]  /*3300*/  IADD3 R13, R2, 0x1e0, RZ ;  /* 0x000001e0020d7810 */ /* 0x000fe40007ffe0ff */
[----:B------:R-:W-:Y:S02]  /*3310*/  ISETP.LT.U32.AND P0, PT, R0, 0x180, !P0 ;  /* 0x000001800000780c */ /* 0x000fe40004701070 */
[----:B------:R-:W-:-:S11]  /*3320*/  SHF.R.S32.HI R19, RZ, 0x1f, R13 ;  /* 0x0000001fff137819 */ /* 0x000fd6000001140d */
        /* <DEDUP_REMOVED lines=21> */
[----:B------:R-:W-:Y:S01]  /*3480*/  ISETP.GE.AND.EX P0, PT, R15, UR7, PT, P0 ;  /* 0x000000070f007c0c */ /* 0x000fe2000bf06300 */
[----:B------:R-:W-:-:S03]  /*3490*/  ULDC.64 UR6, c[0x0][0x248] ;  /* 0x0000920000067ab9 */ /* 0x000fc60000000a00 */
[----:B------:R-:W-:-:S13]  /*34a0*/  ISETP.GT.U32.OR P0, PT, R0, 0x17f, P0 ;  /* 0x0000017f0000780c */ /* 0x000fda0000704470 */
[----:B0-----:R-:W0:Y:S01]  /*34b0*/  @!P0 LDC.64 R16, c[0x0][0x288] ;  /* 0x0000a200ff108b82 */ /* 0x001e220000000a00 */
[----:B------:R-:W-:-:S07]  /*34c0*/  @!P0 MOV R37, R77 ;  /* 0x0000004d00258202 */ /* 0x000fce0000000f00 */
[----:B-1----:R-:W1:Y:S01]  /*34d0*/  @!P0 LDC.64 R18, c[0x0][0x230] ;  /* 0x00008c00ff128b82 */ /* 0x002e620000000a00 */
[----:B0-----:R-:W-:-:S04]  /*34e0*/  @!P0 IMAD R36, R15, R16, RZ ;  /* 0x000000100f248224 */ /* 0x001fc800078e02ff */
[----:B------:R-:W-:Y:S01]  /*34f0*/  @!P0 IMAD R15, R33, R17, R36 ;  /* 0x00000011210f8224 */ /* 0x000fe200078e0224 */
[----:B------:R-:W-:-:S05]  /*3500*/  @!P0 MOV R36, R78 ;  /* 0x0000004e00248202 */ /* 0x000fca0000000f00 */
[----:B------:R-:W-:-:S05]  /*3510*/  @!P0 IMAD.WIDE.U32 R36, R33, R16, R36 ;  /* 0x0000001021248225 */ /* 0x000fca00078e0024 */
[----:B------:R-:W-:Y:S02]  /*3520*/  @!P0 IADD3 R17, R37, R15, RZ ;  /* 0x0000000f25118210 */ /* 0x000fe40007ffe0ff */
[C---:B------:R-:W-:Y:S02]  /*3530*/  @!P0 SHF.L.U32 R15, R36.reuse, 0x1, RZ ;  /* 0x00000001240f8819 */ /* 0x040fe400000006ff */
[----:B------:R-:W-:Y:S02]  /*3540*/  @!P0 SHF.L.U64.HI R16, R36, 0x1, R17 ;  /* 0x0000000124108819 */ /* 0x000fe40000010211 */
[----:B------:R-:W0:Y:S01]  /*3550*/  @!P0 LDC.64 R36, c[0x0][0x228] ;  /* 0x00008a00ff248b82 */ /* 0x000e220000000a00 */
[----:B-1----:R-:W-:-:S04]  /*3560*/  @!P0 IADD3 R18, P1, R15, R18, RZ ;  /* 0x000000120f128210 */ /* 0x002fc80007f3e0ff */
[----:B------:R-:W-:Y:S01]  /*3570*/  @!P0 IADD3.X R19, R16, R19, RZ, P1, !PT ;  /* 0x0000001310138210 */ /* 0x000fe20000ffe4ff */
[----:B------:R-:W-:Y:S01]  /*3580*/  UIMAD.WIDE UR6, UR12, 0x8, UR6 ;  /* 0x000000080c0678a5 */ /* 0x000fe2000f8e0206 */
[----:B0-----:R-:W-:Y:S01]  /*3590*/  @!P0 IADD3 R36, P1, R15, R36, RZ ;  /* 0x000000240f248210 */ /* 0x001fe20007f3e0ff */
[----:B------:R-:W-:-:S03]  /*35a0*/  HFMA2.MMA R15, -RZ, RZ, 0, 0 ;  /* 0x00000000ff0f7435 */ /* 0x000fc600000001ff */
[----:B------:R-:W-:Y:S02]  /*35b0*/  @!P0 IADD3.X R37, R16, R37, RZ, P1, !PT ;  /* 0x0000002510258210 */ /* 0x000fe40000ffe4ff */
[----:B------:R-:W-:Y:S02]  /*35c0*/  MOV R16, RZ ;  /* 0x000000ff00107202 */ /* 0x000fe40000000f00 */
[----:B------:R-:W-:Y:S02]  /*35d0*/  IADD3 R33, R2, 0x180, RZ ;  /* 0x0000018002217810 */ /* 0x000fe40007ffe0ff */
[----:B------:R-:W-:Y:S01]  /*35e0*/  LOP3.LUT P1, RZ, R119, 0x400, RZ, 0xc0, !PT ;  /* 0x0000040077ff7812 */ /* 0x000fe2000782c0ff */
[----:B------:R0:W5:Y:S04]  /*35f0*/  @!P0 LDG.E R15, desc[UR20][R18.64] ;  /* 0x00000014120f8981 */ /* 0x000168000c1e1900 */
[----:B------:R1:W5:Y:S01]  /*3600*/  @!P0 LDG.E R16, desc[UR20][R36.64] ;  /* 0x0000001424108981 */ /* 0x000362000c1e1900 */
[----:B0-----:R-:W-:-:S02]  /*3610*/  MOV R18, UR6 ;  /* 0x0000000600127c02 */ /* 0x001fc40008000f00 */
[----:B------:R-:W-:Y:S01]  /*3620*/  MOV R19, UR7 ;  /* 0x0000000700137c02 */ /* 0x000fe20008000f00 */
[----:B-1----:R-:W0:Y:S05]  /*3630*/  @P6 LDC.64 R36, c[0x0][0x230] ;  /* 0x00008c00ff246b82 */ /* 0x002e2a0000000a00 */
[----:B------:R-:W2:Y:S01]  /*3640*/  LDG.E.64 R18, desc[UR20][R18.64] ;  /* 0x0000001412127981 */ /* 0x000ea2000c1e1b00 */
[----:B------:R-:W-:Y:S01]  /*3650*/  SHF.R.S32.HI R39, RZ, 0x1f, R33 ;  /* 0x0000001fff277819 */ /* 0x000fe20000011421 */
[----:B------:R-:W-:Y:S01]  /*3660*/  UMOV UR24, 0x3f800000 ;  /* 0x3f80000000187882 */ /* 0x000fe20000000000 */
[----:B--2---:R-:W-:-:S13]  /*3670*/  R2UR UR23, R18 ;  /* 0x00000000121772ca */ /* 0x004fda00000e0000 */
[----:B------:R-:W-:-:S05]  /*3680*/  MOV R38, UR23 ;  /* 0x0000001700267c02 */ /* 0x000fca0008000f00 */
[----:B------:R-:W-:Y:S02]  /*3690*/  FFMA.FTZ R17, -R38, UR23, R19 ;  /* 0x0000001726117c23 */ /* 0x000fe40008010113 */
[----:B------:R-:W1:Y:S03]  /*36a0*/  @P6 LDC.64 R18, c[0x0][0x288] ;  /* 0x0000a200ff126b82 */ /* 0x000e660000000a00 */
[----:B------:R-:W-:-:S13]  /*36b0*/  FSETP.GTU.FTZ.AND P0, PT, R17, RZ, PT ;  /* 0x000000ff1100720b */ /* 0x000fda0003f1c000 */
[----:B------:R-:W-:-:S05]  /*36c0*/  VOTEU.ANY UP0, P0 ;  /* 0x00000000003f7886 */ /* 0x000fca0000000100 */
[----:B------:R-:W-:Y:S01]  /*36d0*/  @UP0 ULDC UR5, c[0x0][0x250] ;  /* 0x0000940000050ab9 */ /* 0x000fe20000000800 */
[----:B-1----:R-:W-:Y:S01]  /*36e0*/  @P6 IMAD R38, R39, R18, RZ ;  /* 0x0000001227266224 */ /* 0x002fe200078e02ff */
[----:B------:R-:W-:-:S03]  /*36f0*/  @P6 MOV R39, R77 ;  /* 0x0000004d00276202 */ /* 0x000fc60000000f00 */
[----:B------:R-:W-:Y:S01]  /*3700*/  @P6 IMAD R19, R33, R19, R38 ;  /* 0x0000001321136224 */ /* 0x000fe200078e0226 */
[----:B------:R-:W-:-:S05]  /*3710*/  @P6 MOV R38, R78 ;  /* 0x0000004e00266202 */ /* 0x000fca0000000f00 */
[----:B------:R-:W-:-:S05]  /*3720*/  @P6 IMAD.WIDE.U32 R38, R33, R18, R38 ;  /* 0x0000001221266225 */ /* 0x000fca00078e0026 */
[----:B------:R-:W-:Y:S02]  /*3730*/  @P6 IADD3 R19, R39, R19, RZ ;  /* 0x0000001327136210 */ /* 0x000fe40007ffe0ff */
[C---:B------:R-:W-:Y:S02]  /*3740*/  @P6 SHF.L.U32 R18, R38.reuse, 0x1, RZ ;  /* 0x0000000126126819 */ /* 0x040fe400000006ff */
[----:B------:R-:W-:Y:S02]  /*3750*/  @P6 SHF.L.U64.HI R19, R38, 0x1, R19 ;  /* 0x0000000126136819 */ /* 0x000fe40000010213 */
[----:B0-----:R-:W-:Y:S01]  /*3760*/  @P6 IADD3 R36, P0, R18, R36, RZ ;  /* 0x0000002412246210 */ /* 0x001fe20007f1e0ff */
[----:B------:R-:W0:Y:S03]  /*3770*/  @P6 LDC.64 R38, c[0x0][0x228] ;  /* 0x00008a00ff266b82 */ /* 0x000e260000000a00 */
[----:B------:R-:W-:-:S02]  /*3780*/  @P6 IADD3.X R37, R19, R37, RZ, P0, !PT ;  /* 0x0000002513256210 */ /* 0x000fc400007fe4ff */
[----:B------:R-:W-:-:S13]  /*3790*/  PLOP3.LUT P0, PT, PT, PT, UP0, 0x80, 0x0 ;  /* 0x000000000000781c */ /* 0x000fda0003f0f008 */
[----:B------:R-:W-:Y:S01]  /*37a0*/  @P0 FADD.FTZ R33, R17, UR5 ;  /* 0x0000000511210e21 */ /* 0x000fe20008010000 */
[----:B------:R-:W-:-:S13]  /*37b0*/  PLOP3.LUT P0, PT, PT, PT, UP0, 0x80, 0x0 ;  /* 0x000000000000781c */ /* 0x000fda0003f0f008 */
[----:B------:R1:W2:Y:S01]  /*37c0*/  @P0 MUFU.RSQ R17, R33 ;  /* 0x0000002100110308 */ /* 0x0002a20000001400 */
[----:B0-----:R-:W-:-:S04]  /*37d0*/  @P6 IADD3 R38, P0, R18, R38, RZ ;  /* 0x0000002612266210 */ /* 0x001fc80007f1e0ff */
[----:B------:R-:W-:Y:S02]  /*37e0*/  @P6 IADD3.X R39, R19, R39, RZ, P0, !PT ;  /* 0x0000002713276210 */ /* 0x000fe400007fe4ff */
[----:B------:R-:W-:Y:S02]  /*37f0*/  CS2R R18, SRZ ;  /* 0x0000000000127805 */ /* 0x000fe4000001ff00 */
[----:B------:R-:W-:Y:S02]  /*3800*/  PLOP3.LUT P0, PT, PT, PT, UP0, 0x80, 0x0 ;  /* 0x000000000000781c */ /* 0x000fe40003f0f008 */
[----:B-1----:R-:W-:Y:S02]  /*3810*/  P2R R33, PR, RZ, 0x40 ;  /* 0x00000040ff217803 */ /* 0x002fe40000000000 */
[----:B------:R-:W-:Y:S01]  /*3820*/  LOP3.LUT P6, RZ, R119, 0x200000, RZ, 0xc0, !PT ;  /* 0x0020000077ff7812 */ /* 0x000fe200078cc0ff */
[----:B------:R-:W5:Y:S08]  /*3830*/  @P1 LDG.E R19, desc[UR20][R126.64] ;  /* 0x000000147e131981 */ /* 0x000f70000c1e1900 */
[----:B--2---:R-:W-:Y:S01]  /*3840*/  @P0 R2UR UR24, R17 ;  /* 0x00000000111802ca */ /* 0x004fe200000e0000 */
[----:B------:R-:W-:-:S03]  /*3850*/  HFMA2.MMA R17, -RZ, RZ, 0, 0 ;  /* 0x00000000ff117435 */ /* 0x000fc600000001ff */
[----:B------:R0:W5:Y:S01]  /*3860*/  @P6 LDG.E R18, desc[UR20][R20.64] ;  /* 0x0000001414126981 */ /* 0x000162000c1e1900 */
[----:B------:R-:W-:-:S06]  /*3870*/  LOP3.LUT P0, RZ, R119, 0x8, RZ, 0xc0, !PT ;  /* 0x0000000877ff7812 */ /* 0x000fcc000780c0ff */
[----:B------:R-:W5:Y:S01]  /*3880*/  @P6 LDG.E R17, desc[UR20][R128.64] ;  /* 0x0000001480116981 */ /* 0x000f62000c1e1900 */
[----:B0-----:R-:W-:-:S06]  /*3890*/  CS2R R20, SRZ ;  /* 0x0000000000147805 */ /* 0x001fcc000001ff00 */
[----:B------:R0:W5:Y:S04]  /*38a0*/  @P1 LDG.E R20, desc[UR20][R22.64] ;  /* 0x0000001416141981 */ /* 0x000168000c1e1900 */
[----:B------:R-:W5:Y:S01]  /*38b0*/  @P2 LDG.E R21, desc[UR20][R124.64] ;  /* 0x000000147c152981 */ /* 0x000f62000c1e1900 */
[----:B0-----:R-:W-:-:S06]  /*38c0*/  CS2R R22, SRZ ;  /* 0x0000000000167805 */ /* 0x001fcc000001ff00 */
[----:B------:R0:W5:Y:S01]  /*38d0*/  @P2 LDG.E R22, desc[UR20][R24.64] ;  /* 0x0000001418162981 */ /* 0x000162000c1e1900 */
[----:B------:R-:W-:Y:S02]  /*38e0*/  ISETP.NE.AND P2, PT, R132, RZ, PT ;  /* 0x000000ff8400720c */ /* 0x000fe40003f45270 */
[----:B0-----:R-:W-:-:S11]  /*38f0*/  CS2R R24, SRZ ;  /* 0x0000000000187805 */ /* 0x001fd6000001ff00 */
[----:B------:R-:W5:Y:S04]  /*3900*/  @P2 LDG.E R23, desc[UR20][R122.64] ;  /* 0x000000147a172981 */ /* 0x000f68000c1e1900 */
[----:B------:R0:W5:Y:S01]  /*3910*/  @P2 LDG.E R24, desc[UR20][R26.64] ;  /* 0x000000141a182981 */ /* 0x000162000c1e1900 */
[----:B------:R-:W-:Y:S02]  /*3920*/  ISETP.NE.AND P2, PT, R131, RZ, PT ;  /* 0x000000ff8300720c */ /* 0x000fe40003f45270 */
[----:B0-----:R-:W-:Y:S02]  /*3930*/  CS2R R26, SRZ ;  /* 0x00000000001a7805 */ /* 0x001fe4000001ff00 */
[C---:B------:R-:W-:Y:S02]  /*3940*/  LOP3.LUT P6, RZ, R119.reuse, 0x4, RZ, 0xc0, !PT ;  /* 0x0000000477ff7812 */ /* 0x040fe400078cc0ff */
[----:B------:R-:W-:-:S07]  /*3950*/  LOP3.LUT P1, RZ, R119, 0x2, RZ, 0xc0, !PT ;  /* 0x0000000277ff7812 */ /* 0x000fce000782c0ff */
[----:B------:R-:W5:Y:S04]  /*3960*/  @P2 LDG.E R25, desc[UR20][R120.64] ;  /* 0x0000001478192981 */ /* 0x000f68000c1e1900 */
[----:B------:R0:W5:Y:S04]  /*3970*/  @P2 LDG.E R26, desc[UR20][R28.64] ;  /* 0x000000141c1a2981 */ /* 0x000168000c1e1900 */
[----:B------:R-:W5:Y:S01]  /*3980*/  @P3 LDG.E R27, desc[UR20][R116.64] ;  /* 0x00000014741b3981 */ /* 0x000f62000c1e1900 */
[----:B0-----:R-:W-:-:S06]  /*3990*/  CS2R R28, SRZ ;  /* 0x00000000001c7805 */ /* 0x001fcc000001ff00 */
        /* <DEDUP_REMOVED lines=12> */
[----:B------:R0:W5:Y:S01]  /*3a60*/  @P6 LDG.E R88, desc[UR20][R90.64] ;  /* 0x000000145a586981 */ /* 0x000162000c1e1900 */
[C---:B------:R-:W-:Y:S02]  /*3a70*/  LOP3.LUT P6, RZ, R119.reuse, 0x4000, RZ, 0xc0, !PT ;  /* 0x0000400077ff7812 */ /* 0x040fe400078cc0ff */
[----:B------:R-:W-:Y:S01]  /*3a80*/  ISETP.NE.AND P5, PT, R66, RZ, PT ;  /* 0x000000ff4200720c */ /* 0x000fe20003fa5270 */
[----:B------:R1:W5:Y:S01]  /*3a90*/  @P1 LDG.E R89, desc[UR20][R106.64] ;  /* 0x000000146a591981 */ /* 0x000362000c1e1900 */
[----:B------:R-:W-:Y:S02]  /*3aa0*/  P2R R112, PR, RZ, 0x40 ;  /* 0x00000040ff707803 */ /* 0x000fe40000000000 */
[----:B------:R-:W-:Y:S02]  /*3ab0*/  LOP3.LUT P6, RZ, R119, 0x8000, RZ, 0xc0, !PT ;  /* 0x0000800077ff7812 */ /* 0x000fe400078cc0ff */
[----:B0-----:R-:W-:Y:S02]  /*3ac0*/  CS2R R90, SRZ ;  /* 0x00000000005a7805 */ /* 0x001fe4000001ff00 */
[----:B------:R-:W-:-:S02]  /*3ad0*/  P2R R110, PR, RZ, 0x40 ;  /* 0x00000040ff6e7803 */ /* 0x000fc40000000000 */
[----:B------:R-:W-:Y:S02]  /*3ae0*/  LOP3.LUT P6, RZ, R119, 0x10000, RZ, 0xc0, !PT ;  /* 0x0001000077ff7812 */ /* 0x000fe400078cc0ff */
[----:B------:R-:W-:Y:S01]  /*3af0*/  ISETP.NE.AND P4, PT, R67, RZ, PT ;  /* 0x000000ff4300720c */ /* 0x000fe20003f85270 */
[----:B------:R0:W5:Y:S01]  /*3b00*/  @P1 LDG.E R90, desc[UR20][R92.64] ;  /* 0x000000145c5a1981 */ /* 0x000162000c1e1900 */
[----:B------:R-:W-:Y:S02]  /*3b10*/  P2R R108, PR, RZ, 0x40 ;  /* 0x00000040ff6c7803 */ /* 0x000fe40000000000 */
[----:B------:R-:W-:Y:S01]  /*3b20*/  LOP3.LUT P6, RZ, R119, 0x20000, RZ, 0xc0, !PT ;  /* 0x0002000077ff7812 */ /* 0x000fe200078cc0ff */
[----:B------:R-:W5:Y:S03]  /*3b30*/  @P5 LDG.E R91, desc[UR20][R104.64] ;  /* 0x00000014685b5981 */ /* 0x000f66000c1e1900 */
[----:B-1----:R-:W-:-:S02]  /*3b40*/  P2R R106, PR, RZ, 0x40 ;  /* 0x00000040ff6a7803 */ /* 0x002fc40000000000 */
[----:B0-----:R-:W-:Y:S02]  /*3b50*/  CS2R R92, SRZ ;  /* 0x00000000005c7805 */ /* 0x001fe4000001ff00 */
[C---:B------:R-:W-:Y:S02]  /*3b60*/  LOP3.LUT P6, RZ, R119.reuse, 0x40000, RZ, 0xc0, !PT ;  /* 0x0004000077ff7812 */ /* 0x040fe400078cc0ff */
[----:B------:R-:W-:Y:S02]  /*3b70*/  ISETP.NE.AND P3, PT, R118, RZ, PT ;  /* 0x000000ff7600720c */ /* 0x000fe40003f65270 */
[----:B------:R0:W5:Y:S01]  /*3b80*/  @P5 LDG.E R92, desc[UR20][R94.64] ;  /* 0x000000145e5c5981 */ /* 0x000162000c1e1900 */
[----:B------:R-:W-:Y:S02]  /*3b90*/  P2R R67, PR, RZ, 0x40 ;  /* 0x00000040ff437803 */ /* 0x000fe40000000000 */
[----:B------:R-:W-:Y:S01]  /*3ba0*/  LOP3.LUT P6, RZ, R119, 0x80000, RZ, 0xc0, !PT ;  /* 0x0008000077ff7812 */ /* 0x000fe200078cc0ff */
[----:B------:R-:W5:Y:S01]  /*3bb0*/  @P4 LDG.E R93, desc[UR20][R102.64] ;  /* 0x00000014665d4981 */ /* 0x000f62000c1e1900 */
[----:B0-----:R-:W-:-:S02]  /*3bc0*/  CS2R R94, SRZ ;  /* 0x00000000005e7805 */ /* 0x001fc4000001ff00 */
[----:B------:R-:W-:Y:S02]  /*3bd0*/  P2R R66, PR, RZ, 0x40 ;  /* 0x00000040ff427803 */ /* 0x000fe40000000000 */
[----:B------:R-:W-:Y:S02]  /*3be0*/  LOP3.LUT P6, RZ, R119, 0x100000, RZ, 0xc0, !PT ;  /* 0x0010000077ff7812 */ /* 0x000fe400078cc0ff */
[----:B------:R0:W5:Y:S04]  /*3bf0*/  @P4 LDG.E R94, desc[UR20][R96.64] ;  /* 0x00000014605e4981 */ /* 0x000168000c1e1900 */
[----:B------:R1:W5:Y:S01]  /*3c00*/  @P3 LDG.E R95, desc[UR20][R100.64] ;  /* 0x00000014645f3981 */ /* 0x000362000c1e1900 */
[----:B0-----:R-:W-:Y:S02]  /*3c10*/  CS2R R96, SRZ ;  /* 0x0000000000607805 */ /* 0x001fe4000001ff00 */
[----:B-1----:R-:W-:-:S04]  /*3c20*/  CS2R R100, SRZ ;  /* 0x0000000000647805 */ /* 0x002fc8000001ff00 */
[----:B------:R0:W5:Y:S04]  /*3c30*/  @P3 LDG.E R96, desc[UR20][R98.64] ;  /* 0x0000001462603981 */ /* 0x000168000c1e1900 */
[----:B------:R-:W5:Y:S01]  /*3c40*/  @P6 LDG.E R100, desc[UR20][R80.64] ;  /* 0x0000001450646981 */ /* 0x000f62000c1e1900 */
[----:B0-----:R-:W-:-:S06]  /*3c50*/  CS2R R98, SRZ ;  /* 0x0000000000627805 */ /* 0x001fcc000001ff00 */
[----:B------:R0:W5:Y:S01]  /*3c60*/  @P6 LDG.E R99, desc[UR20][R82.64] ;  /* 0x0000001452636981 */ /* 0x000162000c1e1900 */
[----:B------:R-:W-:Y:S02]  /*3c70*/  ISETP.NE.AND P6, PT, R66, RZ, PT ;  /* 0x000000ff4200720c */ /* 0x000fe40003fc5270 */
[----:B------:R-:W-:Y:S02]  /*3c80*/  CS2R R102, SRZ ;  /* 0x0000000000667805 */ /* 0x000fe4000001ff00 */
[----:B------:R-:W-:-:S09]  /*3c90*/  CS2R R104, SRZ ;  /* 0x0000000000687805 */ /* 0x000fd2000001ff00 */
[----:B------:R1:W5:Y:S04]  /*3ca0*/  @P6 LDG.E R101, desc[UR20][R70.64] ;  /* 0x0000001446656981 */ /* 0x000368000c1e1900 */
[----:B------:R1:W5:Y:S01]  /*3cb0*/  @P6 LDG.E R102, desc[UR20][R68.64] ;  /* 0x0000001444666981 */ /* 0x000362000c1e1900 */
[----:B------:R-:W-:-:S13]  /*3cc0*/  ISETP.NE.AND P6, PT, R67, RZ, PT ;  /* 0x000000ff4300720c */ /* 0x000fda0003fc5270 */
[----:B------:R1:W5:Y:S04]  /*3cd0*/  @P6 LDG.E R103, desc[UR20][R64.64] ;  /* 0x0000001440676981 */ /* 0x000368000c1e1900 */
[----:B------:R1:W5:Y:S01]  /*3ce0*/  @P6 LDG.E R104, desc[UR20][R62.64] ;  /* 0x000000143e686981 */ /* 0x000362000c1e1900 */
[----:B------:R-:W-:Y:S02]  /*3cf0*/  ISETP.NE.AND P6, PT, R106, RZ, PT ;  /* 0x000000ff6a00720c */ /* 0x000fe40003fc5270 */
[----:B------:R-:W-:-:S11]  /*3d00*/  CS2R R106, SRZ ;  /* 0x00000000006a7805 */ /* 0x000fd6000001ff00 */
        /* <DEDUP_REMOVED lines=11> */
[----:B------:R-:W-:Y:S02]  /*3dc0*/  CS2R R112, SRZ ;  /* 0x0000000000707805 */ /* 0x000fe4000001ff00 */
[----:B------:R-:W-:Y:S02]  /*3dd0*/  ISETP.NE.AND P2, PT, R130, RZ, PT ;  /* 0x000000ff8200720c */ /* 0x000fe40003f45270 */
[----:B------:R-:W-:-:S02]  /*3de0*/  LOP3.LUT P1, RZ, R119, 0x1000, RZ, 0xc0, !PT ;  /* 0x0000100077ff7812 */ /* 0x000fc4000782c0ff */
[----:B------:R-:W-:-:S05]  /*3df0*/  CS2R R114, SRZ ;  /* 0x0000000000727805 */ /* 0x000fca000001ff00 */
[----:B------:R1:W5:Y:S04]  /*3e00*/  @P6 LDG.E R111, desc[UR20][R48.64] ;  /* 0x00000014306f6981 */ /* 0x000368000c1e1900 */
[----:B------:R1:W5:Y:S01]  /*3e10*/  @P6 LDG.E R112, desc[UR20][R46.64] ;  /* 0x000000142e706981 */ /* 0x000362000c1e1900 */
[----:B------:R-:W-:Y:S02]  /*3e20*/  ISETP.NE.AND P6, PT, R33, RZ, PT ;  /* 0x000000ff2100720c */ /* 0x000fe40003fc5270 */
[----:B------:R-:W-:Y:S02]  /*3e30*/  CS2R R116, SRZ ;  /* 0x0000000000747805 */ /* 0x000fe4000001ff00 */
[----:B------:R-:W-:Y:S01]  /*3e40*/  MOV R118, RZ ;  /* 0x000000ff00767202 */ /* 0x000fe20000000f00 */
[----:B------:R1:W5:Y:S04]  /*3e50*/  @P2 LDG.E R97, desc[UR20][R86.64] ;  /* 0x0000001456612981 */ /* 0x000368000c1e1900 */
[----:B------:R1:W5:Y:S04]  /*3e60*/  @P2 LDG.E R98, desc[UR20][R84.64] ;  /* 0x0000001454622981 */ /* 0x000368000c1e1900 */
[----:B------:R1:W5:Y:S04]  /*3e70*/  @P1 LDG.E R115, desc[UR20][R40.64] ;  /* 0x0000001428731981 */ /* 0x000368000c1e1900 */
[----:B------:R1:W5:Y:S04]  /*3e80*/  @P1 LDG.E R116, desc[UR20][R34.64] ;  /* 0x0000001422741981 */ /* 0x000368000c1e1900 */
[----:B------:R1:W5:Y:S04]  /*3e90*/  @P6 LDG.E R117, desc[UR20][R36.64] ;  /* 0x0000001424756981 */ /* 0x000368000c1e1900 */
[----:B------:R1:W5:Y:S01]  /*3ea0*/  @P6 LDG.E R118, desc[UR20][R38.64] ;  /* 0x0000001426766981 */ /* 0x000362000c1e1900 */
[----:B------:R-:W-:-:S13]  /*3eb0*/  LOP3.LUT P0, RZ, R119, 0x2000, RZ, 0xc0, !PT ;  /* 0x0000200077ff7812 */ /* 0x000fda000780c0ff */
[----:B------:R1:W5:Y:S04]  /*3ec0*/  @P0 LDG.E R113, desc[UR20][R44.64] ;  /* 0x000000142c710981 */ /* 0x000368000c1e1900 */
[----:B------:R1:W5:Y:S01]  /*3ed0*/  @P0 LDG.E R114, desc[UR20][R42.64] ;  /* 0x000000142a720981 */ /* 0x000362000c1e1900 */
[----:B------:R-:W-:Y:S01]  /*3ee0*/  ISETP.GT.U32.AND P0, PT, R0, 0x17f, PT ;  /* 0x0000017f0000780c */ /* 0x000fe20003f04070 */
[----:B------:R-:W-:Y:S01]  /*3ef0*/  BSSY B0, `(.L_x_192) ;  /* 0x000000f000007945 */ /* 0x000fe20003800000 */
[----:B0-----:R-:W-:Y:S02]  /*3f00*/  CS2R R82, SRZ ;  /* 0x0000000000527805 */ /* 0x001fe4000001ff00 */
[----:B------:R-:W-:-:S09]  /*3f10*/  CS2R R80, SRZ ;  /* 0x0000000000507805 */ /* 0x000fd2000001ff00 */
[----:B-1----:R-:W-:Y:S05]  /*3f20*/  @P0 BRA `(.L_x_193) ;  /* 0x00000000002c0947 */ /* 0x002fea0003800000 */
[----:B------:R-:W-:Y:S01]  /*3f30*/  ULDC.U8 UR5, c[0x0][0x2a4] ;  /* 0x0000a90000057ab9 */ /* 0x000fe20000000000 */
[----:B------:R-:W0:Y:S01]  /*3f40*/  LDC.64 R82, c[0x0][0x238] ;  /* 0x00008e00ff527b82 */ /* 0x000e220000000a00 */
[----:B------:R-:W-:Y:S02]  /*3f50*/  ISETP.NE.AND P0, PT, RZ, UR5, PT ;  /* 0x00000005ff007c0c */ /* 0x000fe4000bf05270 */
[----:B------:R-:W-:-:S04]  /*3f60*/  IADD3 R33, R32, UR18, RZ ;  /* 0x0000001220217c10 */ /* 0x000fc8000fffe0ff */
[----:B------:R-:W-:-:S07]  /*3f70*/  SHF.R.S32.HI R32, RZ, 0x1f, R33 ;  /* 0x0000001fff207819 */ /* 0x000fce0000011421 */
[----:B------:R-:W1:Y:S01]  /*3f80*/  @P0 LDC.64 R34, c[0x0][0x240] ;  /* 0x00009000ff220b82 */ /* 0x000e620000000a00 */
[----:B0-----:R-:W-:-:S06]  /*3f90*/  IMAD.WIDE R82, R33, 0x4, R82 ;  /* 0x0000000421527825 */ /* 0x001fcc00078e0252 */
[----:B------:R-:W5:Y:S01]  /*3fa0*/  LDG.E.64 R82, desc[UR20][R82.64] ;  /* 0x0000001452527981 */ /* 0x000f62000c1e1b00 */
[----:B-1----:R-:W-:-:S04]  /*3fb0*/  @P0 LEA R34, P1, R33, R34, 0x2 ;  /* 0x0000002221220211 */ /* 0x002fc800078210ff */
[----:B------:R-:W-:-:S05]  /*3fc0*/  @P0 LEA.HI.X R35, R33, R35, R32, 0x2, P1 ;  /* 0x0000002321230211 */ /* 0x000fca00008f1420 */
[----:B------:R0:W5:Y:S04]  /*3fd0*/  @P0 LDG.E.64 R80, desc[UR20][R34.64] ;  /* 0x0000001422500981 */ /* 0x000168000c1e1b00 */
.L_x_193:
[----:B------:R-:W-:Y:S05]  /*3fe0*/  BSYNC B0 ;  /* 0x0000000000007941 */ /* 0x000fea0003800000 */
.L_x_192:
[----:B------:R-:W-:Y:S01]  /*3ff0*/  ULDC.U8 UR5, c[0x0][0x2a4] ;  /* 0x0000a90000057ab9 */ /* 0x000fe20000000000 */
[C---:B-----5:R-:W-:Y:S02]  /*4000*/  PRMT R32, R17.reuse, 0x7632, R32 ;  /* 0x0000763211207816 */ /* 0x060fe40000000020 */
[----:B------:R-:W-:Y:S02]  /*4010*/  ISETP.NE.AND P1, PT, RZ, UR5, PT ;  /* 0x00000005ff007c0c */ /* 0x000fe4000bf25270 */
[----:B------:R-:W-:Y:S02]  /*4020*/  SHF.L.U32 R33, R17, 0x10, RZ ;  /* 0x0000001011217819 */ /* 0x000fe400000006ff */
[----:B------:R-:W-:Y:S02]  /*4030*/  SHF.L.U32 R39, R19, 0x10, RZ ;  /* 0x0000001013277819 */ /* 0x000fe400000006ff */
[----:B------:R-:W-:Y:S01]  /*4040*/  SHF.L.U32 R32, R32, 0x10, RZ ;  /* 0x0000001020207819 */ /* 0x000fe200000006ff */
[----:B------:R-:W-:Y:S01]  /*4050*/  FADD.FTZ R33, R33, -UR23 ;  /* 0x8000001721217e21 */ /* 0x000fe20008010000 */
[----:B0-----:R-:W-:Y:S01]  /*4060*/  PRMT R34, R18, 0x7632, R34 ;  /* 0x0000763212227816 */ /* 0x001fe20000000022 */
[----:B------:R-:W-:Y:S01]  /*4070*/  FADD.FTZ R39, R39, -UR23 ;  /* 0x8000001727277e21 */ /* 0x000fe20008010000 */
[----:B------:R-:W-:Y:S01]  /*4080*/  PRMT R38, R19, 0x7632, R38 ;  /* 0x0000763213267816 */ /* 0x000fe20000000026 */
[----:B------:R-:W-:Y:S01]  /*4090*/  FADD.FTZ R32, R32, -UR23 ;  /* 0x8000001720207e21 */ /* 0x000fe20008010000 */
[----:B------:R-:W-:Y:S01]  /*40a0*/  PRMT R40, R20, 0x7632, R40 ;  /* 0x0000763214287816 */ /* 0x000fe20000000028 */
[----:B------:R-:W-:Y:S01]  /*40b0*/  FMUL.FTZ R33, R33, UR24 ;  /* 0x0000001821217c20 */ /* 0x000fe20008410000 */
[----:B------:R-:W-:Y:S01]  /*40c0*/  SHF.L.U32 R37, R34, 0x10, RZ ;  /* 0x0000001022257819 */ /* 0x000fe200000006ff */
[----:B------:R-:W-:Y:S01]  /*40d0*/  FMUL.FTZ R51, R39, UR24 ;  /* 0x0000001827337c20 */ /* 0x000fe20008410000 */
[----:B------:R-:W-:Y:S01]  /*40e0*/  SHF.L.U32 R36, R18, 0x10, RZ ;  /* 0x0000001012247819 */ /* 0x000fe200000006ff */
[----:B------:R-:W-:Y:S01]  /*40f0*/  FMUL.FTZ R34, R32, UR24 ;  /* 0x0000001820227c20 */ /* 0x000fe20008410000 */
[----:B------:R-:W-:-:S02]  /*4100*/  SHF.L.U32 R35, R20, 0x10, RZ ;  /* 0x0000001014237819 */ /* 0x000fc400000006ff */
[----:B------:R-:W-:Y:S02]  /*4110*/  SHF.L.U32 R46, R38, 0x10, RZ ;  /* 0x00000010262e7819 */ /* 0x000fe400000006ff */
        /* <DEDUP_REMOVED lines=20> */
.L_x_194:
[----:B------:R-:W-:Y:S01]  /*4260*/  FMUL.FTZ R32, R36, R82 ;  /* 0x0000005224207220 */ /* 0x000fe20000410000 */
[----:B------:R-:W-:Y:S01]  /*4270*/  FADD.FTZ R46, R46, -UR23 ;  /* 0x800000172e2e7e21 */ /* 0x000fe20008010000 */
[----:B------:R-:W-:Y:S01]  /*4280*/  FFMA.FTZ R50, R33, R36, RZ ;  /* 0x0000002421327223 */ /* 0x000fe200000100ff */
[----:B------:R-:W-:Y:S01]  /*4290*/  FMUL.FTZ R38, R37, R83 ;  /* 0x0000005325267220 */ /* 0x000fe20000410000 */
[----:B------:R-:W-:Y:S01]  /*42a0*/  FFMA.FTZ R33, R33, R32, RZ ;  /* 0x0000002021217223 */ /* 0x000fe200000100ff */
[----:B------:R-:W-:Y:S01]  /*42b0*/  FADD.FTZ R39, RZ, R32 ;  /* 0x00000020ff277221 */ /* 0x000fe20000010000 */
        /* <DEDUP_REMOVED lines=20> */
.L_x_195:
[----:B------:R-:W-:Y:S01]  /*4400*/  FADD.FTZ R36, RZ, R36 ;  /* 0x00000024ff247221 */ /* 0x000fe20000010000 */
[----:B------:R-:W-:Y:S01]  /*4410*/  FFMA.FTZ R50, R51, R35, R50 ;  /* 0x0000002333327223 */ /* 0x000fe20000010032 */
[----:B------:R-:W-:Y:S01]  /*4420*/  FMUL.FTZ R32, R35, R82 ;  /* 0x0000005223207220 */ /* 0x000fe20000410000 */
[----:B------:R-:W-:Y:S01]  /*4430*/  FFMA.FTZ R33, R34, R38, R33 ;  /* 0x0000002622217223 */ /* 0x000fe20000010021 */
[----:B------:R-:W-:Y:S01]  /*4440*/  FADD.FTZ R42, R36, R35 ;  /* 0x00000023242a7221 */ /* 0x000fe20000010000 */
[----:B------:R-:W-:Y:S01]  /*4450*/  FFMA.FTZ R35, R34, R37, RZ ;  /* 0x0000002522237223 */ /* 0x000fe200000100ff */
[C---:B------:R-:W-:Y:S01]  /*4460*/  PRMT R34, R21.reuse, 0x7632, R34 ;  /* 0x0000763215227816 */ /* 0x040fe20000000022 */
[----:B------:R-:W-:Y:S01]  /*4470*/  FADD.FTZ R37, RZ, R37 ;  /* 0x00000025ff257221 */ /* 0x000fe20000010000 */
[----:B------:R-:W-:Y:S01]  /*4480*/  FADD.FTZ R39, R38, R39 ;  /* 0x0000002726277221 */ /* 0x000fe20000010000 */
[----:B------:R-:W-:Y:S01]  /*4490*/  SHF.L.U32 R36, R21, 0x10, RZ ;  /* 0x0000001015247819 */ /* 0x000fe200000006ff */
[----:B------:R-:W-:Y:S01]  /*44a0*/  FFMA.FTZ R49, R46, R48, R35 ;  /* 0x000000302e317223 */ /* 0x000fe20000010023 */
[----:B------:R-:W-:Y:S01]  /*44b0*/  SHF.L.U32 R34, R34, 0x10, RZ ;  /* 0x0000001022227819 */ /* 0x000fe200000006ff */
[----:B------:R-:W-:Y:S01]  /*44c0*/  FADD.FTZ R47, R37, R48 ;  /* 0x00000030252f7221 */ /* 0x000fe20000010000 */
[----:B------:R-:W-:Y:S01]  /*44d0*/  FFMA.FTZ R33, R51, R32, R33 ;  /* 0x0000002033217223 */ /* 0x000fe20000010021 */
[----:B------:R-:W-:Y:S01]  /*44e0*/  FMUL.FTZ R48, R48, R83 ;  /* 0x0000005330307220 */ /* 0x000fe20000410000 */
[--C-:B------:R-:W-:Y:S01]  /*44f0*/  FADD.FTZ R35, R39, R32.reuse ;  /* 0x0000002027237221 */ /* 0x100fe20000010000 */
[----:B------:R-:W-:Y:S01]  /*4500*/  PRMT R32, R22, 0x7632, R32 ;  /* 0x0000763216207816 */ /* 0x000fe20000000020 */
[----:B------:R-:W-:Y:S01]  /*4510*/  FADD.FTZ R36, R36, -UR23 ;  /* 0x8000001724247e21 */ /* 0x000fe20008010000 */
[----:B------:R-:W-:Y:S01]  /*4520*/  FADD.FTZ R34, R34, -UR23 ;  /* 0x8000001722227e21 */ /* 0x000fe20008010000 */
[----:B------:R-:W-:Y:S01]  /*4530*/  FFMA.FTZ R51, R46, R48, R33 ;  /* 0x000000302e337223 */ /* 0x000fe20000010021 */
        /* <DEDUP_REMOVED lines=23> */
.L_x_196:
[--C-:B------:R-:W-:Y:S01]  /*46b0*/  FADD.FTZ R39, R48, R35.reuse ;  /* 0x0000002330277221 */ /* 0x100fe20000010000 */
[----:B------:R-:W-:Y:S01]  /*46c0*/  FMUL.FTZ R34, R33, R82 ;  /* 0x0000005221227220 */ /* 0x000fe20000410000 */
[----:B------:R-:W-:Y:S01]  /*46d0*/  PRMT R35, R23, 0x7632, R35 ;  /* 0x0000763217237816 */ /* 0x000fe20000000023 */
[----:B------:R-:W-:Y:S01]  /*46e0*/  FADD.FTZ R46, R42, R33 ;  /* 0x000000212a2e7221 */ /* 0x000fe20000010000 */
[----:B------:R-:W-:Y:S01]  /*46f0*/  FFMA.FTZ R50, R53, R33, R50 ;  /* 0x0000002135327223 */ /* 0x000fe20000010032 */
[----:B------:R-:W-:Y:S01]  /*4700*/  FADD.FTZ R47, R47, R32 ;  /* 0x000000202f2f7221 */ /* 0x000fe20000010000 */
[----:B------:R-:W-:Y:S01]  /*4710*/  FFMA.FTZ R49, R44, R32, R49 ;  /* 0x000000202c317223 */ /* 0x000fe20000010031 */
[----:B------:R-:W-:Y:S01]  /*4720*/  FFMA.FTZ R33, R53, R34, R51 ;  /* 0x0000002235217223 */ /* 0x000fe20000010033 */
[----:B------:R-:W-:Y:S01]  /*4730*/  FMUL.FTZ R32, R32, R83 ;  /* 0x0000005320207220 */ /* 0x000fe20000410000 */
[----:B------:R-:W-:Y:S02]  /*4740*/  SHF.L.U32 R36, R23, 0x10, RZ ;  /* 0x0000001017247819 */ /* 0x000fe400000006ff */
[----:B------:R-:W-:Y:S01]  /*4750*/  SHF.L.U32 R37, R35, 0x10, RZ ;  /* 0x0000001023257819 */ /* 0x000fe200000006ff */
[--C-:B------:R-:W-:Y:S01]  /*4760*/  FFMA.FTZ R44, R44, R32, R33.reuse ;  /* 0x000000202c2c7223 */ /* 0x100fe20000010021 */
        /* <DEDUP_REMOVED lines=27> */
.L_x_197:
[----:B------:R-:W-:Y:S01]  /*4920*/  FMUL.FTZ R33, R39, R82 ;  /* 0x0000005227217220 */ /* 0x000fe20000410000 */
[----:B------:R-:W-:Y:S01]  /*4930*/  PRMT R36, R25, 0x7632, R36 ;  /* 0x0000763219247816 */ /* 0x000fe20000000024 */
[----:B------:R-:W-:Y:S01]  /*4940*/  FADD.FTZ R38, R32, R35 ;  /* 0x0000002320267221 */ /* 0x000fe20000010000 */
[----:B------:R-:W-:Y:S01]  /*4950*/  FMUL.FTZ R35, R34, R83 ;  /* 0x0000005322237220 */ /* 0x000fe20000410000 */
[----:B------:R-:W-:Y:S01]  /*4960*/  FFMA.FTZ R32, R45, R33, R44 ;  /* 0x000000212d207223 */ /* 0x000fe2000001002c */
[----:B------:R-:W-:Y:S01]  /*4970*/  SHF.L.U32 R37, R25, 0x10, RZ ;  /* 0x0000001019257819 */ /* 0x000fe200000006ff */
[----:B------:R-:W-:Y:S01]  /*4980*/  FADD.FTZ R47, R47, R34 ;  /* 0x000000222f2f7221 */ /* 0x000fe20000010000 */
[----:B------:R-:W-:Y:S01]  /*4990*/  SHF.L.U32 R36, R36, 0x10, RZ ;  /* 0x0000001024247819 */ /* 0x000fe200000006ff */
[--C-:B------:R-:W-:Y:S01]  /*49a0*/  FFMA.FTZ R51, R48, R35, R32.reuse ;  /* 0x0000002330337223 */ /* 0x100fe20000010020 */
[----:B------:R-:W-:Y:S01]  /*49b0*/  PRMT R32, R26, 0x7632, R32 ;  /* 0x000076321a207816 */ /* 0x000fe20000000020 */
[----:B------:R-:W-:Y:S01]  /*49c0*/  FADD.FTZ R37, R37, -UR23 ;  /* 0x8000001725257e21 */ /* 0x000fe20008010000 */
[----:B------:R-:W-:Y:S01]  /*49d0*/  FFMA.FTZ R49, R48, R34, R49 ;  /* 0x0000002230317223 */ /* 0x000fe20000010031 */
[----:B------:R-:W-:Y:S01]  /*49e0*/  FADD.FTZ R36, R36, -UR23 ;  /* 0x8000001724247e21 */ /* 0x000fe20008010000 */
[----:B------:R-:W-:Y:S01]  /*49f0*/  FADD.FTZ R34, R38, R33 ;  /* 0x0000002126227221 */ /* 0x000fe20000010000 */
[----:B------:R-:W-:Y:S01]  /*4a00*/  FADD.FTZ R46, R46, R39 ;  /* 0x000000272e2e7221 */ /* 0x000fe20000010000 */
        /* <DEDUP_REMOVED lines=24> */
.L_x_198:
        /* <DEDUP_REMOVED lines=9> */
[----:B------:R-:W-:Y:S01]  /*4c20*/  SHF.L.U32 R37, R27, 0x10, RZ ;  /* 0x000000101b257819 */ /* 0x000fe200000006ff */
[----:B------:R-:W-:Y:S01]  /*4c30*/  FADD.FTZ R35, R35, R36 ;  /* 0x0000002423237221 */ /* 0x000fe20000010000 */
[----:B------:R-:W-:Y:S01]  /*4c40*/  SHF.L.U32 R34, R34, 0x10, RZ ;  /* 0x0000001022227819 */ /* 0x000fe200000006ff */
[--C-:B------:R-:W-:Y:S01]  /*4c50*/  FFMA.FTZ R48, R48, R32, R33.reuse ;  /* 0x0000002030307223 */ /* 0x100fe20000010021 */
[C---:B------:R-:W-:Y:S01]  /*4c60*/  PRMT R33, R28.reuse, 0x7632, R33 ;  /* 0x000076321c217816 */ /* 0x040fe20000000021 */
[----:B------:R-:W-:Y:S01]  /*4c70*/  FADD.FTZ R37, R37, -UR23 ;  /* 0x8000001725257e21 */ /* 0x000fe20008010000 */
[----:B------:R-:W-:Y:S01]  /*4c80*/  SHF.L.U32 R39, R28, 0x10, RZ ;  /* 0x000000101c277819 */ /* 0x000fe200000006ff */
[----:B------:R-:W-:Y:S01]  /*4c90*/  FADD.FTZ R34, R34, -UR23 ;  /* 0x8000001722227e21 */ /* 0x000fe20008010000 */
[----:B------:R-:W-:Y:S01]  /*4ca0*/  SHF.L.U32 R36, R33, 0x10, RZ ;  /* 0x0000001021247819 */ /* 0x000fe200000006ff */
[----:B------:R-:W-:-:S02]  /*4cb0*/  FMUL.FTZ R45, R37, UR24 ;  /* 0x00000018252d7c20 */ /* 0x000fc40008410000 */
        /* <DEDUP_REMOVED lines=20> */
.L_x_199:
[----:B------:R-:W-:Y:S01]  /*4e00*/  FMUL.FTZ R33, R39, R82 ;  /* 0x0000005227217220 */ /* 0x000fe20000410000 */
[----:B------:R-:W-:Y:S01]  /*4e10*/  PRMT R34, R29, 0x7632, R34 ;  /* 0x000076321d227816 */ /* 0x000fe20000000022 */
[----:B------:R-:W-:Y:S01]  /*4e20*/  FADD.FTZ R38, R32, R35 ;  /* 0x0000002320267221 */ /* 0x000fe20000010000 */
[----:B------:R-:W-:Y:S01]  /*4e30*/  FADD.FTZ R47, R47, R36 ;  /* 0x000000242f2f7221 */ /* 0x000fe20000010000 */
[----:B------:R-:W-:Y:S01]  /*4e40*/  FFMA.FTZ R49, R44, R36, R49 ;  /* 0x000000242c317223 */ /* 0x000fe20000010031 */
        /* <DEDUP_REMOVED lines=8> */
[----:B------:R-:W-:Y:S01]  /*4ed0*/  FADD.FTZ R34, R38, R33 ;  /* 0x0000002126227221 */ /* 0x000fe20000010000 */
        /* <DEDUP_REMOVED lines=25> */
.L_x_200:
        /* <DEDUP_REMOVED lines=39> */
.L_x_201:
        /* <DEDUP_REMOVED lines=39> */
.L_x_202:
        /* <DEDUP_REMOVED lines=39> */
.L_x_203:
        /* <DEDUP_REMOVED lines=39> */
.L_x_204:
        /* <DEDUP_REMOVED lines=39> */
.L_x_205:
        /* <DEDUP_REMOVED lines=8> */
[----:B------:R-:W-:Y:S01]  /*5d20*/  FFMA.FTZ R50, R45, R39, R50 ;  /* 0x000000272d327223 */ /* 0x000fe20000010032 */
[----:B------:R-:W-:Y:S01]  /*5d30*/  SHF.L.U32 R37, R34, 0x10, RZ ;  /* 0x0000001022257819 */ /* 0x000fe200000006ff */
[--C-:B------:R-:W-:Y:S01]  /*5d40*/  FFMA.FTZ R45, R44, R35, R32.reuse ;  /* 0x000000232c2d7223 */ /* 0x100fe20000010020 */
[----:B------:R-:W-:Y:S01]  /*5d50*/  PRMT R32, R94, 0x7632, R32 ;  /* 0x000076325e207816 */ /* 0x000fe20000000020 */
[----:B------:R-:W-:Y:S01]  /*5d60*/  FADD.FTZ R36, R36, -UR23 ;  /* 0x8000001724247e21 */ /* 0x000fe20008010000 */
[----:B------:R-:W-:Y:S01]  /*5d70*/  FADD.FTZ R34, R38, R33 ;  /* 0x0000002126227221 */ /* 0x000fe20000010000 */
        /* <DEDUP_REMOVED lines=25> */
.L_x_206:
[----:B------:R-:W-:Y:S01]  /*5f10*/  FADD.FTZ R39, R35, R34 ;  /* 0x0000002223277221 */ /* 0x000fe20000010000 */
[----:B------:R-:W-:Y:S01]  /*5f20*/  FMUL.FTZ R36, R145, R82 ;  /* 0x0000005291247220 */ /* 0x000fe20000410000 */
[----:B------:R-:W-:Y:S01]  /*5f30*/  PRMT R35, R95, 0x7632, R35 ;  /* 0x000076325f237816 */ /* 0x000fe20000000023 */
        /* <DEDUP_REMOVED lines=36> */
.L_x_207:
[----:B------:R-:W-:Y:S01]  /*6180*/  FMUL.FTZ R38, R84, R82 ;  /* 0x0000005254267220 */ /* 0x000fe20000410000 */
[--C-:B------:R-:W-:Y:S01]  /*6190*/  FADD.FTZ R39, R37, R36.reuse ;  /* 0x0000002425277221 */ /* 0x100fe20000010000 */
[C---:B------:R-:W-:Y:S02]  /*61a0*/  PRMT R36, R97.reuse, 0x7632, R36 ;  /* 0x0000763261247816 */ /* 0x040fe40000000024 */
[----:B------:R-:W-:Y:S01]  /*61b0*/  SHF.L.U32 R37, R97, 0x10, RZ ;  /* 0x0000001061257819 */ /* 0x000fe200000006ff */
[----:B------:R-:W-:Y:S01]  /*61c0*/  FFMA.FTZ R40, R85, R38, R46 ;  /* 0x0000002655287223 */ /* 0x000fe2000001002e */
[----:B------:R-:W-:Y:S01]  /*61d0*/  FADD.FTZ R42, R39, R38 ;  /* 0x00000026272a7221 */ /* 0x000fe20000010000 */
[----:B------:R-:W-:Y:S02]  /*61e0*/  SHF.L.U32 R38, R36, 0x10, RZ ;  /* 0x0000001024267819 */ /* 0x000fe400000006ff */
[C---:B------:R-:W-:Y:S01]  /*61f0*/  PRMT R39, R98.reuse, 0x7632, R39 ;  /* 0x0000763262277816 */ /* 0x040fe20000000027 */
[----:B------:R-:W-:Y:S01]  /*6200*/  FADD.FTZ R41, R37, -UR23 ;  /* 0x8000001725297e21 */ /* 0x000fe20008010000 */
[----:B------:R-:W-:Y:S01]  /*6210*/  SHF.L.U32 R36, R98, 0x10, RZ ;  /* 0x0000001062247819 */ /* 0x000fe200000006ff */
[----:B------:R-:W-:Y:S01]  /*6220*/  FADD.FTZ R43, R38, -UR23 ;  /* 0x80000017262b7e21 */ /* 0x000fe20008010000 */
[----:B------:R-:W-:Y:S01]  /*6230*/  SHF.L.U32 R37, R39, 0x10, RZ ;  /* 0x0000001027257819 */ /* 0x000fe200000006ff */
[----:B------:R-:W-:Y:S01]  /*6240*/  FMUL.FTZ R38, R41, UR24 ;  /* 0x0000001829267c20 */ /* 0x000fe20008410000 */
[----:B------:R-:W-:Y:S01]  /*6250*/  PRMT R53, R99, 0x7632, R53 ;  /* 0x0000763263357816 */ /* 0x000fe20000000035 */
        /* <DEDUP_REMOVED lines=21> */
.L_x_208:
[----:B------:R-:W-:Y:S01]  /*63b0*/  FFMA.FTZ R45, R35, R41, R40 ;  /* 0x00000029232d7223 */ /* 0x000fe20000010028 */
[----:B------:R-:W-:Y:S01]  /*63c0*/  FMUL.FTZ R43, R36, R82 ;  /* 0x00000052242b7220 */ /* 0x000fe20000410000 */
[----:B------:R-:W-:Y:S01]  /*63d0*/  FADD.FTZ R42, R41, R42 ;  /* 0x0000002a292a7221 */ /* 0x000fe20000010000 */
[----:B------:R-:W-:Y:S02]  /*63e0*/  SHF.L.U32 R40, R99, 0x10, RZ ;  /* 0x0000001063287819 */ /* 0x000fe400000006ff */
        /* <DEDUP_REMOVED lines=30> */
.L_x_209:
[----:B------:R-:W-:Y:S01]  /*65d0*/  FFMA.FTZ R49, R39, R45, R44 ;  /* 0x0000002d27317223 */ /* 0x000fe2000001002c */
[----:B------:R-:W-:Y:S01]  /*65e0*/  FMUL.FTZ R47, R40, R82 ;  /* 0x00000052282f7220 */ /* 0x000fe20000410000 */
[----:B------:R-:W-:Y:S01]  /*65f0*/  FADD.FTZ R46, R45, R46 ;  /* 0x0000002e2d2e7221 */ /* 0x000fe20000010000 */
[C---:B------:R-:W-:Y:S02]  /*6600*/  PRMT R44, R101.reuse, 0x7632, R44 ;  /* 0x00007632652c7816 */ /* 0x040fe4000000002c */
[----:B------:R-:W-:Y:S01]  /*6610*/  SHF.L.U32 R45, R101, 0x10, RZ ;  /* 0x00000010652d7819 */ /* 0x000fe200000006ff */
[----:B------:R-:W-:Y:S01]  /*6620*/  FADD.FTZ R50, R46, R47 ;  /* 0x0000002f2e327221 */ /* 0x000fe20000010000 */
[----:B------:R-:W-:Y:S01]  /*6630*/  SHF.L.U32 R46, R44, 0x10, RZ ;  /* 0x000000102c2e7819 */ /* 0x000fe200000006ff */
[----:B------:R-:W-:Y:S01]  /*6640*/  FFMA.FTZ R48, R42, R47, R49 ;  /* 0x0000002f2a307223 */ /* 0x000fe20000010031 */
        /* <DEDUP_REMOVED lines=28> */
.L_x_210:
[----:B------:R-:W-:Y:S01]  /*6810*/  FFMA.FTZ R53, R43, R49, R48 ;  /* 0x000000312b357223 */ /* 0x000fe20000010030 */
[----:B------:R-:W-:Y:S01]  /*6820*/  FMUL.FTZ R51, R44, R82 ;  /* 0x000000522c337220 */ /* 0x000fe20000410000 */
[----:B------:R-:W-:Y:S01]  /*6830*/  SHF.L.U32 R48, R103, 0x10, RZ ;  /* 0x0000001067307819 */ /* 0x000fe200000006ff */
[----:B------:R-:W-:Y:S01]  /*6840*/  FADD.FTZ R56, R49, R50 ;  /* 0x0000003231387221 */ /* 0x000fe20000010000 */
        /* <DEDUP_REMOVED lines=30> */
.L_x_211:
[----:B------:R-:W-:Y:S01]  /*6a30*/  FFMA.FTZ R58, R47, R49, R50 ;  /* 0x000000312f3a7223 */ /* 0x000fe20000010032 */
[----:B------:R-:W-:Y:S01]  /*6a40*/  FMUL.FTZ R50, R48, R82 ;  /* 0x0000005230327220 */ /* 0x000fe20000410000 */
[----:B------:R-:W-:Y:S01]  /*6a50*/  FADD.FTZ R51, R49, R56 ;  /* 0x0000003831337221 */ /* 0x000fe20000010000 */
[C---:B------:R-:W-:Y:S02]  /*6a60*/  PRMT R55, R105.reuse, 0x7632, R55 ;  /* 0x0000763269377816 */ /* 0x040fe40000000037 */
[----:B------:R-:W-:Y:S01]  /*6a70*/  SHF.L.U32 R56, R105, 0x10, RZ ;  /* 0x0000001069387819 */ /* 0x000fe200000006ff */
[----:B------:R-:W-:Y:S01]  /*6a80*/  FFMA.FTZ R49, R53, R50, R58 ;  /* 0x0000003235317223 */ /* 0x000fe2000001003a */
[----:B------:R-:W-:Y:S01]  /*6a90*/  FADD.FTZ R51, R51, R50 ;  /* 0x0000003233337221 */ /* 0x000fe20000010000 */
[----:B------:R-:W-:Y:S02]  /*6aa0*/  SHF.L.U32 R50, R55, 0x10, RZ ;  /* 0x0000001037327819 */ /* 0x000fe400000006ff */
[----:B------:R-:W-:Y:S01]  /*6ab0*/  PRMT R57, R106, 0x7632, R57 ;  /* 0x000076326a397816 */ /* 0x000fe20000000039 */
        /* <DEDUP_REMOVED lines=27> */
.L_x_212:
[----:B------:R-:W-:Y:S01]  /*6c70*/  FFMA.FTZ R62, R54, R50, R49 ;  /* 0x00000032363e7223 */ /* 0x000fe20000010031 */
[----:B------:R-:W-:Y:S01]  /*6c80*/  FADD.FTZ R51, R50, R51 ;  /* 0x0000003332337221 */ /* 0x000fe20000010000 */
[----:B------:R-:W-:Y:S01]  /*6c90*/  SHF.L.U32 R50, R107, 0x10, RZ ;  /* 0x000000106b327819 */ /* 0x000fe200000006ff */
[----:B------:R-:W-:Y:S01]  /*6ca0*/  FMUL.FTZ R60, R55, R82 ;  /* 0x00000052373c7220 */ /* 0x000fe20000410000 */
[----:B------:R-:W-:Y:S02]  /*6cb0*/  SHF.L.U32 R68, R68, 0x10, RZ ;  /* 0x0000001044447819 */ /* 0x000fe400000006ff */
[----:B------:R-:W-:Y:S01]  /*6cc0*/  SHF.L.U32 R59, R108, 0x10, RZ ;  /* 0x000000106c3b7819 */ /* 0x000fe200000006ff */
[----:B------:R-:W-:Y:S01]  /*6cd0*/  FFMA.FTZ R49, R57, R60, R62 ;  /* 0x0000003c39317223 */ /* 0x000fe2000001003e */
[--C-:B------:R-:W-:Y:S01]  /*6ce0*/  FADD.FTZ R51, R51, R60.reuse ;  /* 0x0000003c33337221 */ /* 0x100fe20000010000 */
[----:B------:R-:W-:Y:S01]  /*6cf0*/  FADD.FTZ R50, R50, -UR23 ;  /* 0x8000001732327e21 */ /* 0x000fe20008010000 */
[----:B------:R-:W-:Y:S01]  /*6d00*/  PRMT R60, R108, 0x7632, R60 ;  /* 0x000076326c3c7816 */ /* 0x000fe2000000003c */
[----:B------:R-:W-:-:S02]  /*6d10*/  FADD.FTZ R62, R68, -UR23 ;  /* 0x80000017443e7e21 */ /* 0x000fc40008010000 */
        /* <DEDUP_REMOVED lines=23> */
.L_x_213:
        /* <DEDUP_REMOVED lines=36> */
.L_x_214:
[----:B------:R-:W-:Y:S01]  /*70d0*/  FFMA.FTZ R70, R62, R67, R49 ;  /* 0x000000433e467223 */ /* 0x000fe20000010031 */
[----:B------:R-:W-:Y:S01]  /*70e0*/  FADD.FTZ R69, R67, R50 ;  /* 0x0000003243457221 */ /* 0x000fe20000010000 */
[----:B------:R-:W-:Y:S01]  /*70f0*/  FMUL.FTZ R68, R63, R82 ;  /* 0x000000523f447220 */ /* 0x000fe20000410000 */
[----:B------:R-:W-:Y:S02]  /*7100*/  SHF.L.U32 R67, R111, 0x10, RZ ;  /* 0x000000106f437819 */ /* 0x000fe400000006ff */
[----:B------:R-:W-:Y:S01]  /*7110*/  SHF.L.U32 R51, R51, 0x10, RZ ;  /* 0x0000001033337819 */ /* 0x000fe200000006ff */
[----:B------:R-:W-:Y:S01]  /*7120*/  FFMA.FTZ R49, R65, R68, R70 ;  /* 0x0000004441317223 */ /* 0x000fe20000010046 */
[--C-:B------:R-:W-:Y:S01]  /*7130*/  FADD.FTZ R50, R69, R68.reuse ;  /* 0x0000004445327221 */ /* 0x100fe20000010000 */
[C---:B------:R-:W-:Y:S01]  /*7140*/  PRMT R68, R112.reuse, 0x7632, R68 ;  /* 0x0000763270447816 */ /* 0x040fe20000000044 */
        /* <DEDUP_REMOVED lines=26> */
.L_x_215:
        /* <DEDUP_REMOVED lines=36> */
.L_x_216:
        /* <DEDUP_REMOVED lines=34> */
.L_x_217:
[----:B------:R-:W-:Y:S01]  /*7750*/  FFMA.FTZ R128, R120, R51, R49 ;  /* 0x0000003378807223 */ /* 0x000fe20000010031 */
[--C-:B------:R-:W-:Y:S01]  /*7760*/  FADD.FTZ R49, R51, R50.reuse ;  /* 0x0000003233317221 */ /* 0x100fe20000010000 */
[----:B------:R-:W-:Y:S01]  /*7770*/  PRMT R50, R117, 0x7632, R50 ;  /* 0x0000763275327816 */ /* 0x000fe20000000032 */
[----:B------:R-:W-:Y:S01]  /*7780*/  FMUL.FTZ R126, R121, R82 ;  /* 0x00000052797e7220 */ /* 0x000fe20000410000 */
[----:B------:R-:W-:Y:S02]  /*7790*/  SHF.L.U32 R125, R117, 0x10, RZ ;  /* 0x00000010757d7819 */ /* 0x000fe400000006ff */
[----:B------:R-:W-:Y:S01]  /*77a0*/  SHF.L.U32 R50, R50, 0x10, RZ ;  /* 0x0000001032327819 */ /* 0x000fe200000006ff */
[----:B------:R-:W-:Y:S01]  /*77b0*/  FFMA.FTZ R51, R123, R126, R128 ;  /* 0x0000007e7b337223 */ /* 0x000fe20000010080 */
[--C-:B------:R-:W-:Y:S01]  /*77c0*/  FADD.FTZ R49, R49, R126.reuse ;  /* 0x0000007e31317221 */ /* 0x100fe20000010000 */
[----:B------:R-:W-:Y:S01]  /*77d0*/  PRMT R126, R118, 0x7632, R126 ;  /* 0x00007632767e7816 */ /* 0x000fe2000000007e */
[----:B------:R-:W-:Y:S01]  /*77e0*/  FADD.FTZ R127, R125, -UR23 ;  /* 0x800000177d7f7e21 */ /* 0x000fe20008010000 */
[----:B------:R-:W-:Y:S01]  /*77f0*/  FADD.FTZ R128, R50, -UR23 ;  /* 0x8000001732807e21 */ /* 0x000fe20008010000 */
[----:B------:R-:W-:Y:S01]  /*7800*/  PRMT R132, R3, 0x7632, R132 ;  /* 0x0000763203847816 */ /* 0x000fe20000000084 */
[----:B------:R-:W-:Y:S01]  /*7810*/  FMUL.FTZ R50, R122, R83 ;  /* 0x000000537a327220 */ /* 0x000fe20000410000 */
[----:B------:R-:W-:Y:S01]  /*7820*/  SHF.L.U32 R125, R118, 0x10, RZ ;  /* 0x00000010767d7819 */ /* 0x000fe200000006ff */
[----:B------:R-:W-:Y:S01]  /*7830*/  FMUL.FTZ R127, R127, UR24 ;  /* 0x000000187f7f7c20 */ /* 0x000fe20008410000 */
[----:B------:R-:W-:Y:S01]  /*7840*/  SHF.L.U32 R126, R126, 0x10, RZ ;  /* 0x000000107e7e7819 */ /* 0x000fe200000006ff */
[----:B------:R-:W-:Y:S01]  /*7850*/  FMUL.FTZ R128, R128, UR24 ;  /* 0x0000001880807c20 */ /* 0x000fe20008410000 */
[----:B------:R-:W-:Y:S06]  /*7860*/  @!P1 BRA `(.L_x_218) ;  /* 0x0000000000489947 */ /* 0x000fec0003800000 */
[----:B------:R-:W-:-:S04]  /*7870*/  FFMA.FTZ R129, R127, R82, R80 ;  /* 0x000000527f817223 */ /* 0x000fc80000010050 */
[----:B------:R-:W-:-:S06]  /*7880*/  FMUL.FTZ R130, R129, -1.4426950216293334961 ;  /* 0xbfb8aa3b81827820 */ /* 0x000fcc0000410000 */
[----:B------:R-:W0:Y:S02]  /*7890*/  MUFU.EX2 R130, R130 ;  /* 0x0000008200827308 */ /* 0x000e240000000800 */
[----:B0-----:R-:W-:-:S06]  /*78a0*/  FADD.FTZ R131, R130, 1 ;  /* 0x3f80000082837421 */ /* 0x001fcc0000010000 */
[----:B------:R-:W0:Y:S02]  /*78b0*/  MUFU.RCP R134, R131 ;  /* 0x0000008300867308 */ /* 0x000e240000001000 */
[----:B0-----:R-:W-:Y:S01]  /*78c0*/  FMUL.FTZ R125, R125, R134 ;  /* 0x000000867d7d7220 */ /* 0x001fe20000410000 */
[----:B------:R-:W-:-:S04]  /*78d0*/  FADD.FTZ R134, -R134, 1 ;  /* 0x3f80000086867421 */ /* 0x000fc80000010100 */
        /* <DEDUP_REMOVED lines=11> */
.L_x_218:
[----:B------:R-:W-:Y:S01]  /*7990*/  FFMA.FTZ R134, R124, R50, R51 ;  /* 0x000000327c867223 */ /* 0x000fe20000010033 */
[----:B------:R-:W-:Y:S01]  /*79a0*/  FMUL.FTZ R130, R125, R82 ;  /* 0x000000527d827220 */ /* 0x000fe20000410000 */
[----:B------:R-:W-:Y:S01]  /*79b0*/  FADD.FTZ R51, R50, R49 ;  /* 0x0000003132337221 */ /* 0x000fe20000010000 */
[----:B------:R-:W-:Y:S01]  /*79c0*/  SHF.L.U32 R131, R3, 0x10, RZ ;  /* 0x0000001003837819 */ /* 0x000fe200000006ff */
[----:B------:R-:W-:Y:S01]  /*79d0*/  FMUL.FTZ R133, R126, R83 ;  /* 0x000000537e857220 */ /* 0x000fe20000410000 */
        /* <DEDUP_REMOVED lines=25> */
[----:B0-----:R-:W-:Y:S01]  /*7b70*/  FMUL.FTZ R130, R130, R134 ;  /* 0x0000008682827220 */ /* 0x001fe20000410000 */
[----:B------:R-:W-:-:S04]  /*7b80*/  FADD.FTZ R134, -R134, 1 ;  /* 0x3f80000086867421 */ /* 0x000fc80000010100 */
[----:B------:R-:W-:-:S04]  /*7b90*/  FFMA.FTZ R134, R50, R134, 1 ;  /* 0x3f80000032867423 */ /* 0x000fc80000010086 */
[----:B------:R-:W-:-:S07]  /*7ba0*/  FMUL.FTZ R130, R130, R134 ;  /* 0x0000008682827220 */ /* 0x000fce0000410000 */
.L_x_219:
[C---:B------:R-:W-:Y:S01]  /*7bb0*/  PRMT R136, R5.reuse, 0x7632, R136 ;  /* 0x0000763205887816 */ /* 0x040fe20000000088 */
[----:B------:R-:W-:Y:S01]  /*7bc0*/  FFMA.FTZ R49, R128, R133, R49 ;  /* 0x0000008580317223 */ /* 0x000fe20000010031 */
[----:B------:R-:W-:Y:S01]  /*7bd0*/  SHF.L.U32 R135, R5, 0x10, RZ ;  /* 0x0000001005877819 */ /* 0x000fe200000006ff */
[----:B------:R-:W-:Y:S01]  /*7be0*/  FMUL.FTZ R50, R129, R82 ;  /* 0x0000005281327220 */ /* 0x000fe20000410000 */
[----:B------:R-:W-:Y:S01]  /*7bf0*/  SHF.L.U32 R136, R136, 0x10, RZ ;  /* 0x0000001088887819 */ /* 0x000fe200000006ff */
[----:B------:R-:W-:Y:S01]  /*7c00*/  FADD.FTZ R51, R133, R51 ;  /* 0x0000003385337221 */ /* 0x000fe20000010000 */
[----:B------:R-:W-:Y:S01]  /*7c10*/  PRMT R134, R6, 0x7632, R134 ;  /* 0x0000763206867816 */ /* 0x000fe20000000086 */
[----:B------:R-:W-:Y:S01]  /*7c20*/  FADD.FTZ R135, R135, -UR23 ;  /* 0x8000001787877e21 */ /* 0x000fe20008010000 */
[----:B------:R-:W-:Y:S01]  /*7c30*/  FFMA.FTZ R49, R131, R50, R49 ;  /* 0x0000003283317223 */ /* 0x000fe20000010031 */
[----:B------:R-:W-:Y:S01]  /*7c40*/  FADD.FTZ R136, R136, -UR23 ;  /* 0x8000001788887e21 */ /* 0x000fe20008010000 */
[----:B------:R-:W-:Y:S01]  /*7c50*/  FADD.FTZ R50, R51, R50 ;  /* 0x0000003233327221 */ /* 0x000fe20000010000 */
[----:B------:R-:W-:Y:S01]  /*7c60*/  SHF.L.U32 R133, R6, 0x10, RZ ;  /* 0x0000001006857819 */ /* 0x000fe200000006ff */
[----:B------:R-:W-:Y:S01]  /*7c70*/  FMUL.FTZ R135, R135, UR24 ;  /* 0x0000001887877c20 */ /* 0x000fe20008410000 */
[----:B------:R-:W-:Y:S01]  /*7c80*/  PRMT R140, R7, 0x7632, R140 ;  /* 0x00007632078c7816 */ /* 0x000fe2000000008c */
[----:B------:R-:W-:Y:S01]  /*7c90*/  FMUL.FTZ R51, R130, R83 ;  /* 0x0000005382337220 */ /* 0x000fe20000410000 */
        /* <DEDUP_REMOVED lines=21> */
.L_x_220:
[----:B------:R-:W-:Y:S01]  /*7df0*/  SHF.L.U32 R139, R7, 0x10, RZ ;  /* 0x00000010078b7819 */ /* 0x000fe200000006ff */
[----:B------:R-:W-:Y:S01]  /*7e00*/  FFMA.FTZ R49, R132, R51, R49 ;  /* 0x0000003384317223 */ /* 0x000fe20000010031 */
[----:B------:R-:W-:Y:S01]  /*7e10*/  SHF.L.U32 R140, R140, 0x10, RZ ;  /* 0x000000108c8c7819 */ /* 0x000fe200000006ff */
[----:B------:R-:W-:Y:S01]  /*7e20*/  FMUL.FTZ R141, R133, R82 ;  /* 0x00000052858d7220 */ /* 0x000fe20000410000 */
[----:B------:R-:W-:Y:S01]  /*7e30*/  FADD.FTZ R50, R51, R50 ;  /* 0x0000003233327221 */ /* 0x000fe20000010000 */
[----:B------:R-:W-:Y:S01]  /*7e40*/  PRMT R138, R8, 0x7632, R138 ;  /* 0x00007632088a7816 */ /* 0x000fe2000000008a */
[----:B------:R-:W-:Y:S01]  /*7e50*/  FADD.FTZ R139, R139, -UR23 ;  /* 0x800000178b8b7e21 */ /* 0x000fe20008010000 */
[----:B------:R-:W-:Y:S01]  /*7e60*/  FADD.FTZ R140, R140, -UR23 ;  /* 0x800000178c8c7e21 */ /* 0x000fe20008010000 */
[----:B------:R-:W-:Y:S01]  /*7e70*/  FFMA.FTZ R49, R135, R141, R49 ;  /* 0x0000008d87317223 */ /* 0x000fe20000010031 */
[----:B------:R-:W-:Y:S01]  /*7e80*/  FADD.FTZ R141, R50, R141 ;  /* 0x0000008d328d7221 */ /* 0x000fe20000010000 */
[----:B------:R-:W-:Y:S01]  /*7e90*/  SHF.L.U32 R137, R8, 0x10, RZ ;  /* 0x0000001008897819 */ /* 0x000fe200000006ff */
[----:B------:R-:W-:Y:S01]  /*7ea0*/  FMUL.FTZ R139, R139, UR24 ;  /* 0x000000188b8b7c20 */ /* 0x000fe20008410000 */
[----:B------:R-:W-:Y:S01]  /*7eb0*/  SHF.L.U32 R138, R138, 0x10, RZ ;  /* 0x000000108a8a7819 */ /* 0x000fe200000006ff */
[----:B------:R-:W-:Y:S01]  /*7ec0*/  FMUL.FTZ R50, R134, R83 ;  /* 0x0000005386327220 */ /* 0x000fe20000410000 */
        /* <DEDUP_REMOVED lines=20> */
.L_x_221:
[----:B------:R-:W-:Y:S01]  /*8010*/  PRMT R144, R9, 0x7632, R144 ;  /* 0x0000763209907816 */ /* 0x000fe20000000090 */
[----:B------:R-:W-:Y:S01]  /*8020*/  FFMA.FTZ R49, R136, R50, R49 ;  /* 0x0000003288317223 */ /* 0x000fe20000010031 */
[----:B------:R-:W-:Y:S01]  /*8030*/  FMUL.FTZ R51, R137, R82 ;  /* 0x0000005289337220 */ /* 0x000fe20000410000 */
[----:B------:R-:W-:Y:S01]  /*8040*/  SHF.L.U32 R143, R9, 0x10, RZ ;  /* 0x00000010098f7819 */ /* 0x000fe200000006ff */
[----:B------:R-:W-:Y:S01]  /*8050*/  FADD.FTZ R141, R50, R141 ;  /* 0x0000008d328d7221 */ /* 0x000fe20000010000 */
[----:B------:R-:W-:Y:S01]  /*8060*/  SHF.L.U32 R144, R144, 0x10, RZ ;  /* 0x0000001090907819 */ /* 0x000fe200000006ff */
[----:B------:R-:W-:Y:S01]  /*8070*/  FMUL.FTZ R50, R138, R83 ;  /* 0x000000538a327220 */ /* 0x000fe20000410000 */
[----:B------:R-:W-:Y:S01]  /*8080*/  FFMA.FTZ R49, R139, R51, R49 ;  /* 0x000000338b317223 */ /* 0x000fe20000010031 */
        /* <DEDUP_REMOVED lines=29> */
.L_x_222:
[----:B------:R-:W-:Y:S01]  /*8260*/  PRMT R157, R11, 0x7632, R157 ;  /* 0x000076320b9d7816 */ /* 0x000fe2000000009d */
[----:B------:R-:W-:Y:S01]  /*8270*/  FMUL.FTZ R51, R141, R82 ;  /* 0x000000528d337220 */ /* 0x000fe20000410000 */
[----:B------:R-:W-:Y:S01]  /*8280*/  SHF.L.U32 R156, R11, 0x10, RZ ;  /* 0x000000100b9c7819 */ /* 0x000fe200000006ff */
[----:B------:R-:W-:Y:S01]  /*8290*/  FFMA.FTZ R145, R85, R84, R145 ;  /* 0x0000005455917223 */ /* 0x000fe20000010091 */
[----:B------:R-:W-:Y:S01]  /*82a0*/  SHF.L.U32 R157, R157, 0x10, RZ ;  /* 0x000000109d9d7819 */ /* 0x000fe200000006ff */
[----:B------:R-:W-:Y:S01]  /*82b0*/  FFMA.FTZ R49, R143, R51, R49 ;  /* 0x000000338f317223 */ /* 0x000fe20000010031 */
[----:B------:R-:W-:Y:S01]  /*82c0*/  FADD.FTZ R50, R50, R51 ;  /* 0x0000003332327221 */ /* 0x000fe20000010000 */
[----:B------:R-:W-:Y:S01]  /*82d0*/  FMUL.FTZ R51, R142, R83 ;  /* 0x000000538e337220 */ /* 0x000fe20000410000 */
[----:B------:R-:W-:Y:S01]  /*82e0*/  PRMT R155, R12, 0x7632, R155 ;  /* 0x000076320c9b7816 */ /* 0x000fe2000000009b */
[----:B------:R-:W-:Y:S01]  /*82f0*/  FADD.FTZ R156, R156, -UR23 ;  /* 0x800000179c9c7e21 */ /* 0x000fe20008010000 */
[----:B------:R-:W-:Y:S01]  /*8300*/  FADD.FTZ R157, R157, -UR23 ;  /* 0x800000179d9d7e21 */ /* 0x000fe20008010000 */
[----:B------:R-:W-:Y:S01]  /*8310*/  FADD.FTZ R154, R154, R84 ;  /* 0x000000549a9a7221 */ /* 0x000fe20000010000 */
[----:B------:R-:W-:Y:S01]  /*8320*/  FFMA.FTZ R49, R144, R51, R49 ;  /* 0x0000003390317223 */ /* 0x000fe20000010031 */
[----:B------:R-:W-:Y:S01]  /*8330*/  FADD.FTZ R50, R51, R50 ;  /* 0x0000003233327221 */ /* 0x000fe20000010000 */
        /* <DEDUP_REMOVED lines=23> */
.L_x_223:
[C---:B------:R-:W-:Y:S01]  /*84b0*/  PRMT R161, R13.reuse, 0x7632, R161 ;  /* 0x000076320da17816 */ /* 0x040fe200000000a1 */
[----:B------:R-:W-:Y:S01]  /*84c0*/  FMUL.FTZ R51, R158, R82 ;  /* 0x000000529e337220 */ /* 0x000fe20000410000 */
[----:B------:R-:W-:Y:S02]  /*84d0*/  SHF.L.U32 R160, R13, 0x10, RZ ;  /* 0x000000100da07819 */ /* 0x000fe400000006ff */
[----:B------:R-:W-:Y:S01]  /*84e0*/  SHF.L.U32 R161, R161, 0x10, RZ ;  /* 0x00000010a1a17819 */ /* 0x000fe200000006ff */
[----:B------:R-:W-:Y:S01]  /*84f0*/  FFMA.FTZ R49, R156, R51, R49 ;  /* 0x000000339c317223 */ /* 0x000fe20000010031 */
[----:B------:R-:W-:Y:S01]  /*8500*/  FADD.FTZ R50, R50, R51 ;  /* 0x0000003332327221 */ /* 0x000fe20000010000 */
[----:B------:R-:W-:Y:S01]  /*8510*/  FMUL.FTZ R51, R155, R83 ;  /* 0x000000539b337220 */ /* 0x000fe20000410000 */
[----:B------:R-:W-:Y:S01]  /*8520*/  FADD.FTZ R160, R160, -UR23 ;  /* 0x80000017a0a07e21 */ /* 0x000fe20008010000 */
[----:B------:R-:W-:Y:S01]  /*8530*/  PRMT R159, R14, 0x7632, R159 ;  /* 0x000076320e9f7816 */ /* 0x000fe2000000009f */
[----:B------:R-:W-:Y:S01]  /*8540*/  FADD.FTZ R161, R161, -UR23 ;  /* 0x80000017a1a17e21 */ /* 0x000fe20008010000 */
        /* <DEDUP_REMOVED lines=25> */
.L_x_224:
[----:B------:R-:W-:Y:S01]  /*86e0*/  FMUL.FTZ R51, R162, R82 ;  /* 0x00000052a2337220 */ /* 0x000fe20000410000 */
[----:B------:R-:W-:Y:S01]  /*86f0*/  FMUL.FTZ R85, R159, R83 ;  /* 0x000000539f557220 */ /* 0x000fe20000410000 */
[----:B------:R-:W-:Y:S02]  /*8700*/  SHF.L.U32 R163, R15, 0x10, RZ ;  /* 0x000000100fa37819 */ /* 0x000fe400000006ff */
[----:B------:R-:W-:Y:S01]  /*8710*/  FFMA.FTZ R49, R160, R51, R49 ;  /* 0x00000033a0317223 */ /* 0x000fe20000010031 */
[--C-:B------:R-:W-:Y:S01]  /*8720*/  FADD.FTZ R50, R50, R51.reuse ;  /* 0x0000003332327221 */ /* 0x100fe20000010000 */
[----:B------:R-:W-:Y:S01]  /*8730*/  PRMT R51, R16, 0x7632, R51 ;  /* 0x0000763210337816 */ /* 0x000fe20000000033 */
[----:B------:R-:W-:Y:S01]  /*8740*/  FADD.FTZ R163, R163, -UR23 ;  /* 0x80000017a3a37e21 */ /* 0x000fe20008010000 */
[--C-:B------:R-:W-:Y:S01]  /*8750*/  FFMA.FTZ R84, R161, R85, R49.reuse ;  /* 0x00000055a1547223 */ /* 0x100fe20000010031 */
[----:B------:R-:W-:Y:S01]  /*8760*/  PRMT R49, R15, 0x7632, R49 ;  /* 0x000076320f317816 */ /* 0x000fe20000000031 */
[----:B------:R-:W-:Y:S01]  /*8770*/  FADD.FTZ R85, R85, R50 ;  /* 0x0000003255557221 */ /* 0x000fe20000010000 */
[----:B------:R-:W-:Y:S01]  /*8780*/  SHF.L.U32 R51, R51, 0x10, RZ ;  /* 0x0000001033337819 */ /* 0x000fe200000006ff */
[----:B------:R-:W-:Y:S01]  /*8790*/  FMUL.FTZ R163, R163, UR24 ;  /* 0x00000018a3a37c20 */ /* 0x000fe20008410000 */
[----:B------:R-:W-:-:S02]  /*87a0*/  SHF.L.U32 R49, R49, 0x10, RZ ;  /* 0x0000001031317819 */ /* 0x000fc400000006ff */
[----:B------:R-:W-:-:S03]  /*87b0*/  SHF.L.U32 R50, R16, 0x10, RZ ;  /* 0x0000001010327819 */ /* 0x000fc600000006ff */
[----:B------:R-:W-:-:S04]  /*87c0*/  FADD.FTZ R49, R49, -UR23 ;  /* 0x8000001731317e21 */ /* 0x000fc80008010000 */
        /* <DEDUP_REMOVED lines=20> */
.L_x_225:
[----:B------:R0:W-:Y:S01]  /*8910*/  STL [R1], R2 ;  /* 0x0000000201007387 */ /* 0x0001e20000100800 */
[----:B------:R-:W-:-:S04]  /*8920*/  FMUL.FTZ R164, R50, R82 ;  /* 0x0000005232a47220 */ /* 0x000fc80000410000 */
[----:B------:R-:W-:Y:S01]  /*8930*/  FFMA.FTZ R84, R163, R164, R84 ;  /* 0x000000a4a3547223 */ /* 0x000fe20000010054 */
[----:B------:R-:W-:Y:S01]  /*8940*/  FADD.FTZ R85, R85, R164 ;  /* 0x000000a455557221 */ /* 0x000fe20000010000 */
[----:B------:R-:W-:Y:S01]  /*8950*/  FMUL.FTZ R164, R51, R83 ;  /* 0x0000005333a47220 */ /* 0x000fe20000410000 */
[----:B0-----:R-:W0:Y:S03]  /*8960*/  S2R R2, SR_LANEID ;  /* 0x0000000000027919 */ /* 0x001e260000000000 */
[----:B------:R-:W-:Y:S01]  /*8970*/  FFMA.FTZ R84, R49, R164, R84 ;  /* 0x000000a431547223 */ /* 0x000fe20000010054 */
[----:B------:R-:W-:-:S04]  /*8980*/  FADD.FTZ R85, R164, R85 ;  /* 0x00000055a4557221 */ /* 0x000fc80000010000 */
[----:B------:R-:W1:Y:S04]  /*8990*/  SHFL.DOWN PT, R164, R84, 0x1, 0x1f ;  /* 0x08201f0054a47f89 */ /* 0x000e6800000e0000 */
[----:B------:R-:W2:Y:S01]  /*89a0*/  SHFL.DOWN PT, R165, R85, 0x1, 0x1f ;  /* 0x08201f0055a57f89 */ /* 0x000ea200000e0000 */
[----:B0-----:R-:W-:-:S13]  /*89b0*/  ISETP.GT.AND P0, PT, R2, 0x1e, PT ;  /* 0x0000001e0200780c */ /* 0x001fda0003f04270 */
[----:B-1----:R-:W-:Y:S01]  /*89c0*/  @!P0 FADD.FTZ R84, R84, R164 ;  /* 0x000000a454548221 */ /* 0x002fe20000010000 */
[----:B--2---:R-:W-:Y:S01]  /*89d0*/  @!P0 FADD.FTZ R85, R85, R165 ;  /* 0x000000a555558221 */ /* 0x004fe20000010000 */
[----:B------:R-:W-:-:S03]  /*89e0*/  ISETP.GT.AND P0, PT, R2, 0x1d, PT ;  /* 0x0000001d0200780c */ /* 0x000fc60003f04270 */
[----:B------:R-:W0:Y:S04]  /*89f0*/  SHFL.DOWN PT, R164, R84, 0x2, 0x1f ;  /* 0x08401f0054a47f89 */ /* 0x000e2800000e0000 */
[----:B------:R-:W1:Y:S06]  /*8a00*/  SHFL.DOWN PT, R165, R85, 0x2, 0x1f ;  /* 0x08401f0055a57f89 */ /* 0x000e6c00000e0000 */
        /* <DEDUP_REMOVED lines=11> */
[----:B-1----:R-:W-:Y:S01]  /*8ac0*/  @!P0 FADD.FTZ R85, R85, R165 ;  /* 0x000000a555558221 */ /* 0x002fe20000010000 */
[----:B------:R-:W-:Y:S01]  /*8ad0*/  ISETP.GT.AND P0, PT, R2, 0xf, PT ;  /* 0x0000000f0200780c */ /* 0x000fe20003f04270 */
[----:B------:R-:W-:Y:S01]  /*8ae0*/  FFMA.FTZ R33, R35, R34, R33 ;  /* 0x0000002223217223 */ /* 0x000fe20000010021 */
[----:B------:R0:W5:Y:S01]  /*8af0*/  LDL.LU R2, [R1] ;  /* 0x0000000001027983 */ /* 0x0001620000300800 */
[----:B------:R-:W-:Y:S01]  /*8b00*/  FADD.FTZ R32, R32, R34 ;  /* 0x0000002220207221 */ /* 0x000fe20000010000 */
[----:B------:R-:W-:Y:S01]  /*8b10*/  FFMA.FTZ R145, R38, R36, R145 ;  /* 0x0000002426917223 */ /* 0x000fe20000010091 */
[----:B------:R-:W-:Y:S01]  /*8b20*/  FFMA.FTZ R33, R39, R37, R33 ;  /* 0x0000002527217223 */ /* 0x000fe20000010021 */
[----:B------:R-:W-:Y:S01]  /*8b30*/  FADD.FTZ R154, R154, R36 ;  /* 0x000000249a9a7221 */ /* 0x000fe20000010000 */
[----:B------:R-:W-:Y:S01]  /*8b40*/  FADD.FTZ R32, R32, R37 ;  /* 0x0000002520207221 */ /* 0x000fe20000010000 */
[----:B------:R-:W-:Y:S01]  /*8b50*/  FFMA.FTZ R145, R42, R40, R145 ;  /* 0x000000282a917223 */ /* 0x000fe20000010091 */
[----:B------:R-:W-:Y:S01]  /*8b60*/  FFMA.FTZ R33, R43, R41, R33 ;  /* 0x000000292b217223 */ /* 0x000fe20000010021 */
[----:B------:R-:W1:Y:S01]  /*8b70*/  SHFL.DOWN PT, R164, R84, 0x10, 0x1f ;  /* 0x0a001f0054a47f89 */ /* 0x000e6200000e0000 */
        /* <DEDUP_REMOVED lines=24> */
[----:B-1----:R-:W-:Y:S01]  /*8d00*/  @!P0 FADD.FTZ R84, R84, R164 ;  /* 0x000000a454548221 */ /* 0x002fe20000010000 */
[----:B------:R-:W-:Y:S01]  /*8d10*/  FADD.FTZ R154, R154, R67 ;  /* 0x000000439a9a7221 */ /* 0x000fe20000010000 */
[----:B------:R-:W-:Y:S01]  /*8d20*/  FADD.FTZ R35, R35, R68 ;  /* 0x0000004423237221 */ /* 0x000fe20000010000 */
[----:B------:R-:W1:Y:S01]  /*8d30*/  S2R R164, SR_LANEID ;  /* 0x0000000000a47919 */ /* 0x000e620000000000 */
[----:B------:R-:W-:Y:S01]  /*8d40*/  FFMA.FTZ R32, R87, R71, R32 ;  /* 0x0000004757207223 */ /* 0x000fe20000010020 */
[----:B------:R-:W-:Y:S01]  /*8d50*/  FFMA.FTZ R33, R120, R86, R33 ;  /* 0x0000005678217223 */ /* 0x000fe20000010021 */
[----:B------:R-:W-:Y:S01]  /*8d60*/  FADD.FTZ R154, R154, R71 ;  /* 0x000000479a9a7221 */ /* 0x000fe20000010000 */
[----:B------:R-:W-:Y:S01]  /*8d70*/  FADD.FTZ R35, R35, R86 ;  /* 0x0000005623237221 */ /* 0x000fe20000010000 */
[----:B------:R-:W-:Y:S01]  /*8d80*/  FFMA.FTZ R32, R123, R121, R32 ;  /* 0x000000797b207223 */ /* 0x000fe20000010020 */
[----:B------:R-:W-:Y:S01]  /*8d90*/  FFMA.FTZ R33, R124, R122, R33 ;  /* 0x0000007a7c217223 */ /* 0x000fe20000010021 */
[----:B------:R-:W2:Y:S01]  /*8da0*/  SHFL.DOWN PT, R165, R85, 0x10, 0x1f ;  /* 0x0a001f0055a57f89 */ /* 0x000ea200000e0000 */
[----:B------:R-:W-:Y:S01]  /*8db0*/  FADD.FTZ R154, R154, R121 ;  /* 0x000000799a9a7221 */ /* 0x000fe20000010000 */
[----:B------:R-:W-:Y:S01]  /*8dc0*/  FADD.FTZ R35, R35, R122 ;  /* 0x0000007a23237221 */ /* 0x000fe20000010000 */
[----:B------:R-:W3:Y:S01]  /*8dd0*/  S2UR UR7, SR_CgaCtaId ;  /* 0x00000000000779c3 */ /* 0x000ee20000008800 */
        /* <DEDUP_REMOVED lines=20> */
[----:B------:R-:W-:Y:S01]  /*8f20*/  UMOV UR6, 0x400 ;  /* 0x0000040000067882 */ /* 0x000fe20000000000 */
[----:B------:R-:W-:Y:S01]  /*8f30*/  FFMA.FTZ R143, R156, R158, R143 ;  /* 0x0000009e9c8f7223 */ /* 0x000fe2000001008f */
[----:B------:R-:W-:Y:S01]  /*8f40*/  UIADD3 UR5, UR6, 0x80, URZ ;  /* 0x0000008006057890 */ /* 0x000fe2000fffe03f */
[----:B------:R-:W-:Y:S01]  /*8f50*/  FFMA.FTZ R144, R157, R155, R144 ;  /* 0x0000009b9d907223 */ /* 0x000fe20000010090 */
[----:B--2---:R-:W-:Y:S01]  /*8f60*/  @!P0 FADD.FTZ R85, R85, R165 ;  /* 0x000000a555558221 */ /* 0x004fe20000010000 */
[----:B------:R-:W-:Y:S01]  /*8f70*/  FADD.FTZ R141, R141, R158 ;  /* 0x0000009e8d8d7221 */ /* 0x000fe20000010000 */
[----:B------:R-:W-:Y:S01]  /*8f80*/  FADD.FTZ R142, R142, R155 ;  /* 0x0000009b8e8e7221 */ /* 0x000fe20000010000 */
[----:B-1----:R-:W-:Y:S01]  /*8f90*/  ISETP.NE.AND P0, PT, R164, RZ, PT ;  /* 0x000000ffa400720c */ /* 0x002fe20003f05270 */
[----:B---3--:R-:W-:Y:S01]  /*8fa0*/  ULEA UR5, UR7, UR5, 0x18 ;  /* 0x0000000507057291 */ /* 0x008fe2000f8ec03f */
[----:B------:R-:W-:Y:S01]  /*8fb0*/  FFMA.FTZ R48, R160, R162, R143 ;  /* 0x000000a2a0307223 */ /* 0x000fe2000001008f */
[----:B------:R-:W-:Y:S01]  /*8fc0*/  FFMA.FTZ R144, R161, R159, R144 ;  /* 0x0000009fa1907223 */ /* 0x000fe20000010090 */
[----:B------:R-:W-:Y:S01]  /*8fd0*/  FADD.FTZ R141, R141, R162 ;  /* 0x000000a28d8d7221 */ /* 0x000fe20000010000 */
[----:B------:R-:W-:Y:S01]  /*8fe0*/  FADD.FTZ R142, R142, R159 ;  /* 0x0000009f8e8e7221 */ /* 0x000fe20000010000 */
[----:B------:R-:W1:Y:S01]  /*8ff0*/  LDC.64 R86, c[0x0][0x268] ;  /* 0x00009a00ff567b82 */ /* 0x000e620000000a00 */
[----:B------:R-:W-:Y:S01]  /*9000*/  FFMA.FTZ R48, R163, R50, R48 ;  /* 0x00000032a3307223 */ /* 0x000fe20000010030 */
[----:B------:R-:W-:Y:S01]  /*9010*/  FFMA.FTZ R49, R49, R51, R144 ;  /* 0x0000003331317223 */ /* 0x000fe20000010090 */
[----:B------:R-:W-:Y:S01]  /*9020*/  FADD.FTZ R50, R141, R50 ;  /* 0x000000328d327221 */ /* 0x000fe20000010000 */
[----:B------:R-:W-:Y:S01]  /*9030*/  FADD.FTZ R51, R142, R51 ;  /* 0x000000338e337221 */ /* 0x000fe20000010000 */
[----:B------:R-:W-:-:S05]  /*9040*/  LEA R120, R0, UR5, 0x4 ;  /* 0x0000000500787c11 */ /* 0x000fca000f8e20ff */
[----:B------:R0:W-:Y:S04]  /*9050*/  STS.128 [R120], R48 ;  /* 0x0000003078007388 */ /* 0x0001e80000000c00 */
[----:B------:R0:W-:Y:S01]  /*9060*/  @!P0 STS.64 [R146+0x10], R84 ;  /* 0x0000105492008388 */ /* 0x0001e20000000a00 */
[----:B------:R-:W-:Y:S01]  /*9070*/  BAR.SYNC.DEFER_BLOCKING 0x0 ;  /* 0x0000000000007b1d */ /* 0x000fe20000010000 */
[----:B------:R-:W-:Y:S02]  /*9080*/  ISETP.NE.AND P0, PT, R0, RZ, PT ;  /* 0x000000ff0000720c */ /* 0x000fe40003f05270 */
[----:B------:R-:W-:-:S03]  /*9090*/  MOV R33, UR14 ;  /* 0x0000000e00217c02 */ /* 0x000fc60008000f00 */
[----:B------:R-:W-:Y:S02]  /*90a0*/  BSSY B0, `(.L_x_226) ;  /* 0x0000022000007945 */ /* 0x000fe40003800000 */
[----:B------:R-:W-:Y:S01]  /*90b0*/  IMAD R33, R33, 0x18, R0 ;  /* 0x0000001821217824 */ /* 0x000fe200078e0200 */
[----:B------:R-:W-:-:S03]  /*90c0*/  PRMT R145, R17, 0x7632, R145 ;  /* 0x0000763211917816 */ /* 0x000fc60000000091 */
[----:B-1----:R-:W-:Y:S02]  /*90d0*/  IMAD.WIDE R86, R33, 0x4, R86 ;  /* 0x0000000421567825 */ /* 0x002fe400078e0256 */
[----:B0-----:R-:W-:Y:S05]  /*90e0*/  @P0 BRA `(.L_x_227) ;  /* 0x0000000000740947 */ /* 0x001fea0003800000 */
[----:B------:R-:W-:-:S09]  /*90f0*/  ULEA UR5, UR7, UR6, 0x18 ;  /* 0x0000000607057291 */ /* 0x000fd2000f8ec03f */
[----:B------:R-:W0:Y:S04]  /*9100*/  LDS.64 R56, [UR5+0x18] ;  /* 0x00001805ff387984 */ /* 0x000e280008000a00 */
[----:B------:R-:W1:Y:S04]  /*9110*/  LDS.128 R32, [UR5+0x20] ;  /* 0x00002005ff207984 */ /* 0x000e680008000c00 */
[----:B------:R-:W2:Y:S04]  /*9120*/  LDS.128 R36, [UR5+0x30] ;  /* 0x00003005ff247984 */ /* 0x000ea80008000c00 */
[----:B------:R-:W3:Y:S04]  /*9130*/  LDS.128 R40, [UR5+0x40] ;  /* 0x00004005ff287984 */ /* 0x000ee80008000c00 */
[----:B------:R-:W4:Y:S04]  /*9140*/  LDS.128 R44, [UR5+0x50] ;  /* 0x00005005ff2c7984 */ /* 0x000f280008000c00 */
[----:B------:R-:W4:Y:S01]  /*9150*/  LDS.128 R52, [UR5+0x60] ;  /* 0x00006005ff347984 */ /* 0x000f220008000c00 */
[----:B0-----:R-:W-:Y:S01]  /*9160*/  FADD.FTZ R59, R84, R56 ;  /* 0x00000038543b7221 */ /* 0x001fe20000010000 */
        /* <DEDUP_REMOVED lines=17> */
[----:B------:R-:W-:Y:S01]  /*9280*/  FADD.FTZ R59, R59, R52 ;  /* 0x000000343b3b7221 */ /* 0x000fe20000010000 */
[----:B------:R-:W-:-:S03]  /*9290*/  FADD.FTZ R56, R56, R53 ;  /* 0x0000003538387221 */ /* 0x000fc60000010000 */
[----:B------:R-:W-:Y:S01]  /*92a0*/  FADD.FTZ R84, R59, R54 ;  /* 0x000000363b547221 */ /* 0x000fe20000010000 */
[----:B------:R-:W-:-:S07]  /*92b0*/  FADD.FTZ R85, R56, R55 ;  /* 0x0000003738557221 */ /* 0x000fce0000010000 */
.L_x_227:
[----:B------:R-:W-:Y:S05]  /*92c0*/  BSYNC B0 ;  /* 0x0000000000007941 */ /* 0x000fea0003800000 */
.L_x_226:
        /* <DEDUP_REMOVED lines=10> */
[----:B------:R-:W4:Y:S04]  /*9370*/  LDS.128 R32, [R120+0x780] ;  /* 0x0007800078207984 */ /* 0x000f280000000c00 */
[----:B------:R-:W4:Y:S04]  /*9380*/  LDS.128 R36, [R120+0x900] ;  /* 0x0009000078247984 */ /* 0x000f280000000c00 */
[----:B------:R-:W4:Y:S04]  /*9390*/  LDS.128 R64, [R120+0xa80] ;  /* 0x000a800078407984 */ /* 0x000f280000000c00 */
[----:B------:R-:W4:Y:S04]  /*93a0*/  LDS.128 R60, [R120+0xc00] ;  /* 0x000c0000783c7984 */ /* 0x000f280000000c00 */
[----:B------:R-:W4:Y:S01]  /*93b0*/  LDS.128 R56, [R120+0xd80] ;  /* 0x000d800078387984 */ /* 0x000f220000000c00 */
[----:B0-----:R-:W-:Y:S01]  /*93c0*/  FADD.FTZ R121, R48, R52 ;  /* 0x0000003430797221 */ /* 0x001fe20000010000 */
[----:B------:R-:W-:Y:S01]  /*93d0*/  FADD.FTZ R48, R49, R53 ;  /* 0x0000003531307221 */ /* 0x000fe20000010000 */
[----:B------:R-:W-:Y:S01]  /*93e0*/  FADD.FTZ R49, R50, R54 ;  /* 0x0000003632317221 */ /* 0x000fe20000010000 */
[----:B------:R-:W-:Y:S01]  /*93f0*/  FADD.FTZ R50, R51, R55 ;  /* 0x0000003733327221 */ /* 0x000fe20000010000 */
[----:B-1----:R-:W-:Y:S01]  /*9400*/  FADD.FTZ R121, R121, R44 ;  /* 0x0000002c79797221 */ /* 0x002fe20000010000 */
[----:B------:R-:W-:Y:S01]  /*9410*/  FADD.FTZ R44, R48, R45 ;  /* 0x0000002d302c7221 */ /* 0x000fe20000010000 */
[----:B------:R-:W0:Y:S01]  /*9420*/  LDS.128 R52, [R120+0xf00] ;  /* 0x000f000078347984 */ /* 0x000e220000000c00 */
        /* <DEDUP_REMOVED lines=18> */
[----:B------:R-:W-:Y:S01]  /*9550*/  FADD.FTZ R121, R121, R36 ;  /* 0x0000002479797221 */ /* 0x000fe20000010000 */
[----:B------:R-:W-:Y:S01]  /*9560*/  FADD.FTZ R124, R124, R37 ;  /* 0x000000257c7c7221 */ /* 0x000fe20000010000 */
[----:B------:R-:W4:Y:S01]  /*9570*/  LDS.128 R32, [R120+0x1680] ;  /* 0x0016800078207984 */ /* 0x000f220000000c00 */
        /* <DEDUP_REMOVED lines=34> */
[----:B------:R-:W-:Y:S01]  /*97a0*/  FADD.FTZ R48, R121, R32 ;  /* 0x0000002079307221 */ /* 0x000fe20000010000 */
[----:B------:R-:W-:Y:S01]  /*97b0*/  FADD.FTZ R49, R124, R33 ;  /* 0x000000217c317221 */ /* 0x000fe20000010000 */
[----:B------:R-:W-:Y:S01]  /*97c0*/  FADD.FTZ R50, R123, R34 ;  /* 0x000000227b327221 */ /* 0x000fe20000010000 */
[----:B------:R-:W-:-:S07]  /*97d0*/  FADD.FTZ R51, R122, R35 ;  /* 0x000000237a337221 */ /* 0x000fce0000010000 */
.L_x_229:
[----:B------:R-:W-:Y:S05]  /*97e0*/  BSYNC B0 ;  /* 0x0000000000007941 */ /* 0x000fea0003800000 */
.L_x_228:
[----:B------:R-:W-:Y:S01]  /*97f0*/  ULDC UR15, c[0x0][0xc] ;  /* 0x00000300000f7ab9 */ /* 0x000fe20000000800 */
[----:B------:R-:W-:Y:S04]  /*9800*/  BSSY B0, `(.L_x_230) ;  /* 0x000000f000007945 */ /* 0x000fe80003800000 */
[----:B------:R-:W-:Y:S05]  /*9810*/  @P6 BRA `(.L_x_231) ;  /* 0x0000000000346947 */ /* 0x000fea0003800000 */
        /* <DEDUP_REMOVED lines=13> */
.L_x_231:
[----:B------:R-:W-:Y:S05]  /*98f0*/  BSYNC B0 ;  /* 0x0000000000007941 */ /* 0x000fea0003800000 */
.L_x_230:
[----:B------:R-:W-:Y:S01]  /*9900*/  UISETP.GE.U32.AND UP0, UPT, UR15, 0x2, UPT ;  /* 0x000000020f00788c */ /* 0x000fe2000bf06070 */
[----:B------:R-:W-:Y:S02]  /*9910*/  PRMT R45, R18, 0x7632, R45 ;  /* 0x00007632122d7816 */ /* 0x000fe4000000002d */
[----:B-1----:R-:W-:Y:S02]  /*9920*/  PRMT R51, R19, 0x7632, R51 ;  /* 0x0000763213337816 */ /* 0x002fe40000000033 */
[----:B------:R-:W-:Y:S02]  /*9930*/  PRMT R50, R20, 0x7632, R50 ;  /* 0x0000763214327816 */ /* 0x000fe40000000032 */
[----:B------:R-:W-:Y:S02]  /*9940*/  PLOP3.LUT P6, PT, PT, PT, UP0, 0x40, 0x0 ;  /* 0x000000000000781c */ /* 0x000fe40003fce808 */
        /* <DEDUP_REMOVED lines=59> */
[----:B------:R-:W-:Y:S01]  /*9d00*/  PRMT R53, R118, 0x7632, R53 ;  /* 0x0000763276357816 */ /* 0x000fe20000000035 */
[----:B------:R-:W-:Y:S06]  /*9d10*/  @P6 BRA `(.L_x_232) ;  /* 0x0000001800706947 */ /* 0x000fec0003800000 */
[----:B------:R-:W0:Y:S01]  /*9d20*/  S2UR UR13, SR_CTAID.Y ;  /* 0x00000000000d79c3 */ /* 0x000e220000002600 */
[----:B------:R-:W-:Y:S01]  /*9d30*/  ULOP3.LUT UR5, UR4, 0x1, URZ, 0xc0, !UPT ;  /* 0x0000000104057892 */ /* 0x000fe2000f8ec03f */
[----:B------:R-:W-:Y:S01]  /*9d40*/  ULDC UR14, c[0x0][0x10] ;  /* 0x00000400000e7ab9 */ /* 0x000fe20000000800 */
[----:B------:R-:W-:Y:S02]  /*9d50*/  ULDC.64 UR16, c[0x0][0x260] ;  /* 0x0000980000107ab9 */ /* 0x000fe40000000a00 */
[----:B------:R-:W-:-:S04]  /*9d60*/  UIMAD UR5, UR5, UR14, URZ ;  /* 0x0000000e050572a4 */ /* 0x000fc8000f8e023f */
[----:B------:R-:W-:Y:S02]  /*9d70*/  UIMAD UR6, UR5, UR15, URZ ;  /* 0x0000000f050672a4 */ /* 0x000fe4000f8e023f */
[----:B0-----:R-:W-:Y:S02]  /*9d80*/  UIADD3 UR18, UR5, UR13, URZ ;  /* 0x0000000d05127290 */ /* 0x001fe4000fffe03f */
[----:B------:R-:W-:-:S03]  /*9d90*/  USHF.L.U32 UR5, UR6, 0x1, URZ ;  /* 0x0000000106057899 */ /* 0x000fc6000800063f */
[----:B------:R-:W-:Y:S02]  /*9da0*/  ULDC.64 UR6, c[0x0][0x258] ;  /* 0x0000960000067ab9 */ /* 0x000fe40000000a00 */
[----:B------:R-:W-:Y:S02]  /*9db0*/  UIMAD.WIDE.U32 UR18, UR18, 0x4, UR6 ;  /* 0x00000004121278a5 */ /* 0x000fe4000f8e0006 */
[----:B------:R-:W-:Y:S01]  /*9dc0*/  UIMAD.WIDE UR6, UR5, 0x4, UR16 ;  /* 0x00000004050678a5 */ /* 0x000fe2000f8e0210 */
[----:B------:R-:W-:Y:S11]  /*9dd0*/  @P0 BRA `(.L_x_233) ;  /* 0x0000000000800947 */ /* 0x000ff60003800000 */
[----:B------:R-:W0:Y:S01]  /*9de0*/  S2R R47, SR_LANEID ;  /* 0x00000000002f7919 */ /* 0x000e220000000000 */
[----:B------:R-:W-:Y:S02]  /*9df0*/  UIMAD UR16, UR22, UR14, UR13 ;  /* 0x0000000e161072a4 */ /* 0x000fe4000f8e020d */
[----:B------:R-:W-:Y:S02]  /*9e00*/  ULOP3.LUT UP0, URZ, UR4, 0x2, URZ, 0xc0, !UPT ;  /* 0x00000002043f7892 */ /* 0x000fe4000f80c03f */
[----:B------:R-:W-:Y:S01]  /*9e10*/  UIMAD.WIDE.U32 UR16, UR16, 0x8, UR6 ;  /* 0x00000008101078a5 */ /* 0x000fe2000f8e0006 */
[----:B------:R-:W-:Y:S02]  /*9e20*/  UMOV UR5, 0x1 ;  /* 0x0000000100057882 */ /* 0x000fe40000000000 */
[----:B------:R-:W-:-:S03]  /*9e30*/  USEL UR5, UR5, 0xffffffff, !UP0 ;  /* 0xffffffff05057887 */ /* 0x000fc6000c000000 */
[----:B------:R-:W-:Y:S01]  /*9e40*/  MOV R42, UR16 ;  /* 0x00000010002a7c02 */ /* 0x000fe20008000f00 */
[----:B------:R-:W-:Y:S01]  /*9e50*/  VOTEU.ANY UR16, UPT, PT ;  /* 0x0000000000107886 */ /* 0x000fe200038e0100 */
[----:B------:R-:W-:Y:S01]  /*9e60*/  MOV R43, UR17 ;  /* 0x00000011002b7c02 */ /* 0x000fe20008000f00 */
[----:B------:R-:W-:Y:S02]  /*9e70*/  UPOPC UR17, UR16 ;  /* 0x00000010001172bf */ /* 0x000fe40008000000 */
[----:B------:R-:W-:Y:S02]  /*9e80*/  UFLO.U32 UR16, UR16 ;  /* 0x00000010001072bd */ /* 0x000fe400080e0000 */
[----:B------:R-:W-:Y:S01]  /*9e90*/  UIMAD UR5, UR5, UR17, URZ ;  /* 0x00000011050572a4 */ /* 0x000fe2000f8e023f */
[----:B------:R1:W-:Y:S05]  /*9ea0*/  STG.E.64 desc[UR20][R42.64], R84 ;  /* 0x000000542a007986 */ /* 0x0003ea000c101b14 */
[----:B------:R-:W-:-:S02]  /*9eb0*/  MOV R46, UR5 ;  /* 0x00000005002e7c02 */ /* 0x000fc40008000f00 */
[----:B0-----:R-:W-:Y:S02]  /*9ec0*/  ISETP.EQ.U32.AND P6, PT, R47, UR16, PT ;  /* 0x000000102f007c0c */ /* 0x001fe4000bfc2070 */
[----:B-1----:R-:W-:Y:S02]  /*9ed0*/  MOV R42, UR18 ;  /* 0x00000012002a7c02 */ /* 0x002fe40008000f00 */
[----:B------:R-:W-:-:S09]  /*9ee0*/  MOV R43, UR19 ;  /* 0x00000013002b7c02 */ /* 0x000fd20008000f00 */
[----:B------:R-:W-:Y:S06]  /*9ef0*/  @P6 MEMBAR.ALL.GPU ;  /* 0x0000000000006992 */ /* 0x000fec000000a000 */
[----:B------:R-:W-:-:S00]  /*9f00*/  @P6 ERRBAR ;  /* 0x00000000000069ab */ /* 0x000fc00000000000 */
[----:B------:R-:W-:Y:S06]  /*9f10*/  @P6 CGAERRBAR ;  /* 0x00000000000065ab */ /* 0x000fec0000000000 */
[----:B------:R0:W-:Y:S01]  /*9f20*/  @P6 REDG.E.ADD.S32.STRONG.GPU desc[UR20][R42.64], R46 ;  /* 0x0000002e2a00698e */ /* 0x0001e2000c10e394 */
[----:B------:R-:W-:-:S04]  /*9f30*/  PLOP3.LUT P6, PT, PT, PT, UP0, 0x40, 0x0 ;  /* 0x000000000000781c */ /* 0x000fc80003fce808 */
[----:B0-----:R-:W-:-:S04]  /*9f40*/  SEL R46, RZ, UR15, !P6 ;  /* 0x0000000fff2e7c07 */ /* 0x001fc8000f000000 */
[----:B------:R-:W-:-:S13]  /*9f50*/  ISETP.NE.AND P6, PT, R46, -0x1, PT ;  /* 0xffffffff2e00780c */ /* 0x000fda0003fc5270 */
[----:B------:R-:W-:Y:S05]  /*9f60*/  @!P6 BRA `(.L_x_233) ;  /* 0x00000000001ce947 */ /* 0x000fea0003800000 */
.L_x_234:
[----:B------:R-:W-:Y:S02]  /*9f70*/  MOV R42, UR18 ;  /* 0x00000012002a7c02 */ /* 0x000fe40008000f00 */
[----:B------:R-:W-:-:S05]  /*9f80*/  MOV R43, UR19 ;  /* 0x00000013002b7c02 */ /* 0x000fca0008000f00 */
[----:B------:R-:W2:Y:S04]  /*9f90*/  LDG.E.STRONG.GPU R42, desc[UR20][R42.64] ;  /* 0x000000142a2a7981 */ /* 0x000ea8000c1ef900 */
[----:B--2---:R-:W-:Y:S01]  /*9fa0*/  CCTL.IVALL ;  /* 0x00000000ff00798f */ /* 0x004fe20002000000 */
[----:B------:R-:W-:Y:S05]  /*9fb0*/  YIELD ;  /* 0x0000000000007946 */ /* 0x000fea0003800000 */
[----:B------:R-:W-:-:S13]  /*9fc0*/  ISETP.NE.AND P6, PT, R42, R46, PT ;  /* 0x0000002e2a00720c */ /* 0x000fda0003fc5270 */
[----:B------:R-:W-:Y:S05]  /*9fd0*/  @P6 BRA `(.L_x_234) ;  /* 0xfffffffc00e46947 */ /* 0x000fea000383ffff */
.L_x_233:
[----:B------:R-:W-:Y:S01]  /*9fe0*/  ISETP.NE.AND P6, PT, RZ, UR15, PT ;  /* 0x0000000fff007c0c */ /* 0x000fe2000bfc5270 */
[----:B------:R-:W-:Y:S05]  /*9ff0*/  WARPSYNC.ALL ;  /* 0x0000000000007948 */ /* 0x000fea0003800000 */
[----:B------:R-:W-:Y:S07]  /*a000*/  BAR.SYNC.DEFER_BLOCKING 0x0 ;  /* 0x0000000000007b1d */ /* 0x000fee0000010000 */
[----:B------:R-:W-:Y:S05]  /*a010*/  @!P6 BRA `(.L_x_232) ;  /* 0x0000001400b0e947 */ /* 0x000fea0003800000 */
[----:B------:R-:W-:-:S04]  /*a020*/  UIADD3 UR5, UR15, -0x1, URZ ;  /* 0xffffffff0f057890 */ /* 0x000fc8000fffe03f */
[----:B------:R-:W-:-:S03]  /*a030*/  UISETP.GE.U32.AND UP0, UPT, UR5, 0x3, UPT ;  /* 0x000000030500788c */ /* 0x000fc6000bf06070 */
[----:B------:R-:W-:-:S03]  /*a040*/  UMOV UR5, URZ ;  /* 0x0000003f00057c82 */ /* 0x000fc60008000000 */
[----:B------:R-:W-:-:S13]  /*a050*/  PLOP3.LUT P6, PT, PT, PT, UP0, 0x40, 0x0 ;  /* 0x000000000000781c */ /* 0x000fda0003fce808 */
[----:B------:R-:W-:Y:S05]  /*a060*/  @P6 BRA `(.L_x_235) ;  /* 0x0000001000fc6947 */ /* 0x000fea0003800000 */
[----:B------:R-:W-:Y:S01]  /*a070*/  ULOP3.LUT UR16, UR15, 0x3, URZ, 0xc0, !UPT ;  /* 0x000000030f107892 */ /* 0x000fe2000f8ec03f */
[----:B------:R-:W-:-:S03]  /*a080*/  UMOV UR5, URZ ;  /* 0x0000003f00057c82 */ /* 0x000fc60008000000 */
[----:B------:R-:W-:-:S06]  /*a090*/  UIADD3 UR16, -UR16, UR15, URZ ;  /* 0x0000000f10107290 */ /* 0x000fcc000fffe13f */
[----:B------:R-:W-:-:S13]  /*a0a0*/  ISETP.LT.AND P6, PT, RZ, UR16, PT ;  /* 0x00000010ff007c0c */ /* 0x000fda000bfc1270 */
[----:B------:R-:W-:Y:S05]  /*a0b0*/  @!P6 BRA `(.L_x_236) ;  /* 0x000000100034e947 */ /* 0x000fea0003800000 */
[----:B------:R-:W-:Y:S01]  /*a0c0*/  LOP3.LUT R119, R119, 0xffbfffff, RZ, 0xc0, !PT ;  /* 0xffbfffff77777812 */ /* 0x000fe200078ec0ff */
[----:B------:R-:W-:-:S03]  /*a0d0*/  UISETP.GT.AND UP0, UPT, UR16, 0xc, UPT ;  /* 0x0000000c1000788c */ /* 0x000fc6000bf04270 */
[----:B------:R-:W-:Y:S02]  /*a0e0*/  @P0 LOP3.LUT R119, R119, 0x400000, RZ, 0xfc, !PT ;  /* 0x0040000077770812 */ /* 0x000fe400078efcff */
[----:B------:R-:W-:Y:S02]  /*a0f0*/  PLOP3.LUT P0, PT, PT, PT, PT, 0x80, 0x0 ;  /* 0x000000000000781c */ /* 0x000fe40003f0f070 */
[----:B------:R-:W-:Y:S02]  /*a100*/  PLOP3.LUT P6, PT, PT, PT, UP0, 0x40, 0x0 ;  /* 0x000000000000781c */ /* 0x000fe40003fce808 */
[----:B------:R-:W-:-:S09]  /*a110*/  LOP3.LUT R119, R119, 0xfffffffe, RZ, 0xc0, !PT ;  /* 0xfffffffe77777812 */ /* 0x000fd200078ec0ff */
[----:B------:R-:W-:-:S04]  /*a120*/  @P0 LOP3.LUT R119, R119, 0x1, RZ, 0xfc, !PT ;  /* 0x0000000177770812 */ /* 0x000fc800078efcff */
[----:B------:R-:W-:Y:S01]  /*a130*/  LOP3.LUT P0, RZ, R119, 0x400000, RZ, 0xc0, !PT ;  /* 0x0040000077ff7812 */ /* 0x000fe2000780c0ff */
[----:B------:R-:W-:-:S12]  /*a140*/  @P6 BRA `(.L_x_237) ;  /* 0x0000000800a06947 */ /* 0x000fd80003800000 */
[----:B------:R-:W-:Y:S02]  /*a150*/  PLOP3.LUT P6, PT, PT, PT, PT, 0x8, 0x0 ;  /* 0x000000000000781c */ /* 0x000fe40003fce170 */
[----:B------:R-:W-:-:S11]  /*a160*/  LOP3.LUT R119, R119, 0xfffffffe, RZ, 0xc0, !PT ;  /* 0xfffffffe77777812 */ /* 0x000fd600078ec0ff */
[----:B------:R-:W-:-:S07]  /*a170*/  @P6 LOP3.LUT R119, R119, 0x1, RZ, 0xfc, !PT ;  /* 0x0000000177776812 */ /* 0x000fce00078efcff */
.L_x_238:
[----:B------:R-:W0:Y:S02]  /*a180*/  S2R R46, SR_CTAID.X ;  /* 0x00000000002e7919 */ /* 0x000e240000002500 */
[----:B0-----:R-:W-:-:S13]  /*a190*/  ISETP.EQ.OR P6, PT, R46, UR5, P0 ;  /* 0x000000052e007c0c */ /* 0x001fda00087c2670 */
[----:B------:R-:W-:-:S05]  /*a1a0*/  VOTEU.ALL UP0, P6 ;  /* 0x00000000003f7886 */ /* 0x000fca0003000000 */
[----:B------:R-:W-:-:S04]  /*a1b0*/  @!UP0 UIMAD UR18, UR14, UR5, UR13 ;  /* 0x000000050e1282a4 */ /* 0x000fc8000f8e020d */
[----:B------:R-:W-:-:S06]  /*a1c0*/  @!UP0 UIMAD.WIDE.U32 UR18, UR18, 0x8, UR6 ;  /* 0x00000008121288a5 */ /* 0x000fcc000f8e0006 */
[----:B------:R-:W-:Y:S02]  /*a1d0*/  MOV R42, UR18 ;  /* 0x00000012002a7c02 */ /* 0x000fe40008000f00 */
[----:B------:R-:W-:-:S06]  /*a1e0*/  MOV R43, UR19 ;  /* 0x00000013002b7c02 */ /* 0x000fcc0008000f00 */
[----:B------:R-:W2:Y:S01]  /*a1f0*/  @!P6 LDG.E.64 R42, desc[UR20][R42.64] ;  /* 0x000000142a2ae981 */ /* 0x000ea2000c1e1b00 */
[----:B------:R-:W-:Y:S01]  /*a200*/  UIADD3 UR18, UR5, 0x1, URZ ;  /* 0x0000000105127890 */ /* 0x000fe2000fffe03f */
[----:B--2---:R-:W-:Y:S01]  /*a210*/  @!P6 FADD.FTZ R84, R84, R42 ;  /* 0x0000002a5454e221 */ /* 0x004fe20000010000 */
[----:B------:R-:W-:-:S04]  /*a220*/  @!P6 FADD.FTZ R85, R85, R43 ;  /* 0x0000002b5555e221 */ /* 0x000fc80000010000 */
[----:B------:R-:W-:-:S13]  /*a230*/  ISETP.EQ.OR P6, PT, R46, UR18, P0 ;  /* 0x000000122e007c0c */ /* 0x000fda00087c2670 */
        /* <DEDUP_REMOVED lines=146> */
[----:B------:R-:W-:Y:S02]  /*ab60*/  UIADD3 UR16, UR16, -0x10, URZ ;  /* 0xfffffff010107890 */ /* 0x000fe4000fffe03f */
[----:B------:R-:W-:Y:S02]  /*ab70*/  UIADD3 UR5, UR5, 0x10, URZ ;  /* 0x0000001005057890 */ /* 0x000fe4000fffe03f */
[----:B------:R-:W-:Y:S01]  /*ab80*/  UISETP.GT.AND UP0, UPT, UR16, 0xc, UPT ;  /* 0x0000000c1000788c */ /* 0x000fe2000bf04270 */
[----:B--2---:R-:W-:Y:S01]  /*ab90*/  @!P6 FADD.FTZ R84, R84, R42 ;  /* 0x0000002a5454e221 */ /* 0x004fe20000010000 */
[----:B------:R-:W-:-:S04]  /*aba0*/  @!P6 FADD.FTZ R85, R85, R43 ;  /* 0x0000002b5555e221 */ /* 0x000fc80000010000 */
[----:B------:R-:W-:-:S13]  /*abb0*/  PLOP3.LUT P6, PT, PT, PT, UP0, 0x80, 0x0 ;  /* 0x000000000000781c */ /* 0x000fda0003fcf008 */
[----:B------:R-:W-:Y:S05]  /*abc0*/  @P6 BRA `(.L_x_238) ;  /* 0xfffffff4006c6947 */ /* 0x000fea000383ffff */
.L_x_237:
[----:B------:R-:W-:-:S06]  /*abd0*/  UISETP.GT.AND UP0, UPT, UR16, 0x4, UPT ;  /* 0x000000041000788c */ /* 0x000fcc000bf04270 */
[----:B------:R-:W-:-:S13]  /*abe0*/  PLOP3.LUT P6, PT, PT, PT, UP0, 0x40, 0x0 ;  /* 0x000000000000781c */ /* 0x000fda0003fce808 */
[----:B------:R-:W-:Y:S05]  /*abf0*/  @P6 BRA `(.L_x_239) ;  /* 0x0000000400586947 */ /* 0x000fea0003800000 */
        /* <DEDUP_REMOVED lines=78> */
[----:B------:R-:W-:Y:S01]  /*b0e0*/  LOP3.LUT R119, R119, 0xfffffffe, RZ, 0xc0, !PT ;  /* 0xfffffffe77777812 */ /* 0x000fe200078ec0ff */
[----:B------:R-:W-:Y:S02]  /*b0f0*/  UIADD3 UR16, UR16, -0x4, URZ ;  /* 0xfffffffc10107890 */ /* 0x000fe4000fffe03f */
[----:B------:R-:W-:Y:S02]  /*b100*/  UIADD3 UR5, UR5, 0x4, URZ ;  /* 0x0000000405057890 */ /* 0x000fe4000fffe03f */
[----:B------:R-:W-:Y:S01]  /*b110*/  UIADD3 UR16, UR16, -0x4, URZ ;  /* 0xfffffffc10107890 */ /* 0x000fe2000fffe03f */
[----:B--2---:R-:W-:Y:S01]  /*b120*/  @!P6 FADD.FTZ R84, R84, R42 ;  /* 0x0000002a5454e221 */ /* 0x004fe20000010000 */
[----:B------:R-:W-:Y:S01]  /*b130*/  @!P6 FADD.FTZ R85, R85, R43 ;  /* 0x0000002b5555e221 */ /* 0x000fe20000010000 */
[----:B------:R-:W-:-:S13]  /*b140*/  PLOP3.LUT P6, PT, PT, PT, PT, 0x8, 0x0 ;  /* 0x000000000000781c */ /* 0x000fda0003fce170 */
[----:B------:R-:W-:-:S07]  /*b150*/  @P6 LOP3.LUT R119, R119, 0x1, RZ, 0xfc, !PT ;  /* 0x0000000177776812 */ /* 0x000fce00078efcff */
.L_x_239:
[----:B------:R-:W-:-:S04]  /*b160*/  LOP3.LUT P6, RZ, R119, 0x1, RZ, 0xc0, !PT ;  /* 0x0000000177ff7812 */ /* 0x000fc800078cc0ff */
[----:B------:R-:W-:-:S13]  /*b170*/  ISETP.NE.OR P6, PT, RZ, UR16, P6 ;  /* 0x00000010ff007c0c */ /* 0x000fda000b7c5670 */
[----:B------:R-:W-:Y:S05]  /*b180*/  @!P6 BRA `(.L_x_235) ;  /* 0x0000000000b4e947 */ /* 0x000fea0003800000 */
.L_x_236:
        /* <DEDUP_REMOVED lines=40> */
[----:B------:R-:W-:Y:S01]  /*b410*/  UISETP.NE.AND UP0, UPT, UR16, URZ, UPT ;  /* 0x0000003f1000728c */ /* 0x000fe2000bf05270 */
[----:B--2---:R-:W-:Y:S01]  /*b420*/  @!P6 FADD.FTZ R84, R84, R42 ;  /* 0x0000002a5454e221 */ /* 0x004fe20000010000 */
[----:B------:R-:W-:-:S04]  /*b430*/  @!P6 FADD.FTZ R85, R85, R43 ;  /* 0x0000002b5555e221 */ /* 0x000fc80000010000 */
[----:B------:R-:W-:-:S13]  /*b440*/  PLOP3.LUT P6, PT, PT, PT, UP0, 0x80, 0x0 ;  /* 0x000000000000781c */ /* 0x000fda0003fcf008 */
[----:B------:R-:W-:Y:S05]  /*b450*/  @P6 BRA `(.L_x_236) ;  /* 0xfffffffc004c6947 */ /* 0x000fea000383ffff */
.L_x_235:
[----:B------:R-:W-:-:S06]  /*b460*/  ULOP3.LUT UP0, UR15, UR15, 0x3, URZ, 0xc0, !UPT ;  /* 0x000000030f0f7892 */ /* 0x000fcc000f80c03f */
[----:B------:R-:W-:-:S13]  /*b470*/  PLOP3.LUT P6, PT, PT, PT, UP0, 0x40, 0x0 ;  /* 0x000000000000781c */ /* 0x000fda0003fce808 */
[----:B------:R-:W-:Y:S05]  /*b480*/  @P6 BRA `(.L_x_232) ;  /* 0x0000000000946947 */ /* 0x000fea0003800000 */
[----:B------:R-:W0:Y:S01]  /*b490*/  S2R R46, SR_CTAID.X ;  /* 0x00000000002e7919 */ /* 0x000e220000002500 */
[----:B------:R-:W-:Y:S01]  /*b4a0*/  BSSY B0, `(.L_x_240) ;  /* 0x000000a000007945 */ /* 0x000fe20003800000 */
[----:B0-----:R-:W-:-:S13]  /*b4b0*/  ISETP.EQ.OR P6, PT, R46, UR5, P0 ;  /* 0x000000052e007c0c */ /* 0x001fda00087c2670 */
[----:B------:R-:W-:Y:S05]  /*b4c0*/  @P6 BRA `(.L_x_241) ;  /* 0x00000000001c6947 */ /* 0x000fea0003800000 */
[----:B------:R-:W-:-:S04]  /*b4d0*/  UIMAD UR16, UR14, UR5, UR13 ;  /* 0x000000050e1072a4 */ /* 0x000fc8000f8e020d */
[----:B------:R-:W-:-:S06]  /*b4e0*/  UIMAD.WIDE.U32 UR16, UR16, 0x8, UR6 ;  /* 0x00000008101078a5 */ /* 0x000fcc000f8e0006 */
[----:B------:R-:W-:Y:S02]  /*b4f0*/  MOV R42, UR16 ;  /* 0x00000010002a7c02 */ /* 0x000fe40008000f00 */
[----:B------:R-:W-:-:S06]  /*b500*/  MOV R43, UR17 ;  /* 0x00000011002b7c02 */ /* 0x000fcc0008000f00 */
[----:B------:R-:W2:Y:S02]  /*b510*/  LDG.E.64 R42, desc[UR20][R42.64] ;  /* 0x000000142a2a7981 */ /* 0x000ea4000c1e1b00 */
[----:B--2---:R-:W-:Y:S01]  /*b520*/  FADD.FTZ R84, R84, R42 ;  /* 0x0000002a54547221 */ /* 0x004fe20000010000 */
[----:B------:R-:W-:-:S07]  /*b530*/  FADD.FTZ R85, R85, R43 ;  /* 0x0000002b55557221 */ /* 0x000fce0000010000 */
.L_x_241:
[----:B------:R-:W-:Y:S05]  /*b540*/  BSYNC B0 ;  /* 0x0000000000007941 */ /* 0x000fea0003800000 */
.L_x_240:
[----:B------:R-:W-:-:S06]  /*b550*/  UISETP.NE.AND UP0, UPT, UR15, 0x1, UPT ;  /* 0x000000010f00788c */ /* 0x000fcc000bf05270 */
[----:B------:R-:W-:-:S13]  /*b560*/  PLOP3.LUT P6, PT, PT, PT, UP0, 0x40, 0x0 ;  /* 0x000000000000781c */ /* 0x000fda0003fce808 */
[----:B------:R-:W-:Y:S05]  /*b570*/  @P6 BRA `(.L_x_232) ;  /* 0x0000000000586947 */ /* 0x000fea0003800000 */
[----:B------:R-:W-:-:S06]  /*b580*/  UIADD3 UR16, UR5, 0x1, URZ ;  /* 0x0000000105107890 */ /* 0x000fcc000fffe03f */
        /* <DEDUP_REMOVED lines=10> */
[----:B------:R-:W-:Y:S02]  /*b630*/  ISETP.EQ.OR P6, PT, R46, UR5, P0 ;  /* 0x000000052e007c0c */ /* 0x000fe400087c2670 */
[----:B------:R-:W-:-:S04]  /*b640*/  MOV R42, UR15 ;  /* 0x0000000f002a7c02 */ /* 0x000fc80008000f00 */
[----:B------:R-:W-:-:S13]  /*b650*/  ISETP.EQ.OR P6, PT, R42, 0x2, P6 ;  /* 0x000000022a00780c */ /* 0x000fda00037c2670 */
[----:B------:R-:W-:-:S05]  /*b660*/  VOTEU.ALL UP0, P6 ;  /* 0x00000000003f7886 */ /* 0x000fca0003000000 */
[----:B------:R-:W-:-:S04]  /*b670*/  @!UP0 UIMAD UR13, UR5, UR14, UR13 ;  /* 0x0000000e050d82a4 */ /* 0x000fc8000f8e020d */
[----:B------:R-:W-:-:S06]  /*b680*/  @!UP0 UIMAD.WIDE.U32 UR6, UR13, 0x8, UR6 ;  /* 0x000000080d0688a5 */ /* 0x000fcc000f8e0006 */
[----:B------:R-:W-:Y:S02]  /*b690*/  MOV R42, UR6 ;  /* 0x00000006002a7c02 */ /* 0x000fe40008000f00 */
[----:B------:R-:W-:-:S06]  /*b6a0*/  MOV R43, UR7 ;  /* 0x00000007002b7c02 */ /* 0x000fcc0008000f00 */
[----:B------:R-:W2:Y:S02]  /*b6b0*/  @!P6 LDG.E.64 R42, desc[UR20][R42.64] ;  /* 0x000000142a2ae981 */ /* 0x000ea4000c1e1b00 */
[----:B--2---:R-:W-:Y:S01]  /*b6c0*/  @!P6 FADD.FTZ R84, R84, R42 ;  /* 0x0000002a5454e221 */ /* 0x004fe20000010000 */
[----:B------:R-:W-:-:S07]  /*b6d0*/  @!P6 FADD.FTZ R85, R85, R43 ;  /* 0x0000002b5555e221 */ /* 0x000fce0000010000 */
.L_x_232:
[----:B------:R-:W0:Y:S01]  /*b6e0*/  S2UR UR6, SR_CgaCtaId ;  /* 0x00000000000679c3 */ /* 0x000e220000008800 */
[----:B------:R-:W-:Y:S01]  /*b6f0*/  UMOV UR5, 0x400 ;  /* 0x0000040000057882 */ /* 0x000fe20000000000 */
[----:B------:R-:W-:Y:S02]  /*b700*/  SHF.L.U32 R18, R18, 0x10, RZ ;  /* 0x0000001012127819 */ /* 0x000fe400000006ff */
[----:B------:R-:W-:Y:S01]  /*b710*/  SHF.L.U32 R45, R45, 0x10, RZ ;  /* 0x000000102d2d7819 */ /* 0x000fe200000006ff */
[----:B0-----:R-:W-:-:S03]  /*b720*/  ULEA UR5, UR6, UR5, 0x18 ;  /* 0x0000000506057291 */ /* 0x001fc6000f8ec03f */
[----:B------:R-:W-:-:S06]  /*b730*/  ULDC UR6, c[0x0][0x2bc] ;  /* 0x0000af0000067ab9 */ /* 0x000fcc0000000800 */
[----:B------:R-:W-:Y:S01]  /*b740*/  @!P0 STS.64 [UR5+0x78], R84 ;  /* 0x00007854ff008988 */ /* 0x000fe20008000a05 */
[----:B------:R-:W-:Y:S06]  /*b750*/  BAR.SYNC.DEFER_BLOCKING 0x0 ;  /* 0x0000000000007b1d */ /* 0x000fec0000010000 */
[----:B------:R-:W0:Y:S02]  /*b760*/  LDS.64 R42, [UR5+0x78] ;  /* 0x00007805ff2a7984 */ /* 0x000e240008000a00 */
[----:B0-----:R-:W-:Y:S01]  /*b770*/  FMUL.FTZ R42, R42, UR6 ;  /* 0x000000062a2a7c20 */ /* 0x001fe20008410000 */
[----:B------:R-:W-:-:S04]  /*b780*/  FMUL.FTZ R43, R43, UR6 ;  /* 0x000000062b2b7c20 */ /* 0x000fc80008410000 */
[----:B------:R-:W-:Y:S02]  /*b790*/  R2UR UR5, R42 ;  /* 0x000000002a0572ca */ /* 0x000fe400000e0000 */
[----:B------:R-:W-:Y:S02]  /*b7a0*/  SHF.L.U32 R42, R17, 0x10, RZ ;  /* 0x00000010112a7819 */ /* 0x000fe400000006ff */
[----:B------:R-:W-:Y:S02]  /*b7b0*/  SHF.L.U32 R17, R145, 0x10, RZ ;  /* 0x0000001091117819 */ /* 0x000fe400000006ff */
[----:B------:R-:W-:Y:S01]  /*b7c0*/  R2UR UR6, R43 ;  /* 0x000000002b0672ca */ /* 0x000fe200000e0000 */
[----:B------:R-:W-:Y:S02]  /*b7d0*/  FADD.FTZ R42, R42, -UR23 ;  /* 0x800000172a2a7e21 */ /* 0x000fe40008010000 */
[----:B------:R-:W-:Y:S02]  /*b7e0*/  FADD.FTZ R17, R17, -UR23 ;  /* 0x8000001711117e21 */ /* 0x000fe40008010000 */
[----:B------:R-:W-:-:S02]  /*b7f0*/  FMUL.FTZ R42, R42, UR24 ;  /* 0x000000182a2a7c20 */ /* 0x000fc40008410000 */
[----:B------:R-:W-:Y:S01]  /*b800*/  FMUL.FTZ R17, R17, UR24 ;  /* 0x0000001811117c20 */ /* 0x000fe20008410000 */
[----:B------:R-:W-:Y:S07]  /*b810*/  @!P1 BRA `(.L_x_242) ;  /* 0x0000000000489947 */ /* 0x000fee0003800000 */
        /* <DEDUP_REMOVED lines=18> */
.L_x_242:
[----:B------:R-:W-:Y:S01]  /*b940*/  LOP3.LUT P0, RZ, R119, 0x200000, RZ, 0xc0, !PT ;  /* 0x0020000077ff7812 */ /* 0x000fe2000780c0ff */
[----:B------:R-:W-:-:S12]  /*b950*/  BSSY B0, `(.L_x_243) ;  /* 0x0000017000007945 */ /* 0x000fd80003800000 */
[----:B------:R-:W-:Y:S05]  /*b960*/  @!P0 BRA `(.L_x_244) ;  /* 0x0000000000548947 */ /* 0x000fea0003800000 */
[----:B------:R-:W-:Y:S01]  /*b970*/  MOV R43, UR5 ;  /* 0x00000005002b7c02 */ /* 0x000fe20008000f00 */
[----:B------:R-:W-:Y:S01]  /*b980*/  ULDC.64 UR14, c[0x0][0x288] ;  /* 0x0000a200000e7ab9 */ /* 0x000fe20000000a00 */
[----:B-----5:R-:W-:-:S03]  /*b990*/  SHF.R.S32.HI R46, RZ, 0x1f, R2 ;  /* 0x0000001fff2e7819 */ /* 0x020fc60000011402 */
[----:B------:R-:W-:Y:S01]  /*b9a0*/  FFMA.FTZ R43, R42, R43, UR6 ;  /* 0x000000062a2b7e23 */ /* 0x000fe2000801002b */
[----:B------:R-:W-:-:S03]  /*b9b0*/  MOV R42, R78 ;  /* 0x0000004e002a7202 */ /* 0x000fc60000000f00 */
[----:B------:R-:W-:Y:S01]  /*b9c0*/  FFMA.FTZ R43, R18, R82, -R43 ;  /* 0x00000052122b7223 */ /* 0x000fe2000001082b */
[----:B------:R-:W-:-:S05]  /*b9d0*/  MOV R18, UR5 ;  /* 0x0000000500127c02 */ /* 0x000fca0008000f00 */
[----:B------:R-:W-:Y:S01]  /*b9e0*/  FFMA.FTZ R18, R17, R18, UR6 ;  /* 0x0000000611127e23 */ /* 0x000fe20008010012 */
[----:B------:R-:W-:Y:S01]  /*b9f0*/  FMUL.FTZ R17, R43, UR24 ;  /* 0x000000182b117c20 */ /* 0x000fe20008410000 */
[----:B------:R-:W-:Y:S02]  /*ba00*/  MOV R43, R77 ;  /* 0x0000004d002b7202 */ /* 0x000fe40000000f00 */
[----:B------:R-:W-:Y:S01]  /*ba10*/  FFMA.FTZ R18, R45, R83, -R18 ;  /* 0x000000532d127223 */ /* 0x000fe20000010812 */
[----:B------:R-:W-:-:S04]  /*ba20*/  IMAD.WIDE.U32 R42, R2, UR14, R42 ;  /* 0x0000000e022a7c25 */ /* 0x000fc8000f8e002a */
[----:B------:R-:W-:-:S05]  /*ba30*/  FMUL.FTZ R18, R18, UR24 ;  /* 0x0000001812127c20 */ /* 0x000fca0008410000 */
[----:B------:R-:W-:Y:S01]  /*ba40*/  F2FP.BF16.F32.PACK_AB R17, R18, R17 ;  /* 0x000000111211723e */ /* 0x000fe200000010ff */
[----:B------:R-:W-:-:S04]  /*ba50*/  IMAD R18, R46, UR14, RZ ;  /* 0x0000000e2e127c24 */ /* 0x000fc8000f8e02ff */
[----:B------:R-:W-:Y:S01]  /*ba60*/  IMAD R18, R2, UR15, R18 ;  /* 0x0000000f02127c24 */ /* 0x000fe2000f8e0212 */
[----:B------:R-:W-:Y:S02]  /*ba70*/  ULDC.64 UR14, c[0x0][0x210] ;  /* 0x00008400000e7ab9 */ /* 0x000fe40000000a00 */
[----:B------:R-:W-:Y:S02]  /*ba80*/  LEA R46, P0, R42, UR14, 0x1 ;  /* 0x0000000e2a2e7c11 */ /* 0x000fe4000f8008ff */
[----:B------:R-:W-:-:S04]  /*ba90*/  IADD3 R18, R43, R18, RZ ;  /* 0x000000122b127210 */ /* 0x000fc80007ffe0ff */
[----:B------:R-:W-:-:S05]  /*baa0*/  LEA.HI.X R47, R42, UR15, R18, 0x1, P0 ;  /* 0x0000000f2a2f7c11 */ /* 0x000fca00080f0c12 */
[----:B------:R0:W-:Y:S02]  /*bab0*/  STG.E desc[UR20][R46.64], R17 ;  /* 0x000000112e007986 */ /* 0x0001e4000c101914 */
.L_x_244:
[----:B------:R-:W-:Y:S05]  /*bac0*/  BSYNC B0 ;  /* 0x0000000000007941 */ /* 0x000fea0003800000 */
.L_x_243:
[----:B------:R-:W-:Y:S02]  /*bad0*/  SHF.L.U32 R18, R19, 0x10, RZ ;  /* 0x0000001013127819 */ /* 0x000fe400000006ff */
[----:B0-----:R-:W-:Y:S02]  /*bae0*/  SHF.L.U32 R17, R51, 0x10, RZ ;  /* 0x0000001033117819 */ /* 0x001fe400000006ff */
[----:B------:R-:W-:Y:S01]  /*baf0*/  SHF.L.U32 R20, R20, 0x10, RZ ;  /* 0x0000001014147819 */ /* 0x000fe200000006ff */
[----:B------:R-:W-:Y:S01]  /*bb00*/  FADD.FTZ R18, R18, -UR23 ;  /* 0x8000001712127e21 */ /* 0x000fe20008010000 */
[----:B------:R-:W-:Y:S01]  /*bb10*/  SHF.L.U32 R50, R50, 0x10, RZ ;  /* 0x0000001032327819 */ /* 0x000fe200000006ff */
[----:B------:R-:W-:Y:S02]  /*bb20*/  FADD.FTZ R17, R17, -UR23 ;  /* 0x8000001711117e21 */ /* 0x000fe40008010000 */
[----:B------:R-:W-:Y:S02]  /*bb30*/  FMUL.FTZ R18, R18, UR24 ;  /* 0x0000001812127c20 */ /* 0x000fe40008410000 */
        /* <DEDUP_REMOVED lines=20> */
.L_x_245:
[----:B------:R-:W-:Y:S01]  /*bc80*/  LOP3.LUT P0, RZ, R119, 0x400, RZ, 0xc0, !PT ;  /* 0x0000040077ff7812 */ /* 0x000fe2000780c0ff */
[----:B------:R-:W-:-:S12]  /*bc90*/  BSSY B0, `(.L_x_246) ;  /* 0x0000019000007945 */ /* 0x000fd80003800000 */
[----:B------:R-:W-:Y:S05]  /*bca0*/  @!P0 BRA `(.L_x_247) ;  /* 0x00000000005c8947 */ /* 0x000fea0003800000 */
[----:B------:R-:W-:Y:S01]  /*bcb0*/  MOV R19, UR5 ;  /* 0x0000000500137c02 */ /* 0x000fe20008000f00 */
[----:B------:R-:W-:Y:S01]  /*bcc0*/  ULDC.64 UR14, c[0x0][0x288] ;  /* 0x0000a200000e7ab9 */ /* 0x000fe20000000a00 */
[C---:B-----5:R-:W-:Y:S02]  /*bcd0*/  IADD3 R43, R2.reuse, 0x10, RZ ;  /* 0x00000010022b7810 */ /* 0x060fe40007ffe0ff */
[----:B------:R-:W-:Y:S01]  /*bce0*/  IADD3 R42, R2, 0x10, RZ ;  /* 0x00000010022a7810 */ /* 0x000fe20007ffe0ff */
[----:B------:R-:W-:Y:S01]  /*bcf0*/  FFMA.FTZ R19, R18, R19, UR6 ;  /* 0x0000000612137e23 */ /* 0x000fe20008010013 */
[----:B------:R-:W-:Y:S02]  /*bd00*/  MOV R18, UR5 ;  /* 0x0000000500127c02 */ /* 0x000fe40008000f00 */
[----:B------:R-:W-:Y:S01]  /*bd10*/  SHF.R.S32.HI R43, RZ, 0x1f, R43 ;  /* 0x0000001fff2b7819 */ /* 0x000fe2000001142b */
[----:B------:R-:W-:Y:S02]  /*bd20*/  FFMA.FTZ R19, R20, R82, -R19 ;  /* 0x0000005214137223 */ /* 0x000fe40000010813 */
[----:B------:R-:W-:-:S02]  /*bd30*/  FFMA.FTZ R17, R17, R18, UR6 ;  /* 0x0000000611117e23 */ /* 0x000fc40008010012 */
[----:B------:R-:W-:Y:S01]  /*bd40*/  FMUL.FTZ R18, R19, UR24 ;  /* 0x0000001813127c20 */ /* 0x000fe20008410000 */
[----:B------:R-:W-:Y:S01]  /*bd50*/  MOV R19, R77 ;  /* 0x0000004d00137202 */ /* 0x000fe20000000f00 */
[----:B------:R-:W-:Y:S01]  /*bd60*/  FFMA.FTZ R17, R50, R83, -R17 ;  /* 0x0000005332117223 */ /* 0x000fe20000010811 */
[----:B------:R-:W-:-:S03]  /*bd70*/  IMAD R20, R43, UR14, RZ ;  /* 0x0000000e2b147c24 */ /* 0x000fc6000f8e02ff */
[----:B------:R-:W-:Y:S01]  /*bd80*/  FMUL.FTZ R17, R17, UR24 ;  /* 0x0000001811117c20 */ /* 0x000fe20008410000 */
[----:B------:R-:W-:-:S04]  /*bd90*/  IMAD R20, R42, UR15, R20 ;  /* 0x0000000f2a147c24 */ /* 0x000fc8000f8e0214 */
[----:B------:R-:W-:Y:S02]  /*bda0*/  F2FP.BF16.F32.PACK_AB R17, R17, R18 ;  /* 0x000000121111723e */ /* 0x000fe400000010ff */
[----:B------:R-:W-:-:S05]  /*bdb0*/  MOV R18, R78 ;  /* 0x0000004e00127202 */ /* 0x000fca0000000f00 */
[----:B------:R-:W-:Y:S01]  /*bdc0*/  IMAD.WIDE.U32 R18, R42, UR14, R18 ;  /* 0x0000000e2a127c25 */ /* 0x000fe2000f8e0012 */
[----:B------:R-:W-:-:S04]  /*bdd0*/  ULDC.64 UR14, c[0x0][0x210] ;  /* 0x00008400000e7ab9 */ /* 0x000fc80000000a00 */
[----:B------:R-:W-:Y:S02]  /*bde0*/  IADD3 R19, R19, R20, RZ ;  /* 0x0000001413137210 */ /* 0x000fe40007ffe0ff */
[----:B------:R-:W-:-:S04]  /*bdf0*/  LEA R42, P0, R18, UR14, 0x1 ;  /* 0x0000000e122a7c11 */ /* 0x000fc8000f8008ff */
[----:B------:R-:W-:-:S05]  /*be00*/  LEA.HI.X R43, R18, UR15, R19, 0x1, P0 ;  /* 0x0000000f122b7c11 */ /* 0x000fca00080f0c13 */
[----:B------:R0:W-:Y:S04]  /*be10*/  STG.E desc[UR20][R42.64], R17 ;  /* 0x000000112a007986 */ /* 0x0001e8000c101914 */
.L_x_247:
[----:B------:R-:W-:Y:S05]  /*be20*/  BSYNC B0 ;  /* 0x0000000000007941 */ /* 0x000fea0003800000 */
.L_x_246:
[----:B------:R-:W-:Y:S02]  /*be30*/  SHF.L.U32 R21, R21, 0x10, RZ ;  /* 0x0000001015157819 */ /* 0x000fe400000006ff */
[----:B------:R-:W-:Y:S02]  /*be40*/  SHF.L.U32 R55, R55, 0x10, RZ ;  /* 0x0000001037377819 */ /* 0x000fe400000006ff */
[----:B------:R-:W-:Y:S01]  /*be50*/  SHF.L.U32 R22, R22, 0x10, RZ ;  /* 0x0000001016167819 */ /* 0x000fe200000006ff */
[----:B------:R-:W-:Y:S01]  /*be60*/  FADD.FTZ R19, R21, -UR23 ;  /* 0x8000001715137e21 */ /* 0x000fe20008010000 */
[----:B------:R-:W-:Y:S01]  /*be70*/  SHF.L.U32 R54, R54, 0x10, RZ ;  /* 0x0000001036367819 */ /* 0x000fe200000006ff */
[----:B0-----:R-:W-:Y:S02]  /*be80*/  FADD.FTZ R17, R55, -UR23 ;  /* 0x8000001737117e21 */ /* 0x001fe40008010000 */
        /* <DEDUP_REMOVED lines=21> */
.L_x_248:
[----:B------:R-:W-:Y:S01]  /*bfe0*/  LOP3.LUT P0, RZ, R119, 0x200, RZ, 0xc0, !PT ;  /* 0x0000020077ff7812 */ /* 0x000fe2000780c0ff */
[----:B------:R-:W-:-:S12]  /*bff0*/  BSSY B0, `(.L_x_249) ;  /* 0x0000019000007945 */ /* 0x000fd80003800000 */
[----:B------:R-:W-:Y:S05]  /*c000*/  @!P0 BRA `(.L_x_250) ;  /* 0x00000000005c8947 */ /* 0x000fea0003800000 */
[C---:B-----5:R-:W-:Y:S01]  /*c010*/  IADD3 R18, R2.reuse, 0x20, RZ ;  /* 0x0000002002127810 */ /* 0x060fe20007ffe0ff */
[----:B------:R-:W-:Y:S01]  /*c020*/  ULDC.64 UR14, c[0x0][0x288] ;  /* 0x0000a200000e7ab9 */ /* 0x000fe20000000a00 */
[----:B------:R-:W-:Y:S02]  /*c030*/  MOV R42, UR5 ;  /* 0x00000005002a7c02 */ /* 0x000fe40008000f00 */
[----:B------:R-:W-:Y:S02]  /*c040*/  SHF.R.S32.HI R18, RZ, 0x1f, R18 ;  /* 0x0000001fff127819 */ /* 0x000fe40000011412 */
[----:B------:R-:W-:Y:S01]  /*c050*/  IADD3 R21, R2, 0x20, RZ ;  /* 0x0000002002157810 */ /* 0x000fe20007ffe0ff */
[----:B------:R-:W-:Y:S01]  /*c060*/  FFMA.FTZ R42, R19, R42, UR6 ;  /* 0x00000006132a7e23 */ /* 0x000fe2000801002a */
[----:B------:R-:W-:Y:S01]  /*c070*/  MOV R19, R77 ;  /* 0x0000004d00137202 */ /* 0x000fe20000000f00 */
[----:B------:R-:W-:Y:S01]  /*c080*/  IMAD R20, R18, UR14, RZ ;  /* 0x0000000e12147c24 */ /* 0x000fe2000f8e02ff */
[----:B------:R-:W-:Y:S01]  /*c090*/  MOV R18, R78 ;  /* 0x0000004e00127202 */ /* 0x000fe20000000f00 */
[----:B------:R-:W-:-:S04]  /*c0a0*/  FFMA.FTZ R42, R22, R82, -R42 ;  /* 0x00000052162a7223 */ /* 0x000fc8000001082a */
[----:B------:R-:W-:-:S04]  /*c0b0*/  IMAD.WIDE.U32 R18, R21, UR14, R18 ;  /* 0x0000000e15127c25 */ /* 0x000fc8000f8e0012 */
[----:B------:R-:W-:Y:S01]  /*c0c0*/  FMUL.FTZ R42, R42, UR24 ;  /* 0x000000182a2a7c20 */ /* 0x000fe20008410000 */
[----:B------:R-:W-:Y:S01]  /*c0d0*/  IMAD R21, R21, UR15, R20 ;  /* 0x0000000f15157c24 */ /* 0x000fe2000f8e0214 */
[----:B------:R-:W-:Y:S02]  /*c0e0*/  ULDC.64 UR14, c[0x0][0x210] ;  /* 0x00008400000e7ab9 */ /* 0x000fe40000000a00 */
[----:B------:R-:W-:Y:S02]  /*c0f0*/  LEA R20, P0, R18, UR14, 0x1 ;  /* 0x0000000e12147c11 */ /* 0x000fe4000f8008ff */
[----:B------:R-:W-:-:S04]  /*c100*/  IADD3 R19, R19, R21, RZ ;  /* 0x0000001513137210 */ /* 0x000fc80007ffe0ff */
[----:B------:R-:W-:Y:S02]  /*c110*/  LEA.HI.X R21, R18, UR15, R19, 0x1, P0 ;  /* 0x0000000f12157c11 */ /* 0x000fe400080f0c13 */
[----:B------:R-:W-:-:S05]  /*c120*/  MOV R18, UR5 ;  /* 0x0000000500127c02 */ /* 0x000fca0008000f00 */
[----:B------:R-:W-:-:S04]  /*c130*/  FFMA.FTZ R17, R17, R18, UR6 ;  /* 0x0000000611117e23 */ /* 0x000fc80008010012 */
[----:B------:R-:W-:-:S04]  /*c140*/  FFMA.FTZ R17, R54, R83, -R17 ;  /* 0x0000005336117223 */ /* 0x000fc80000010811 */
[----:B------:R-:W-:-:S05]  /*c150*/  FMUL.FTZ R17, R17, UR24 ;  /* 0x0000001811117c20 */ /* 0x000fca0008410000 */
[----:B------:R-:W-:-:S05]  /*c160*/  F2FP.BF16.F32.PACK_AB R17, R17, R42 ;  /* 0x0000002a1111723e */ /* 0x000fca00000010ff */
[----:B------:R0:W-:Y:S02]  /*c170*/  STG.E desc[UR20][R20.64], R17 ;  /* 0x0000001114007986 */ /* 0x0001e4000c101914 */
.L_x_250:
[----:B------:R-:W-:Y:S05]  /*c180*/  BSYNC B0 ;  /* 0x0000000000007941 */ /* 0x000fea0003800000 */
.L_x_249:
[----:B------:R-:W1:Y:S01]  /*c190*/  LDC R22, c[0x0][0x2ac] ;  /* 0x0000ab00ff167b82 */ /* 0x000e620000000800 */
[----:B------:R-:W-:Y:S02]  /*c1a0*/  SHF.L.U32 R23, R23, 0x10, RZ ;  /* 0x0000001017177819 */ /* 0x000fe400000006ff */
[----:B------:R-:W-:Y:S02]  /*c1b0*/  SHF.L.U32 R59, R59, 0x10, RZ ;  /* 0x000000103b3b7819 */ /* 0x000fe400000006ff */
[----:B0-----:R-:W-:Y:S01]  /*c1c0*/  SHF.L.U32 R17, R24, 0x10, RZ ;  /* 0x0000001018117819 */ /* 0x001fe200000006ff */
[----:B------:R-:W-:Y:S01]  /*c1d0*/  FADD.FTZ R23, R23, -UR23 ;  /* 0x8000001717177e21 */ /* 0x000fe20008010000 */
[----:B------:R-:W-:Y:S01]  /*c1e0*/  SHF.L.U32 R58, R58, 0x10, RZ ;  /* 0x000000103a3a7819 */ /* 0x000fe200000006ff */
[----:B------:R-:W-:Y:S02]  /*c1f0*/  FADD.FTZ R59, R59, -UR23 ;  /* 0x800000173b3b7e21 */ /* 0x000fe40008010000 */
        /* <DEDUP_REMOVED lines=8> */
[----:B------:R-:W2:Y:S01]  /*c280*/  MUFU.EX2 R43, R43 ;  /* 0x0000002b002b7308 */ /* 0x000ea20000000800 */
[----:B0-----:R-:W-:-:S07]  /*c290*/  FADD.FTZ R20, R42, 1 ;  /* 0x3f8000002a147421 */ /* 0x001fce0000010000 */
[----:B------:R-:W0:Y:S01]  /*c2a0*/  MUFU.RCP R20, R20 ;  /* 0x0000001400147308 */ /* 0x000e220000001000 */
[----:B--2---:R-:W-:-:S07]  /*c2b0*/  FADD.FTZ R21, R43, 1 ;  /* 0x3f8000002b157421 */ /* 0x004fce0000010000 */
[----:B------:R-:W2:Y:S01]  /*c2c0*/  MUFU.RCP R21, R21 ;  /* 0x0000001500157308 */ /* 0x000ea20000001000 */
[----:B0-----:R-:W-:Y:S01]  /*c2d0*/  FADD.FTZ R45, -R20, 1 ;  /* 0x3f800000142d7421 */ /* 0x001fe20000010100 */
[----:B------:R-:W-:-:S03]  /*c2e0*/  FMUL.FTZ R17, R17, R20 ;  /* 0x0000001411117220 */ /* 0x000fc60000410000 */
[----:B------:R-:W-:Y:S01]  /*c2f0*/  FFMA.FTZ R18, R18, R45, 1 ;  /* 0x3f80000012127423 */ /* 0x000fe2000001002d */
[----:B--2---:R-:W-:Y:S01]  /*c300*/  FADD.FTZ R42, -R21, 1 ;  /* 0x3f800000152a7421 */ /* 0x004fe20000010100 */
[----:B------:R-:W-:Y:S02]  /*c310*/  FMUL.FTZ R58, R58, R21 ;  /* 0x000000153a3a7220 */ /* 0x000fe40000410000 */
[----:B------:R-:W-:Y:S01]  /*c320*/  FMUL.FTZ R17, R17, R18 ;  /* 0x0000001211117220 */ /* 0x000fe20000410000 */
[----:B------:R-:W-:-:S04]  /*c330*/  FFMA.FTZ R19, R19, R42, 1 ;  /* 0x3f80000013137423 */ /* 0x000fc8000001002a */
[----:B------:R-:W-:-:S07]  /*c340*/  FMUL.FTZ R58, R58, R19 ;  /* 0x000000133a3a7220 */ /* 0x000fce0000410000 */
.L_x_251:
[----:B------:R-:W-:Y:S01]  /*c350*/  LOP3.LUT P0, RZ, R119, 0x100, RZ, 0xc0, !PT ;  /* 0x0000010077ff7812 */ /* 0x000fe2000780c0ff */
[----:B------:R-:W-:-:S12]  /*c360*/  BSSY B0, `(.L_x_252) ;  /* 0x0000019000007945 */ /* 0x000fd80003800000 */
[----:B------:R-:W-:Y:S05]  /*c370*/  @!P0 BRA `(.L_x_253) ;  /* 0x00000000005c8947 */ /* 0x000fea0003800000 */
[C---:B-----5:R-:W-:Y:S01]  /*c380*/  IADD3 R18, R2.reuse, 0x30, RZ ;  /* 0x0000003002127810 */ /* 0x060fe20007ffe0ff */
[----:B------:R-:W-:Y:S01]  /*c390*/  ULDC.64 UR14, c[0x0][0x288] ;  /* 0x0000a200000e7ab9 */ /* 0x000fe20000000a00 */
[----:B------:R-:W-:Y:S02]  /*c3a0*/  IADD3 R21, R2, 0x30, RZ ;  /* 0x0000003002157810 */ /* 0x000fe40007ffe0ff */
[----:B------:R-:W-:Y:S02]  /*c3b0*/  SHF.R.S32.HI R18, RZ, 0x1f, R18 ;  /* 0x0000001fff127819 */ /* 0x000fe40000011412 */
[----:B------:R-:W-:-:S03]  /*c3c0*/  MOV R19, R77 ;  /* 0x0000004d00137202 */ /* 0x000fc60000000f00 */
[----:B------:R-:W-:Y:S01]  /*c3d0*/  IMAD R20, R18, UR14, RZ ;  /* 0x0000000e12147c24 */ /* 0x000fe2000f8e02ff */
[----:B------:R-:W-:-:S05]  /*c3e0*/  MOV R18, R78 ;  /* 0x0000004e00127202 */ /* 0x000fca0000000f00 */
[----:B------:R-:W-:-:S04]  /*c3f0*/  IMAD.WIDE.U32 R18, R21, UR14, R18 ;  /* 0x0000000e15127c25 */ /* 0x000fc8000f8e0012 */
[----:B------:R-:W-:Y:S01]  /*c400*/  IMAD R21, R21, UR15, R20 ;  /* 0x0000000f15157c24 */ /* 0x000fe2000f8e0214 */
[----:B------:R-:W-:Y:S02]  /*c410*/  ULDC.64 UR14, c[0x0][0x210] ;  /* 0x00008400000e7ab9 */ /* 0x000fe40000000a00 */
[C---:B------:R-:W-:Y:S02]  /*c420*/  LEA R20, P0, R18.reuse, UR14, 0x1 ;  /* 0x0000000e12147c11 */ /* 0x040fe4000f8008ff */
[----:B------:R-:W-:Y:S02]  /*c430*/  IADD3 R21, R19, R21, RZ ;  /* 0x0000001513157210 */ /* 0x000fe40007ffe0ff */
[----:B------:R-:W-:Y:S02]  /*c440*/  MOV R19, UR5 ;  /* 0x0000000500137c02 */ /* 0x000fe40008000f00 */
[----:B------:R-:W-:Y:S02]  /*c450*/  LEA.HI.X R21, R18, UR15, R21, 0x1, P0 ;  /* 0x0000000f12157c11 */ /* 0x000fe400080f0c15 */
[----:B------:R-:W-:Y:S01]  /*c460*/  MOV R18, UR5 ;  /* 0x0000000500127c02 */ /* 0x000fe20008000f00 */
[----:B------:R-:W-:-:S04]  /*c470*/  FFMA.FTZ R19, R24, R19, UR6 ;  /* 0x0000000618137e23 */ /* 0x000fc80008010013 */
[----:B------:R-:W-:-:S04]  /*c480*/  FFMA.FTZ R18, R23, R18, UR6 ;  /* 0x0000000617127e23 */ /* 0x000fc80008010012 */
[----:B------:R-:W-:Y:S01]  /*c490*/  FFMA.FTZ R18, R17, R82, -R18 ;  /* 0x0000005211127223 */ /* 0x000fe20000010812 */
[----:B------:R-:W-:-:S03]  /*c4a0*/  FFMA.FTZ R17, R58, R83, -R19 ;  /* 0x000000533a117223 */ /* 0x000fc60000010813 */
[----:B------:R-:W-:Y:S01]  /*c4b0*/  FMUL.FTZ R18, R18, UR24 ;  /* 0x0000001812127c20 */ /* 0x000fe20008410000 */
[----:B------:R-:W-:-:S05]  /*c4c0*/  FMUL.FTZ R17, R17, UR24 ;  /* 0x0000001811117c20 */ /* 0x000fca0008410000 */
[----:B------:R-:W-:-:S05]  /*c4d0*/  F2FP.BF16.F32.PACK_AB R17, R17, R18 ;  /* 0x000000121111723e */ /* 0x000fca00000010ff */
[----:B------:R0:W-:Y:S02]  /*c4e0*/  STG.E desc[UR20][R20.64], R17 ;  /* 0x0000001114007986 */ /* 0x0001e4000c101914 */
.L_x_253:
[----:B------:R-:W-:Y:S05]  /*c4f0*/  BSYNC B0 ;  /* 0x0000000000007941 */ /* 0x000fea0003800000 */
.L_x_252:
[----:B------:R-:W-:Y:S01]  /*c500*/  SHF.L.U32 R25, R25, 0x10, RZ ;  /* 0x0000001019197819 */ /* 0x000fe200000006ff */
[----:B------:R-:W-:Y:S01]  /*c510*/  IMAD.WIDE.U32 R18, R0, -0x55555555, RZ ;  /* 0xaaaaaaab00127825 */ /* 0x000fe200078e00ff */
[----:B------:R-:W-:Y:S02]  /*c520*/  SHF.L.U32 R65, R65, 0x10, RZ ;  /* 0x0000001041417819 */ /* 0x000fe400000006ff */
[----:B------:R-:W-:Y:S01]  /*c530*/  SHF.L.U32 R23, R26, 0x10, RZ ;  /* 0x000000101a177819 */ /* 0x000fe200000006ff */
[----:B------:R-:W-:Y:S01]  /*c540*/  FADD.FTZ R25, R25, -UR23 ;  /* 0x8000001719197e21 */ /* 0x000fe20008010000 */
[----:B0-----:R-:W-:Y:S01]  /*c550*/  SHF.R.U32.HI R17, RZ, 0x4, R19 ;  /* 0x00000004ff117819 */ /* 0x001fe20000011613 */
[----:B------:R-:W-:Y:S01]  /*c560*/  FADD.FTZ R24, R65, -UR23 ;  /* 0x8000001741187e21 */ /* 0x000fe20008010000 */
[----:B------:R-:W-:Y:S01]  /*c570*/  SHF.L.U32 R64, R64, 0x10, RZ ;  /* 0x0000001040407819 */ /* 0x000fe200000006ff */
[----:B------:R-:W-:Y:S01]  /*c580*/  FMUL.FTZ R25, R25, UR24 ;  /* 0x0000001819197c20 */ /* 0x000fe20008410000 */
[----:B------:R-:W-:Y:S01]  /*c590*/  SHF.L.U32 R27, R27, 0x10, RZ ;  /* 0x000000101b1b7819 */ /* 0x000fe200000006ff */
[----:B------:R-:W-:Y:S01]  /*c5a0*/  FMUL.FTZ R24, R24, UR24 ;  /* 0x0000001818187c20 */ /* 0x000fe20008410000 */
[----:B------:R-:W-:Y:S01]  /*c5b0*/  SHF.L.U32 R63, R63, 0x10, RZ ;  /* 0x000000103f3f7819 */ /* 0x000fe200000006ff */
        /* <DEDUP_REMOVED lines=19> */
.L_x_254:
        /* <DEDUP_REMOVED lines=19> */
[----:B------:R-:W-:Y:S01]  /*c820*/  FFMA.FTZ R18, R25, R18, UR6 ;  /* 0x0000000619127e23 */ /* 0x000fe20008010012 */
[----:B------:R-:W-:-:S03]  /*c830*/  FFMA.FTZ R64, R64, R83, -R19 ;  /* 0x0000005340407223 */ /* 0x000fc60000010813 */
[----:B------:R-:W-:-:S04]  /*c840*/  FFMA.FTZ R18, R23, R82, -R18 ;  /* 0x0000005217127223 */ /* 0x000fc80000010812 */
[----:B------:R-:W-:Y:S01]  /*c850*/  FMUL.FTZ R19, R18, UR24 ;  /* 0x0000001812137c20 */ /* 0x000fe20008410000 */
[----:B------:R-:W-:-:S05]  /*c860*/  FMUL.FTZ R18, R64, UR24 ;  /* 0x0000001840127c20 */ /* 0x000fca0008410000 */
[----:B------:R-:W-:-:S05]  /*c870*/  F2FP.BF16.F32.PACK_AB R19, R18, R19 ;  /* 0x000000131213723e */ /* 0x000fca00000010ff */
[----:B------:R0:W-:Y:S02]  /*c880*/  STG.E desc[UR20][R20.64], R19 ;  /* 0x0000001314007986 */ /* 0x0001e4000c101914 */
.L_x_256:
[----:B------:R-:W-:Y:S05]  /*c890*/  BSYNC B0 ;  /* 0x0000000000007941 */ /* 0x000fea0003800000 */
.L_x_255:
        /* <DEDUP_REMOVED lines=9> */
[----:B0-----:R-:W-:Y:S01]  /*c930*/  FFMA.FTZ R19, R25, R82, R80 ;  /* 0x0000005219137223 */ /* 0x001fe20000010050 */
        /* <DEDUP_REMOVED lines=9> */
[----:B0-----:R-:W-:Y:S01]  /*c9d0*/  FMUL.FTZ R23, R23, R28 ;  /* 0x0000001c17177220 */ /* 0x001fe20000410000 */
[----:B------:R-:W-:-:S04]  /*c9e0*/  FADD.FTZ R28, -R28, 1 ;  /* 0x3f8000001c1c7421 */ /* 0x000fc80000010100 */
[----:B------:R-:W-:Y:S01]  /*c9f0*/  FFMA.FTZ R28, R19, R28, 1 ;  /* 0x3f800000131c7423 */ /* 0x000fe2000001001c */
[----:B--2---:R-:W-:Y:S01]  /*ca00*/  FMUL.FTZ R24, R24, R43 ;  /* 0x0000002b18187220 */ /* 0x004fe20000410000 */
[----:B------:R-:W-:Y:S02]  /*ca10*/  FADD.FTZ R43, -R43, 1 ;  /* 0x3f8000002b2b7421 */ /* 0x000fe40000010100 */
[----:B------:R-:W-:Y:S02]  /*ca20*/  FMUL.FTZ R23, R23, R28 ;  /* 0x0000001c17177220 */ /* 0x000fe40000410000 */
[----:B------:R-:W-:-:S04]  /*ca30*/  FFMA.FTZ R43, R18, R43, 1 ;  /* 0x3f800000122b7423 */ /* 0x000fc8000001002b */
[----:B------:R-:W-:-:S07]  /*ca40*/  FMUL.FTZ R24, R24, R43 ;  /* 0x0000002b18187220 */ /* 0x000fce0000410000 */
.L_x_257:
[----:B------:R-:W-:Y:S01]  /*ca50*/  LOP3.LUT P0, RZ, R119, 0x40, RZ, 0xc0, !PT ;  /* 0x0000004077ff7812 */ /* 0x000fe2000780c0ff */
[----:B------:R-:W-:-:S12]  /*ca60*/  BSSY B0, `(.L_x_258) ;  /* 0x0000019000007945 */ /* 0x000fd80003800000 */
[----:B------:R-:W-:Y:S05]  /*ca70*/  @!P0 BRA `(.L_x_259) ;  /* 0x00000000005c8947 */ /* 0x000fea0003800000 */
[C---:B-----5:R-:W-:Y:S01]  /*ca80*/  IADD3 R18, R2.reuse, 0x50, RZ ;  /* 0x0000005002127810 */ /* 0x060fe20007ffe0ff */
[----:B------:R-:W-:Y:S01]  /*ca90*/  ULDC.64 UR14, c[0x0][0x288] ;  /* 0x0000a200000e7ab9 */ /* 0x000fe20000000a00 */
[----:B0-----:R-:W-:Y:S02]  /*caa0*/  IADD3 R21, R2, 0x50, RZ ;  /* 0x0000005002157810 */ /* 0x001fe40007ffe0ff */
        /* <DEDUP_REMOVED lines=20> */
.L_x_259:
[----:B------:R-:W-:Y:S05]  /*cbf0*/  BSYNC B0 ;  /* 0x0000000000007941 */ /* 0x000fea0003800000 */
.L_x_258:
        /* <DEDUP_REMOVED lines=9> */
[----:B0-2---:R-:W-:Y:S01]  /*cc90*/  FFMA.FTZ R19, R26, R83, R81 ;  /* 0x000000531a137223 */ /* 0x005fe20000010051 */
        /* <DEDUP_REMOVED lines=10> */
[----:B--2---:R-:W-:Y:S01]  /*cd40*/  FMUL.FTZ R23, R23, R28 ;  /* 0x0000001c17177220 */ /* 0x004fe20000410000 */
[----:B------:R-:W-:Y:S01]  /*cd50*/  FADD.FTZ R43, -R28, 1 ;  /* 0x3f8000001c2b7421 */ /* 0x000fe20000010100 */
[----:B------:R-:W-:-:S03]  /*cd60*/  FADD.FTZ R28, -R29, 1 ;  /* 0x3f8000001d1c7421 */ /* 0x000fc60000010100 */
[----:B------:R-:W-:Y:S01]  /*cd70*/  FFMA.FTZ R18, R18, R43, 1 ;  /* 0x3f80000012127423 */ /* 0x000fe2000001002b */
[----:B------:R-:W-:-:S03]  /*cd80*/  FFMA.FTZ R19, R19, R28, 1 ;  /* 0x3f80000013137423 */ /* 0x000fc6000001001c */
[----:B------:R-:W-:Y:S01]  /*cd90*/  FMUL.FTZ R23, R23, R18 ;  /* 0x0000001217177220 */ /* 0x000fe20000410000 */
[----:B------:R-:W-:-:S07]  /*cda0*/  FMUL.FTZ R24, R24, R19 ;  /* 0x0000001318187220 */ /* 0x000fce0000410000 */
.L_x_260:
[----:B------:R-:W-:Y:S01]  /*cdb0*/  LOP3.LUT P0, RZ, R119, 0x20, RZ, 0xc0, !PT ;  /* 0x0000002077ff7812 */ /* 0x000fe2000780c0ff */
[----:B------:R-:W-:-:S12]  /*cdc0*/  BSSY B0, `(.L_x_261) ;  /* 0x0000019000007945 */ /* 0x000fd80003800000 */
[----:B------:R-:W-:Y:S05]  /*cdd0*/  @!P0 BRA `(.L_x_262) ;  /* 0x00000000005c8947 */ /* 0x000fea0003800000 */
[C---:B-----5:R-:W-:Y:S01]  /*cde0*/  IADD3 R18, R2.reuse, 0x60, RZ ;  /* 0x0000006002127810 */ /* 0x060fe20007ffe0ff */
[----:B------:R-:W-:Y:S01]  /*cdf0*/  ULDC.64 UR14, c[0x0][0x288] ;  /* 0x0000a200000e7ab9 */ /* 0x000fe20000000a00 */
[----:B0-2---:R-:W-:Y:S02]  /*ce00*/  IADD3 R21, R2, 0x60, RZ ;  /* 0x0000006002157810 */ /* 0x005fe40007ffe0ff */
        /* <DEDUP_REMOVED lines=20> */
.L_x_262:
[----:B------:R-:W-:Y:S05]  /*cf50*/  BSYNC B0 ;  /* 0x0000000000007941 */ /* 0x000fea0003800000 */
.L_x_261:
        /* <DEDUP_REMOVED lines=9> */
[----:B0-23--:R-:W-:Y:S01]  /*cff0*/  FFMA.FTZ R19, R26, R83, R81 ;  /* 0x000000531a137223 */ /* 0x00dfe20000010051 */
        /* <DEDUP_REMOVED lines=17> */
.L_x_263:
[----:B------:R-:W-:Y:S01]  /*d110*/  LOP3.LUT P0, RZ, R119, 0x10, RZ, 0xc0, !PT ;  /* 0x0000001077ff7812 */ /* 0x000fe2000780c0ff */
[----:B------:R-:W-:-:S12]  /*d120*/  BSSY B0, `(.L_x_264) ;  /* 0x0000019000007945 */ /* 0x000fd80003800000 */
[----:B------:R-:W-:Y:S05]  /*d130*/  @!P0 BRA `(.L_x_265) ;  /* 0x00000000005c8947 */ /* 0x000fea0003800000 */
[C---:B-----5:R-:W-:Y:S01]  /*d140*/  IADD3 R18, R2.reuse, 0x70, RZ ;  /* 0x0000007002127810 */ /* 0x060fe20007ffe0ff */
[----:B------:R-:W-:Y:S01]  /*d150*/  ULDC.64 UR14, c[0x0][0x288] ;  /* 0x0000a200000e7ab9 */ /* 0x000fe20000000a00 */
[----:B0-23--:R-:W-:Y:S02]  /*d160*/  IADD3 R21, R2, 0x70, RZ ;  /* 0x0000007002157810 */ /* 0x00dfe40007ffe0ff */
        /* <DEDUP_REMOVED lines=20> */
.L_x_265:
[----:B------:R-:W-:Y:S05]  /*d2b0*/  BSYNC B0 ;  /* 0x0000000000007941 */ /* 0x000fea0003800000 */
.L_x_264:
        /* <DEDUP_REMOVED lines=9> */
[----:B0-234-:R-:W-:Y:S01]  /*d350*/  FFMA.FTZ R19, R26, R83, R81 ;  /* 0x000000531a137223 */ /* 0x01dfe20000010051 */
        /* <DEDUP_REMOVED lines=17> */
.L_x_266:
[----:B------:R-:W-:Y:S01]  /*d470*/  LOP3.LUT P0, RZ, R119, 0x8, RZ, 0xc0, !PT ;  /* 0x0000000877ff7812 */ /* 0x000fe2000780c0ff */
[----:B------:R-:W-:-:S12]  /*d480*/  BSSY B0, `(.L_x_267) ;  /* 0x0000017000007945 */ /* 0x000fd80003800000 */
[----:B------:R-:W-:Y:S05]  /*d490*/  @!P0 BRA `(.L_x_268) ;  /* 0x0000000000548947 */ /* 0x000fea0003800000 */
[----:B------:R-:W-:Y:S01]  /*d4a0*/  SHF.R.S32.HI R18, RZ, 0x1f, R153 ;  /* 0x0000001fff127819 */ /* 0x000fe20000011499 */
[----:B------:R-:W-:Y:S01]  /*d4b0*/  ULDC.64 UR14, c[0x0][0x288] ;  /* 0x0000a200000e7ab9 */ /* 0x000fe20000000a00 */
[----:B0-234-:R-:W-:-:S03]  /*d4c0*/  MOV R19, R77 ;  /* 0x0000004d00137202 */ /* 0x01dfc60000000f00 */
[----:B------:R-:W-:Y:S01]  /*d4d0*/  IMAD R20, R18, UR14, RZ ;  /* 0x0000000e12147c24 */ /* 0x000fe2000f8e02ff */
[----:B------:R-:W-:-:S03]  /*d4e0*/  MOV R18, R78 ;  /* 0x0000004e00127202 */ /* 0x000fc60000000f00 */
[C---:B------:R-:W-:Y:S02]  /*d4f0*/  IMAD R21, R153.reuse, UR15, R20 ;  /* 0x0000000f99157c24 */ /* 0x040fe4000f8e0214 */
[----:B------:R-:W-:Y:S01]  /*d500*/  IMAD.WIDE.U32 R18, R153, UR14, R18 ;  /* 0x0000000e99127c25 */ /* 0x000fe2000f8e0012 */
[----:B------:R-:W-:-:S04]  /*d510*/  ULDC.64 UR14, c[0x0][0x210] ;  /* 0x00008400000e7ab9 */ /* 0x000fc80000000a00 */
[----:B------:R-:W-:Y:S02]  /*d520*/  IADD3 R21, R19, R21, RZ ;  /* 0x0000001513157210 */ /* 0x000fe40007ffe0ff */
[C---:B------:R-:W-:Y:S02]  /*d530*/  LEA R20, P0, R18.reuse, UR14, 0x1 ;  /* 0x0000000e12147c11 */ /* 0x040fe4000f8008ff */
        /* <DEDUP_REMOVED lines=11> */
.L_x_268:
[----:B------:R-:W-:Y:S05]  /*d5f0*/  BSYNC B0 ;  /* 0x0000000000007941 */ /* 0x000fea0003800000 */
.L_x_267:
        /* <DEDUP_REMOVED lines=27> */
.L_x_269:
        /* <DEDUP_REMOVED lines=24> */
.L_x_271:
[----:B------:R-:W-:Y:S05]  /*d930*/  BSYNC B0 ;  /* 0x0000000000007941 */ /* 0x000fea0003800000 */
.L_x_270:
        /* <DEDUP_REMOVED lines=27> */
.L_x_272:
        /* <DEDUP_REMOVED lines=24> */
.L_x_274:
[----:B------:R-:W-:Y:S05]  /*dc70*/  BSYNC B0 ;  /* 0x0000000000007941 */ /* 0x000fea0003800000 */
.L_x_273:
        /* <DEDUP_REMOVED lines=27> */
.L_x_275:
[----:B------:R-:W-:Y:S04]  /*de30*/  BSSY B0, `(.L_x_276) ;  /* 0x0000017000007945 */ /* 0x000fe80003800000 */
        /* <DEDUP_REMOVED lines=22> */
.L_x_277:
[----:B------:R-:W-:Y:S05]  /*dfa0*/  BSYNC B0 ;  /* 0x0000000000007941 */ /* 0x000fea0003800000 */
.L_x_276:
        /* <DEDUP_REMOVED lines=10> */
[----:B0-234-:R-:W-:-:S03]  /*e050*/  FFMA.FTZ R19, R138, R83, R81 ;  /* 0x000000538a137223 */ /* 0x01dfc60000010051 */
        /* <DEDUP_REMOVED lines=16> */
.L_x_278:
        /* <DEDUP_REMOVED lines=23> */
.L_x_280:
[----:B------:R-:W-:Y:S05]  /*e2d0*/  BSYNC B0 ;  /* 0x0000000000007941 */ /* 0x000fea0003800000 */
.L_x_279:
        /* <DEDUP_REMOVED lines=27> */
.L_x_281:
        /* <DEDUP_REMOVED lines=23> */
.L_x_283:
[----:B------:R-:W-:Y:S05]  /*e600*/  BSYNC B0 ;  /* 0x0000000000007941 */ /* 0x000fea0003800000 */
.L_x_282:
        /* <DEDUP_REMOVED lines=27> */
.L_x_284:
        /* <DEDUP_REMOVED lines=23> */
.L_x_286:
[----:B------:R-:W-:Y:S05]  /*e930*/  BSYNC B0 ;  /* 0x0000000000007941 */ /* 0x000fea0003800000 */
.L_x_285:
        /* <DEDUP_REMOVED lines=27> */
.L_x_287:
[----:B------:R-:W-:Y:S01]  /*eaf0*/  LOP3.LUT P0, RZ, R119, 0x100000, RZ, 0xc0, !PT ;  /* 0x0010000077ff7812 */ /* 0x000fe2000780c0ff */
[----:B------:R-:W-:-:S12]  /*eb00*/  BSSY B0, `(.L_x_288) ;  /* 0x0000018000007945 */ /* 0x000fd80003800000 */
[----:B------:R-:W-:Y:S05]  /*eb10*/  @!P0 BRA `(.L_x_289) ;  /* 0x0000000000588947 */ /* 0x000fea0003800000 */
[----:B0-2345:R-:W-:Y:S01]  /*eb20*/  IADD3 R21, R2, 0xf0, RZ ;  /* 0x000000f002157810 */ /* 0x03dfe20007ffe0ff */
        /* <DEDUP_REMOVED lines=21> */
.L_x_289:
[----:B------:R-:W-:Y:S05]  /*ec80*/  BSYNC B0 ;  /* 0x0000000000007941 */ /* 0x000fea0003800000 */
.L_x_288:
        /* <DEDUP_REMOVED lines=27> */
.L_x_290:
        /* <DEDUP_REMOVED lines=25> */
.L_x_292:
[----:B------:R-:W-:Y:S05]  /*efd0*/  BSYNC B0 ;  /* 0x0000000000007941 */ /* 0x000fea0003800000 */
.L_x_291:
        /* <DEDUP_REMOVED lines=27> */
.L_x_293:
        /* <DEDUP_REMOVED lines=25> */
.L_x_295:
[----:B------:R-:W-:Y:S05]  /*f320*/  BSYNC B0 ;  /* 0x0000000000007941 */ /* 0x000fea0003800000 */
.L_x_294:
        /* <DEDUP_REMOVED lines=27> */
.L_x_296:
        /* <DEDUP_REMOVED lines=25> */
.L_x_298:
[----:B------:R-:W-:Y:S05]  /*f670*/  BSYNC B0 ;  /* 0x0000000000007941 */ /* 0x000fea0003800000 */
.L_x_297:
        /* <DEDUP_REMOVED lines=27> */
.L_x_299:
        /* <DEDUP_REMOVED lines=25> */
.L_x_301:
[----:B------:R-:W-:Y:S05]  /*f9c0*/  BSYNC B0 ;  /* 0x0000000000007941 */ /* 0x000fea0003800000 */
.L_x_300:
        /* <DEDUP_REMOVED lines=27> */
.L_x_302:
        /* <DEDUP_REMOVED lines=25> */
.L_x_304:
[----:B------:R-:W-:Y:S05]  /*fd10*/  BSYNC B0 ;  /* 0x0000000000007941 */ /* 0x000fea0003800000 */
.L_x_303:
        /* <DEDUP_REMOVED lines=27> */
.L_x_305:
        /* <DEDUP_REMOVED lines=25> */
.L_x_307:
[----:B------:R-:W-:Y:S05]  /*10060*/  BSYNC B0 ;  /* 0x0000000000007941 */ /* 0x000fea0003800000 */
.L_x_306:
        /* <DEDUP_REMOVED lines=27> */
.L_x_308:
        /* <DEDUP_REMOVED lines=25> */
.L_x_310:
[----:B------:R-:W-:Y:S05]  /*103b0*/  BSYNC B0 ;  /* 0x0000000000007941 */ /* 0x000fea0003800000 */
.L_x_309:
        /* <DEDUP_REMOVED lines=27> */
.L_x_311:
[----:B------:R-:W-:Y:S01]  /*10570*/  LOP3.LUT P0, RZ, R119, 0x1000, RZ, 0xc0, !PT ;  /* 0x0000100077ff7812 */ /* 0x000fe2000780c0ff */
[----:B------:R-:W-:-:S12]  /*10580*/  BSSY B0, `(.L_x_312) ;  /* 0x0000018000007945 */ /* 0x000fd80003800000 */
[----:B------:R-:W-:Y:S05]  /*10590*/  @!P0 BRA `(.L_x_313) ;  /* 0x0000000000588947 */ /* 0x000fea0003800000 */
[----:B-----5:R-:W-:Y:S01]  /*105a0*/  IADD3 R26, R2, 0x170, RZ ;  /* 0x00000170021a7810 */ /* 0x020fe20007ffe0ff */
[----:B------:R-:W-:Y:S01]  /*105b0*/  ULDC.64 UR14, c[0x0][0x288] ;  /* 0x0000a200000e7ab9 */ /* 0x000fe20000000a00 */
[----:B0-----:R-:W-:Y:S02]  /*105c0*/  MOV R18, R78 ;  /* 0x0000004e00127202 */ /* 0x001fe40000000f00 */
[----:B------:R-:W-:Y:S02]  /*105d0*/  SHF.R.S32.HI R25, RZ, 0x1f, R26 ;  /* 0x0000001fff197819 */ /* 0x000fe4000001141a */
[----:B--234-:R-:W-:-:S03]  /*105e0*/  MOV R19, R77 ;  /* 0x0000004d00137202 */ /* 0x01cfc60000000f00 */
        /* <DEDUP_REMOVED lines=17> */
.L_x_313:
[----:B------:R-:W-:Y:S05]  /*10700*/  BSYNC B0 ;  /* 0x0000000000007941 */ /* 0x000fea0003800000 */
.L_x_312:
[----:B------:R-:W-:Y:S01]  /*10710*/  FADD.FTZ R117, R117, -UR23 ;  /* 0x8000001775757e21 */ /* 0x000fe20008010000 */
[----:B------:R-:W-:Y:S01]  /*10720*/  FADD.FTZ R56, R56, -UR23 ;  /* 0x8000001738387e21 */ /* 0x000fe20008010000 */
[----:B-1----:R-:W-:Y:S01]  /*10730*/  IMAD R17, R22, UR22, R17 ;  /* 0x0000001616117c24 */ /* 0x002fe2000f8e0211 */
[----:B------:R-:W-:Y:S01]  /*10740*/  SHF.L.U32 R23, R118, 0x10, RZ ;  /* 0x0000001076177819 */ /* 0x000fe200000006ff */
[----:B------:R-:W-:Y:S01]  /*10750*/  FMUL.FTZ R117, R117, UR24 ;  /* 0x0000001875757c20 */ /* 0x000fe20008410000 */
[----:B------:R-:W-:Y:S01]  /*10760*/  SHF.L.U32 R22, R53, 0x10, RZ ;  /* 0x0000001035167819 */ /* 0x000fe200000006ff */
[----:B------:R-:W-:Y:S01]  /*10770*/  FMUL.FTZ R56, R56, UR24 ;  /* 0x0000001838387c20 */ /* 0x000fe20008410000 */
[----:B------:R-:W-:Y:S01]  /*10780*/  SHF.L.U32 R28, R3, 0x10, RZ ;  /* 0x00000010031c7819 */ /* 0x000fe200000006ff */
[----:B------:R-:W-:Y:S06]  /*10790*/  @!P1 BRA `(.L_x_314) ;  /* 0x0000000000489947 */ /* 0x000fec0003800000 */
[----:B------:R-:W-:Y:S01]  /*107a0*/  FFMA.FTZ R3, R117, R82, R80 ;  /* 0x0000005275037223 */ /* 0x000fe20000010050 */
[----:B0-----:R-:W-:-:S03]  /*107b0*/  FFMA.FTZ R18, R56, R83, R81 ;  /* 0x0000005338127223 */ /* 0x001fc60000010051 */
[----:B--234-:R-:W-:Y:S01]  /*107c0*/  FMUL.FTZ R19, R3, -1.4426950216293334961 ;  /* 0xbfb8aa3b03137820 */ /* 0x01cfe20000410000 */
        /* <DEDUP_REMOVED lines=15> */
.L_x_314:
        /* <DEDUP_REMOVED lines=12> */
[----:B------:R-:W-:Y:S02]  /*10980*/  LEA R18, P0, R20, UR14, 0x1 ;  /* 0x0000000e14127c11 */ /* 0x000fe4000f8008ff */
[----:B------:R-:W-:-:S04]  /*10990*/  IADD3 R3, R21, R3, RZ ;  /* 0x0000000315037210 */ /* 0x000fc80007ffe0ff */
[----:B------:R-:W-:Y:S02]  /*109a0*/  LEA.HI.X R19, R20, UR15, R3, 0x1, P0 ;  /* 0x0000000f14137c11 */ /* 0x000fe400080f0c03 */
[----:B------:R-:W-:Y:S02]  /*109b0*/  MOV R20, UR5 ;  /* 0x0000000500147c02 */ /* 0x000fe40008000f00 */
[----:B------:R-:W-:-:S03]  /*109c0*/  MOV R3, UR5 ;  /* 0x0000000500037c02 */ /* 0x000fc60008000f00 */
[----:B------:R-:W-:Y:S02]  /*109d0*/  FFMA.FTZ R20, R117, R20, UR6 ;  /* 0x0000000675147e23 */ /* 0x000fe40008010014 */
[----:B------:R-:W-:Y:S02]  /*109e0*/  FFMA.FTZ R3, R56, R3, UR6 ;  /* 0x0000000638037e23 */ /* 0x000fe40008010003 */
[----:B------:R-:W-:Y:S02]  /*109f0*/  FFMA.FTZ R20, R23, R82, -R20 ;  /* 0x0000005217147223 */ /* 0x000fe40000010814 */
[----:B------:R-:W-:Y:S02]  /*10a00*/  FFMA.FTZ R3, R22, R83, -R3 ;  /* 0x0000005316037223 */ /* 0x000fe40000010803 */
[----:B------:R-:W-:Y:S02]  /*10a10*/  FMUL.FTZ R20, R20, UR24 ;  /* 0x0000001814147c20 */ /* 0x000fe40008410000 */
[----:B------:R-:W-:-:S05]  /*10a20*/  FMUL.FTZ R3, R3, UR24 ;  /* 0x0000001803037c20 */ /* 0x000fca0008410000 */
[----:B------:R-:W-:-:S05]  /*10a30*/  F2FP.BF16.F32.PACK_AB R3, R3, R20 ;  /* 0x000000140303723e */ /* 0x000fca00000010ff */
[----:B------:R1:W-:Y:S02]  /*10a40*/  STG.E desc[UR20][R18.64], R3 ;  /* 0x0000000312007986 */ /* 0x0003e4000c101914 */
.L_x_316:
[----:B------:R-:W-:Y:S05]  /*10a50*/  BSYNC B0 ;  /* 0x0000000000007941 */ /* 0x000fea0003800000 */
.L_x_315:
[----:B------:R-:W-:Y:S01]  /*10a60*/  SHF.L.U32 R52, R52, 0x10, RZ ;  /* 0x0000001034347819 */ /* 0x000fe200000006ff */
[----:B------:R-:W-:Y:S01]  /*10a70*/  FADD.FTZ R28, R28, -UR23 ;  /* 0x800000171c1c7e21 */ /* 0x000fe20008010000 */
[----:B------:R-:W-:Y:S01]  /*10a80*/  IADD3 R26, R17, 0x190, RZ ;  /* 0x00000190111a7810 */ /* 0x000fe20007ffe0ff */
[----:B------:R-:W-:Y:S01]  /*10a90*/  ULDC.64 UR14, c[0x0][0x290] ;  /* 0x0000a400000e7ab9 */ /* 0x000fe20000000a00 */
[----:B-1----:R-:W-:Y:S01]  /*10aa0*/  SHF.L.U32 R3, R4, 0x10, RZ ;  /* 0x0000001004037819 */ /* 0x002fe200000006ff */
[----:B------:R-:W-:Y:S01]  /*10ab0*/  FADD.FTZ R52, R52, -UR23 ;  /* 0x8000001734347e21 */ /* 0x000fe20008010000 */
[----:B------:R-:W-:Y:S01]  /*10ac0*/  FMUL.FTZ R31, R28, UR24 ;  /* 0x000000181c1f7c20 */ /* 0x000fe20008410000 */
[----:B0-234-:R-:W-:Y:S02]  /*10ad0*/  SHF.L.U32 R20, R49, 0x10, RZ ;  /* 0x0000001031147819 */ /* 0x01dfe400000006ff */
[----:B------:R-:W-:Y:S01]  /*10ae0*/  SHF.R.S32.HI R28, RZ, 0x1f, R26 ;  /* 0x0000001fff1c7819 */ /* 0x000fe2000001141a */
        /* <DEDUP_REMOVED lines=20> */
.L_x_317:
[----:B------:R-:W-:Y:S01]  /*10c30*/  ISETP.GE.U32.AND P0, PT, R26, UR14, PT ;  /* 0x0000000e1a007c0c */ /* 0x000fe2000bf06070 */
[----:B------:R-:W-:Y:S01]  /*10c40*/  BSSY B0, `(.L_x_318) ;  /* 0x000001c000007945 */ /* 0x000fe20003800000 */
[----:B------:R-:W-:Y:S02]  /*10c50*/  SHF.L.U32 R22, R5, 0x10, RZ ;  /* 0x0000001005167819 */ /* 0x000fe400000006ff */
[----:B------:R-:W-:Y:S02]  /*10c60*/  ISETP.GE.AND.EX P0, PT, R28, UR15, PT, P0 ;  /* 0x0000000f1c007c0c */ /* 0x000fe4000bf06300 */
[----:B------:R-:W-:Y:S02]  /*10c70*/  SHF.L.U32 R48, R48, 0x10, RZ ;  /* 0x0000001030307819 */ /* 0x000fe400000006ff */
[----:B------:R-:W-:-:S13]  /*10c80*/  ISETP.LT.U32.AND P0, PT, R0, 0x180, !P0 ;  /* 0x000001800000780c */ /* 0x000fda0004701070 */
[----:B------:R-:W-:Y:S05]  /*10c90*/  @!P0 BRA `(.L_x_319) ;  /* 0x0000000000588947 */ /* 0x000fea0003800000 */
[----:B-----5:R-:W-:Y:S01]  /*10ca0*/  IADD3 R23, R2, 0x190, RZ ;  /* 0x0000019002177810 */ /* 0x020fe20007ffe0ff */
        /* <DEDUP_REMOVED lines=21> */
.L_x_319:
[----:B------:R-:W-:Y:S05]  /*10e00*/  BSYNC B0 ;  /* 0x0000000000007941 */ /* 0x000fea0003800000 */
.L_x_318:
[----:B------:R-:W-:Y:S01]  /*10e10*/  FADD.FTZ R22, R22, -UR23 ;  /* 0x8000001716167e21 */ /* 0x000fe20008010000 */
[----:B------:R-:W-:Y:S01]  /*10e20*/  IADD3 R24, R17, 0x1a0, RZ ;  /* 0x000001a011187810 */ /* 0x000fe20007ffe0ff */
[----:B------:R-:W-:Y:S01]  /*10e30*/  FADD.FTZ R48, R48, -UR23 ;  /* 0x8000001730307e21 */ /* 0x000fe20008010000 */
[----:B0-----:R-:W-:Y:S01]  /*10e40*/  SHF.L.U32 R3, R6, 0x10, RZ ;  /* 0x0000001006037819 */ /* 0x001fe200000006ff */
[----:B------:R-:W-:Y:S01]  /*10e50*/  FMUL.FTZ R25, R22, UR24 ;  /* 0x0000001816197c20 */ /* 0x000fe20008410000 */
[----:B------:R-:W-:Y:S01]  /*10e60*/  SHF.L.U32 R44, R44, 0x10, RZ ;  /* 0x000000102c2c7819 */ /* 0x000fe200000006ff */
[----:B------:R-:W-:Y:S01]  /*10e70*/  FMUL.FTZ R48, R48, UR24 ;  /* 0x0000001830307c20 */ /* 0x000fe20008410000 */
        /* <DEDUP_REMOVED lines=20> */
.L_x_320:
        /* <DEDUP_REMOVED lines=29> */
.L_x_322:
[----:B------:R-:W-:Y:S05]  /*11190*/  BSYNC B0 ;  /* 0x0000000000007941 */ /* 0x000fea0003800000 */
.L_x_321:
        /* <DEDUP_REMOVED lines=27> */
.L_x_323:
        /* <DEDUP_REMOVED lines=29> */
.L_x_325:
[----:B------:R-:W-:Y:S05]  /*11520*/  BSYNC B0 ;  /* 0x0000000000007941 */ /* 0x000fea0003800000 */
.L_x_324:
        /* <DEDUP_REMOVED lines=27> */
.L_x_326:
        /* <DEDUP_REMOVED lines=29> */
.L_x_328:
[----:B------:R-:W-:Y:S05]  /*118b0*/  BSYNC B0 ;  /* 0x0000000000007941 */ /* 0x000fea0003800000 */
.L_x_327:
        /* <DEDUP_REMOVED lines=27> */
.L_x_329:
        /* <DEDUP_REMOVED lines=29> */
.L_x_331:
[----:B------:R-:W-:Y:S05]  /*11c40*/  BSYNC B0 ;  /* 0x0000000000007941 */ /* 0x000fea0003800000 */
.L_x_330:
        /* <DEDUP_REMOVED lines=27> */
.L_x_332:
        /* <DEDUP_REMOVED lines=29> */
.L_x_334:
[----:B------:R-:W-:Y:S05]  /*11fd0*/  BSYNC B0 ;  /* 0x0000000000007941 */ /* 0x000fea0003800000 */
.L_x_333:
[----:B-----5:R-:W-:Y:S01]  /*11fe0*/  IADD3 R13, R2, 0x1f0, RZ ;  /* 0x000001f0020d7810 */ /* 0x020fe20007ffe0ff */
[----:B------:R-:W-:Y:S01]  /*11ff0*/  FADD.FTZ R15, R15, -UR23 ;  /* 0x800000170f0f7e21 */ /* 0x000fe20008010000 */
[----:B------:R-:W-:Y:S01]  /*12000*/  FADD.FTZ R39, R39, -UR23 ;  /* 0x8000001727277e21 */ /* 0x000fe20008010000 */
[----:B0-----:R-:W-:Y:S02]  /*12010*/  SHF.L.U32 R3, R16, 0x10, RZ ;  /* 0x0000001010037819 */ /* 0x001fe400000006ff */
[----:B------:R-:W-:Y:S01]  /*12020*/  SHF.L.U32 R40, R40, 0x10, RZ ;  /* 0x0000001028287819 */ /* 0x000fe200000006ff */
[----:B------:R-:W-:Y:S01]  /*12030*/  FMUL.FTZ R15, R15, UR24 ;  /* 0x000000180f0f7c20 */ /* 0x000fe20008410000 */
        /* <DEDUP_REMOVED lines=21> */
.L_x_335:
[----:B------:R-:W-:Y:S01]  /*12190*/  ISETP.GE.U32.AND P0, PT, R13, UR14, PT ;  /* 0x0000000e0d007c0c */ /* 0x000fe2000bf06070 */
[----:B------:R-:W-:Y:S03]  /*121a0*/  BSSY B0, `(.L_x_336) ;  /* 0x0000017000007945 */ /* 0x000fe60003800000 */
[----:B------:R-:W-:-:S04]  /*121b0*/  ISETP.GE.AND.EX P0, PT, R14, UR15, PT, P0 ;  /* 0x0000000f0e007c0c */ /* 0x000fc8000bf06300 */
[----:B------:R-:W-:-:S13]  /*121c0*/  ISETP.GT.U32.OR P0, PT, R0, 0x17f, P0 ;  /* 0x0000017f0000780c */ /* 0x000fda0000704470 */
[----:B------:R-:W-:Y:S05]  /*121d0*/  @P0 BRA `(.L_x_337) ;  /* 0x00000000004c0947 */ /* 0x000fea0003800000 */
[----:B------:R-:W-:Y:S01]  /*121e0*/  MOV R6, UR5 ;  /* 0x0000000500067c02 */ /* 0x000fe20008000f00 */
[----:B------:R-:W-:Y:S01]  /*121f0*/  ULDC.64 UR14, c[0x0][0x288] ;  /* 0x0000a200000e7ab9 */ /* 0x000fe20000000a00 */
[----:B------:R-:W-:Y:S01]  /*12200*/  MOV R7, UR5 ;  /* 0x0000000500077c02 */ /* 0x000fe20008000f00 */
[----:B------:R-:W-:Y:S01]  /*12210*/  IMAD R4, R14, UR14, RZ ;  /* 0x0000000e0e047c24 */ /* 0x000fe2000f8e02ff */
[----:B------:R-:W-:Y:S01]  /*12220*/  MOV R76, R78 ;  /* 0x0000004e004c7202 */ /* 0x000fe20000000f00 */
[----:B------:R-:W-:Y:S02]  /*12230*/  FFMA.FTZ R6, R15, R6, UR6 ;  /* 0x000000060f067e23 */ /* 0x000fe40008010006 */
[----:B------:R-:W-:Y:S01]  /*12240*/  FFMA.FTZ R7, R12, R7, UR6 ;  /* 0x000000060c077e23 */ /* 0x000fe20008010007 */
[----:B------:R-:W-:Y:S02]  /*12250*/  IMAD R5, R13, UR15, R4 ;  /* 0x0000000f0d057c24 */ /* 0x000fe4000f8e0204 */
[----:B------:R-:W-:Y:S01]  /*12260*/  FFMA.FTZ R6, R3, R82, -R6 ;  /* 0x0000005203067223 */ /* 0x000fe20000010806 */
[----:B------:R-:W-:-:S04]  /*12270*/  IMAD.WIDE.U32 R76, R13, UR14, R76 ;  /* 0x0000000e0d4c7c25 */ /* 0x000fc8000f8e004c */
[----:B------:R-:W-:Y:S01]  /*12280*/  FFMA.FTZ R7, R40, R83, -R7 ;  /* 0x0000005328077223 */ /* 0x000fe20000010807 */
[----:B------:R-:W-:Y:S01]  /*12290*/  ULDC.64 UR14, c[0x0][0x210] ;  /* 0x00008400000e7ab9 */ /* 0x000fe20000000a00 */
[----:B------:R-:W-:Y:S02]  /*122a0*/  FMUL.FTZ R3, R6, UR24 ;  /* 0x0000001806037c20 */ /* 0x000fe40008410000 */
[----:B------:R-:W-:Y:S01]  /*122b0*/  FMUL.FTZ R6, R7, UR24 ;  /* 0x0000001807067c20 */ /* 0x000fe20008410000 */
[----:B------:R-:W-:Y:S02]  /*122c0*/  IADD3 R5, R77, R5, RZ ;  /* 0x000000054d057210 */ /* 0x000fe40007ffe0ff */
[----:B------:R-:W-:Y:S02]  /*122d0*/  LEA R4, P0, R76, UR14, 0x1 ;  /* 0x0000000e4c047c11 */ /* 0x000fe4000f8008ff */
[----:B------:R-:W-:Y:S02]  /*122e0*/  F2FP.BF16.F32.PACK_AB R3, R6, R3 ;  /* 0x000000030603723e */ /* 0x000fe400000010ff */
[----:B------:R-:W-:-:S05]  /*122f0*/  LEA.HI.X R5, R76, UR15, R5, 0x1, P0 ;  /* 0x0000000f4c057c11 */ /* 0x000fca00080f0c05 */
[----:B------:R0:W-:Y:S04]  /*12300*/  STG.E desc[UR20][R4.64], R3 ;  /* 0x0000000304007986 */ /* 0x0001e8000c101914 */
.L_x_337:
[----:B------:R-:W-:Y:S05]  /*12310*/  BSYNC B0 ;  /* 0x0000000000007941 */ /* 0x000fea0003800000 */
.L_x_336:
[----:B------:R-:W-:Y:S01]  /*12320*/  ULDC UR6, c[0x0][0x2a0] ;  /* 0x0000a80000067ab9 */ /* 0x000fe20000000800 */
[----:B------:R-:W-:Y:S01]  /*12330*/  ULDC UR7, c[0x0][0x270] ;  /* 0x00009c0000077ab9 */ /* 0x000fe20000000800 */
[----:B------:R-:W-:Y:S01]  /*12340*/  ULDC UR5, c[0x0][0x10] ;  /* 0x0000040000057ab9 */ /* 0x000fe20000000800 */
[----:B------:R-:W-:Y:S02]  /*12350*/  UIMAD UR6, UR6, UR7, URZ ;  /* 0x00000007060672a4 */ /* 0x000fe4000f8e023f */
[----:B------:R-:W-:Y:S02]  /*12360*/  UIADD3 UR12, UR5, UR12, URZ ;  /* 0x0000000c050c7290 */ /* 0x000fe4000fffe03f */
[----:B------:R-:W-:Y:S02]  /*12370*/  UIADD3 UR4, UR4, 0x1, URZ ;  /* 0x0000000104047890 */ /* 0x000fe4000fffe03f */
[----:B------:R-:W-:-:S06]  /*12380*/  UISETP.GE.AND UP0, UPT, UR12, UR6, UPT ;  /* 0x000000060c00728c */ /* 0x000fcc000bf06270 */
[----:B------:R-:W-:-:S13]  /*12390*/  PLOP3.LUT P0, PT, PT, PT, UP0, 0x40, 0x0 ;  /* 0x000000000000781c */ /* 0x000fda0003f0e808 */
[----:B------:R-:W-:Y:S05]  /*123a0*/  @P0 BRA `(.L_x_338) ;  /* 0xfffffee400e80947 */ /* 0x000fea000383ffff */
.L_x_191:
[----:B------:R-:W1:Y:S01]  /*123b0*/  LDC R6, c[0x0][0xc] ;  /* 0x00000300ff067b82 */ /* 0x000e620000000800 */
        /* <DEDUP_REMOVED lines=18> */
.L_x_340:
[----:B------:R-:W-:Y:S05]  /*124e0*/  BSYNC B0 ;  /* 0x0000000000007941 */ /* 0x000fea0003800000 */
.L_x_339:
        /* <DEDUP_REMOVED lines=11> */
.L_x_342:
[----:B------:R-:W2:Y:S04]  /*125a0*/  LDG.E.STRONG.GPU R5, desc[UR20][R2.64] ;  /* 0x0000001402057981 */ /* 0x000ea8000c1ef900 */
[----:B--2---:R-:W-:Y:S01]  /*125b0*/  CCTL.IVALL ;  /* 0x00000000ff00798f */ /* 0x004fe20002000000 */
[----:B------:R-:W-:Y:S05]  /*125c0*/  YIELD ;  /* 0x0000000000007946 */ /* 0x000fea0003800000 */
[----:B------:R-:W-:-:S13]  /*125d0*/  ISETP.NE.AND P0, PT, R5, R4, PT ;  /* 0x000000040500720c */ /* 0x000fda0003f05270 */
[----:B------:R-:W-:Y:S05]  /*125e0*/  @P0 BRA `(.L_x_342) ;  /* 0xfffffffc00ec0947 */ /* 0x000fea000383ffff */
.L_x_341:
[----:B------:R-:W-:Y:S05]  /*125f0*/  WARPSYNC.ALL ;  /* 0x0000000000007948 */ /* 0x000fea0003800000 */
[----:B------:R-:W0:Y:S01]  /*12600*/  LDC.64 R22, c[0x0][0x288] ;  /* 0x0000a200ff167b82 */ /* 0x000e220000000a00 */
[----:B------:R-:W-:-:S07]  /*12610*/  SHF.R.S32.HI R4, RZ, 0x1f, R0 ;  /* 0x0000001fff047819 */ /* 0x000fce0000011400 */
[----:B------:R-:W-:Y:S01]  /*12620*/  BAR.SYNC.DEFER_BLOCKING 0x0 ;  /* 0x0000000000007b1d */ /* 0x000fe20000010000 */
[----:B0-----:R-:W-:-:S04]  /*12630*/  LEA.HI R2, P0, R23, R22, RZ, 0x1 ;  /* 0x0000001617027211 */ /* 0x001fc800078108ff */
[----:B------:R-:W-:-:S04]  /*12640*/  IADD3.X R3, RZ, R23, RZ, P0, !PT ;  /* 0x00000017ff037210 */ /* 0x000fc800007fe4ff */
[--C-:B------:R-:W-:Y:S02]  /*12650*/  SHF.R.S64 R25, R2, 0x1, R3.reuse ;  /* 0x0000000102197819 */ /* 0x100fe40000001003 */
[----:B------:R-:W-:Y:S02]  /*12660*/  SHF.R.S32.HI R24, RZ, 0x1, R3 ;  /* 0x00000001ff187819 */ /* 0x000fe40000011403 */
[----:B------:R-:W-:-:S04]  /*12670*/  ISETP.GT.U32.AND P0, PT, R25, R0, PT ;  /* 0x000000001900720c */ /* 0x000fc80003f04070 */
[----:B------:R-:W-:-:S13]  /*12680*/  ISETP.GT.AND.EX P0, PT, R24, R4, PT, P0 ;  /* 0x000000041800720c */ /* 0x000fda0003f04300 */
[----:B------:R-:W-:Y:S05]  /*12690*/  @!P0 EXIT ;  /* 0x000000000000894d */ /* 0x000fea0003800000 */
[C---:B------:R-:W-:Y:S01]  /*126a0*/  IMAD.WIDE.U32 R2, R22.reuse, 0x3, RZ ;  /* 0x0000000316027825 */ /* 0x040fe200078e00ff */
[----:B------:R-:W-:Y:S01]  /*126b0*/  LEA R5, R23, R23, 0x1 ;  /* 0x0000001717057211 */ /* 0x000fe200078e08ff */
[----:B------:R-:W0:Y:S01]  /*126c0*/  LDC.64 R14, c[0x0][0x218] ;  /* 0x00008600ff0e7b82 */ /* 0x000e220000000a00 */
[----:B------:R-:W-:Y:S01]  /*126d0*/  MOV R7, R4 ;  /* 0x0000000400077202 */ /* 0x000fe20000000f00 */
[----:B------:R-:W-:Y:S01]  /*126e0*/  ULDC.64 UR4, c[0x0][0x268] ;  /* 0x00009a0000047ab9 */ /* 0x000fe20000000a00 */
[----:B------:R-:W-:Y:S02]  /*126f0*/  IADD3 R5, R3, R5, RZ ;  /* 0x0000000503057210 */ /* 0x000fe40007ffe0ff */
[----:B------:R-:W-:Y:S02]  /*12700*/  SHF.L.U64.HI R23, R22, 0x2, R23 ;  /* 0x0000000216177819 */ /* 0x000fe40000010217 */
[----:B------:R-:W-:Y:S01]  /*12710*/  LEA.HI R2, P0, R5, R2, RZ, 0x1 ;  /* 0x0000000205027211 */ /* 0x000fe200078108ff */
[----:B------:R-:W1:Y:S01]  /*12720*/  LDC.64 R16, c[0x0][0x220] ;  /* 0x00008800ff107b82 */ /* 0x000e620000000a00 */
[----:B------:R-:W-:-:S02]  /*12730*/  SHF.L.U64.HI R31, R25, 0x2, R24 ;  /* 0x00000002191f7819 */ /* 0x000fc40000010218 */
[----:B------:R-:W-:-:S04]  /*12740*/  IADD3.X R5, RZ, R5, RZ, P0, !PT ;  /* 0x00000005ff057210 */ /* 0x000fc800007fe4ff */
[--C-:B------:R-:W-:Y:S02]  /*12750*/  SHF.R.S64 R27, R2, 0x1, R5.reuse ;  /* 0x00000001021b7819 */ /* 0x100fe40000001005 */
[----:B------:R-:W-:-:S04]  /*12760*/  SHF.R.S32.HI R2, RZ, 0x1, R5 ;  /* 0x00000001ff027819 */ /* 0x000fc80000011405 */
[----:B------:R-:W-:-:S07]  /*12770*/  SHF.L.U64.HI R29, R27, 0x2, R2 ;  /* 0x000000021b1d7819 */ /* 0x000fce0000010202 */
.L_x_343:
[----:B------:R-:W-:-:S04]  /*12780*/  LEA R6, P0, R0, UR4, 0x2 ;  /* 0x0000000400067c11 */ /* 0x000fc8000f8010ff */
[----:B------:R-:W-:Y:S02]  /*12790*/  LEA.HI.X R7, R0, UR5, R7, 0x2, P0 ;  /* 0x0000000500077c11 */ /* 0x000fe400080f1407 */
[-C--:B------:R-:W-:Y:S02]  /*127a0*/  LEA R8, P0, R25, R6.reuse, 0x2 ;  /* 0x0000000619087211 */ /* 0x080fe400078010ff */
[-C--:B------:R-:W-:Y:S01]  /*127b0*/  LEA R12, P1, R22, R6.reuse, 0x2 ;  /* 0x00000006160c7211 */ /* 0x080fe200078210ff */
[----:B--2---:R2:W3:Y:S01]  /*127c0*/  LDG.E R18, desc[UR20][R6.64] ;  /* 0x0000001406127981 */ /* 0x0044e2000c1e1900 */
[----:B------:R-:W-:Y:S02]  /*127d0*/  LEA R10, P2, R27, R6, 0x2 ;  /* 0x000000061b0a7211 */ /* 0x000fe400078410ff */
[----:B------:R-:W-:Y:S02]  /*127e0*/  IADD3.X R9, R7, R31, RZ, P0, !PT ;  /* 0x0000001f07097210 */ /* 0x000fe400007fe4ff */
[----:B------:R-:W-:-:S02]  /*127f0*/  IADD3.X R13, R23, R7, RZ, P1, !PT ;  /* 0x00000007170d7210 */ /* 0x000fc40000ffe4ff */
[----:B------:R-:W-:Y:S01]  /*12800*/  IADD3.X R11, R7, R29, RZ, P2, !PT ;  /* 0x0000001d070b7210 */ /* 0x000fe200017fe4ff */
[----:B------:R-:W3:Y:S04]  /*12810*/  LDG.E R19, desc[UR20][R8.64] ;  /* 0x0000001408137981 */ /* 0x000ee8000c1e1900 */
[----:B------:R-:W4:Y:S04]  /*12820*/  LDG.E R20, desc[UR20][R12.64] ;  /* 0x000000140c147981 */ /* 0x000f28000c1e1900 */
[----:B------:R-:W4:Y:S01]  /*12830*/  LDG.E R21, desc[UR20][R10.64] ;  /* 0x000000140a157981 */ /* 0x000f22000c1e1900 */
[----:B------:R-:W-:-:S02]  /*12840*/  SHF.L.U32 R5, R0, 0x1, RZ ;  /* 0x0000000100057819 */ /* 0x000fc400000006ff */
[----:B------:R-:W-:-:S03]  /*12850*/  IADD3 R0, R0, 0x180, RZ ;  /* 0x0000018000007810 */ /* 0x000fc60007ffe0ff */
[----:B0-----:R-:W-:-:S04]  /*12860*/  IMAD.WIDE R2, R5, 0x4, R14 ;  /* 0x0000000405027825 */ /* 0x001fc800078e020e */
[----:B-1----:R-:W-:Y:S01]  /*12870*/  IMAD.WIDE R4, R5, 0x4, R16 ;  /* 0x0000000405047825 */ /* 0x002fe200078e0210 */
[----:B------:R-:W-:Y:S02]  /*12880*/  ISETP.GT.U32.AND P0, PT, R25, R0, PT ;  /* 0x000000001900720c */ /* 0x000fe40003f04070 */
[----:B--2---:R-:W-:-:S04]  /*12890*/  SHF.R.S32.HI R7, RZ, 0x1f, R0 ;  /* 0x0000001fff077819 */ /* 0x004fc80000011400 */
[----:B------:R-:W-:Y:S01]  /*128a0*/  ISETP.GT.AND.EX P0, PT, R24, R7, PT, P0 ;  /* 0x000000071800720c */ /* 0x000fe20003f04300 */
[----:B---3--:R2:W-:Y:S04]  /*128b0*/  STG.E.64 desc[UR20][R2.64], R18 ;  /* 0x0000001202007986 */ /* 0x0085e8000c101b14 */
[----:B----4-:R2:W-:Y:S08]  /*128c0*/  STG.E.64 desc[UR20][R4.64], R20 ;  /* 0x0000001404007986 */ /* 0x0105f0000c101b14 */
[----:B------:R-:W-:Y:S05]  /*128d0*/  @P0 BRA `(.L_x_343) ;  /* 0xfffffffc00a80947 */ /* 0x000fea000383ffff */
[----:B------:R-:W-:Y:S05]  /*128e0*/  EXIT ;  /* 0x000000000000794d */ /* 0x000fea0003800000 */
.L_x_344:
        /* <DEDUP_REMOVED lines=9> */
.L_x_5135:


//--------------------- .text._Z35group_norm_nhwc_bwd_one_pass_kernelI11Bf16IOBf16WLi64ELi48ELi384EEv26Group_norm_nhwc_bwd_params --------------------------
	.section	.text._Z35group_norm_nhwc_bwd_one_pass_kernelI11Bf16IOBf16WLi64ELi48ELi384EEv26Group_norm_nhwc_bwd_params,"ax",@progbits
	.align	128
        .global         _Z35group_norm_nhwc_bwd_one_pass_kernelI11Bf16IOBf16WLi64ELi48ELi384EEv26Group_norm_nhwc_bwd_params
        .type           _Z35group_norm_nhwc_bwd_one_pass_kernelI11Bf16IOBf16WLi64ELi48ELi384EEv26Group_norm_nhwc_bwd_params,@function
        .size           _Z35group_norm_nhwc_bwd_one_pass_kernelI11Bf16IOBf16WLi64ELi48ELi384EEv26Group_norm_nhwc_bwd_params,(.L_x_5136 - _Z35group_norm_nhwc_bwd_one_pass_kernelI11Bf16IOBf16WLi64ELi48ELi384EEv26Group_norm_nhwc_bwd_params)
        .other          _Z35group_norm_nhwc_bwd_one_pass_kernelI11Bf16IOBf16WLi64ELi48ELi384EEv26Group_norm_nhwc_bwd_params,@"STO_CUDA_ENTRY STV_DEFAULT"
_Z35group_norm_nhwc_bwd_one_pass_kernelI11Bf16IOBf16WLi64ELi48ELi384EEv26Group_norm_nhwc_bwd_params:
.text._Z35group_norm_nhwc_bwd_one_pass_kernelI11Bf16IOBf16WLi64ELi48ELi384EEv26Group_norm_nhwc_bwd_params:
        /* <DEDUP_REMOVED lines=48> */
.L_x_380:
[----:B0-----:R-:W0:Y:S01]  /*0300*/  LDC R8, c[0x0][0x2a0] ;  /* 0x0000a800ff087b82 */ /* 0x001e220000000800 */
[----:B------:R-:W-:Y:S01]  /*0310*/  IABS R9, UR10 ;  /* 0x0000000a00097c13 */ /* 0x000fe20008000000 */
[----:B------:R-:W-:Y:S01]  /*0320*/  ULDC.64 UR12, c[0x0][0x298] ;  /* 0x0000a600000c7ab9 */ /* 0x000fe20000000a00 */
[----:B------:R-:W-:Y:S01]  /*0330*/  ISETP.LE.AND P4, PT, RZ, UR10, PT ;  /* 0x0000000aff007c0c */ /* 0x000fe2000bf83270 */
[----:B------:R-:W-:Y:S01]  /*0340*/  ULDC.64 UR20, c[0x0][0x290] ;  /* 0x0000a40000147ab9 */ /* 0x000fe20000000a00 */
[----:B------:R-:W-:Y:S02]  /*0350*/  SHF.R.S32.HI R27, RZ, 0x1f, R35 ;  /* 0x0000001fff1b7819 */ /* 0x000fe40000011423 */
[----:B------:R-:W-:Y:S01]  /*0360*/  IADD3 R22, R36, 0x10, RZ ;  /* 0x0000001024167810 */ /* 0x000fe20007ffe0ff */
[----:B-1----:R-:W1:Y:S01]  /*0370*/  @P1 LDC.64 R10, c[0x0][0x230] ;  /* 0x00008c00ff0a1b82 */ /* 0x002e620000000a00 */
[----:B------:R-:W-:Y:S02]  /*0380*/  CS2R R32, SRZ ;  /* 0x0000000000207805 */ /* 0x000fe4000001ff00 */
[----:B------:R-:W-:-:S05]  /*0390*/  SHF.R.S32.HI R23, RZ, 0x1f, R22 ;  /* 0x0000001fff177819 */ /* 0x000fca0000011416 */
[----:B------:R-:W2:Y:S01]  /*03a0*/  @P1 LDC.64 R12, c[0x0][0x228] ;  /* 0x00008a00ff0c1b82 */ /* 0x000ea20000000a00 */
[----:B0-----:R-:W-:-:S04]  /*03b0*/  IABS R6, R8 ;  /* 0x0000000800067213 */ /* 0x001fc80000000000 */
[----:B------:R-:W0:Y:S08]  /*03c0*/  I2F.RP R3, R6 ;  /* 0x0000000600037306 */ /* 0x000e300000209400 */
[----:B0-----:R-:W0:Y:S02]  /*03d0*/  MUFU.RCP R3, R3 ;  /* 0x0000000300037308 */ /* 0x001e240000001000 */
[----:B0-----:R-:W-:-:S06]  /*03e0*/  IADD3 R4, R3, 0xffffffe, RZ ;  /* 0x0ffffffe03047810 */ /* 0x001fcc0007ffe0ff */
[----:B------:R0:W3:Y:S02]  /*03f0*/  F2I.FTZ.U32.TRUNC.NTZ R5, R4 ;  /* 0x0000000400057305 */ /* 0x0000e4000021f000 */
[----:B0-----:R-:W-:Y:S01]  /*0400*/  HFMA2.MMA R4, -RZ, RZ, 0, 0 ;  /* 0x00000000ff047435 */ /* 0x001fe200000001ff */
[----:B---3--:R-:W-:-:S05]  /*0410*/  IADD3 R7, RZ, -R5, RZ ;  /* 0x80000005ff077210 */ /* 0x008fca0007ffe0ff */
[----:B------:R-:W-:-:S04]  /*0420*/  IMAD R7, R7, R6, RZ ;  /* 0x0000000607077224 */ /* 0x000fc800078e02ff */
[----:B------:R-:W-:Y:S01]  /*0430*/  IMAD.HI.U32 R5, R5, R7, R4 ;  /* 0x0000000705057227 */ /* 0x000fe200078e0004 */
[----:B------:R-:W-:Y:S02]  /*0440*/  MOV R7, R9 ;  /* 0x0000000900077202 */ /* 0x000fe40000000f00 */
[----:B------:R-:W-:-:S03]  /*0450*/  SHF.R.S32.HI R9, RZ, 0x1f, R37 ;  /* 0x0000001fff097819 */ /* 0x000fc60000011425 */
[----:B------:R-:W-:-:S05]  /*0460*/  IMAD.HI.U32 R5, R5, R7, RZ ;  /* 0x0000000705057227 */ /* 0x000fca00078e00ff */
[----:B------:R-:W-:-:S05]  /*0470*/  IADD3 R3, -R5, RZ, RZ ;  /* 0x000000ff05037210 */ /* 0x000fca0007ffe1ff */
[----:B------:R-:W-:Y:S01]  /*0480*/  IMAD R3, R6, R3, R7 ;  /* 0x0000000306037224 */ /* 0x000fe200078e0207 */
[----:B------:R-:W-:-:S04]  /*0490*/  LOP3.LUT R7, R8, UR10, RZ, 0x3c, !PT ;  /* 0x0000000a08077c12 */ /* 0x000fc8000f8e3cff */
[----:B------:R-:W-:Y:S02]  /*04a0*/  ISETP.GT.U32.AND P0, PT, R6, R3, PT ;  /* 0x000000030600720c */ /* 0x000fe40003f04070 */
[----:B------:R-:W-:-:S11]  /*04b0*/  ISETP.GE.AND P5, PT, R7, RZ, PT ;  /* 0x000000ff0700720c */ /* 0x000fd60003fa6270 */
[-C--:B------:R-:W-:Y:S02]  /*04c0*/  @!P0 IADD3 R3, R3, -R6.reuse, RZ ;  /* 0x8000000603038210 */ /* 0x080fe40007ffe0ff */
[----:B------:R-:W-:Y:S02]  /*04d0*/  @!P0 IADD3 R5, R5, 0x1, RZ ;  /* 0x0000000105058810 */ /* 0x000fe40007ffe0ff */
[CC--:B------:R-:W-:Y:S02]  /*04e0*/  ISETP.GE.U32.AND P2, PT, R3.reuse, R6.reuse, PT ;  /* 0x000000060300720c */ /* 0x0c0fe40003f46070 */
[-C--:B------:R-:W-:Y:S02]  /*04f0*/  ISETP.GT.U32.AND P3, PT, R6, R3.reuse, PT ;  /* 0x000000030600720c */ /* 0x080fe40003f64070 */
[----:B------:R-:W-:Y:S02]  /*0500*/  IADD3 R4, R3, -R6, RZ ;  /* 0x8000000603047210 */ /* 0x000fe40007ffe0ff */
[----:B------:R-:W-:Y:S01]  /*0510*/  ISETP.NE.AND P0, PT, R8, RZ, PT ;  /* 0x000000ff0800720c */ /* 0x000fe20003f05270 */
[----:B------:R-:W0:Y:S01]  /*0520*/  @P1 LDC.64 R6, c[0x0][0x288] ;  /* 0x0000a200ff061b82 */ /* 0x000e220000000a00 */
[----:B------:R-:W-:-:S02]  /*0530*/  SEL R3, R4, R3, !P3 ;  /* 0x0000000304037207 */ /* 0x000fc40005800000 */
[----:B------:R-:W-:Y:S02]  /*0540*/  LOP3.LUT R4, RZ, R8, RZ, 0x33, !PT ;  /* 0x00000008ff047212 */ /* 0x000fe400078e33ff */
[----:B------:R-:W-:Y:S02]  /*0550*/  @!P4 IADD3 R3, -R3, RZ, RZ ;  /* 0x000000ff0303c210 */ /* 0x000fe40007ffe1ff */
[----:B------:R-:W-:Y:S02]  /*0560*/  @P2 IADD3 R5, R5, 0x1, RZ ;  /* 0x0000000105052810 */ /* 0x000fe40007ffe0ff */
[----:B------:R-:W-:Y:S02]  /*0570*/  SEL R3, R4, R3, !P0 ;  /* 0x0000000304037207 */ /* 0x000fe40004000000 */
[----:B------:R-:W-:Y:S02]  /*0580*/  @!P5 IADD3 R5, -R5, RZ, RZ ;  /* 0x000000ff0505d210 */ /* 0x000fe40007ffe1ff */
[----:B------:R-:W-:Y:S01]  /*0590*/  ISETP.GE.U32.AND P2, PT, R22, UR20, PT ;  /* 0x0000001416007c0c */ /* 0x000fe2000bf46070 */
[----:B------:R-:W-:Y:S01]  /*05a0*/  IMAD R16, R3, 0x30, RZ ;  /* 0x0000003003107824 */ /* 0x000fe200078e02ff */
[----:B------:R-:W-:-:S02]  /*05b0*/  SEL R5, R4, R5, !P0 ;  /* 0x0000000504057207 */ /* 0x000fc40004000000 */
[----:B------:R-:W-:Y:S02]  /*05c0*/  ISETP.GE.AND.EX P2, PT, R23, UR21, PT, P2 ;  /* 0x0000001517007c0c */ /* 0x000fe4000bf46320 */
[----:B------:R-:W-:Y:S02]  /*05d0*/  IADD3 R40, P0, R37, R16, RZ ;  /* 0x0000001025287210 */ /* 0x000fe40007f1e0ff */
[----:B------:R-:W-:Y:S02]  /*05e0*/  SHF.R.S32.HI R4, RZ, 0x1f, R5 ;  /* 0x0000001fff047819 */ /* 0x000fe40000011405 */
[----:B------:R-:W-:Y:S02]  /*05f0*/  LEA.HI.X.SX32 R41, R16, R9, 0x1, P0 ;  /* 0x0000000910297211 */ /* 0x000fe400000f0eff */
[----:B------:R-:W-:Y:S01]  /*0600*/  SHF.R.S32.HI R9, RZ, 0x1f, R36 ;  /* 0x0000001fff097819 */ /* 0x000fe20000011424 */
[----:B------:R-:W-:Y:S01]  /*0610*/  IMAD R4, R4, UR12, RZ ;  /* 0x0000000c04047c24 */ /* 0x000fe2000f8e02ff */
[----:B------:R-:W-:Y:S01]  /*0620*/  ISETP.GE.U32.AND P0, PT, R35, UR20, PT ;  /* 0x0000001423007c0c */ /* 0x000fe2000bf06070 */
[----:B------:R-:W-:-:S03]  /*0630*/  IMAD.WIDE.U32 R40, R5, UR12, R40 ;  /* 0x0000000c05287c25 */ /* 0x000fc6000f8e0028 */
[----:B------:R-:W-:Y:S01]  /*0640*/  ISETP.GE.AND.EX P0, PT, R27, UR21, PT, P0 ;  /* 0x000000151b007c0c */ /* 0x000fe2000bf06300 */
[----:B------:R-:W-:Y:S01]  /*0650*/  IMAD R43, R5, UR13, R4 ;  /* 0x0000000d052b7c24 */ /* 0x000fe2000f8e0204 */
[----:B------:R-:W-:Y:S01]  /*0660*/  ULDC.64 UR12, c[0x0][0x248] ;  /* 0x00009200000c7ab9 */ /* 0x000fe20000000a00 */
[----:B0-----:R-:W-:Y:S01]  /*0670*/  @P1 IMAD R8, R9, R6, RZ ;  /* 0x0000000609081224 */ /* 0x001fe200078e02ff */
[----:B------:R-:W-:Y:S01]  /*0680*/  UIMAD.WIDE UR12, UR10, 0x8, UR12 ;  /* 0x000000080a0c78a5 */ /* 0x000fe2000f8e020c */
[----:B------:R-:W-:Y:S02]  /*0690*/  @P1 MOV R42, R40 ;  /* 0x00000028002a1202 */ /* 0x000fe40000000f00 */
        /* <DEDUP_REMOVED lines=15> */
[----:B-1----:R-:W-:Y:S02]  /*0790*/  @P1 IADD3 R24, P4, R15, R10, RZ ;  /* 0x0000000a0f181210 */ /* 0x002fe40007f9e0ff */
[----:B------:R-:W-:Y:S02]  /*07a0*/  ISETP.GE.AND.EX P3, PT, R17, UR21, PT, P3 ;  /* 0x0000001511007c0c */ /* 0x000fe4000bf66330 */
[----:B------:R-:W-:Y:S01]  /*07b0*/  @P1 IADD3.X R25, R26, R11, RZ, P4, !PT ;  /* 0x0000000b1a191210 */ /* 0x000fe200027fe4ff */
[----:B------:R-:W1:Y:S01]  /*07c0*/  @!P2 LDC.64 R6, c[0x0][0x288] ;  /* 0x0000a200ff06ab82 */ /* 0x000e620000000a00 */
[----:B------:R-:W-:-:S03]  /*07d0*/  ISETP.GT.U32.OR P3, PT, R38, 0x17f, P3 ;  /* 0x0000017f2600780c */ /* 0x000fc60001f64470 */
[----:B------:R1:W3:Y:S01]  /*07e0*/  @P1 LDG.E R32, desc[UR14][R24.64] ;  /* 0x0000000e18201981 */ /* 0x0002e2000c1e1900 */
[----:B0-----:R-:W-:Y:S01]  /*07f0*/  @!P0 IMAD R14, R27, R8, RZ ;  /* 0x000000081b0e8224 */ /* 0x001fe200078e02ff */
[----:B--2---:R-:W-:Y:S02]  /*0800*/  @P1 IADD3 R12, P4, R15, R12, RZ ;  /* 0x0000000c0f0c1210 */ /* 0x004fe40007f9e0ff */
[----:B------:R-:W0:Y:S01]  /*0810*/  @!P0 LDC.64 R18, c[0x0][0x230] ;  /* 0x00008c00ff128b82 */ /* 0x000e220000000a00 */
[----:B------:R-:W-:Y:S01]  /*0820*/  @!P0 MOV R15, R43 ;  /* 0x0000002b000f8202 */ /* 0x000fe20000000f00 */
[----:B------:R-:W-:Y:S01]  /*0830*/  @!P0 IMAD R27, R35, R9, R14 ;  /* 0x00000009231b8224 */ /* 0x000fe200078e020e */
[----:B------:R-:W-:-:S05]  /*0840*/  @!P0 MOV R14, R40 ;  /* 0x00000028000e8202 */ /* 0x000fca0000000f00 */
[----:B------:R-:W-:Y:S01]  /*0850*/  @!P0 IMAD.WIDE.U32 R8, R35, R8, R14 ;  /* 0x0000000823088225 */ /* 0x000fe200078e000e */
[----:B------:R-:W2:Y:S04]  /*0860*/  @!P3 LDC.64 R10, c[0x0][0x288] ;  /* 0x0000a200ff0abb82 */ /* 0x000ea80000000a00 */
[----:B------:R-:W-:Y:S01]  /*0870*/  @!P0 IADD3 R9, R9, R27, RZ ;  /* 0x0000001b09098210 */ /* 0x000fe20007ffe0ff */
[----:B-1----:R-:W-:Y:S01]  /*0880*/  @!P2 IMAD R23, R23, R6, RZ ;  /* 0x000000061717a224 */ /* 0x002fe200078e02ff */
[C---:B------:R-:W-:Y:S02]  /*0890*/  @!P0 SHF.L.U32 R25, R8.reuse, 0x1, RZ ;  /* 0x0000000108198819 */ /* 0x040fe400000006ff */
[----:B------:R-:W-:Y:S02]  /*08a0*/  @!P0 SHF.L.U64.HI R24, R8, 0x1, R9 ;  /* 0x0000000108188819 */ /* 0x000fe40000010209 */
[----:B------:R-:W-:-:S02]  /*08b0*/  CS2R R28, SRZ ;  /* 0x00000000001c7805 */ /* 0x000fc4000001ff00 */
[----:B------:R-:W-:Y:S01]  /*08c0*/  @!P2 MOV R8, R40 ;  /* 0x000000280008a202 */ /* 0x000fe20000000f00 */
[----:B------:R-:W1:Y:S01]  /*08d0*/  @!P2 LDC.64 R14, c[0x0][0x230] ;  /* 0x00008c00ff0eab82 */ /* 0x000e620000000a00 */
[----:B------:R-:W-:Y:S01]  /*08e0*/  @!P2 MOV R9, R43 ;  /* 0x0000002b0009a202 */ /* 0x000fe20000000f00 */
[C---:B------:R-:W-:Y:S02]  /*08f0*/  @!P2 IMAD R27, R22.reuse, R7, R23 ;  /* 0x00000007161ba224 */ /* 0x040fe400078e0217 */
[----:B------:R-:W-:-:S04]  /*0900*/  @!P2 IMAD.WIDE.U32 R22, R22, R6, R8 ;  /* 0x000000061616a225 */ /* 0x000fc800078e0008 */
[----:B------:R-:W1:Y:S01]  /*0910*/  @!P2 LDC.64 R6, c[0x0][0x228] ;  /* 0x00008a00ff06ab82 */ /* 0x000e620000000a00 */
[----:B------:R-:W-:Y:S02]  /*0920*/  @P1 IADD3.X R13, R26, R13, RZ, P4, !PT ;  /* 0x0000000d1a0d1210 */ /* 0x000fe400027fe4ff */
[C---:B0-----:R-:W-:Y:S02]  /*0930*/  @!P0 IADD3 R18, P4, R25.reuse, R18, RZ ;  /* 0x0000001219128210 */ /* 0x041fe40007f9e0ff */
[----:B----4-:R-:W-:Y:S02]  /*0940*/  @!P0 IADD3 R20, P5, R25, R20, RZ ;  /* 0x0000001419148210 */ /* 0x010fe40007fbe0ff */
[----:B------:R-:W-:Y:S01]  /*0950*/  @!P2 IADD3 R23, R23, R27, RZ ;  /* 0x0000001b1717a210 */ /* 0x000fe20007ffe0ff */
[----:B--2---:R-:W-:Y:S01]  /*0960*/  @!P3 IMAD R17, R17, R10, RZ ;  /* 0x0000000a1111b224 */ /* 0x004fe200078e02ff */
[----:B------:R-:W-:Y:S02]  /*0970*/  @!P0 IADD3.X R19, R24, R19, RZ, P4, !PT ;  /* 0x0000001318138210 */ /* 0x000fe400027fe4ff */
[----:B------:R-:W-:-:S02]  /*0980*/  CS2R R30, SRZ ;  /* 0x00000000001e7805 */ /* 0x000fc4000001ff00 */
[----:B------:R-:W-:Y:S01]  /*0990*/  @!P0 IADD3.X R21, R24, R21, RZ, P5, !PT ;  /* 0x0000001518158210 */ /* 0x000fe20002ffe4ff */
[----:B------:R-:W0:Y:S01]  /*09a0*/  @!P3 LDC.64 R8, c[0x0][0x230] ;  /* 0x00008c00ff08bb82 */ /* 0x000e220000000a00 */
[----:B------:R-:W-:Y:S01]  /*09b0*/  @!P2 SHF.L.U32 R25, R22, 0x1, RZ ;  /* 0x000000011619a819 */ /* 0x000fe200000006ff */
[----:B------:R-:W-:Y:S01]  /*09c0*/  @!P3 IMAD R17, R34, R11, R17 ;  /* 0x0000000b2211b224 */ /* 0x000fe200078e0211 */
[----:B------:R-:W-:Y:S01]  /*09d0*/  @!P2 SHF.L.U64.HI R24, R22, 0x1, R23 ;  /* 0x000000011618a819 */ /* 0x000fe20000010217 */
[----:B------:R-:W5:Y:S01]  /*09e0*/  @!P0 LDG.E R28, desc[UR14][R18.64] ;  /* 0x0000000e121c8981 */ /* 0x000f62000c1e1900 */
[----:B------:R-:W-:Y:S02]  /*09f0*/  @!P3 MOV R22, R40 ;  /* 0x000000280016b202 */ /* 0x000fe40000000f00 */
[----:B------:R-:W-:Y:S01]  /*0a00*/  @!P3 MOV R23, R43 ;  /* 0x0000002b0017b202 */ /* 0x000fe20000000f00 */
[----:B------:R2:W5:Y:S02]  /*0a10*/  @P1 LDG.E R31, desc[UR14][R12.64] ;  /* 0x0000000e0c1f1981 */ /* 0x000564000c1e1900 */
[----:B------:R-:W-:Y:S01]  /*0a20*/  @!P3 IMAD.WIDE.U32 R22, R34, R10, R22 ;  /* 0x0000000a2216b225 */ /* 0x000fe200078e0016 */
[----:B------:R-:W-:-:S02]  /*0a30*/  CS2R R10, SRZ ;  /* 0x00000000000a7805 */ /* 0x000fc4000001ff00 */
[C---:B-1----:R-:W-:Y:S01]  /*0a40*/  @!P2 IADD3 R14, P4, R25.reuse, R14, RZ ;  /* 0x0000000e190ea210 */ /* 0x042fe20007f9e0ff */
[----:B--2---:R-:W1:Y:S03]  /*0a50*/  @!P3 LDC.64 R12, c[0x0][0x228] ;  /* 0x00008a00ff0cbb82 */ /* 0x004e660000000a00 */
[----:B------:R-:W5:Y:S01]  /*0a60*/  @!P0 LDG.E R11, desc[UR14][R20.64] ;  /* 0x0000000e140b8981 */ /* 0x000f62000c1e1900 */
[----:B------:R-:W-:-:S04]  /*0a70*/  @!P2 IADD3 R6, P0, R25, R6, RZ ;  /* 0x000000061906a210 */ /* 0x000fc80007f1e0ff */
[C---:B------:R-:W-:Y:S02]  /*0a80*/  @!P2 IADD3.X R7, R24.reuse, R7, RZ, P0, !PT ;  /* 0x000000071807a210 */ /* 0x040fe400007fe4ff */
[----:B------:R-:W-:Y:S02]  /*0a90*/  @!P2 IADD3.X R15, R24, R15, RZ, P4, !PT ;  /* 0x0000000f180fa210 */ /* 0x000fe400027fe4ff */
[----:B------:R-:W-:Y:S01]  /*0aa0*/  @!P3 IADD3 R23, R23, R17, RZ ;  /* 0x000000111717b210 */ /* 0x000fe20007ffe0ff */
[----:B------:R-:W-:Y:S01]  /*0ab0*/  UMOV UR13, 0x3f800000 ;  /* 0x3f800000000d7882 */ /* 0x000fe20000000000 */
[----:B------:R-:W-:Y:S01]  /*0ac0*/  BSSY B0, `(.L_x_346) ;  /* 0x000002e000007945 */ /* 0x000fe20003800000 */
[----:B------:R-:W5:Y:S01]  /*0ad0*/  @!P2 LDG.E R33, desc[UR14][R14.64] ;  /* 0x0000000e0e21a981 */ /* 0x000f62000c1e1900 */
[C---:B------:R-:W-:Y:S02]  /*0ae0*/  @!P3 SHF.L.U32 R17, R22.reuse, 0x1, RZ ;  /* 0x000000011611b819 */ /* 0x040fe400000006ff */
[----:B------:R-:W-:Y:S01]  /*0af0*/  @!P3 SHF.L.U64.HI R22, R22, 0x1, R23 ;  /* 0x000000011616b819 */ /* 0x000fe20000010217 */
[----:B------:R2:W5:Y:S01]  /*0b00*/  @!P2 LDG.E R30, desc[UR14][R6.64] ;  /* 0x0000000e061ea981 */ /* 0x000562000c1e1900 */
[----:B0-----:R-:W-:-:S04]  /*0b10*/  @!P3 IADD3 R8, P4, R17, R8, RZ ;  /* 0x000000081108b210 */ /* 0x001fc80007f9e0ff */
[----:B------:R-:W-:Y:S02]  /*0b20*/  @!P3 IADD3.X R9, R22, R9, RZ, P4, !PT ;  /* 0x000000091609b210 */ /* 0x000fe400027fe4ff */
[----:B-1----:R-:W-:-:S03]  /*0b30*/  @!P3 IADD3 R12, P5, R17, R12, RZ ;  /* 0x0000000c110cb210 */ /* 0x002fc60007fbe0ff */
[----:B------:R0:W5:Y:S01]  /*0b40*/  @!P3 LDG.E R29, desc[UR14][R8.64] ;  /* 0x0000000e081db981 */ /* 0x000162000c1e1900 */
[----:B------:R-:W-:Y:S02]  /*0b50*/  @!P3 IADD3.X R13, R22, R13, RZ, P5, !PT ;  /* 0x0000000d160db210 */ /* 0x000fe40002ffe4ff */
[----:B--2---:R-:W-:-:S03]  /*0b60*/  CS2R R6, SRZ ;  /* 0x0000000000067805 */ /* 0x004fc6000001ff00 */
        /* <DEDUP_REMOVED lines=11> */
[----:B0-----:R-:W-:Y:S02]  /*0c20*/  PRMT R8, R32, 0x7632, R8 ;  /* 0x0000763220087816 */ /* 0x001fe40000000008 */
[----:B--2---:R-:W-:Y:S02]  /*0c30*/  @P0 R2UR UR11, R14 ;  /* 0x000000000e0b02ca */ /* 0x004fe400000e0000 */
[----:B------:R-:W-:Y:S02]  /*0c40*/  ISETP.GT.U32.AND P0, PT, R38, 0x17f, PT ;  /* 0x0000017f2600780c */ /* 0x000fe40003f04070 */
[----:B------:R-:W-:Y:S02]  /*0c50*/  CS2R R4, SRZ ;  /* 0x0000000000047805 */ /* 0x000fe4000001ff00 */
[----:B------:R-:W-:Y:S02]  /*0c60*/  SHF.L.U32 R15, R32, 0x10, RZ ;  /* 0x00000010200f7819 */ /* 0x000fe400000006ff */
[----:B------:R-:W-:-:S05]  /*0c70*/  SHF.L.U32 R17, R8, 0x10, RZ ;  /* 0x0000001008117819 */ /* 0x000fca00000006ff */
[----:B------:R-:W-:Y:S02]  /*0c80*/  @UP0 UMOV UR13, UR11 ;  /* 0x0000000b000d0c82 */ /* 0x000fe40008000000 */
[----:B-1----:R-:W-:Y:S05]  /*0c90*/  @P0 BRA `(.L_x_347) ;  /* 0x0000000000400947 */ /* 0x002fea0003800000 */
        /* <DEDUP_REMOVED lines=8> */
[----:B------:R-:W2:Y:S04]  /*0d20*/  LDG.E.U16 R4, desc[UR14][R8.64] ;  /* 0x0000000e08047981 */ /* 0x000ea8000c1e1500 */
[----:B------:R-:W3:Y:S04]  /*0d30*/  @P0 LDG.E.U16 R16, desc[UR14][R12.64] ;  /* 0x0000000e0c100981 */ /* 0x000ee8000c1e1500 */
[----:B------:R-:W4:Y:S04]  /*0d40*/  @P0 LDG.E.U16 R14, desc[UR14][R12.64+0x2] ;  /* 0x0000020e0c0e0981 */ /* 0x000f28000c1e1500 */
[----:B------:R-:W4:Y:S01]  /*0d50*/  LDG.E.U16 R7, desc[UR14][R8.64+0x2] ;  /* 0x0000020e08077981 */ /* 0x000f22000c1e1500 */
[----:B--2---:R-:W-:-:S02]  /*0d60*/  SHF.L.U32 R4, R4, 0x10, RZ ;  /* 0x0000001004047819 */ /* 0x004fc400000006ff */
[----:B---3--:R-:W-:Y:S02]  /*0d70*/  @P0 SHF.L.U32 R5, R16, 0x10, RZ ;  /* 0x0000001010050819 */ /* 0x008fe400000006ff */
[----:B----4-:R-:W-:Y:S02]  /*0d80*/  @P0 SHF.L.U32 R6, R14, 0x10, RZ ;  /* 0x000000100e060819 */ /* 0x010fe400000006ff */
[----:B------:R-:W-:-:S07]  /*0d90*/  SHF.L.U32 R7, R7, 0x10, RZ ;  /* 0x0000001007077819 */ /* 0x000fce00000006ff */
.L_x_347:
[----:B------:R-:W-:Y:S05]  /*0da0*/  BSYNC B0 ;  /* 0x0000000000007941 */ /* 0x000fea0003800000 */
.L_x_346:
[----:B-----5:R-:W-:Y:S01]  /*0db0*/  PRMT R12, R31, 0x7632, R12 ;  /* 0x000076321f0c7816 */ /* 0x020fe2000000000c */
        /* <DEDUP_REMOVED lines=25> */
.L_x_348:
[----:B------:R-:W-:Y:S01]  /*0f50*/  PRMT R14, R33, 0x7632, R14 ;  /* 0x00007632210e7816 */ /* 0x000fe2000000000e */
[----:B------:R-:W-:Y:S01]  /*0f60*/  FMUL.FTZ R15, R13, R4 ;  /* 0x000000040d0f7220 */ /* 0x000fe20000410000 */
[----:B------:R-:W-:Y:S01]  /*0f70*/  SHF.L.U32 R17, R33, 0x10, RZ ;  /* 0x0000001021117819 */ /* 0x000fe200000006ff */
[----:B------:R-:W-:Y:S01]  /*0f80*/  FMUL.FTZ R18, R12, R7 ;  /* 0x000000070c127220 */ /* 0x000fe20000410000 */
[----:B------:R-:W-:Y:S01]  /*0f90*/  SHF.L.U32 R14, R14, 0x10, RZ ;  /* 0x000000100e0e7819 */ /* 0x000fe200000006ff */
[----:B------:R-:W-:Y:S01]  /*0fa0*/  FFMA.FTZ R16, R8, R15, RZ ;  /* 0x0000000f08107223 */ /* 0x000fe200000100ff */
[----:B------:R-:W-:Y:S01]  /*0fb0*/  FADD.FTZ R15, RZ, R15 ;  /* 0x0000000fff0f7221 */ /* 0x000fe20000010000 */
        /* <DEDUP_REMOVED lines=29> */
.L_x_349:
[----:B------:R-:W-:Y:S01]  /*1190*/  FMUL.FTZ R21, R15, R4 ;  /* 0x000000040f157220 */ /* 0x000fe20000410000 */
[----:B------:R-:W-:Y:S01]  /*11a0*/  PRMT R22, R28, 0x7632, R22 ;  /* 0x000076321c167816 */ /* 0x000fe20000000016 */
[----:B------:R-:W-:Y:S01]  /*11b0*/  FFMA.FTZ R8, R20, R15, R19 ;  /* 0x0000000f14087223 */ /* 0x000fe20000010013 */
[----:B------:R-:W-:Y:S01]  /*11c0*/  SHF.L.U32 R23, R28, 0x10, RZ ;  /* 0x000000101c177819 */ /* 0x000fe200000006ff */
[----:B------:R-:W-:Y:S01]  /*11d0*/  FFMA.FTZ R20, R20, R21, R16 ;  /* 0x0000001514147223 */ /* 0x000fe20000010010 */
[----:B------:R-:W-:Y:S01]  /*11e0*/  SHF.L.U32 R16, R22, 0x10, RZ ;  /* 0x0000001016107819 */ /* 0x000fe200000006ff */
[----:B------:R-:W-:Y:S01]  /*11f0*/  FADD.FTZ R22, R18, R21 ;  /* 0x0000001512167221 */ /* 0x000fe20000010000 */
[----:B------:R-:W-:Y:S01]  /*1200*/  PRMT R18, R11, 0x7632, R18 ;  /* 0x000076320b127816 */ /* 0x000fe20000000012 */
[----:B------:R-:W-:Y:S01]  /*1210*/  FADD.FTZ R23, R23, -UR19 ;  /* 0x8000001317177e21 */ /* 0x000fe20008010000 */
[----:B------:R-:W-:Y:S01]  /*1220*/  SHF.L.U32 R19, R11, 0x10, RZ ;  /* 0x000000100b137819 */ /* 0x000fe200000006ff */
[----:B------:R-:W-:Y:S01]  /*1230*/  FADD.FTZ R21, R16, -UR19 ;  /* 0x8000001310157e21 */ /* 0x000fe20008010000 */
[----:B------:R-:W-:Y:S01]  /*1240*/  SHF.L.U32 R16, R18, 0x10, RZ ;  /* 0x0000001012107819 */ /* 0x000fe200000006ff */
[----:B------:R-:W-:Y:S01]  /*1250*/  FMUL.FTZ R18, R23, UR13 ;  /* 0x0000000d17127c20 */ /* 0x000fe20008410000 */
        /* <DEDUP_REMOVED lines=21> */
.L_x_350:
        /* <DEDUP_REMOVED lines=26> */
[----:B------:R-:W-:-:S04]  /*1550*/  FFMA.FTZ R26, R26, R45, 1 ;  /* 0x3f8000001a1a7423 */ /* 0x000fc8000001002d */
[----:B------:R-:W-:Y:S01]  /*1560*/  FMUL.FTZ R23, R23, R26 ;  /* 0x0000001a17177220 */ /* 0x000fe20000410000 */
[----:B------:R-:W-:-:S04]  /*1570*/  FFMA.FTZ R26, R27, R7, R6 ;  /* 0x000000071b1a7223 */ /* 0x000fc80000010006 */
        /* <DEDUP_REMOVED lines=8> */
.L_x_351:
[----:B------:R-:W-:Y:S01]  /*1600*/  FMUL.FTZ R39, R23, R4 ;  /* 0x0000000417277220 */ /* 0x000fe20000410000 */
[----:B------:R-:W-:Y:S01]  /*1610*/  FMUL.FTZ R44, R24, R7 ;  /* 0x00000007182c7220 */ /* 0x000fe20000410000 */
[----:B------:R-:W-:Y:S01]  /*1620*/  ISETP.GT.AND P0, PT, R0, 0x1e, PT ;  /* 0x0000001e0000780c */ /* 0x000fe20003f04270 */
[----:B------:R-:W0:Y:S01]  /*1630*/  S2UR UR17, SR_CgaCtaId ;  /* 0x00000000001179c3 */ /* 0x000e220000008800 */
[----:B------:R-:W-:Y:S01]  /*1640*/  FFMA.FTZ R20, R25, R39, R20 ;  /* 0x0000002719147223 */ /* 0x000fe20000010014 */
[----:B------:R-:W-:Y:S01]  /*1650*/  FADD.FTZ R39, R22, R39 ;  /* 0x0000002716277221 */ /* 0x000fe20000010000 */
[----:B------:R-:W-:Y:S01]  /*1660*/  UMOV UR12, 0x400 ;  /* 0x00000400000c7882 */ /* 0x000fe20000000000 */
[----:B------:R-:W-:Y:S01]  /*1670*/  FFMA.FTZ R8, R18, R19, R8 ;  /* 0x0000001312087223 */ /* 0x000fe20000010008 */
[----:B------:R-:W-:Y:S01]  /*1680*/  FFMA.FTZ R26, R27, R44, R20 ;  /* 0x0000002c1b1a7223 */ /* 0x000fe20000010014 */
[----:B------:R-:W-:Y:S01]  /*1690*/  FADD.FTZ R44, R44, R39 ;  /* 0x000000272c2c7221 */ /* 0x000fe20000010000 */
[----:B------:R-:W-:Y:S01]  /*16a0*/  FADD.FTZ R20, RZ, R13 ;  /* 0x0000000dff147221 */ /* 0x000fe20000010000 */
[----:B------:R-:W-:Y:S01]  /*16b0*/  UIADD3 UR11, UR12, 0x80, URZ ;  /* 0x000000800c0b7890 */ /* 0x000fe2000fffe03f */
[----:B------:R-:W-:Y:S01]  /*16c0*/  ISETP.NE.AND P2, PT, R38, RZ, PT ;  /* 0x000000ff2600720c */ /* 0x000fe20003f45270 */
[----:B------:R-:W1:Y:S01]  /*16d0*/  SHFL.DOWN PT, R39, R26, 0x1, 0x1f ;  /* 0x08201f001a277f89 */ /* 0x000e6200000e0000 */
[----:B------:R-:W-:Y:S01]  /*16e0*/  FADD.FTZ R22, R20, R15 ;  /* 0x0000000f14167221 */ /* 0x000fe20000010000 */
[----:B------:R-:W-:Y:S01]  /*16f0*/  FFMA.FTZ R20, R9, R12, RZ ;  /* 0x0000000c09147223 */ /* 0x000fe200000100ff */
[----:B------:R-:W-:Y:S01]  /*1700*/  FADD.FTZ R9, RZ, R12 ;  /* 0x0000000cff097221 */ /* 0x000fe20000010000 */
[----:B------:R-:W2:Y:S01]  /*1710*/  SHFL.DOWN PT, R45, R44, 0x1, 0x1f ;  /* 0x08201f002c2d7f89 */ /* 0x000ea200000e0000 */
[----:B------:R-:W-:Y:S01]  /*1720*/  FADD.FTZ R22, R22, R19 ;  /* 0x0000001316167221 */ /* 0x000fe20000010000 */
[----:B------:R-:W-:Y:S01]  /*1730*/  FFMA.FTZ R20, R17, R14, R20 ;  /* 0x0000000e11147223 */ /* 0x000fe20000010014 */
[----:B------:R-:W-:Y:S01]  /*1740*/  FADD.FTZ R9, R9, R14 ;  /* 0x0000000e09097221 */ /* 0x000fe20000010000 */
[----:B------:R-:W-:Y:S01]  /*1750*/  BSSY B0, `(.L_x_352) ;  /* 0x0000044000007945 */ /* 0x000fe20003800000 */
[----:B------:R-:W-:Y:S01]  /*1760*/  FADD.FTZ R22, R22, R23 ;  /* 0x0000001716167221 */ /* 0x000fe20000010000 */
[----:B------:R-:W-:Y:S01]  /*1770*/  FFMA.FTZ R12, R21, R16, R20 ;  /* 0x00000010150c7223 */ /* 0x000fe20000010014 */
[----:B------:R-:W-:Y:S01]  /*1780*/  FADD.FTZ R9, R9, R16 ;  /* 0x0000001009097221 */ /* 0x000fe20000010000 */
[----:B------:R-:W-:Y:S01]  /*1790*/  FFMA.FTZ R20, R25, R23, R8 ;  /* 0x0000001719147223 */ /* 0x000fe20000010008 */
[----:B------:R-:W-:Y:S01]  /*17a0*/  ISETP.GT.U32.AND P4, PT, R38, 0x17, PT ;  /* 0x000000172600780c */ /* 0x000fe20003f84070 */
[----:B0-----:R-:W-:Y:S01]  /*17b0*/  ULEA UR11, UR17, UR11, 0x18 ;  /* 0x0000000b110b7291 */ /* 0x001fe2000f8ec03f */
[----:B------:R-:W-:Y:S01]  /*17c0*/  FFMA.FTZ R21, R27, R24, R12 ;  /* 0x000000181b157223 */ /* 0x000fe2000001000c */
[----:B------:R-:W-:Y:S01]  /*17d0*/  FADD.FTZ R23, R9, R24 ;  /* 0x0000001809177221 */ /* 0x000fe20000010000 */
        /* <DEDUP_REMOVED lines=59> */
.L_x_353:
[----:B------:R-:W-:Y:S05]  /*1b90*/  BSYNC B0 ;  /* 0x0000000000007941 */ /* 0x000fea0003800000 */
.L_x_352:
        /* <DEDUP_REMOVED lines=78> */
.L_x_355:
[----:B------:R-:W-:Y:S05]  /*2080*/  BSYNC B0 ;  /* 0x0000000000007941 */ /* 0x000fea0003800000 */
.L_x_354:
        /* <DEDUP_REMOVED lines=21> */
.L_x_357:
[----:B------:R-:W-:Y:S05]  /*21e0*/  BSYNC B0 ;  /* 0x0000000000007941 */ /* 0x000fea0003800000 */
.L_x_356:
[----:B0-2---:R-:W-:Y:S02]  /*21f0*/  PRMT R22, R11, 0x7632, R22 ;  /* 0x000076320b167816 */ /* 0x005fe40000000016 */
[----:B------:R-:W-:Y:S02]  /*2200*/  PRMT R21, R29, 0x7632, R21 ;  /* 0x000076321d157816 */ /* 0x000fe40000000015 */
[----:B------:R-:W-:Y:S01]  /*2210*/  PRMT R20, R10, 0x7632, R20 ;  /* 0x000076320a147816 */ /* 0x000fe20000000014 */
        /* <DEDUP_REMOVED lines=34> */
.L_x_360:
[----:B------:R-:W2:Y:S04]  /*2440*/  LDG.E.STRONG.GPU R14, desc[UR14][R12.64] ;  /* 0x0000000e0c0e7981 */ /* 0x000ea8000c1ef900 */
[----:B--2---:R-:W-:Y:S01]  /*2450*/  CCTL.IVALL ;  /* 0x00000000ff00798f */ /* 0x004fe20002000000 */
[----:B------:R-:W-:Y:S05]  /*2460*/  YIELD ;  /* 0x0000000000007946 */ /* 0x000fea0003800000 */
[----:B------:R-:W-:-:S13]  /*2470*/  ISETP.NE.AND P0, PT, R14, R17, PT ;  /* 0x000000110e00720c */ /* 0x000fda0003f05270 */
[----:B------:R-:W-:Y:S05]  /*2480*/  @P0 BRA `(.L_x_360) ;  /* 0xfffffffc00ec0947 */ /* 0x000fea000383ffff */
.L_x_359:
        /* <DEDUP_REMOVED lines=17> */
.L_x_364:
        /* <DEDUP_REMOVED lines=115> */
.L_x_363:
        /* <DEDUP_REMOVED lines=61> */
.L_x_365:
[----:B------:R-:W-:-:S13]  /*30a0*/  ISETP.NE.OR P0, PT, R25, RZ, P0 ;  /* 0x000000ff1900720c */ /* 0x000fda0000705670 */
[----:B------:R-:W-:Y:S05]  /*30b0*/  @!P0 BRA `(.L_x_361) ;  /* 0x00000000007c8947 */ /* 0x000fea0003800000 */
.L_x_362:
        /* <DEDUP_REMOVED lines=31> */
.L_x_361:
        /* <DEDUP_REMOVED lines=11> */
.L_x_367:
[----:B------:R-:W-:Y:S05]  /*3360*/  BSYNC B0 ;  /* 0x0000000000007941 */ /* 0x000fea0003800000 */
.L_x_366:
        /* <DEDUP_REMOVED lines=16> */
.L_x_358:
[----:B------:R-:W0:Y:S01]  /*3470*/  S2UR UR12, SR_CgaCtaId ;  /* 0x00000000000c79c3 */ /* 0x000e220000008800 */
[----:B------:R-:W-:Y:S01]  /*3480*/  UMOV UR11, 0x400 ;  /* 0x00000400000b7882 */ /* 0x000fe20000000000 */
[C---:B------:R-:W-:Y:S02]  /*3490*/  PRMT R16, R32.reuse, 0x7632, R16 ;  /* 0x0000763220107816 */ /* 0x040fe40000000010 */
[----:B------:R-:W-:Y:S02]  /*34a0*/  SHF.L.U32 R32, R32, 0x10, RZ ;  /* 0x0000001020207819 */ /* 0x000fe400000006ff */
[----:B------:R-:W-:-:S03]  /*34b0*/  IADD3 R17, R36, 0x10, RZ ;  /* 0x0000001024117810 */ /* 0x000fc60007ffe0ff */
[----:B------:R-:W-:-:S04]  /*34c0*/  FADD.FTZ R32, R32, -UR19 ;  /* 0x8000001320207e21 */ /* 0x000fc80008010000 */
[----:B------:R-:W-:Y:S01]  /*34d0*/  FMUL.FTZ R32, R32, UR13 ;  /* 0x0000000d20207c20 */ /* 0x000fe20008410000 */
[----:B0-----:R-:W-:-:S09]  /*34e0*/  ULEA UR11, UR12, UR11, 0x18 ;  /* 0x0000000b0c0b7291 */ /* 0x001fd2000f8ec03f */
[----:B------:R-:W-:Y:S01]  /*34f0*/  @!P2 STS.64 [UR11+0x78], R8 ;  /* 0x00007808ff00a988 */ /* 0x000fe20008000a0b */
[----:B------:R-:W-:Y:S06]  /*3500*/  BAR.SYNC.DEFER_BLOCKING 0x0 ;  /* 0x0000000000007b1d */ /* 0x000fec0000010000 */
[----:B------:R-:W0:Y:S01]  /*3510*/  LDS.64 R12, [UR11+0x78] ;  /* 0x0000780bff0c7984 */ /* 0x000e220008000a00 */
[----:B------:R-:W-:Y:S02]  /*3520*/  ULDC UR11, c[0x0][0x2bc] ;  /* 0x0000af00000b7ab9 */ /* 0x000fe40000000800 */
[----:B0-----:R-:W-:Y:S01]  /*3530*/  FMUL.FTZ R14, R12, UR11 ;  /* 0x0000000b0c0e7c20 */ /* 0x001fe20008410000 */
[----:B------:R-:W-:Y:S01]  /*3540*/  SHF.L.U32 R12, R16, 0x10, RZ ;  /* 0x00000010100c7819 */ /* 0x000fe200000006ff */
[----:B------:R-:W-:Y:S01]  /*3550*/  FMUL.FTZ R15, R13, UR11 ;  /* 0x0000000b0d0f7c20 */ /* 0x000fe20008410000 */
[----:B------:R-:W-:-:S02]  /*3560*/  PRMT R13, R31, 0x7632, R13 ;  /* 0x000076321f0d7816 */ /* 0x000fc4000000000d */
[----:B------:R-:W-:Y:S01]  /*3570*/  SHF.L.U32 R31, R31, 0x10, RZ ;  /* 0x000000101f1f7819 */ /* 0x000fe200000006ff */
[----:B------:R-:W-:Y:S01]  /*3580*/  FADD.FTZ R12, R12, -UR19 ;  /* 0x800000130c0c7e21 */ /* 0x000fe20008010000 */
[----:B------:R-:W-:Y:S02]  /*3590*/  PRMT R16, R33, 0x7632, R16 ;  /* 0x0000763221107816 */ /* 0x000fe40000000010 */
        /* <DEDUP_REMOVED lines=21> */
.L_x_368:
        /* <DEDUP_REMOVED lines=21> */
.L_x_370:
[----:B------:R-:W-:Y:S05]  /*3840*/  BSYNC B0 ;  /* 0x0000000000007941 */ /* 0x000fea0003800000 */
.L_x_369:
[----:B------:R-:W-:Y:S01]  /*3850*/  ULDC.64 UR20, c[0x0][0x290] ;  /* 0x0000a40000147ab9 */ /* 0x000fe20000000a00 */
[----:B------:R-:W-:Y:S02]  /*3860*/  SHF.L.U32 R33, R33, 0x10, RZ ;  /* 0x0000001021217819 */ /* 0x000fe400000006ff */
[----:B------:R-:W-:Y:S02]  /*3870*/  SHF.L.U32 R16, R16, 0x10, RZ ;  /* 0x0000001010107819 */ /* 0x000fe400000006ff */
[----:B------:R-:W-:Y:S01]  /*3880*/  ISETP.GE.U32.AND P0, PT, R17, UR20, PT ;  /* 0x0000001411007c0c */ /* 0x000fe2000bf06070 */
[----:B------:R-:W-:Y:S01]  /*3890*/  FADD.FTZ R33, R33, -UR19 ;  /* 0x8000001321217e21 */ /* 0x000fe20008010000 */
[----:B------:R-:W-:Y:S01]  /*38a0*/  SHF.R.S32.HI R8, RZ, 0x1f, R17 ;  /* 0x0000001fff087819 */ /* 0x000fe20000011411 */
        /* <DEDUP_REMOVED lines=8> */
[----:B0-----:R-:W-:Y:S02]  /*3930*/  PRMT R12, R30, 0x7632, R12 ;  /* 0x000076321e0c7816 */ /* 0x001fe4000000000c */
        /* <DEDUP_REMOVED lines=24> */
.L_x_371:
        /* <DEDUP_REMOVED lines=10> */
[C---:B------:R-:W-:Y:S02]  /*3b60*/  IMAD R23, R17.reuse, UR21, R24 ;  /* 0x0000001511177c24 */ /* 0x040fe4000f8e0218 */
[----:B------:R-:W-:Y:S01]  /*3b70*/  IMAD.WIDE.U32 R8, R17, UR20, R8 ;  /* 0x0000001411087c25 */ /* 0x000fe2000f8e0008 */
[----:B------:R-:W-:-:S03]  /*3b80*/  ULDC.64 UR20, c[0x0][0x210] ;  /* 0x0000840000147ab9 */ /* 0x000fc60000000a00 */
[----:B------:R-:W-:Y:S01]  /*3b90*/  FMUL.FTZ R17, R16, UR13 ;  /* 0x0000000d10117c20 */ /* 0x000fe20008410000 */
[----:B------:R-:W-:Y:S01]  /*3ba0*/  FMUL.FTZ R16, R13, UR13 ;  /* 0x0000000d0d107c20 */ /* 0x000fe20008410000 */
[----:B------:R-:W-:Y:S02]  /*3bb0*/  LEA R12, P4, R8, UR20, 0x1 ;  /* 0x00000014080c7c11 */ /* 0x000fe4000f8808ff */
[----:B------:R-:W-:Y:S02]  /*3bc0*/  IADD3 R23, R9, R23, RZ ;  /* 0x0000001709177210 */ /* 0x000fe40007ffe0ff */
[----:B------:R-:W-:Y:S02]  /*3bd0*/  F2FP.BF16.F32.PACK_AB R9, R16, R17 ;  /* 0x000000111009723e */ /* 0x000fe400000010ff */
[----:B------:R-:W-:-:S05]  /*3be0*/  LEA.HI.X R13, R8, UR21, R23, 0x1, P4 ;  /* 0x00000015080d7c11 */ /* 0x000fca000a0f0c17 */
[----:B------:R0:W-:Y:S02]  /*3bf0*/  STG.E desc[UR14][R12.64], R9 ;  /* 0x000000090c007986 */ /* 0x0001e4000c10190e */
.L_x_373:
[----:B------:R-:W-:Y:S05]  /*3c00*/  BSYNC B0 ;  /* 0x0000000000007941 */ /* 0x000fea0003800000 */
.L_x_372:
[----:B------:R-:W-:Y:S02]  /*3c10*/  SHF.L.U32 R28, R28, 0x10, RZ ;  /* 0x000000101c1c7819 */ /* 0x000fe400000006ff */
[----:B------:R-:W-:Y:S02]  /*3c20*/  SHF.L.U32 R3, R3, 0x10, RZ ;  /* 0x0000001003037819 */ /* 0x000fe400000006ff */
[----:B------:R-:W-:Y:S01]  /*3c30*/  SHF.L.U32 R11, R11, 0x10, RZ ;  /* 0x000000100b0b7819 */ /* 0x000fe200000006ff */
        /* <DEDUP_REMOVED lines=28> */
.L_x_374:
[----:B------:R-:W-:Y:S04]  /*3e00*/  BSSY B0, `(.L_x_375) ;  /* 0x0000014000007945 */ /* 0x000fe80003800000 */
[----:B------:R-:W-:Y:S05]  /*3e10*/  @P0 BRA `(.L_x_376) ;  /* 0x0000000000480947 */ /* 0x000fea0003800000 */
[C-C-:B------:R-:W-:Y:S01]  /*3e20*/  FFMA.FTZ R8, R14.reuse, R28, R15.reuse ;  /* 0x0000001c0e087223 */ /* 0x140fe2000001000f */
[----:B------:R-:W-:Y:S01]  /*3e30*/  ULDC.64 UR20, c[0x0][0x288] ;  /* 0x0000a20000147ab9 */ /* 0x000fe20000000a00 */
[----:B0-----:R-:W-:Y:S01]  /*3e40*/  MOV R9, R43 ;  /* 0x0000002b00097202 */ /* 0x001fe20000000f00 */
[----:B------:R-:W-:Y:S01]  /*3e50*/  FFMA.FTZ R3, R14, R25, R15 ;  /* 0x000000190e037223 */ /* 0x000fe2000001000f */
[----:B------:R-:W-:Y:S01]  /*3e60*/  FFMA.FTZ R11, R11, R4, -R8 ;  /* 0x000000040b0b7223 */ /* 0x000fe20000010808 */
[----:B------:R-:W-:Y:S01]  /*3e70*/  MOV R8, R40 ;  /* 0x0000002800087202 */ /* 0x000fe20000000f00 */
[----:B------:R-:W-:Y:S02]  /*3e80*/  IMAD R12, R19, UR20, RZ ;  /* 0x00000014130c7c24 */ /* 0x000fe4000f8e02ff */
[----:B------:R-:W-:Y:S01]  /*3e90*/  FFMA.FTZ R3, R22, R7, -R3 ;  /* 0x0000000716037223 */ /* 0x000fe20000010803 */
[----:B------:R-:W-:Y:S01]  /*3ea0*/  FMUL.FTZ R16, R11, UR13 ;  /* 0x0000000d0b107c20 */ /* 0x000fe20008410000 */
[----:B------:R-:W-:-:S04]  /*3eb0*/  IMAD.WIDE.U32 R8, R35, UR20, R8 ;  /* 0x0000001423087c25 */ /* 0x000fc8000f8e0008 */
[----:B------:R-:W-:Y:S01]  /*3ec0*/  FMUL.FTZ R3, R3, UR13 ;  /* 0x0000000d03037c20 */ /* 0x000fe20008410000 */
[----:B------:R-:W-:Y:S01]  /*3ed0*/  IMAD R13, R35, UR21, R12 ;  /* 0x00000015230d7c24 */ /* 0x000fe2000f8e020c */
[----:B------:R-:W-:-:S03]  /*3ee0*/  ULDC.64 UR20, c[0x0][0x210] ;  /* 0x0000840000147ab9 */ /* 0x000fc60000000a00 */
[----:B------:R-:W-:Y:S02]  /*3ef0*/  F2FP.BF16.F32.PACK_AB R3, R3, R16 ;  /* 0x000000100303723e */ /* 0x000fe400000010ff */
[----:B------:R-:W-:Y:S02]  /*3f00*/  LEA R12, P0, R8, UR20, 0x1 ;  /* 0x00000014080c7c11 */ /* 0x000fe4000f8008ff */
[----:B------:R-:W-:-:S04]  /*3f10*/  IADD3 R13, R9, R13, RZ ;  /* 0x0000000d090d7210 */ /* 0x000fc80007ffe0ff */
[----:B------:R-:W-:-:S05]  /*3f20*/  LEA.HI.X R13, R8, UR21, R13, 0x1, P0 ;  /* 0x00000015080d7c11 */ /* 0x000fca00080f0c0d */
[----:B------:R1:W-:Y:S02]  /*3f30*/  STG.E desc[UR14][R12.64], R3 ;  /* 0x000000030c007986 */ /* 0x0003e4000c10190e */
.L_x_376:
[----:B------:R-:W-:Y:S05]  /*3f40*/  BSYNC B0 ;  /* 0x0000000000007941 */ /* 0x000fea0003800000 */
.L_x_375:
[----:B------:R-:W-:Y:S01]  /*3f50*/  FADD.FTZ R29, R29, -UR19 ;  /* 0x800000131d1d7e21 */ /* 0x000fe20008010000 */
[----:B------:R-:W-:Y:S01]  /*3f60*/  FADD.FTZ R21, R21, -UR19 ;  /* 0x8000001315157e21 */ /* 0x000fe20008010000 */
[----:B-1----:R-:W-:Y:S02]  /*3f70*/  SHF.L.U32 R3, R10, 0x10, RZ ;  /* 0x000000100a037819 */ /* 0x002fe400000006ff */
        /* <DEDUP_REMOVED lines=22> */
.L_x_377:
[----:B------:R-:W-:Y:S04]  /*40e0*/  BSSY B0, `(.L_x_378) ;  /* 0x0000013000007945 */ /* 0x000fe80003800000 */
[----:B------:R-:W-:Y:S05]  /*40f0*/  @P2 BRA `(.L_x_379) ;  /* 0x0000000000442947 */ /* 0x000fea0003800000 */
        /* <DEDUP_REMOVED lines=12> */
[----:B------:R-:W-:Y:S02]  /*41c0*/  LEA R4, P0, R40, UR20, 0x1 ;  /* 0x0000001428047c11 */ /* 0x000fe4000f8008ff */
[----:B------:R-:W-:Y:S02]  /*41d0*/  IADD3 R5, R41, R5, RZ ;  /* 0x0000000529057210 */ /* 0x000fe40007ffe0ff */
[----:B------:R-:W-:Y:S02]  /*41e0*/  F2FP.BF16.F32.PACK_AB R3, R6, R3 ;  /* 0x000000030603723e */ /* 0x000fe400000010ff */
[----:B------:R-:W-:-:S05]  /*41f0*/  LEA.HI.X R5, R40, UR21, R5, 0x1, P0 ;  /* 0x0000001528057c11 */ /* 0x000fca00080f0c05 */
[----:B------:R1:W-:Y:S02]  /*4200*/  STG.E desc[UR14][R4.64], R3 ;  /* 0x0000000304007986 */ /* 0x0003e4000c10190e */
.L_x_379:
[----:B------:R-:W-:Y:S05]  /*4210*/  BSYNC B0 ;  /* 0x0000000000007941 */ /* 0x000fea0003800000 */
.L_x_378:
[----:B------:R-:W-:Y:S01]  /*4220*/  ULDC UR11, c[0x0][0x10] ;  /* 0x00000400000b7ab9 */ /* 0x000fe20000000800 */
[----:B------:R-:W-:Y:S02]  /*4230*/  UIADD3 UR4, UR4, 0x1, URZ ;  /* 0x0000000104047890 */ /* 0x000fe4000fffe03f */
[----:B------:R-:W-:-:S04]  /*4240*/  UIADD3 UR10, UR11, UR10, URZ ;  /* 0x0000000a0b0a7290 */ /* 0x000fc8000fffe03f */
[----:B------:R-:W-:-:S06]  /*4250*/  UISETP.GE.AND UP0, UPT, UR10, UR5, UPT ;  /* 0x000000050a00728c */ /* 0x000fcc000bf06270 */
[----:B------:R-:W-:-:S13]  /*4260*/  PLOP3.LUT P0, PT, PT, PT, UP0, 0x80, 0x0 ;  /* 0x000000000000781c */ /* 0x000fda0003f0f008 */
[----:B------:R-:W-:Y:S05]  /*4270*/  @!P0 BRA `(.L_x_380) ;  /* 0xffffffc000208947 */ /* 0x000fea000383ffff */
.L_x_345:
[----:B-1----:R-:W1:Y:S01]  /*4280*/  LDC R4, c[0x0][0xc] ;  /* 0x00000300ff047b82 */ /* 0x002e620000000800 */
[----:B------:R-:W-:Y:S01]  /*4290*/  ISETP.NE.AND P1, PT, R38, RZ, PT ;  /* 0x000000ff2600720c */ /* 0x000fe20003f25270 */
[----:B------:R-:W-:Y:S06]  /*42a0*/  BSSY B0, `(.L_x_381) ;  /* 0x0000011000007945 */ /* 0x000fec0003800000 */
[----:B------:R-:W2:Y:S08]  /*42b0*/  LDC R7, c[0x0][0x10] ;  /* 0x00000400ff077b82 */ /* 0x000eb00000000800 */
[----:B------:R-:W3:Y:S01]  /*42c0*/  LDC.64 R2, c[0x0][0x258] ;  /* 0x00009600ff027b82 */ /* 0x000ee20000000a00 */
[----:B-1----:R-:W-:-:S02]  /*42d0*/  ISETP.NE.AND P0, PT, R4, 0x1, PT ;  /* 0x000000010400780c */ /* 0x002fc40003f05270 */
[----:B--2---:R-:W-:-:S04]  /*42e0*/  SHF.L.U32 R0, R7, 0x1, RZ ;  /* 0x0000000107007819 */ /* 0x004fc800000006ff */
[----:B------:R-:W-:-:S05]  /*42f0*/  SEL R5, R0, RZ, P0 ;  /* 0x000000ff00057207 */ /* 0x000fca0000000000 */
[----:B---3--:R-:W-:Y:S01]  /*4300*/  IMAD.WIDE.U32 R2, R5, 0x4, R2 ;  /* 0x0000000405027825 */ /* 0x008fe200078e0002 */
[----:B------:R-:W-:Y:S06]  /*4310*/  @P1 BRA `(.L_x_382) ;  /* 0x0000000000241947 */ /* 0x000fec0003800000 */
[----:B------:R-:W1:Y:S01]  /*4320*/  S2R R0, SR_LANEID ;  /* 0x0000000000007919 */ /* 0x000e620000000000 */
[----:B------:R-:W-:Y:S02]  /*4330*/  VOTEU.ANY UR4, UPT, PT ;  /* 0x0000000000047886 */ /* 0x000fe400038e0100 */
[----:B------:R-:W-:Y:S02]  /*4340*/  UFLO.U32 UR5, UR4 ;  /* 0x00000004000572bd */ /* 0x000fe400080e0000 */
[----:B------:R-:W2:Y:S04]  /*4350*/  POPC R5, UR4 ;  /* 0x0000000400057d09 */ /* 0x000ea80008000000 */
[----:B-1----:R-:W-:-:S13]  /*4360*/  ISETP.EQ.U32.AND P0, PT, R0, UR5, PT ;  /* 0x0000000500007c0c */ /* 0x002fda000bf02070 */
[----:B------:R-:W-:Y:S06]  /*4370*/  @P0 MEMBAR.ALL.GPU ;  /* 0x0000000000000992 */ /* 0x000fec000000a000 */
[----:B------:R-:W-:-:S00]  /*4380*/  @P0 ERRBAR ;  /* 0x00000000000009ab */ /* 0x000fc00000000000 */
[----:B------:R-:W-:Y:S06]  /*4390*/  @P0 CGAERRBAR ;  /* 0x00000000000005ab */ /* 0x000fec0000000000 */
[----:B--2---:R1:W-:Y:S02]  /*43a0*/  @P0 REDG.E.ADD.S32.STRONG.GPU desc[UR14][R2.64], R5 ;  /* 0x000000050200098e */ /* 0x0043e4000c10e38e */
.L_x_382:
[----:B------:R-:W-:Y:S05]  /*43b0*/  BSYNC B0 ;  /* 0x0000000000007941 */ /* 0x000fea0003800000 */
.L_x_381:
[----:B------:R-:W2:Y:S01]  /*43c0*/  S2UR UR4, SR_CTAID.X ;  /* 0x00000000000479c3 */ /* 0x000ea20000002500 */
[----:B------:R-:W-:Y:S02]  /*43d0*/  IADD3 R0, R4, -0x1, RZ ;  /* 0xffffffff04007810 */ /* 0x000fe40007ffe0ff */
[----:B-1----:R-:W-:-:S05]  /*43e0*/  IADD3 R5, R7, -0x1, RZ ;  /* 0xffffffff07057810 */ /* 0x002fca0007ffe0ff */
[----:B------:R-:W1:Y:S01]  /*43f0*/  S2UR UR5, SR_CTAID.Y ;  /* 0x00000000000579c3 */ /* 0x000e620000002600 */
[----:B--2---:R-:W-:-:S04]  /*4400*/  ISETP.NE.AND P0, PT, R0, UR4, PT ;  /* 0x0000000400007c0c */ /* 0x004fc8000bf05270 */
[----:B-1----:R-:W-:-:S13]  /*4410*/  ISETP.NE.OR P0, PT, R5, UR5, P0 ;  /* 0x0000000505007c0c */ /* 0x002fda0008705670 */
[----:B------:R-:W-:Y:S05]  /*4420*/  @P0 EXIT ;  /* 0x000000000000094d */ /* 0x000fea0003800000 */
[----:B------:R-:W-:Y:S05]  /*4430*/  @P1 BRA `(.L_x_383) ;  /* 0x0000000000201947 */ /* 0x000fea0003800000 */
[----:B------:R-:W-:-:S05]  /*4440*/  IMAD R0, R4, R7, RZ ;  /* 0x0000000704007224 */ /* 0x000fca00078e02ff */
[----:B------:R-:W-:-:S13]  /*4450*/  ISETP.NE.AND P0, PT, R0, -0x1, PT ;  /* 0xffffffff0000780c */ /* 0x000fda0003f05270 */
[----:B------:R-:W-:Y:S05]  /*4460*/  @!P0 BRA `(.L_x_383) ;  /* 0x0000000000148947 */ /* 0x000fea0003800000 */
.L_x_384:
[----:B------:R-:W2:Y:S04]  /*4470*/  LDG.E.STRONG.GPU R5, desc[UR14][R2.64] ;  /* 0x0000000e02057981 */ /* 0x000ea8000c1ef900 */
[----:B--2---:R-:W-:Y:S01]  /*4480*/  CCTL.IVALL ;  /* 0x00000000ff00798f */ /* 0x004fe20002000000 */
[----:B------:R-:W-:Y:S05]  /*4490*/  YIELD ;  /* 0x0000000000007946 */ /* 0x000fea0003800000 */
[----:B------:R-:W-:-:S13]  /*44a0*/  ISETP.NE.AND P0, PT, R5, R0, PT ;  /* 0x000000000500720c */ /* 0x000fda0003f05270 */
[----:B------:R-:W-:Y:S05]  /*44b0*/  @P0 BRA `(.L_x_384) ;  /* 0xfffffffc00ec0947 */ /* 0x000fea000383ffff */
.L_x_383:
[----:B------:R-:W-:Y:S05]  /*44c0*/  WARPSYNC.ALL ;  /* 0x0000000000007948 */ /* 0x000fea0003800000 */
[----:B------:R-:W1:Y:S08]  /*44d0*/  LDC.64 R2, c[0x0][0x288] ;  /* 0x0000a200ff027b82 */ /* 0x000e700000000a00 */
[----:B------:R-:W-:Y:S01]  /*44e0*/  BAR.SYNC.DEFER_BLOCKING 0x0 ;  /* 0x0000000000007b1d */ /* 0x000fe20000010000 */
[----:B-1----:R-:W-:-:S04]  /*44f0*/  LEA.HI R0, P0, R3, R2, RZ, 0x1 ;  /* 0x0000000203007211 */ /* 0x002fc800078108ff */
[----:B------:R-:W-:-:S04]  /*4500*/  IADD3.X R5, RZ, R3, RZ, P0, !PT ;  /* 0x00000003ff057210 */ /* 0x000fc800007fe4ff */
[--C-:B------:R-:W-:Y:S02]  /*4510*/  SHF.R.S64 R25, R0, 0x1, R5.reuse ;  /* 0x0000000100197819 */ /* 0x100fe40000001005 */
[----:B------:R-:W-:Y:S02]  /*4520*/  SHF.R.S32.HI R0, RZ, 0x1f, R38 ;  /* 0x0000001fff007819 */ /* 0x000fe40000011426 */
[----:B------:R-:W-:Y:S02]  /*4530*/  SHF.R.S32.HI R27, RZ, 0x1, R5 ;  /* 0x00000001ff1b7819 */ /* 0x000fe40000011405 */
[----:B------:R-:W-:-:S04]  /*4540*/  ISETP.GT.U32.AND P0, PT, R25, R38, PT ;  /* 0x000000261900720c */ /* 0x000fc80003f04070 */
[----:B------:R-:W-:-:S13]  /*4550*/  ISETP.GT.AND.EX P0, PT, R27, R0, PT, P0 ;  /* 0x000000001b00720c */ /* 0x000fda0003f04300 */
[----:B------:R-:W-:Y:S05]  /*4560*/  @!P0 EXIT ;  /* 0x000000000000894d */ /* 0x000fea0003800000 */
[C---:B0-----:R-:W-:Y:S01]  /*4570*/  IMAD.WIDE.U32 R8, R2.reuse, 0x3, RZ ;  /* 0x0000000302087825 */ /* 0x041fe200078e00ff */
        /* <DEDUP_REMOVED lines=12> */
.L_x_385:
[----:B------:R-:W-:-:S04]  /*4640*/  LEA R12, P0, R38, UR4, 0x2 ;  /* 0x00000004260c7c11 */ /* 0x000fc8000f8010ff */
[----:B------:R-:W-:Y:S02]  /*4650*/  LEA.HI.X R13, R38, UR5, R0, 0x2, P0 ;  /* 0x00000005260d7c11 */ /* 0x000fe400080f1400 */
[-C--:B------:R-:W-:Y:S02]  /*4660*/  LEA R14, P0, R25, R12.reuse, 0x2 ;  /* 0x0000000c190e7211 */ /* 0x080fe400078010ff */
[-C--:B------:R-:W-:Y:S01]  /*4670*/  LEA R18, P2, R29, R12.reuse, 0x2 ;  /* 0x0000000c1d127211 */ /* 0x080fe200078410ff */
[----:B------:R-:W2:Y:S01]  /*4680*/  LDG.E R0, desc[UR14][R12.64] ;  /* 0x0000000e0c007981 */ /* 0x000ea2000c1e1900 */
[----:B------:R-:W-:Y:S02]  /*4690*/  LEA R16, P1, R2, R12, 0x2 ;  /* 0x0000000c02107211 */ /* 0x000fe400078210ff */
[C---:B------:R-:W-:Y:S02]  /*46a0*/  IADD3.X R15, R13.reuse, R33, RZ, P0, !PT ;  /* 0x000000210d0f7210 */ /* 0x040fe400007fe4ff */
[----:B------:R-:W-:-:S02]  /*46b0*/  IADD3.X R19, R13, R31, RZ, P2, !PT ;  /* 0x0000001f0d137210 */ /* 0x000fc400017fe4ff */
[----:B------:R-:W-:Y:S02]  /*46c0*/  IADD3.X R17, R23, R13, RZ, P1, !PT ;  /* 0x0000000d17117210 */ /* 0x000fe40000ffe4ff */
        /* <DEDUP_REMOVED lines=8> */
[----:B--2---:R-:W-:Y:S02]  /*4750*/  F2FP.BF16.F32.PACK_AB R3, R15, R0 ;  /* 0x000000000f03723e */ /* 0x004fe400000010ff */
[----:B------:R-:W-:Y:S02]  /*4760*/  SHF.R.S32.HI R0, RZ, 0x1f, R38 ;  /* 0x0000001fff007819 */ /* 0x000fe40000011426 */
[----:B---3--:R-:W-:Y:S01]  /*4770*/  F2FP.BF16.F32.PACK_AB R21, R19, R16 ;  /* 0x000000101315723e */ /* 0x008fe200000010ff */
[----:B------:R2:W-:Y:S04]  /*4780*/  STG.E desc[UR14][R8.64], R3 ;  /* 0x0000000308007986 */ /* 0x0005e8000c10190e */
[----:B------:R2:W-:Y:S01]  /*4790*/  STG.E desc[UR14][R10.64], R21 ;  /* 0x000000150a007986 */ /* 0x0005e2000c10190e */
[----:B------:R-:W-:-:S13]  /*47a0*/  ISETP.GT.AND.EX P0, PT, R27, R0, PT, P0 ;  /* 0x000000001b00720c */ /* 0x000fda0003f04300 */
[----:B--2---:R-:W-:Y:S05]  /*47b0*/  @P0 BRA `(.L_x_385) ;  /* 0xfffffffc00a00947 */ /* 0x004fea000383ffff */
[----:B------:R-:W-:Y:S05]  /*47c0*/  EXIT ;  /* 0x000000000000794d */ /* 0x000fea0003800000 */
.L_x_386:
        /* <DEDUP_REMOVED lines=11> */
.L_x_5136:


//--------------------- .text._Z35group_norm_nhwc_bwd_one_pass_kernelI11Bf16IOBf16WLi128ELi48ELi384EEv26Group_norm_nhwc_bwd_params --------------------------
	.section	.text._Z35group_norm_nhwc_bwd_one_pass_kernelI11Bf16IOBf16WLi128ELi48ELi384EEv26Group_norm_nhwc_bwd_params,"ax",@progbits
	.align	128
        .global         _Z35group_norm_nhwc_bwd_one_pass_kernelI11Bf16IOBf16WLi128ELi48ELi384EEv26Group_norm_nhwc_bwd_params
        .type           _Z35group_norm_nhwc_bwd_one_pass_kernelI11Bf16IOBf16WLi128ELi48ELi384EEv26Group_norm_nhwc_bwd_params,@function
        .size           _Z35group_norm_nhwc_bwd_one_pass_kernelI11Bf16IOBf16WLi128ELi48ELi384EEv26Group_norm_nhwc_bwd_params,(.L_x_5137 - _Z35group_norm_nhwc_bwd_one_pass_kernelI11Bf16IOBf16WLi128ELi48ELi384EEv26Group_norm_nhwc_bwd_params)
        .other          _Z35group_norm_nhwc_bwd_one_pass_kernelI11Bf16IOBf16WLi128ELi48ELi384EEv26Group_norm_nhwc_bwd_params,@"STO_CUDA_ENTRY STV_DEFAULT"
_Z35group_norm_nhwc_bwd_one_pass_kernelI11Bf16IOBf16WLi128ELi48ELi384EEv26Group_norm_nhwc_bwd_params:
.text._Z35group_norm_nhwc_bwd_one_pass_kernelI11Bf16IOBf16WLi128ELi48ELi384EEv26Group_norm_nhwc_bwd_params:
        /* <DEDUP_REMOVED lines=20> */
[----:B------:R-:W-:Y:S01]  /*0140*/  LOP3.LUT R60, R60, 0xfffffffd, RZ, 0xc0, !PT ;  /* 0xfffffffd3c3c7812 */ /* 0x000fe200078ec0ff */
[----:B------:R-:W-:Y:S01]  /*0150*/  UIMAD UR10, UR11, 0x3, URZ ;  /* 0x000000030b0a78a4 */ /* 0x000fe2000f8e023f */
[----:B------:R-:W-:Y:S01]  /*0160*/  HFMA2.MMA R54, -RZ, RZ, 0, 0 ;  /* 0x00000000ff367435 */ /* 0x000fe200000001ff */
[----:B------:R-:W-:Y:S01]  /*0170*/  UIADD3.X UR9, URZ, UR11, URZ, UP0, !UPT ;  /* 0x0000000b3f097290 */ /* 0x000fe200087fe43f */
[----:B------:R-:W-:Y:S01]  /*0180*/  MOV R55, R7 ;  /* 0x0000000700377202 */ /* 0x000fe20000000f00 */
[----:B------:R-:W-:Y:S01]  /*0190*/  UIADD3 UR7, UR7, UR10, URZ ;  /* 0x0000000a07077290 */ /* 0x000fe2000fffe03f */
[----:B------:R-:W2:Y:S01]  /*01a0*/  LDC R6, c[0x0][0x10] ;  /* 0x00000400ff067b82 */ /* 0x000ea20000000800 */
[----:B0-----:R-:W-:-:S07]  /*01b0*/  IMAD R58, R5, UR14, R2 ;  /* 0x0000000e053a7c24 */ /* 0x001fce000f8e0202 */
[----:B------:R-:W0:Y:S01]  /*01c0*/  LDC R4, c[0x0][0xc] ;  /* 0x00000300ff047b82 */ /* 0x000e220000000800 */
[----:B------:R-:W3:Y:S01]  /*01d0*/  S2R R5, SR_LANEID ;  /* 0x0000000000057919 */ /* 0x000ee20000000000 */
[C---:B------:R-:W-:Y:S02]  /*01e0*/  IADD3 R0, R58.reuse, 0x10, RZ ;  /* 0x000000103a007810 */ /* 0x040fe40007ffe0ff */
[----:B------:R-:W-:Y:S01]  /*01f0*/  ISETP.LT.U32.AND P6, PT, R58, UR16, PT ;  /* 0x000000103a007c0c */ /* 0x000fe2000bfc1070 */
[----:B-1----:R-:W-:Y:S01]  /*0200*/  ULEA UR8, UR8, UR4, 0x18 ;  /* 0x0000000408087291 */ /* 0x002fe2000f8ec03f */
[----:B------:R-:W-:Y:S01]  /*0210*/  ISETP.LT.U32.AND P5, PT, R0, UR16, PT ;  /* 0x0000001000007c0c */ /* 0x000fe2000bfa1070 */
[----:B------:R-:W-:Y:S01]  /*0220*/  USHF.R.S64 UR4, UR5, 0x1, UR9 ;  /* 0x0000000105047899 */ /* 0x000fe20008001009 */
[----:B------:R-:W-:Y:S01]  /*0230*/  SHF.R.S32.HI R2, RZ, 0x1f, R0 ;  /* 0x0000001fff027819 */ /* 0x000fe20000011400 */
[----:B------:R-:W-:Y:S01]  /*0240*/  ULEA.HI UR5, UP0, UR7, UR6, URZ, 0x1 ;  /* 0x0000000607057291 */ /* 0x000fe2000f81083f */
[----:B------:R-:W-:Y:S01]  /*0250*/  IADD3 R0, R58, 0x20, RZ ;  /* 0x000000203a007810 */ /* 0x000fe20007ffe0ff */
[----:B------:R-:W-:Y:S01]  /*0260*/  USHF.R.S32.HI UR6, URZ, 0x1, UR9 ;  /* 0x000000013f067899 */ /* 0x000fe20008011409 */
[----:B------:R-:W-:Y:S01]  /*0270*/  ISETP.LT.AND.EX P5, PT, R2, UR17, !P1, P5 ;  /* 0x0000001102007c0c */ /* 0x000fe2000cfa1350 */
[----:B------:R-:W-:Y:S01]  /*0280*/  UIADD3.X UR7, URZ, UR7, URZ, UP0, !UPT ;  /* 0x000000073f077290 */ /* 0x000fe200087fe43f */
[----:B------:R-:W-:Y:S01]  /*0290*/  ISETP.LT.U32.AND P4, PT, R0, UR16, PT ;  /* 0x0000001000007c0c */ /* 0x000fe2000bf81070 */
[----:B--2---:R-:W-:Y:S01]  /*02a0*/  IMAD R56, R6, UR14, R7 ;  /* 0x0000000e06387c24 */ /* 0x004fe2000f8e0207 */
[----:B------:R-:W-:Y:S01]  /*02b0*/  SHF.R.S32.HI R0, RZ, 0x1f, R0 ;  /* 0x0000001fff007819 */ /* 0x000fe20000011400 */
[----:B------:R-:W-:Y:S01]  /*02c0*/  USHF.R.S64 UR5, UR5, 0x1, UR7 ;  /* 0x0000000105057899 */ /* 0x000fe20008001007 */
[----:B------:R-:W-:Y:S01]  /*02d0*/  IADD3 R2, R58, 0x30, RZ ;  /* 0x000000303a027810 */ /* 0x000fe20007ffe0ff */
[----:B------:R-:W-:Y:S01]  /*02e0*/  USHF.R.S32.HI UR7, URZ, 0x1, UR7 ;  /* 0x000000013f077899 */ /* 0x000fe20008011407 */
[----:B------:R-:W-:Y:S01]  /*02f0*/  ISETP.LT.AND.EX P4, PT, R0, UR17, !P1, P4 ;  /* 0x0000001100007c0c */ /* 0x000fe2000cf81340 */
[----:B------:R-:W-:Y:S01]  /*0300*/  USHF.L.U64.HI UR6, UR4, 0x2, UR6 ;  /* 0x0000000204067899 */ /* 0x000fe20008010206 */
[----:B------:R-:W-:Y:S01]  /*0310*/  IADD3 R0, R58, 0x40, RZ ;  /* 0x000000403a007810 */ /* 0x000fe20007ffe0ff */
[----:B------:R-:W-:Y:S01]  /*0320*/  USHF.L.U64.HI UR7, UR5, 0x2, UR7 ;  /* 0x0000000205077899 */ /* 0x000fe20008010207 */
[----:B------:R-:W-:-:S02]  /*0330*/  ISETP.LT.U32.AND P3, PT, R2, UR16, PT ;  /* 0x0000001002007c0c */ /* 0x000fc4000bf61070 */
[----:B------:R-:W-:Y:S02]  /*0340*/  SHF.R.S32.HI R2, RZ, 0x1f, R2 ;  /* 0x0000001fff027819 */ /* 0x000fe40000011402 */
[----:B------:R-:W-:Y:S02]  /*0350*/  SHF.R.S32.HI R3, RZ, 0x1f, R58 ;  /* 0x0000001fff037819 */ /* 0x000fe4000001143a */
[----:B------:R-:W-:Y:S02]  /*0360*/  ISETP.LT.U32.AND P2, PT, R0, UR16, PT ;  /* 0x0000001000007c0c */ /* 0x000fe4000bf41070 */
[----:B------:R-:W-:Y:S02]  /*0370*/  SHF.R.S32.HI R0, RZ, 0x1f, R0 ;  /* 0x0000001fff007819 */ /* 0x000fe40000011400 */
[----:B------:R-:W-:Y:S02]  /*0380*/  ISETP.LT.AND.EX P3, PT, R2, UR17, !P1, P3 ;  /* 0x0000001102007c0c */ /* 0x000fe4000cf61330 */
[----:B------:R-:W-:-:S02]  /*0390*/  ISETP.LT.AND.EX P6, PT, R3, UR17, !P1, P6 ;  /* 0x0000001103007c0c */ /* 0x000fc4000cfc1360 */
[----:B------:R-:W-:Y:S02]  /*03a0*/  SHF.R.S32.HI R2, RZ, 0x1f, R59 ;  /* 0x0000001fff027819 */ /* 0x000fe4000001143b */
[----:B------:R-:W-:Y:S02]  /*03b0*/  ISETP.LT.AND.EX P2, PT, R0, UR17, !P1, P2 ;  /* 0x0000001100007c0c */ /* 0x000fe4000cf41320 */
[----:B------:R-:W-:Y:S02]  /*03c0*/  IADD3 R0, R58, 0x50, RZ ;  /* 0x000000503a007810 */ /* 0x000fe40007ffe0ff */
[----:B------:R-:W-:Y:S02]  /*03d0*/  LEA.HI R2, R2, R59, RZ, 0x5 ;  /* 0x0000003b02027211 */ /* 0x000fe400078f28ff */
[----:B------:R-:W-:Y:S02]  /*03e0*/  ISETP.LT.U32.AND P0, PT, R0, UR16, PT ;  /* 0x0000001000007c0c */ /* 0x000fe4000bf01070 */
[----:B------:R-:W-:-:S02]  /*03f0*/  SHF.R.S32.HI R0, RZ, 0x1f, R0 ;  /* 0x0000001fff007819 */ /* 0x000fc40000011400 */
[----:B------:R-:W-:Y:S02]  /*0400*/  SHF.R.S32.HI R2, RZ, 0x5, R2 ;  /* 0x00000005ff027819 */ /* 0x000fe40000011402 */
[----:B------:R-:W-:Y:S02]  /*0410*/  ISETP.LT.AND.EX P1, PT, R0, UR17, !P1, P0 ;  /* 0x0000001100007c0c */ /* 0x000fe4000cf21300 */
[----:B------:R-:W-:Y:S02]  /*0420*/  @P6 LOP3.LUT R60, R60, 0x2, RZ, 0xfc, !PT ;  /* 0x000000023c3c6812 */ /* 0x000fe400078efcff */
[----:B0-----:R-:W-:Y:S02]  /*0430*/  LOP3.LUT R57, R4, 0x3, RZ, 0xc0, !PT ;  /* 0x0000000304397812 */ /* 0x001fe400078ec0ff */
[----:B---3--:R-:W-:-:S07]  /*0440*/  LEA R2, R2, UR8, 0x3 ;  /* 0x0000000802027c11 */ /* 0x008fce000f8e18ff */
.L_x_438:
[----:B0-----:R-:W0:Y:S01]  /*0450*/  LDC R14, c[0x0][0x2a0] ;  /* 0x0000a800ff0e7b82 */ /* 0x001e220000000800 */
[----:B------:R-:W-:Y:S01]  /*0460*/  IABS R12, R55 ;  /* 0x00000037000c7213 */ /* 0x000fe20000000000 */
[----:B------:R-:W-:Y:S01]  /*0470*/  ULDC.64 UR8, c[0x0][0x298] ;  /* 0x0000a60000087ab9 */ /* 0x000fe20000000a00 */
[----:B------:R-:W-:Y:S02]  /*0480*/  LOP3.LUT P6, RZ, R60, 0x2, RZ, 0xc0, !PT ;  /* 0x000000023cff7812 */ /* 0x000fe400078cc0ff */
[C---:B------:R-:W-:Y:S02]  /*0490*/  IADD3 R19, R58.reuse, 0x10, RZ ;  /* 0x000000103a137810 */ /* 0x040fe40007ffe0ff */
[C---:B------:R-:W-:Y:S01]  /*04a0*/  IADD3 R21, R58.reuse, 0x30, RZ ;  /* 0x000000303a157810 */ /* 0x040fe20007ffe0ff */
[----:B------:R-:W1:Y:S01]  /*04b0*/  @P5 LDC.64 R34, c[0x0][0x230] ;  /* 0x00008c00ff225b82 */ /* 0x000e620000000a00 */
[----:B------:R-:W-:Y:S02]  /*04c0*/  SHF.R.S32.HI R17, RZ, 0x1f, R19 ;  /* 0x0000001fff117819 */ /* 0x000fe40000011413 */
[----:B------:R-:W-:-:S02]  /*04d0*/  IADD3 R41, R58, 0x40, RZ ;  /* 0x000000403a297810 */ /* 0x000fc40007ffe0ff */
[C---:B------:R-:W-:Y:S02]  /*04e0*/  IADD3 R43, R58.reuse, 0x50, RZ ;  /* 0x000000503a2b7810 */ /* 0x040fe40007ffe0ff */
[----:B------:R-:W-:Y:S01]  /*04f0*/  IADD3 R45, R58, 0x70, RZ ;  /* 0x000000703a2d7810 */ /* 0x000fe20007ffe0ff */
[----:B------:R-:W2:Y:S01]  /*0500*/  @P6 LDC.64 R38, c[0x0][0x230] ;  /* 0x00008c00ff266b82 */ /* 0x000ea20000000a00 */
[----:B0-----:R-:W-:-:S07]  /*0510*/  IABS R13, R14 ;  /* 0x0000000e000d7213 */ /* 0x001fce0000000000 */
[----:B------:R-:W0:Y:S01]  /*0520*/  @P6 LDC.64 R36, c[0x0][0x228] ;  /* 0x00008a00ff246b82 */ /* 0x000e220000000a00 */
[----:B------:R-:W3:Y:S07]  /*0530*/  I2F.RP R0, R13 ;  /* 0x0000000d00007306 */ /* 0x000eee0000209400 */
[----:B------:R-:W4:Y:S08]  /*0540*/  @P5 LDC.64 R32, c[0x0][0x228] ;  /* 0x00008a00ff205b82 */ /* 0x000f300000000a00 */
[----:B------:R-:W4:Y:S01]  /*0550*/  @P4 LDC.64 R30, c[0x0][0x230] ;  /* 0x00008c00ff1e4b82 */ /* 0x000f220000000a00 */
[----:B---3--:R-:W3:Y:S07]  /*0560*/  MUFU.RCP R0, R0 ;  /* 0x0000000000007308 */ /* 0x008eee0000001000 */
[----:B------:R-:W4:Y:S08]  /*0570*/  @P4 LDC.64 R28, c[0x0][0x228] ;  /* 0x00008a00ff1c4b82 */ /* 0x000f300000000a00 */
[----:B------:R-:W4:Y:S01]  /*0580*/  @P3 LDC.64 R26, c[0x0][0x230] ;  /* 0x00008c00ff1a3b82 */ /* 0x000f220000000a00 */
[----:B---3--:R-:W-:-:S04]  /*0590*/  IADD3 R8, R0, 0xffffffe, RZ ;  /* 0x0ffffffe00087810 */ /* 0x008fc80007ffe0ff */
[----:B------:R3:W1:Y:S03]  /*05a0*/  F2I.FTZ.U32.TRUNC.NTZ R9, R8 ;  /* 0x0000000800097305 */ /* 0x000666000021f000 */
[----:B------:R-:W4:Y:S01]  /*05b0*/  @P3 LDC.64 R24, c[0x0][0x228] ;  /* 0x00008a00ff183b82 */ /* 0x000f220000000a00 */
[----:B---3--:R-:W-:-:S07]  /*05c0*/  MOV R8, RZ ;  /* 0x000000ff00087202 */ /* 0x008fce0000000f00 */
[----:B------:R-:W3:Y:S01]  /*05d0*/  @P2 LDC.64 R22, c[0x0][0x230] ;  /* 0x00008c00ff162b82 */ /* 0x000ee20000000a00 */
[----:B-1----:R-:W-:-:S05]  /*05e0*/  IADD3 R10, RZ, -R9, RZ ;  /* 0x80000009ff0a7210 */ /* 0x002fca0007ffe0ff */
[----:B------:R-:W-:-:S04]  /*05f0*/  IMAD R11, R10, R13, RZ ;  /* 0x0000000d0a0b7224 */ /* 0x000fc800078e02ff */
[----:B------:R-:W-:Y:S01]  /*0600*/  IMAD.HI.U32 R9, R9, R11, R8 ;  /* 0x0000000b09097227 */ /* 0x000fe200078e0008 */
[----:B------:R-:W-:-:S05]  /*0610*/  LOP3.LUT R8, R55, R14, RZ, 0x3c, !PT ;  /* 0x0000000e37087212 */ /* 0x000fca00078e3cff */
        /* <DEDUP_REMOVED lines=10> */
[----:B------:R-:W1:Y:S11]  /*06c0*/  S2R R0, SR_TID.X ;  /* 0x0000000000007919 */ /* 0x000e760000002100 */
[----:B------:R-:W-:-:S02]  /*06d0*/  @P0 IADD3 R10, R10, 0x1, RZ ;  /* 0x000000010a0a0810 */ /* 0x000fc40007ffe0ff */
[----:B------:R-:W-:-:S13]  /*06e0*/  ISETP.GE.AND P0, PT, R55, RZ, PT ;  /* 0x000000ff3700720c */ /* 0x000fda0003f06270 */
[----:B------:R-:W-:Y:S02]  /*06f0*/  @!P0 IADD3 R11, -R11, RZ, RZ ;  /* 0x000000ff0b0b8210 */ /* 0x000fe40007ffe1ff */
[----:B------:R-:W-:Y:S01]  /*0700*/  ISETP.GE.AND P0, PT, R8, RZ, PT ;  /* 0x000000ff0800720c */ /* 0x000fe20003f06270 */
[----:B-1----:R-:W-:Y:S01]  /*0710*/  IMAD.WIDE.U32 R8, R0, -0x55555555, RZ ;  /* 0xaaaaaaab00087825 */ /* 0x002fe200078e00ff */
[----:B------:R-:W-:-:S04]  /*0720*/  LOP3.LUT R8, RZ, R14, RZ, 0x33, !PT ;  /* 0x0000000eff087212 */ /* 0x000fc800078e33ff */
[----:B------:R-:W-:-:S07]  /*0730*/  SHF.R.U32.HI R9, RZ, 0x4, R9 ;  /* 0x00000004ff097819 */ /* 0x000fce0000011609 */
[----:B------:R-:W-:Y:S01]  /*0740*/  @!P0 IADD3 R10, -R10, RZ, RZ ;  /* 0x000000ff0a0a8210 */ /* 0x000fe20007ffe1ff */
[----:B------:R-:W-:Y:S01]  /*0750*/  IMAD R9, R9, -0x18, R0 ;  /* 0xffffffe809097824 */ /* 0x000fe200078e0200 */
[----:B------:R-:W-:Y:S02]  /*0760*/  ISETP.NE.AND P0, PT, R14, RZ, PT ;  /* 0x000000ff0e00720c */ /* 0x000fe40003f05270 */
[----:B------:R-:W1:Y:S02]  /*0770*/  @P6 LDC.64 R14, c[0x0][0x288] ;  /* 0x0000a200ff0e6b82 */ /* 0x000e640000000a00 */
[C---:B------:R-:W-:Y:S02]  /*0780*/  SEL R0, R8.reuse, R11, !P0 ;  /* 0x0000000b08007207 */ /* 0x040fe40004000000 */
[----:B------:R-:W-:Y:S02]  /*0790*/  SHF.L.U32 R61, R9, 0x1, RZ ;  /* 0x00000001093d7819 */ /* 0x000fe400000006ff */
[----:B------:R-:W-:Y:S01]  /*07a0*/  SEL R9, R8, R10, !P0 ;  /* 0x0000000a08097207 */ /* 0x000fe20004000000 */
[----:B------:R-:W-:Y:S01]  /*07b0*/  IMAD R66, R0, 0x30, RZ ;  /* 0x0000003000427824 */ /* 0x000fe200078e02ff */
[----:B------:R-:W-:-:S02]  /*07c0*/  SHF.R.S32.HI R11, RZ, 0x1f, R61 ;  /* 0x0000001fff0b7819 */ /* 0x000fc4000001143d */
[----:B------:R-:W-:Y:S02]  /*07d0*/  SHF.R.S32.HI R8, RZ, 0x1f, R9 ;  /* 0x0000001fff087819 */ /* 0x000fe40000011409 */
[----:B------:R-:W-:-:S03]  /*07e0*/  IADD3 R62, P0, R61, R66, RZ ;  /* 0x000000423d3e7210 */ /* 0x000fc60007f1e0ff */
[----:B------:R-:W-:Y:S01]  /*07f0*/  IMAD R8, R8, UR8, RZ ;  /* 0x0000000808087c24 */ /* 0x000fe2000f8e02ff */
[----:B------:R-:W-:Y:S02]  /*0800*/  LEA.HI.X.SX32 R63, R66, R11, 0x1, P0 ;  /* 0x0000000b423f7211 */ /* 0x000fe400000f0eff */
[----:B------:R-:W2:Y:S01]  /*0810*/  @P5 LDC.64 R10, c[0x0][0x288] ;  /* 0x0000a200ff0a5b82 */ /* 0x000ea20000000a00 */
[C---:B------:R-:W-:Y:S02]  /*0820*/  IMAD R65, R9.reuse, UR9, R8 ;  /* 0x0000000909417c24 */ /* 0x040fe4000f8e0208 */
[----:B------:R-:W-:Y:S01]  /*0830*/  IMAD.WIDE.U32 R62, R9, UR8, R62 ;  /* 0x00000008093e7c25 */ /* 0x000fe2000f8e003e */
[----:B------:R-:W-:-:S03]  /*0840*/  ULDC.64 UR8, c[0x0][0x290] ;  /* 0x0000a40000087ab9 */ /* 0x000fc60000000a00 */
[----:B-1----:R-:W-:Y:S01]  /*0850*/  @P6 IMAD R8, R3, R14, RZ ;  /* 0x0000000e03086224 */ /* 0x002fe200078e02ff */
        /* <DEDUP_REMOVED lines=8> */
[----:B--2---:R-:W-:Y:S01]  /*08e0*/  @P5 IMAD R16, R17, R10, RZ ;  /* 0x0000000a11105224 */ /* 0x004fe200078e02ff */
[----:B------:R-:W-:Y:S02]  /*08f0*/  @P5 MOV R12, R62 ;  /* 0x0000003e000c5202 */ /* 0x000fe40000000f00 */
[----:B------:R-:W-:Y:S01]  /*0900*/  @P5 MOV R13, R65 ;  /* 0x00000041000d5202 */ /* 0x000fe20000000f00 */
[----:B------:R-:W-:Y:S01]  /*0910*/  @P5 IMAD R17, R19, R11, R16 ;  /* 0x0000000b13115224 */ /* 0x000fe200078e0210 */
[----:B------:R-:W-:Y:S01]  /*0920*/  @P6 IADD3 R38, P0, R15, R38, RZ ;  /* 0x000000260f266210 */ /* 0x000fe20007f1e0ff */
[----:B------:R-:W-:Y:S01]  /*0930*/  @P5 IMAD.WIDE.U32 R10, R19, R10, R12 ;  /* 0x0000000a130a5225 */ /* 0x000fe200078e000c */
[----:B------:R-:W-:-:S02]  /*0940*/  IADD3 R19, R58, 0x20, RZ ;  /* 0x000000203a137810 */ /* 0x000fc40007ffe0ff */
[----:B------:R-:W2:Y:S01]  /*0950*/  @P3 LDC.64 R12, c[0x0][0x288] ;  /* 0x0000a200ff0c3b82 */ /* 0x000ea20000000a00 */
[----:B------:R-:W-:Y:S02]  /*0960*/  @P6 IADD3.X R39, R14, R39, RZ, P0, !PT ;  /* 0x000000270e276210 */ /* 0x000fe400007fe4ff */
[----:B0-----:R-:W-:Y:S02]  /*0970*/  @P6 IADD3 R36, P0, R15, R36, RZ ;  /* 0x000000240f246210 */ /* 0x001fe40007f1e0ff */
        /* <DEDUP_REMOVED lines=11> */
[----:B----4-:R-:W-:Y:S01]  /*0a30*/  @P5 IADD3 R32, P0, R11, R32, RZ ;  /* 0x000000200b205210 */ /* 0x010fe20007f1e0ff */
[----:B------:R-:W-:Y:S01]  /*0a40*/  @P4 IMAD.WIDE.U32 R8, R19, R8, R14 ;  /* 0x0000000813084225 */ /* 0x000fe200078e000e */
[----:B------:R-:W0:Y:S01]  /*0a50*/  @P2 LDC.64 R10, c[0x0][0x288] ;  /* 0x0000a200ff0a2b82 */ /* 0x000e220000000a00 */
[----:B------:R-:W-:-:S02]  /*0a60*/  SHF.R.S32.HI R15, RZ, 0x1f, R21 ;  /* 0x0000001fff0f7819 */ /* 0x000fc40000011415 */
[----:B------:R-:W-:Y:S02]  /*0a70*/  @P5 IADD3.X R33, R16, R33, RZ, P0, !PT ;  /* 0x0000002110215210 */ /* 0x000fe400007fe4ff */
[----:B------:R-:W-:Y:S01]  /*0a80*/  @P4 IADD3 R9, R9, R17, RZ ;  /* 0x0000001109094210 */ /* 0x000fe20007ffe0ff */
[----:B--2---:R-:W-:Y:S01]  /*0a90*/  @P3 IMAD R14, R15, R12, RZ ;  /* 0x0000000c0f0e3224 */ /* 0x004fe200078e02ff */
[----:B------:R-:W-:Y:S02]  /*0aa0*/  @P3 MOV R15, R65 ;  /* 0x00000041000f3202 */ /* 0x000fe40000000f00 */
[C---:B------:R-:W-:Y:S01]  /*0ab0*/  @P4 SHF.L.U32 R17, R8.reuse, 0x1, RZ ;  /* 0x0000000108114819 */ /* 0x040fe200000006ff */
[----:B------:R-:W-:Y:S01]  /*0ac0*/  @P3 IMAD R19, R21, R13, R14 ;  /* 0x0000000d15133224 */ /* 0x000fe200078e020e */
[----:B------:R-:W-:Y:S02]  /*0ad0*/  @P3 MOV R14, R62 ;  /* 0x0000003e000e3202 */ /* 0x000fe40000000f00 */
[----:B------:R-:W-:-:S02]  /*0ae0*/  @P4 SHF.L.U64.HI R16, R8, 0x1, R9 ;  /* 0x0000000108104819 */ /* 0x000fc40000010209 */
[----:B------:R-:W1:Y:S01]  /*0af0*/  @P1 LDC.64 R8, c[0x0][0x288] ;  /* 0x0000a200ff081b82 */ /* 0x000e620000000a00 */
[----:B------:R-:W-:Y:S01]  /*0b00*/  @P3 IMAD.WIDE.U32 R12, R21, R12, R14 ;  /* 0x0000000c150c3225 */ /* 0x000fe200078e000e */
[----:B------:R-:W-:Y:S02]  /*0b10*/  @P4 IADD3 R30, P0, R17, R30, RZ ;  /* 0x0000001e111e4210 */ /* 0x000fe40007f1e0ff */
[----:B------:R-:W-:Y:S02]  /*0b20*/  SHF.R.S32.HI R15, RZ, 0x1f, R41 ;  /* 0x0000001fff0f7819 */ /* 0x000fe40000011429 */
[----:B------:R-:W-:Y:S02]  /*0b30*/  @P4 IADD3.X R31, R16, R31, RZ, P0, !PT ;  /* 0x0000001f101f4210 */ /* 0x000fe400007fe4ff */
[----:B------:R-:W-:Y:S01]  /*0b40*/  @P3 IADD3 R13, R13, R19, RZ ;  /* 0x000000130d0d3210 */ /* 0x000fe20007ffe0ff */
[----:B0-----:R-:W-:Y:S01]  /*0b50*/  @P2 IMAD R18, R15, R10, RZ ;  /* 0x0000000a0f122224 */ /* 0x001fe200078e02ff */
[----:B------:R-:W-:Y:S01]  /*0b60*/  @P4 IADD3 R28, P0, R17, R28, RZ ;  /* 0x0000001c111c4210 */ /* 0x000fe20007f1e0ff */
[----:B------:R-:W0:Y:S01]  /*0b70*/  @P2 LDC.64 R20, c[0x0][0x228] ;  /* 0x00008a00ff142b82 */ /* 0x000e220000000a00 */
[C---:B------:R-:W-:Y:S01]  /*0b80*/  @P3 SHF.L.U32 R15, R12.reuse, 0x1, RZ ;  /* 0x000000010c0f3819 */ /* 0x040fe200000006ff */
[----:B------:R-:W-:Y:S01]  /*0b90*/  @P2 IMAD R17, R41, R11, R18 ;  /* 0x0000000b29112224 */ /* 0x000fe200078e0212 */
[----:B------:R-:W-:-:S02]  /*0ba0*/  @P3 SHF.L.U64.HI R14, R12, 0x1, R13 ;  /* 0x000000010c0e3819 */ /* 0x000fc4000001020d */
[----:B------:R-:W-:Y:S02]  /*0bb0*/  @P4 IADD3.X R29, R16, R29, RZ, P0, !PT ;  /* 0x0000001d101d4210 */ /* 0x000fe400007fe4ff */
[----:B------:R-:W-:Y:S01]  /*0bc0*/  @P2 MOV R12, R62 ;  /* 0x0000003e000c2202 */ /* 0x000fe20000000f00 */
[----:B------:R-:W2:Y:S01]  /*0bd0*/  @P1 LDC.64 R18, c[0x0][0x230] ;  /* 0x00008c00ff121b82 */ /* 0x000ea20000000a00 */
[----:B------:R-:W-:Y:S02]  /*0be0*/  @P2 MOV R13, R65 ;  /* 0x00000041000d2202 */ /* 0x000fe40000000f00 */
[----:B------:R-:W-:Y:S01]  /*0bf0*/  @P3 IADD3 R26, P0, R15, R26, RZ ;  /* 0x0000001a0f1a3210 */ /* 0x000fe20007f1e0ff */
[----:B------:R-:W-:-:S03]  /*0c00*/  @P2 IMAD.WIDE.U32 R12, R41, R10, R12 ;  /* 0x0000000a290c2225 */ /* 0x000fc600078e000c */
[C---:B------:R-:W-:Y:S01]  /*0c10*/  @P3 IADD3.X R27, R14.reuse, R27, RZ, P0, !PT ;  /* 0x0000001b0e1b3210 */ /* 0x040fe200007fe4ff */
[----:B------:R-:W4:Y:S01]  /*0c20*/  LDC R16, c[0x0][0x2ac] ;  /* 0x0000ab00ff107b82 */ /* 0x000f220000000800 */
[----:B------:R-:W-:Y:S02]  /*0c30*/  SHF.R.S32.HI R41, RZ, 0x1f, R43 ;  /* 0x0000001fff297819 */ /* 0x000fe4000001142b */
[----:B------:R-:W-:Y:S02]  /*0c40*/  @P3 IADD3 R24, P0, R15, R24, RZ ;  /* 0x000000180f183210 */ /* 0x000fe40007f1e0ff */
[----:B------:R-:W-:Y:S01]  /*0c50*/  @P2 IADD3 R13, R13, R17, RZ ;  /* 0x000000110d0d2210 */ /* 0x000fe20007ffe0ff */
[----:B-1----:R-:W-:Y:S01]  /*0c60*/  @P1 IMAD R42, R41, R8, RZ ;  /* 0x00000008292a1224 */ /* 0x002fe200078e02ff */
[----:B------:R-:W-:Y:S01]  /*0c70*/  @P3 IADD3.X R25, R14, R25, RZ, P0, !PT ;  /* 0x000000190e193210 */ /* 0x000fe200007fe4ff */
[----:B------:R-:W1:Y:S01]  /*0c80*/  @P1 LDC.64 R10, c[0x0][0x228] ;  /* 0x00008a00ff0a1b82 */ /* 0x000e620000000a00 */
[----:B------:R-:W-:Y:S01]  /*0c90*/  @P1 MOV R14, R62 ;  /* 0x0000003e000e1202 */ /* 0x000fe20000000f00 */
[----:B------:R-:W-:Y:S01]  /*0ca0*/  @P1 IMAD R41, R43, R9, R42 ;  /* 0x000000092b291224 */ /* 0x000fe200078e022a */
[----:B------:R-:W-:-:S02]  /*0cb0*/  @P1 MOV R15, R65 ;  /* 0x00000041000f1202 */ /* 0x000fc40000000f00 */
[C---:B------:R-:W-:Y:S02]  /*0cc0*/  @P2 SHF.L.U32 R17, R12.reuse, 0x1, RZ ;  /* 0x000000010c112819 */ /* 0x040fe400000006ff */
[----:B------:R-:W-:Y:S01]  /*0cd0*/  @P2 SHF.L.U64.HI R40, R12, 0x1, R13 ;  /* 0x000000010c282819 */ /* 0x000fe2000001020d */
[----:B------:R-:W-:Y:S01]  /*0ce0*/  @P1 IMAD.WIDE.U32 R8, R43, R8, R14 ;  /* 0x000000082b081225 */ /* 0x000fe200078e000e */
[----:B---3--:R-:W-:-:S03]  /*0cf0*/  @P2 IADD3 R22, P0, R17, R22, RZ ;  /* 0x0000001611162210 */ /* 0x008fc60007f1e0ff */
[----:B------:R-:W-:Y:S01]  /*0d00*/  IMAD.WIDE.U32 R12, R59, -0x55555555, RZ ;  /* 0xaaaaaaab3b0c7825 */ /* 0x000fe200078e00ff */
[----:B------:R-:W-:Y:S02]  /*0d10*/  @P2 IADD3.X R23, R40, R23, RZ, P0, !PT ;  /* 0x0000001728172210 */ /* 0x000fe400007fe4ff */
[----:B0-----:R-:W-:Y:S02]  /*0d20*/  @P2 IADD3 R20, P0, R17, R20, RZ ;  /* 0x0000001411142210 */ /* 0x001fe40007f1e0ff */
[----:B------:R-:W-:Y:S02]  /*0d30*/  @P1 IADD3 R15, R9, R41, RZ ;  /* 0x00000029090f1210 */ /* 0x000fe40007ffe0ff */
[----:B------:R-:W-:Y:S02]  /*0d40*/  SHF.R.U32.HI R13, RZ, 0x4, R13 ;  /* 0x00000004ff0d7819 */ /* 0x000fe4000001160d */
[----:B------:R-:W-:Y:S02]  /*0d50*/  @P1 SHF.L.U32 R9, R8, 0x1, RZ ;  /* 0x0000000108091819 */ /* 0x000fe400000006ff */
[----:B------:R-:W-:Y:S01]  /*0d60*/  @P2 IADD3.X R21, R40, R21, RZ, P0, !PT ;  /* 0x0000001528152210 */ /* 0x000fe200007fe4ff */
[----:B----4-:R-:W-:Y:S01]  /*0d70*/  IMAD R16, R16, UR14, R13 ;  /* 0x0000000e10107c24 */ /* 0x010fe2000f8e020d */
[----:B------:R-:W-:-:S02]  /*0d80*/  @P1 SHF.L.U64.HI R12, R8, 0x1, R15 ;  /* 0x00000001080c1819 */ /* 0x000fc4000001020f */
[C---:B--2---:R-:W-:Y:S02]  /*0d90*/  @P1 IADD3 R18, P0, R9.reuse, R18, RZ ;  /* 0x0000001209121210 */ /* 0x044fe40007f1e0ff */
[----:B------:R-:W-:Y:S02]  /*0da0*/  IADD3 R16, R16, 0x60, RZ ;  /* 0x0000006010107810 */ /* 0x000fe40007ffe0ff */
[----:B------:R-:W-:Y:S02]  /*0db0*/  @P1 IADD3.X R19, R12, R19, RZ, P0, !PT ;  /* 0x000000130c131210 */ /* 0x000fe400007fe4ff */
[----:B-1----:R-:W-:Y:S02]  /*0dc0*/  @P1 IADD3 R8, P0, R9, R10, RZ ;  /* 0x0000000a09081210 */ /* 0x002fe40007f1e0ff */
[----:B------:R-:W-:Y:S02]  /*0dd0*/  IADD3 R17, R58, 0x60, RZ ;  /* 0x000000603a117810 */ /* 0x000fe40007ffe0ff */
[----:B------:R-:W-:-:S02]  /*0de0*/  @P1 IADD3.X R9, R12, R11, RZ, P0, !PT ;  /* 0x0000000b0c091210 */ /* 0x000fc400007fe4ff */
[----:B------:R-:W-:Y:S02]  /*0df0*/  ISETP.GE.U32.AND P0, PT, R16, UR8, PT ;  /* 0x0000000810007c0c */ /* 0x000fe4000bf06070 */
[----:B------:R-:W-:Y:S02]  /*0e00*/  SHF.R.S32.HI R16, RZ, 0x1f, R16 ;  /* 0x0000001fff107819 */ /* 0x000fe40000011410 */
[----:B------:R-:W-:Y:S02]  /*0e10*/  SHF.R.S32.HI R13, RZ, 0x1f, R17 ;  /* 0x0000001fff0d7819 */ /* 0x000fe40000011411 */
[----:B------:R-:W-:Y:S02]  /*0e20*/  ISETP.GE.AND.EX P0, PT, R16, UR9, PT, P0 ;  /* 0x0000000910007c0c */ /* 0x000fe4000bf06300 */
[----:B------:R-:W-:Y:S02]  /*0e30*/  MOV R40, RZ ;  /* 0x000000ff00287202 */ /* 0x000fe40000000f00 */
        /* <DEDUP_REMOVED lines=11> */
[----:B-1----:R-:W-:Y:S02]  /*0ef0*/  @P0 IADD3 R12, P6, R43, R10, RZ ;  /* 0x0000000a2b0c0210 */ /* 0x002fe40007fde0ff */
[----:B------:R-:W-:Y:S02]  /*0f00*/  MOV R15, RZ ;  /* 0x000000ff000f7202 */ /* 0x000fe40000000f00 */
[----:B------:R-:W-:-:S02]  /*0f10*/  @P0 IADD3.X R13, R14, R11, RZ, P6, !PT ;  /* 0x0000000b0e0d0210 */ /* 0x000fc400037fe4ff */
[----:B------:R-:W0:Y:S01]  /*0f20*/  @P0 LDC.64 R10, c[0x0][0x228] ;  /* 0x00008a00ff0a0b82 */ /* 0x000e220000000a00 */
[----:B------:R-:W-:Y:S02]  /*0f30*/  SHF.R.S32.HI R41, RZ, 0x1f, R45 ;  /* 0x0000001fff297819 */ /* 0x000fe4000001142d */
[----:B------:R1:W5:Y:S01]  /*0f40*/  @P0 LDG.E R40, desc[UR12][R12.64] ;  /* 0x0000000c0c280981 */ /* 0x000362000c1e1900 */
[----:B0-----:R-:W-:-:S04]  /*0f50*/  @P0 IADD3 R42, P6, R43, R10, RZ ;  /* 0x0000000a2b2a0210 */ /* 0x001fc80007fde0ff */
[----:B------:R-:W-:-:S05]  /*0f60*/  @P0 IADD3.X R43, R14, R11, RZ, P6, !PT ;  /* 0x0000000b0e2b0210 */ /* 0x000fca00037fe4ff */
        /* <DEDUP_REMOVED lines=43> */
[----:B------:R-:W5:Y:S04]  /*1220*/  @P1 LDG.E R45, desc[UR12][R18.64] ;  /* 0x0000000c122d1981 */ /* 0x000f68000c1e1900 */
[----:B------:R0:W5:Y:S04]  /*1230*/  @P0 LDG.E R41, desc[UR12][R10.64] ;  /* 0x0000000c0a290981 */ /* 0x000168000c1e1900 */
[----:B------:R-:W5:Y:S04]  /*1240*/  @P0 LDG.E R14, desc[UR12][R12.64] ;  /* 0x0000000c0c0e0981 */ /* 0x000f68000c1e1900 */
        /* <DEDUP_REMOVED lines=18> */
[----:B------:R-:W-:Y:S05]  /*1370*/  @P0 BRA `(.L_x_389) ;  /* 0x0000000000400947 */ /* 0x000fea0003800000 */
[----:B------:R-:W-:Y:S01]  /*1380*/  ISETP.NE.AND P0, PT, RZ, UR8, PT ;  /* 0x00000008ff007c0c */ /* 0x000fe2000bf05270 */
[----:B------:R-:W0:Y:S01]  /*1390*/  LDC.64 R16, c[0x0][0x238] ;  /* 0x00008e00ff107b82 */ /* 0x000e220000000a00 */
[----:B------:R-:W-:-:S04]  /*13a0*/  IADD3 R61, R61, R66, RZ ;  /* 0x000000423d3d7210 */ /* 0x000fc80007ffe0ff */
[----:B------:R-:W-:-:S07]  /*13b0*/  SHF.R.S32.HI R8, RZ, 0x1f, R61 ;  /* 0x0000001fff087819 */ /* 0x000fce000001143d */
[----:B------:R-:W1:Y:S01]  /*13c0*/  @P0 LDC.64 R12, c[0x0][0x240] ;  /* 0x00009000ff0c0b82 */ /* 0x000e620000000a00 */
[----:B0-----:R-:W-:-:S05]  /*13d0*/  IMAD.WIDE R16, R61, 0x2, R16 ;  /* 0x000000023d107825 */ /* 0x001fca00078e0210 */
[----:B------:R-:W2:Y:S01]  /*13e0*/  LDG.E.U16 R11, desc[UR12][R16.64+0x2] ;  /* 0x0000020c100b7981 */ /* 0x000ea2000c1e1500 */
[----:B-1----:R-:W-:-:S04]  /*13f0*/  @P0 LEA R12, P6, R61, R12, 0x1 ;  /* 0x0000000c3d0c0211 */ /* 0x002fc800078c08ff */
[----:B------:R-:W-:Y:S02]  /*1400*/  @P0 LEA.HI.X R13, R61, R13, R8, 0x1, P6 ;  /* 0x0000000d3d0d0211 */ /* 0x000fe400030f0c08 */
[----:B------:R-:W3:Y:S04]  /*1410*/  LDG.E.U16 R8, desc[UR12][R16.64] ;  /* 0x0000000c10087981 */ /* 0x000ee8000c1e1500 */
[----:B------:R-:W4:Y:S04]  /*1420*/  @P0 LDG.E.U16 R20, desc[UR12][R12.64] ;  /* 0x0000000c0c140981 */ /* 0x000f28000c1e1500 */
[----:B------:R-:W4:Y:S01]  /*1430*/  @P0 LDG.E.U16 R18, desc[UR12][R12.64+0x2] ;  /* 0x0000020c0c120981 */ /* 0x000f22000c1e1500 */
[----:B--2---:R-:W-:-:S02]  /*1440*/  SHF.L.U32 R11, R11, 0x10, RZ ;  /* 0x000000100b0b7819 */ /* 0x004fc400000006ff */
[----:B---3--:R-:W-:Y:S02]  /*1450*/  SHF.L.U32 R8, R8, 0x10, RZ ;  /* 0x0000001008087819 */ /* 0x008fe400000006ff */
[----:B----4-:R-:W-:Y:S02]  /*1460*/  @P0 SHF.L.U32 R9, R20, 0x10, RZ ;  /* 0x0000001014090819 */ /* 0x010fe400000006ff */
[----:B------:R-:W-:-:S07]  /*1470*/  @P0 SHF.L.U32 R10, R18, 0x10, RZ ;  /* 0x00000010120a0819 */ /* 0x000fce00000006ff */
.L_x_389:
[----:B------:R-:W-:Y:S05]  /*1480*/  BSYNC B0 ;  /* 0x0000000000007941 */ /* 0x000fea0003800000 */
.L_x_388:
        /* <DEDUP_REMOVED lines=31> */
.L_x_390:
[----:B------:R-:W-:Y:S01]  /*1680*/  FMUL.FTZ R19, R17, R8 ;  /* 0x0000000811137220 */ /* 0x000fe20000410000 */
[C---:B------:R-:W-:Y:S01]  /*1690*/  PRMT R21, R53.reuse, 0x7632, R21 ;  /* 0x0000763235157816 */ /* 0x040fe20000000015 */
[----:B------:R-:W-:Y:S01]  /*16a0*/  FMUL.FTZ R20, R16, R11 ;  /* 0x0000000b10147220 */ /* 0x000fe20000410000 */
[----:B------:R-:W-:Y:S01]  /*16b0*/  SHF.L.U32 R22, R53, 0x10, RZ ;  /* 0x0000001035167819 */ /* 0x000fe200000006ff */
[C---:B------:R-:W-:Y:S01]  /*16c0*/  FFMA.FTZ R18, R12.reuse, R19, RZ ;  /* 0x000000130c127223 */ /* 0x040fe200000100ff */
[----:B------:R-:W-:Y:S01]  /*16d0*/  FADD.FTZ R19, RZ, R19 ;  /* 0x00000013ff137221 */ /* 0x000fe20000010000 */
[----:B------:R-:W-:Y:S01]  /*16e0*/  SHF.L.U32 R23, R21, 0x10, RZ ;  /* 0x0000001015177819 */ /* 0x000fe200000006ff */
[----:B------:R-:W-:Y:S01]  /*16f0*/  FFMA.FTZ R30, R12, R17, RZ ;  /* 0x000000110c1e7223 */ /* 0x000fe200000100ff */
        /* <DEDUP_REMOVED lines=28> */
.L_x_391:
[----:B------:R-:W-:Y:S01]  /*18c0*/  FMUL.FTZ R12, R25, R8 ;  /* 0x00000008190c7220 */ /* 0x000fe20000410000 */
[----:B------:R-:W-:Y:S01]  /*18d0*/  PRMT R22, R48, 0x7632, R22 ;  /* 0x0000763230167816 */ /* 0x000fe20000000016 */
[----:B------:R-:W-:Y:S01]  /*18e0*/  FADD.FTZ R20, RZ, R17 ;  /* 0x00000011ff147221 */ /* 0x000fe20000010000 */
[----:B------:R-:W-:Y:S01]  /*18f0*/  FFMA.FTZ R17, R13, R16, RZ ;  /* 0x000000100d117223 */ /* 0x000fe200000100ff */
[C---:B------:R-:W-:Y:S01]  /*1900*/  FFMA.FTZ R21, R31.reuse, R12, R21 ;  /* 0x0000000c1f157223 */ /* 0x040fe20000010015 */
[----:B------:R-:W-:Y:S01]  /*1910*/  FADD.FTZ R23, R18, R12 ;  /* 0x0000000c12177221 */ /* 0x000fe20000010000 */
[----:B------:R-:W-:Y:S01]  /*1920*/  FADD.FTZ R13, RZ, R16 ;  /* 0x00000010ff0d7221 */ /* 0x000fe20000010000 */
[----:B------:R-:W-:Y:S01]  /*1930*/  SHF.L.U32 R12, R48, 0x10, RZ ;  /* 0x00000010300c7819 */ /* 0x000fe200000006ff */
[----:B------:R-:W-:Y:S01]  /*1940*/  FMUL.FTZ R16, R24, R11 ;  /* 0x0000000b18107220 */ /* 0x000fe20000410000 */
[----:B------:R-:W-:Y:S01]  /*1950*/  SHF.L.U32 R22, R22, 0x10, RZ ;  /* 0x0000001016167819 */ /* 0x000fe200000006ff */
[----:B------:R-:W-:Y:S01]  /*1960*/  FFMA.FTZ R19, R31, R25, R30 ;  /* 0x000000191f137223 */ /* 0x000fe2000001001e */
[----:B------:R-:W-:Y:S01]  /*1970*/  FADD.FTZ R20, R20, R25 ;  /* 0x0000001914147221 */ /* 0x000fe20000010000 */
[----:B------:R-:W-:Y:S01]  /*1980*/  FFMA.FTZ R33, R32, R16, R21 ;  /* 0x0000001020217223 */ /* 0x000fe20000010015 */
[----:B------:R-:W-:Y:S01]  /*1990*/  FADD.FTZ R35, R16, R23 ;  /* 0x0000001710237221 */ /* 0x000fe20000010000 */
[----:B------:R-:W-:Y:S01]  /*19a0*/  FADD.FTZ R18, R12, -UR11 ;  /* 0x8000000b0c127e21 */ /* 0x000fe20008010000 */
[----:B------:R-:W-:Y:S01]  /*19b0*/  PRMT R16, R47, 0x7632, R16 ;  /* 0x000076322f107816 */ /* 0x000fe20000000010 */
[----:B------:R-:W-:Y:S01]  /*19c0*/  FADD.FTZ R22, R22, -UR11 ;  /* 0x8000000b16167e21 */ /* 0x000fe20008010000 */
[----:B------:R-:W-:Y:S01]  /*19d0*/  FFMA.FTZ R17, R32, R24, R17 ;  /* 0x0000001820117223 */ /* 0x000fe20000010011 */
[----:B------:R-:W-:Y:S01]  /*19e0*/  FMUL.FTZ R30, R18, UR10 ;  /* 0x0000000a121e7c20 */ /* 0x000fe20008410000 */
[----:B------:R-:W-:Y:S01]  /*19f0*/  FADD.FTZ R13, R13, R24 ;  /* 0x000000180d0d7221 */ /* 0x000fe20000010000 */
[----:B------:R-:W-:Y:S01]  /*1a00*/  SHF.L.U32 R21, R47, 0x10, RZ ;  /* 0x000000102f157819 */ /* 0x000fe200000006ff */
[----:B------:R-:W-:Y:S01]  /*1a10*/  FMUL.FTZ R18, R22, UR10 ;  /* 0x0000000a16127c20 */ /* 0x000fe20008410000 */
[----:B------:R-:W-:-:S02]  /*1a20*/  PRMT R28, R49, 0x7632, R28 ;  /* 0x00007632311c7816 */ /* 0x000fc4000000001c */
        /* <DEDUP_REMOVED lines=20> */
.L_x_392:
[----:B------:R-:W-:Y:S01]  /*1b70*/  FMUL.FTZ R22, R21, R8 ;  /* 0x0000000815167220 */ /* 0x000fe20000410000 */
[----:B------:R-:W-:Y:S01]  /*1b80*/  FADD.FTZ R16, R20, R21 ;  /* 0x0000001514107221 */ /* 0x000fe20000010000 */
[----:B------:R-:W-:Y:S01]  /*1b90*/  SHF.L.U32 R20, R49, 0x10, RZ ;  /* 0x0000001031147819 */ /* 0x000fe200000006ff */
[----:B------:R-:W-:Y:S01]  /*1ba0*/  FFMA.FTZ R19, R30, R21, R19 ;  /* 0x000000151e137223 */ /* 0x000fe20000010013 */
[----:B------:R-:W-:Y:S01]  /*1bb0*/  SHF.L.U32 R28, R28, 0x10, RZ ;  /* 0x000000101c1c7819 */ /* 0x000fe200000006ff */
        /* <DEDUP_REMOVED lines=29> */
.L_x_393:
[----:B------:R-:W-:Y:S01]  /*1d90*/  FFMA.FTZ R25, R18, R24, R25 ;  /* 0x0000001812197223 */ /* 0x000fe20000010019 */
[----:B------:R-:W-:Y:S01]  /*1da0*/  FADD.FTZ R30, R24, R27 ;  /* 0x0000001b181e7221 */ /* 0x000fe20000010000 */
[C---:B------:R-:W-:Y:S01]  /*1db0*/  PRMT R24, R44.reuse, 0x7632, R24 ;  /* 0x000076322c187816 */ /* 0x040fe20000000018 */
[----:B------:R-:W-:Y:S01]  /*1dc0*/  FMUL.FTZ R29, R21, R8 ;  /* 0x00000008151d7220 */ /* 0x000fe20000410000 */
[----:B------:R-:W-:Y:S01]  /*1dd0*/  SHF.L.U32 R26, R44, 0x10, RZ ;  /* 0x000000102c1a7819 */ /* 0x000fe200000006ff */
[----:B------:R-:W-:Y:S01]  /*1de0*/  FMUL.FTZ R32, R20, R11 ;  /* 0x0000000b14207220 */ /* 0x000fe20000410000 */
        /* <DEDUP_REMOVED lines=30> */
.L_x_394:
        /* <DEDUP_REMOVED lines=34> */
.L_x_395:
        /* <DEDUP_REMOVED lines=9> */
[--C-:B------:R-:W-:Y:S01]  /*2280*/  FFMA.FTZ R37, R31, R36, R32.reuse ;  /* 0x000000241f257223 */ /* 0x100fe20000010020 */
[----:B------:R-:W-:Y:S01]  /*2290*/  FADD.FTZ R36, R36, R35 ;  /* 0x0000002324247221 */ /* 0x000fe20000010000 */
        /* <DEDUP_REMOVED lines=26> */
.L_x_396:
[----:B------:R-:W-:Y:S01]  /*2440*/  FMUL.FTZ R39, R33, R8 ;  /* 0x0000000821277220 */ /* 0x000fe20000410000 */
[----:B------:R-:W-:-:S03]  /*2450*/  FFMA.FTZ R18, R18, R12, R17 ;  /* 0x0000000c12127223 */ /* 0x000fc60000010011 */
[----:B------:R-:W-:Y:S01]  /*2460*/  FFMA.FTZ R38, R34, R39, R37 ;  /* 0x0000002722267223 */ /* 0x000fe20000010025 */
[----:B------:R-:W-:Y:S01]  /*2470*/  FMUL.FTZ R37, R32, R11 ;  /* 0x0000000b20257220 */ /* 0x000fe20000410000 */
[----:B------:R-:W-:-:S03]  /*2480*/  FADD.FTZ R36, R36, R39 ;  /* 0x0000002724247221 */ /* 0x000fc60000010000 */
[----:B------:R-:W-:Y:S01]  /*2490*/  FFMA.FTZ R17, R35, R37, R38 ;  /* 0x0000002523117223 */ /* 0x000fe20000010026 */
[--C-:B------:R-:W-:Y:S01]  /*24a0*/  FADD.FTZ R37, R37, R36.reuse ;  /* 0x0000002425257221 */ /* 0x100fe20000010000 */
[C---:B------:R-:W-:Y:S02]  /*24b0*/  PRMT R36, R41.reuse, 0x7632, R36 ;  /* 0x0000763229247816 */ /* 0x040fe40000000024 */
[----:B------:R-:W-:Y:S02]  /*24c0*/  SHF.L.U32 R38, R41, 0x10, RZ ;  /* 0x0000001029267819 */ /* 0x000fe400000006ff */
[----:B------:R-:W-:-:S03]  /*24d0*/  SHF.L.U32 R36, R36, 0x10, RZ ;  /* 0x0000001024247819 */ /* 0x000fc600000006ff */
[----:B------:R-:W-:Y:S01]  /*24e0*/  FADD.FTZ R39, R38, -UR11 ;  /* 0x8000000b26277e21 */ /* 0x000fe20008010000 */
[----:B------:R-:W-:Y:S01]  /*24f0*/  PRMT R38, R14, 0x7632, R38 ;  /* 0x000076320e267816 */ /* 0x000fe20000000026 */
[----:B------:R-:W-:-:S03]  /*2500*/  FADD.FTZ R61, R36, -UR11 ;  /* 0x8000000b243d7e21 */ /* 0x000fc60008010000 */
        /* <DEDUP_REMOVED lines=23> */
.L_x_397:
        /* <DEDUP_REMOVED lines=8> */
[----:B------:R-:W-:Y:S01]  /*2700*/  FFMA.FTZ R19, R22, R21, R19 ;  /* 0x0000001516137223 */ /* 0x000fe20000010013 */
[----:B------:R-:W-:Y:S01]  /*2710*/  FADD.FTZ R16, R16, R21 ;  /* 0x0000001510107221 */ /* 0x000fe20000010000 */
        /* <DEDUP_REMOVED lines=8> */
[----:B------:R-:W-:Y:S01]  /*27a0*/  UMOV UR9, 0x400 ;  /* 0x0000040000097882 */ /* 0x000fe20000000000 */
[----:B------:R-:W2:Y:S01]  /*27b0*/  SHFL.DOWN PT, R68, R37, 0x1, 0x1f ;  /* 0x08201f0025447f89 */ /* 0x000ea200000e0000 */
[----:B------:R-:W-:Y:S01]  /*27c0*/  UIADD3 UR8, UR9, 0x80, URZ ;  /* 0x0000008009087890 */ /* 0x000fe2000fffe03f */
[----:B------:R-:W-:Y:S01]  /*27d0*/  FFMA.FTZ R18, R31, R28, R18 ;  /* 0x0000001c1f127223 */ /* 0x000fe20000010012 */
[----:B------:R-:W-:Y:S01]  /*27e0*/  FFMA.FTZ R19, R30, R29, R19 ;  /* 0x0000001d1e137223 */ /* 0x000fe20000010013 */
[----:B------:R-:W-:Y:S01]  /*27f0*/  FADD.FTZ R16, R16, R29 ;  /* 0x0000001d10107221 */ /* 0x000fe20000010000 */
[----:B------:R-:W-:Y:S01]  /*2800*/  FADD.FTZ R13, R13, R28 ;  /* 0x0000001c0d0d7221 */ /* 0x000fe20000010000 */
[----:B------:R-:W-:Y:S01]  /*2810*/  FFMA.FTZ R18, R35, R32, R18 ;  /* 0x0000002023127223 */ /* 0x000fe20000010012 */
[----:B0-----:R-:W-:Y:S01]  /*2820*/  ULEA UR8, UR15, UR8, 0x18 ;  /* 0x000000080f087291 */ /* 0x001fe2000f8ec03f */
[----:B------:R-:W-:Y:S01]  /*2830*/  FFMA.FTZ R19, R34, R33, R19 ;  /* 0x0000002122137223 */ /* 0x000fe20000010013 */
[----:B------:R-:W-:Y:S01]  /*2840*/  FADD.FTZ R16, R16, R33 ;  /* 0x0000002110107221 */ /* 0x000fe20000010000 */
[----:B------:R-:W-:Y:S01]  /*2850*/  FADD.FTZ R13, R13, R32 ;  /* 0x000000200d0d7221 */ /* 0x000fe20000010000 */
[----:B------:R-:W-:Y:S01]  /*2860*/  FFMA.FTZ R25, R61, R36, R18 ;  /* 0x000000243d197223 */ /* 0x000fe20000010012 */
[----:B------:R-:W-:Y:S01]  /*2870*/  FFMA.FTZ R24, R38, R39, R19 ;  /* 0x0000002726187223 */ /* 0x000fe20000010013 */
[----:B------:R-:W-:Y:S01]  /*2880*/  FADD.FTZ R26, R16, R39 ;  /* 0x00000027101a7221 */ /* 0x000fe20000010000 */
[----:B------:R-:W-:Y:S01]  /*2890*/  FADD.FTZ R27, R13, R36 ;  /* 0x000000240d1b7221 */ /* 0x000fe20000010000 */
[----:B------:R-:W-:Y:S01]  /*28a0*/  LEA R61, R59, UR8, 0x4 ;  /* 0x000000083b3d7c11 */ /* 0x000fe2000f8e20ff */
[----:B------:R-:W-:Y:S01]  /*28b0*/  BSSY B0, `(.L_x_398) ;  /* 0x000003c000007945 */ /* 0x000fe20003800000 */
[----:B-1----:R-:W-:-:S03]  /*28c0*/  @!P0 FADD.FTZ R17, R17, R66 ;  /* 0x0000004211118221 */ /* 0x002fc60000010000 */
[----:B------:R-:W-:Y:S01]  /*28d0*/  STS.128 [R61], R24 ;  /* 0x000000183d007388 */ /* 0x000fe20000000c00 */
[----:B--2---:R-:W-:-:S03]  /*28e0*/  @!P0 FADD.FTZ R37, R37, R68 ;  /* 0x0000004425258221 */ /* 0x004fc60000010000 */
        /* <DEDUP_REMOVED lines=20> */
[----:B------:R-:W-:-:S03]  /*2a30*/  ISETP.NE.AND P0, PT, R5, RZ, PT ;  /* 0x000000ff0500720c */ /* 0x000fc60003f05270 */
[----:B------:R-:W-:Y:S02]  /*2a40*/  MOV R12, R17 ;  /* 0x00000011000c7202 */ /* 0x000fe40000000f00 */
[----:B------:R-:W-:-:S08]  /*2a50*/  MOV R13, R37 ;  /* 0x00000025000d7202 */ /* 0x000fd00000000f00 */
        /* <DEDUP_REMOVED lines=33> */
.L_x_399:
[----:B------:R-:W-:Y:S05]  /*2c70*/  BSYNC B0 ;  /* 0x0000000000007941 */ /* 0x000fea0003800000 */
.L_x_398:
        /* <DEDUP_REMOVED lines=81> */
.L_x_401:
[----:B------:R-:W-:Y:S05]  /*3190*/  BSYNC B0 ;  /* 0x0000000000007941 */ /* 0x000fea0003800000 */
.L_x_400:
        /* <DEDUP_REMOVED lines=20> */
.L_x_403:
[----:B------:R-:W-:Y:S05]  /*32e0*/  BSYNC B0 ;  /* 0x0000000000007941 */ /* 0x000fea0003800000 */
.L_x_402:
        /* <DEDUP_REMOVED lines=47> */
.L_x_406:
[----:B------:R-:W2:Y:S04]  /*35e0*/  LDG.E.STRONG.GPU R33, desc[UR12][R16.64] ;  /* 0x0000000c10217981 */ /* 0x000ea8000c1ef900 */
[----:B--2---:R-:W-:Y:S01]  /*35f0*/  CCTL.IVALL ;  /* 0x00000000ff00798f */ /* 0x004fe20002000000 */
[----:B------:R-:W-:Y:S05]  /*3600*/  YIELD ;  /* 0x0000000000007946 */ /* 0x000fea0003800000 */
[----:B------:R-:W-:-:S13]  /*3610*/  ISETP.NE.AND P6, PT, R33, R38, PT ;  /* 0x000000262100720c */ /* 0x000fda0003fc5270 */
[----:B------:R-:W-:Y:S05]  /*3620*/  @P6 BRA `(.L_x_406) ;  /* 0xfffffffc00ec6947 */ /* 0x000fea000383ffff */
.L_x_405:
        /* <DEDUP_REMOVED lines=18> */
.L_x_410:
        /* <DEDUP_REMOVED lines=116> */
.L_x_409:
        /* <DEDUP_REMOVED lines=62> */
.L_x_411:
[----:B------:R-:W-:-:S06]  /*4270*/  UISETP.NE.OR UP0, UPT, UR8, URZ, UP0 ;  /* 0x0000003f0800728c */ /* 0x000fcc0008705670 */
[----:B------:R-:W-:-:S13]  /*4280*/  PLOP3.LUT P6, PT, PT, PT, UP0, 0x80, 0x0 ;  /* 0x000000000000781c */ /* 0x000fda0003fcf008 */
[----:B------:R-:W-:Y:S05]  /*4290*/  @!P6 BRA `(.L_x_407) ;  /* 0x00000000007ce947 */ /* 0x000fea0003800000 */
.L_x_408:
        /* <DEDUP_REMOVED lines=31> */
.L_x_407:
        /* <DEDUP_REMOVED lines=10> */
.L_x_413:
[----:B------:R-:W-:Y:S05]  /*4530*/  BSYNC B0 ;  /* 0x0000000000007941 */ /* 0x000fea0003800000 */
.L_x_412:
        /* <DEDUP_REMOVED lines=17> */
.L_x_404:
        /* <DEDUP_REMOVED lines=9> */
[----:B------:R-:W-:Y:S01]  /*46e0*/  FADD.FTZ R37, R36, -UR11 ;  /* 0x8000000b24257e21 */ /* 0x000fe20008010000 */
[----:B------:R-:W-:-:S02]  /*46f0*/  SHF.L.U32 R51, R51, 0x10, RZ ;  /* 0x0000001033337819 */ /* 0x000fc400000006ff */
[----:B------:R-:W-:Y:S01]  /*4700*/  SHF.L.U32 R0, R0, 0x10, RZ ;  /* 0x0000001000007819 */ /* 0x000fe200000006ff */
[----:B------:R-:W-:Y:S01]  /*4710*/  FMUL.FTZ R36, R52, UR10 ;  /* 0x0000000a34247c20 */ /* 0x000fe20008410000 */
[----:B------:R-:W-:Y:S01]  /*4720*/  SHF.L.U32 R53, R53, 0x10, RZ ;  /* 0x0000001035357819 */ /* 0x000fe200000006ff */
[----:B------:R-:W-:Y:S01]  /*4730*/  FMUL.FTZ R37, R37, UR10 ;  /* 0x0000000a25257c20 */ /* 0x000fe20008410000 */
[----:B------:R-:W-:Y:S01]  /*4740*/  SHF.L.U32 R32, R32, 0x10, RZ ;  /* 0x0000001020207819 */ /* 0x000fe200000006ff */
        /* <DEDUP_REMOVED lines=26> */
.L_x_414:
[----:B------:R-:W-:Y:S01]  /*48f0*/  LOP3.LUT P0, RZ, R60, 0x2, RZ, 0xc0, !PT ;  /* 0x000000023cff7812 */ /* 0x000fe2000780c0ff */
[----:B------:R-:W-:-:S12]  /*4900*/  BSSY B0, `(.L_x_415) ;  /* 0x0000014000007945 */ /* 0x000fd80003800000 */
[----:B------:R-:W-:Y:S05]  /*4910*/  @!P0 BRA `(.L_x_416) ;  /* 0x0000000000488947 */ /* 0x000fea0003800000 */
[----:B------:R-:W-:Y:S01]  /*4920*/  ULDC.64 UR8, c[0x0][0x288] ;  /* 0x0000a20000087ab9 */ /* 0x000fe20000000a00 */
[----:B------:R-:W-:Y:S01]  /*4930*/  MOV R12, R62 ;  /* 0x0000003e000c7202 */ /* 0x000fe20000000f00 */
[----:B------:R-:W-:Y:S01]  /*4940*/  IMAD R17, R3, UR8, RZ ;  /* 0x0000000803117c24 */ /* 0x000fe2000f8e02ff */
[----:B------:R-:W-:Y:S01]  /*4950*/  MOV R13, R65 ;  /* 0x00000041000d7202 */ /* 0x000fe20000000f00 */
[C-C-:B------:R-:W-:Y:S01]  /*4960*/  FFMA.FTZ R36, R18.reuse, R36, R35.reuse ;  /* 0x0000002412247223 */ /* 0x140fe20000010023 */
[----:B------:R-:W-:Y:S01]  /*4970*/  FFMA.FTZ R37, R18, R37, R35 ;  /* 0x0000002512257223 */ /* 0x000fe20000010023 */
[C---:B------:R-:W-:Y:S02]  /*4980*/  IMAD R17, R58.reuse, UR9, R17 ;  /* 0x000000093a117c24 */ /* 0x040fe4000f8e0211 */
[----:B------:R-:W-:-:S04]  /*4990*/  IMAD.WIDE.U32 R12, R58, UR8, R12 ;  /* 0x000000083a0c7c25 */ /* 0x000fc8000f8e000c */
[----:B------:R-:W-:Y:S01]  /*49a0*/  FFMA.FTZ R36, R51, R8, -R36 ;  /* 0x0000000833247223 */ /* 0x000fe20000010824 */
[----:B------:R-:W-:Y:S01]  /*49b0*/  FFMA.FTZ R0, R0, R11, -R37 ;  /* 0x0000000b00007223 */ /* 0x000fe20000010825 */
[----:B------:R-:W-:Y:S01]  /*49c0*/  ULDC.64 UR8, c[0x0][0x210] ;  /* 0x0000840000087ab9 */ /* 0x000fe20000000a00 */
[----:B------:R-:W-:Y:S01]  /*49d0*/  IADD3 R17, R13, R17, RZ ;  /* 0x000000110d117210 */ /* 0x000fe20007ffe0ff */
[----:B------:R-:W-:Y:S01]  /*49e0*/  FMUL.FTZ R13, R36, UR10 ;  /* 0x0000000a240d7c20 */ /* 0x000fe20008410000 */
[----:B------:R-:W-:Y:S01]  /*49f0*/  FMUL.FTZ R0, R0, UR10 ;  /* 0x0000000a00007c20 */ /* 0x000fe20008410000 */
[----:B------:R-:W-:-:S04]  /*4a00*/  LEA R16, P0, R12, UR8, 0x1 ;  /* 0x000000080c107c11 */ /* 0x000fc8000f8008ff */
[----:B------:R-:W-:Y:S02]  /*4a10*/  LEA.HI.X R17, R12, UR9, R17, 0x1, P0 ;  /* 0x000000090c117c11 */ /* 0x000fe400080f0c11 */
[----:B------:R-:W-:-:S05]  /*4a20*/  F2FP.BF16.F32.PACK_AB R13, R0, R13 ;  /* 0x0000000d000d723e */ /* 0x000fca00000010ff */
[----:B------:R0:W-:Y:S02]  /*4a30*/  STG.E desc[UR12][R16.64], R13 ;  /* 0x0000000d10007986 */ /* 0x0001e4000c10190c */
.L_x_416:
[----:B------:R-:W-:Y:S05]  /*4a40*/  BSYNC B0 ;  /* 0x0000000000007941 */ /* 0x000fea0003800000 */
.L_x_415:
        /* <DEDUP_REMOVED lines=28> */
.L_x_417:
[----:B------:R-:W-:Y:S04]  /*4c10*/  BSSY B0, `(.L_x_418) ;  /* 0x0000016000007945 */ /* 0x000fe80003800000 */
[----:B------:R-:W-:Y:S05]  /*4c20*/  @!P5 BRA `(.L_x_419) ;  /* 0x000000000050d947 */ /* 0x000fea0003800000 */
[----:B0-----:R-:W-:Y:S01]  /*4c30*/  IADD3 R17, R58, 0x10, RZ ;  /* 0x000000103a117810 */ /* 0x001fe20007ffe0ff */
[----:B------:R-:W-:Y:S01]  /*4c40*/  ULDC.64 UR8, c[0x0][0x288] ;  /* 0x0000a20000087ab9 */ /* 0x000fe20000000a00 */
[----:B------:R-:W-:Y:S01]  /*4c50*/  MOV R12, R62 ;  /* 0x0000003e000c7202 */ /* 0x000fe20000000f00 */
[C---:B------:R-:W-:Y:S01]  /*4c60*/  FFMA.FTZ R32, R18.reuse, R32, R35 ;  /* 0x0000002012207223 */ /* 0x040fe20000010023 */
[----:B------:R-:W-:Y:S01]  /*4c70*/  SHF.R.S32.HI R16, RZ, 0x1f, R17 ;  /* 0x0000001fff107819 */ /* 0x000fe20000011411 */
[----:B------:R-:W-:Y:S01]  /*4c80*/  FFMA.FTZ R31, R18, R31, R35 ;  /* 0x0000001f121f7223 */ /* 0x000fe20000010023 */
[----:B------:R-:W-:Y:S01]  /*4c90*/  MOV R13, R65 ;  /* 0x00000041000d7202 */ /* 0x000fe20000000f00 */
[----:B------:R-:W-:Y:S02]  /*4ca0*/  FFMA.FTZ R32, R37, R8, -R32 ;  /* 0x0000000825207223 */ /* 0x000fe40000010820 */
[----:B------:R-:W-:Y:S02]  /*4cb0*/  IMAD R16, R16, UR8, RZ ;  /* 0x0000000810107c24 */ /* 0x000fe4000f8e02ff */
[----:B------:R-:W-:Y:S01]  /*4cc0*/  FFMA.FTZ R0, R0, R11, -R31 ;  /* 0x0000000b00007223 */ /* 0x000fe2000001081f */
[----:B------:R-:W-:-:S04]  /*4cd0*/  IMAD.WIDE.U32 R12, R17, UR8, R12 ;  /* 0x00000008110c7c25 */ /* 0x000fc8000f8e000c */
[----:B------:R-:W-:Y:S01]  /*4ce0*/  FMUL.FTZ R0, R0, UR10 ;  /* 0x0000000a00007c20 */ /* 0x000fe20008410000 */
[----:B------:R-:W-:Y:S01]  /*4cf0*/  IMAD R17, R17, UR9, R16 ;  /* 0x0000000911117c24 */ /* 0x000fe2000f8e0210 */
[----:B------:R-:W-:Y:S02]  /*4d00*/  ULDC.64 UR8, c[0x0][0x210] ;  /* 0x0000840000087ab9 */ /* 0x000fe40000000a00 */
[----:B------:R-:W-:Y:S02]  /*4d10*/  LEA R16, P0, R12, UR8, 0x1 ;  /* 0x000000080c107c11 */ /* 0x000fe4000f8008ff */
[----:B------:R-:W-:Y:S01]  /*4d20*/  IADD3 R17, R13, R17, RZ ;  /* 0x000000110d117210 */ /* 0x000fe20007ffe0ff */
[----:B------:R-:W-:-:S03]  /*4d30*/  FMUL.FTZ R13, R32, UR10 ;  /* 0x0000000a200d7c20 */ /* 0x000fc60008410000 */
[----:B------:R-:W-:Y:S02]  /*4d40*/  LEA.HI.X R17, R12, UR9, R17, 0x1, P0 ;  /* 0x000000090c117c11 */ /* 0x000fe400080f0c11 */
[----:B------:R-:W-:-:S05]  /*4d50*/  F2FP.BF16.F32.PACK_AB R13, R0, R13 ;  /* 0x0000000d000d723e */ /* 0x000fca00000010ff */
[----:B------:R1:W-:Y:S02]  /*4d60*/  STG.E desc[UR12][R16.64], R13 ;  /* 0x0000000d10007986 */ /* 0x0003e4000c10190c */
.L_x_419:
[----:B------:R-:W-:Y:S05]  /*4d70*/  BSYNC B0 ;  /* 0x0000000000007941 */ /* 0x000fea0003800000 */
.L_x_418:
        /* <DEDUP_REMOVED lines=27> */
.L_x_420:
        /* <DEDUP_REMOVED lines=22> */
.L_x_422:
[----:B------:R-:W-:Y:S05]  /*5090*/  BSYNC B0 ;  /* 0x0000000000007941 */ /* 0x000fea0003800000 */
.L_x_421:
        /* <DEDUP_REMOVED lines=27> */
.L_x_423:
        /* <DEDUP_REMOVED lines=22> */
.L_x_425:
[----:B------:R-:W-:Y:S05]  /*53b0*/  BSYNC B0 ;  /* 0x0000000000007941 */ /* 0x000fea0003800000 */
.L_x_424:
        /* <DEDUP_REMOVED lines=27> */
.L_x_426:
        /* <DEDUP_REMOVED lines=22> */
.L_x_428:
[----:B------:R-:W-:Y:S05]  /*56d0*/  BSYNC B0 ;  /* 0x0000000000007941 */ /* 0x000fea0003800000 */
.L_x_427:
        /* <DEDUP_REMOVED lines=9> */
[----:B------:R-:W-:Y:S01]  /*5770*/  FFMA.FTZ R12, R32, R8, R9 ;  /* 0x00000008200c7223 */ /* 0x000fe20000010009 */
[----:B01234-:R-:W-:-:S03]  /*5780*/  FFMA.FTZ R13, R30, R11, R10 ;  /* 0x0000000b1e0d7223 */ /* 0x01ffc6000001000a */
        /* <DEDUP_REMOVED lines=16> */
.L_x_429:
[----:B------:R-:W-:Y:S04]  /*5890*/  BSSY B0, `(.L_x_430) ;  /* 0x0000016000007945 */ /* 0x000fe80003800000 */
[----:B------:R-:W-:Y:S05]  /*58a0*/  @!P1 BRA `(.L_x_431) ;  /* 0x0000000000509947 */ /* 0x000fea0003800000 */
[----:B01234-:R-:W-:Y:S01]  /*58b0*/  IADD3 R13, R58, 0x50, RZ ;  /* 0x000000503a0d7810 */ /* 0x01ffe20007ffe0ff */
        /* <DEDUP_REMOVED lines=19> */
.L_x_431:
[----:B------:R-:W-:Y:S05]  /*59f0*/  BSYNC B0 ;  /* 0x0000000000007941 */ /* 0x000fea0003800000 */
.L_x_430:
        /* <DEDUP_REMOVED lines=11> */
[----:B0-----:R-:W-:Y:S01]  /*5ab0*/  FFMA.FTZ R12, R22, R11, R10 ;  /* 0x0000000b160c7223 */ /* 0x001fe2000001000a */
[----:B------:R-:W-:-:S03]  /*5ac0*/  FFMA.FTZ R0, R40, R8, R9 ;  /* 0x0000000828007223 */ /* 0x000fc60000010009 */
        /* <DEDUP_REMOVED lines=16> */
.L_x_432:
        /* <DEDUP_REMOVED lines=9> */
[----:B0-----:R-:W-:Y:S02]  /*5c60*/  MOV R12, R62 ;  /* 0x0000003e000c7202 */ /* 0x001fe40000000f00 */
[----:B------:R-:W-:Y:S02]  /*5c70*/  SHF.R.S32.HI R21, RZ, 0x1f, R25 ;  /* 0x0000001fff157819 */ /* 0x000fe40000011419 */
[----:B-1234-:R-:W-:-:S03]  /*5c80*/  MOV R13, R65 ;  /* 0x00000041000d7202 */ /* 0x01efc60000000f00 */
        /* <DEDUP_REMOVED lines=15> */
.L_x_434:
[----:B------:R-:W-:Y:S05]  /*5d80*/  BSYNC B0 ;  /* 0x0000000000007941 */ /* 0x000fea0003800000 */
.L_x_433:
[----:B------:R-:W-:Y:S02]  /*5d90*/  SHF.L.U32 R41, R41, 0x10, RZ ;  /* 0x0000001029297819 */ /* 0x000fe400000006ff */
[----:B------:R-:W-:Y:S02]  /*5da0*/  SHF.L.U32 R20, R20, 0x10, RZ ;  /* 0x0000001014147819 */ /* 0x000fe400000006ff */
[----:B------:R-:W-:Y:S01]  /*5db0*/  ISETP.GE.U32.AND P0, PT, R0, UR8, PT ;  /* 0x0000000800007c0c */ /* 0x000fe2000bf06070 */
[----:B------:R-:W-:Y:S01]  /*5dc0*/  FADD.FTZ R41, R41, -UR11 ;  /* 0x8000000b29297e21 */ /* 0x000fe20008010000 */
[----:B01234-:R-:W-:Y:S01]  /*5dd0*/  SHF.L.U32 R13, R14, 0x10, RZ ;  /* 0x000000100e0d7819 */ /* 0x01ffe200000006ff */
        /* <DEDUP_REMOVED lines=25> */
.L_x_435:
        /* <DEDUP_REMOVED lines=19> */
.L_x_437:
[----:B------:R-:W-:Y:S05]  /*60a0*/  BSYNC B0 ;  /* 0x0000000000007941 */ /* 0x000fea0003800000 */
.L_x_436:
[----:B------:R-:W-:Y:S01]  /*60b0*/  ULDC UR8, c[0x0][0x2a0] ;  /* 0x0000a80000087ab9 */ /* 0x000fe20000000800 */
[----:B------:R-:W-:Y:S01]  /*60c0*/  ULDC UR9, c[0x0][0x270] ;  /* 0x00009c0000097ab9 */ /* 0x000fe20000000800 */
[----:B------:R-:W-:Y:S01]  /*60d0*/  IADD3 R55, R6, R55, RZ ;  /* 0x0000003706377210 */ /* 0x000fe20007ffe0ff */
[----:B------:R-:W-:Y:S01]  /*60e0*/  UIMAD UR8, UR8, UR9, URZ ;  /* 0x00000009080872a4 */ /* 0x000fe2000f8e023f */
[----:B------:R-:W-:-:S05]  /*60f0*/  IADD3 R54, R54, 0x1, RZ ;  /* 0x0000000136367810 */ /* 0x000fca0007ffe0ff */
[----:B------:R-:W-:-:S13]  /*6100*/  ISETP.GE.AND P0, PT, R55, UR8, PT ;  /* 0x0000000837007c0c */ /* 0x000fda000bf06270 */
[----:B------:R-:W-:Y:S05]  /*6110*/  @!P0 BRA `(.L_x_438) ;  /* 0xffffffa000cc8947 */ /* 0x000fea000383ffff */
.L_x_387:
[----:B------:R-:W1:Y:S01]  /*6120*/  LDC R6, c[0x0][0xc] ;  /* 0x00000300ff067b82 */ /* 0x000e620000000800 */
[----:B------:R-:W-:Y:S01]  /*6130*/  ISETP.NE.AND P2, PT, R59, RZ, PT ;  /* 0x000000ff3b00720c */ /* 0x000fe20003f45270 */
[----:B------:R-:W-:Y:S06]  /*6140*/  BSSY B0, `(.L_x_439) ;  /* 0x0000015000007945 */ /* 0x000fec0003800000 */
[----:B0-----:R-:W0:Y:S08]  /*6150*/  LDC R9, c[0x0][0x10] ;  /* 0x00000400ff097b82 */ /* 0x001e300000000800 */
[----:B------:R-:W2:Y:S01]  /*6160*/  LDC.64 R2, c[0x0][0x258] ;  /* 0x00009600ff027b82 */ /* 0x000ea20000000a00 */
[----:B-1----:R-:W-:-:S02]  /*6170*/  IADD3 R0, R6, -0x1, RZ ;  /* 0xffffffff06007810 */ /* 0x002fc40007ffe0ff */
[----:B------:R-:W-:Y:S02]  /*6180*/  ISETP.NE.AND P1, PT, R6, 0x1, PT ;  /* 0x000000010600780c */ /* 0x000fe40003f25270 */
[----:B------:R-:W-:Y:S02]  /*6190*/  ISETP.NE.AND P0, PT, R0, UR14, PT ;  /* 0x0000000e00007c0c */ /* 0x000fe4000bf05270 */
[C---:B0-----:R-:W-:Y:S02]  /*61a0*/  SHF.L.U32 R0, R9.reuse, 0x1, RZ ;  /* 0x0000000109007819 */ /* 0x041fe400000006ff */
[----:B------:R-:W-:Y:S02]  /*61b0*/  IADD3 R4, R9, -0x1, RZ ;  /* 0xffffffff09047810 */ /* 0x000fe40007ffe0ff */
[----:B------:R-:W-:Y:S02]  /*61c0*/  SEL R5, R0, RZ, P1 ;  /* 0x000000ff00057207 */ /* 0x000fe40000800000 */
[----:B------:R-:W-:-:S03]  /*61d0*/  ISETP.NE.OR P0, PT, R7, R4, P0 ;  /* 0x000000040700720c */ /* 0x000fc60000705670 */
[----:B--2---:R-:W-:Y:S01]  /*61e0*/  IMAD.WIDE.U32 R2, R5, 0x4, R2 ;  /* 0x0000000405027825 */ /* 0x004fe200078e0002 */
[----:B------:R-:W-:Y:S09]  /*61f0*/  @P2 BRA `(.L_x_440) ;  /* 0x0000000000242947 */ /* 0x000ff20003800000 */
        /* <DEDUP_REMOVED lines=9> */
.L_x_440:
[----:B------:R-:W-:Y:S05]  /*6290*/  BSYNC B0 ;  /* 0x0000000000007941 */ /* 0x000fea0003800000 */
.L_x_439:
[----:B------:R-:W-:Y:S05]  /*62a0*/  @P0 EXIT ;  /* 0x000000000000094d */ /* 0x000fea0003800000 */
[----:B------:R-:W-:Y:S05]  /*62b0*/  @P2 BRA `(.L_x_441) ;  /* 0x0000000000202947 */ /* 0x000fea0003800000 */
[----:B------:R-:W-:-:S05]  /*62c0*/  IMAD R0, R6, R9, RZ ;  /* 0x0000000906007224 */ /* 0x000fca00078e02ff */
[----:B------:R-:W-:-:S13]  /*62d0*/  ISETP.NE.AND P0, PT, R0, -0x1, PT ;  /* 0xffffffff0000780c */ /* 0x000fda0003f05270 */
[----:B------:R-:W-:Y:S05]  /*62e0*/  @!P0 BRA `(.L_x_441) ;  /* 0x0000000000148947 */ /* 0x000fea0003800000 */
.L_x_442:
[----:B0-----:R-:W2:Y:S04]  /*62f0*/  LDG.E.STRONG.GPU R5, desc[UR12][R2.64] ;  /* 0x0000000c02057981 */ /* 0x001ea8000c1ef900 */
[----:B--2---:R-:W-:Y:S01]  /*6300*/  CCTL.IVALL ;  /* 0x00000000ff00798f */ /* 0x004fe20002000000 */
[----:B------:R-:W-:Y:S05]  /*6310*/  YIELD ;  /* 0x0000000000007946 */ /* 0x000fea0003800000 */
[----:B------:R-:W-:-:S13]  /*6320*/  ISETP.NE.AND P0, PT, R5, R0, PT ;  /* 0x000000000500720c */ /* 0x000fda0003f05270 */
[----:B------:R-:W-:Y:S05]  /*6330*/  @P0 BRA `(.L_x_442) ;  /* 0xfffffffc00ec0947 */ /* 0x000fea000383ffff */
.L_x_441:
[----:B------:R-:W-:Y:S05]  /*6340*/  WARPSYNC.ALL ;  /* 0x0000000000007948 */ /* 0x000fea0003800000 */
[----:B------:R-:W1:Y:S08]  /*6350*/  LDC.64 R22, c[0x0][0x288] ;  /* 0x0000a200ff167b82 */ /* 0x000e700000000a00 */
[----:B------:R-:W-:Y:S01]  /*6360*/  BAR.SYNC.DEFER_BLOCKING 0x0 ;  /* 0x0000000000007b1d */ /* 0x000fe20000010000 */
[----:B-1----:R-:W-:-:S04]  /*6370*/  LEA.HI R0, P0, R23, R22, RZ, 0x1 ;  /* 0x0000001617007211 */ /* 0x002fc800078108ff */
[----:B0-----:R-:W-:-:S04]  /*6380*/  IADD3.X R3, RZ, R23, RZ, P0, !PT ;  /* 0x00000017ff037210 */ /* 0x001fc800007fe4ff */
[----:B------:R-:W-:Y:S02]  /*6390*/  SHF.R.S64 R18, R0, 0x1, R3 ;  /* 0x0000000100127819 */ /* 0x000fe40000001003 */
        /* <DEDUP_REMOVED lines=18> */
.L_x_443:
        /* <DEDUP_REMOVED lines=25> */
.L_x_444:
        /* <DEDUP_REMOVED lines=11> */
.L_x_5137:


//--------------------- .text._Z35group_norm_nhwc_bwd_one_pass_kernelI11Bf16IOBf16WLi256ELi48ELi384EEv26Group_norm_nhwc_bwd_params --------------------------
	.section	.text._Z35group_norm_nhwc_bwd_one_pass_kernelI11Bf16IOBf16WLi256ELi48ELi384EEv26Group_norm_nhwc_bwd_params,"ax",@progbits
	.align	128
        .global         _Z35group_norm_nhwc_bwd_one_pass_kernelI11Bf16IOBf16WLi256ELi48ELi384EEv26Group_norm_nhwc_bwd_params
        .type           _Z35group_norm_nhwc_bwd_one_pass_kernelI11Bf16IOBf16WLi256ELi48ELi384EEv26Group_norm_nhwc_bwd_params,@function
        .size           _Z35group_norm_nhwc_bwd_one_pass_kernelI11Bf16IOBf16WLi256ELi48ELi384EEv26Group_norm_nhwc_bwd_params,(.L_x_5138 - _Z35group_norm_nhwc_bwd_one_pass_kernelI11Bf16IOBf16WLi256ELi48ELi384EEv26Group_norm_nhwc_bwd_params)
        .other          _Z35group_norm_nhwc_bwd_one_pass_kernelI11Bf16IOBf16WLi256ELi48ELi384EEv26Group_norm_nhwc_bwd_params,@"STO_CUDA_ENTRY STV_DEFAULT"
_Z35group_norm_nhwc_bwd_one_pass_kernelI11Bf16IOBf16WLi256ELi48ELi384EEv26Group_norm_nhwc_bwd_params:
.text._Z35group_norm_nhwc_bwd_one_pass_kernelI11Bf16IOBf16WLi256ELi48ELi384EEv26Group_norm_nhwc_bwd_params:
        /* <DEDUP_REMOVED lines=116> */
.L_x_528:
        /* <DEDUP_REMOVED lines=295> */
[----:B------:R-:W5:Y:S01]  /*19b0*/  @P0 LDG.E R5, desc[UR8][R108.64] ;  /* 0x000000086c050981 */ /* 0x000f62000c1e1900 */
[----:B------:R-:W-:-:S04]  /*19c0*/  ISETP.GE.U32.AND P0, PT, R2, UR12, PT ;  /* 0x0000000c02007c0c */ /* 0x000fc8000bf06070 */
[----:B------:R-:W-:-:S04]  /*19d0*/  ISETP.GE.AND.EX P0, PT, R3, UR13, PT, P0 ;  /* 0x0000000d03007c0c */ /* 0x000fc8000bf06300 */
[----:B------:R-:W-:-:S13]  /*19e0*/  ISETP.LT.U32.AND P0, PT, R102, 0x180, !P0 ;  /* 0x000001806600780c */ /* 0x000fda0004701070 */
[----:B------:R-:W1:Y:S08]  /*19f0*/  @P0 LDC.64 R2, c[0x0][0x288] ;  /* 0x0000a200ff020b82 */ /* 0x000e700000000a00 */
[----:B------:R-:W2:Y:S01]  /*1a00*/  @P0 LDC.64 R112, c[0x0][0x230] ;  /* 0x00008c00ff700b82 */ /* 0x000ea20000000a00 */
        /* <DEDUP_REMOVED lines=9> */
[----:B--2---:R-:W-:-:S04]  /*1aa0*/  @P0 IADD3 R112, P6, R3, R112, RZ ;  /* 0x0000007003700210 */ /* 0x004fc80007fde0ff */
        /* <DEDUP_REMOVED lines=19> */
[----:B------:R-:W-:-:S04]  /*1be0*/  @P0 IADD3 R95, R111, R95, RZ ;  /* 0x0000005f6f5f0210 */ /* 0x000fc80007ffe0ff */
[C---:B------:R-:W-:Y:S02]  /*1bf0*/  @P0 SHF.L.U64.HI R0, R110.reuse, 0x1, R95 ;  /* 0x000000016e000819 */ /* 0x040fe4000001025f */
[----:B------:R-:W1:Y:S01]  /*1c00*/  @P0 LDC.64 R94, c[0x0][0x228] ;  /* 0x00008a00ff5e0b82 */ /* 0x000e620000000a00 */
[----:B------:R-:W-:-:S04]  /*1c10*/  @P0 SHF.L.U32 R111, R110, 0x1, RZ ;  /* 0x000000016e6f0819 */ /* 0x000fc800000006ff */
        /* <DEDUP_REMOVED lines=9> */
[----:B------:R0:W5:Y:S04]  /*1cb0*/  @P5 LDG.E R128, desc[UR8][R106.64] ;  /* 0x000000086a805981 */ /* 0x000168000c1e1900 */
[----:B------:R-:W5:Y:S01]  /*1cc0*/  @P5 LDG.E R127, desc[UR8][R92.64] ;  /* 0x000000085c7f5981 */ /* 0x000f62000c1e1900 */
[----:B------:R-:W-:Y:S02]  /*1cd0*/  ISETP.NE.AND P5, PT, R117, RZ, PT ;  /* 0x000000ff7500720c */ /* 0x000fe40003fa5270 */
[----:B------:R-:W-:Y:S02]  /*1ce0*/  MOV R2, RZ ;  /* 0x000000ff00027202 */ /* 0x000fe40000000f00 */
[----:B------:R-:W-:Y:S02]  /*1cf0*/  MOV R0, RZ ;  /* 0x000000ff00007202 */ /* 0x000fe40000000f00 */
[----:B------:R-:W-:-:S02]  /*1d00*/  CS2R R124, SRZ ;  /* 0x00000000007c7805 */ /* 0x000fc4000001ff00 */
[----:B------:R-:W5:Y:S04]  /*1d10*/  @P0 LDG.E R2, desc[UR8][R108.64] ;  /* 0x000000086c020981 */ /* 0x000f68000c1e1900 */
[----:B------:R1:W5:Y:S04]  /*1d20*/  @P0 LDG.E R0, desc[UR8][R110.64] ;  /* 0x000000086e000981 */ /* 0x000368000c1e1900 */
[----:B------:R3:W5:Y:S04]  /*1d30*/  @P5 LDG.E R129, desc[UR8][R74.64] ;  /* 0x000000084a815981 */ /* 0x000768000c1e1900 */
[----:B------:R3:W5:Y:S01]  /*1d40*/  @P5 LDG.E R126, desc[UR8][R72.64] ;  /* 0x00000008487e5981 */ /* 0x000762000c1e1900 */
[----:B------:R-:W-:-:S13]  /*1d50*/  ISETP.NE.AND P5, PT, R116, RZ, PT ;  /* 0x000000ff7400720c */ /* 0x000fda0003fa5270 */
[----:B------:R3:W5:Y:S01]  /*1d60*/  @P5 LDG.E R124, desc[UR8][R70.64] ;  /* 0x00000008467c5981 */ /* 0x000762000c1e1900 */
[----:B0-----:R-:W-:Y:S02]  /*1d70*/  CS2R R106, SRZ ;  /* 0x00000000006a7805 */ /* 0x001fe4000001ff00 */
[----:B------:R-:W-:Y:S02]  /*1d80*/  LOP3.LUT P6, RZ, R9, 0x2, RZ, 0xc0, !PT ;  /* 0x0000000209ff7812 */ /* 0x000fe400078cc0ff */
[----:B------:R-:W-:Y:S02]  /*1d90*/  MOV R130, 0x3f800000 ;  /* 0x3f80000000827802 */ /* 0x000fe40000000f00 */
[----:B-1----:R-:W-:Y:S02]  /*1da0*/  CS2R R110, SRZ ;  /* 0x00000000006e7805 */ /* 0x002fe4000001ff00 */
[----:B------:R-:W-:Y:S02]  /*1db0*/  CS2R R116, SRZ ;  /* 0x0000000000747805 */ /* 0x000fe4000001ff00 */
[----:B------:R-:W-:-:S02]  /*1dc0*/  CS2R R118, SRZ ;  /* 0x0000000000767805 */ /* 0x000fc4000001ff00 */
[----:B------:R-:W-:Y:S02]  /*1dd0*/  CS2R R120, SRZ ;  /* 0x0000000000787805 */ /* 0x000fe4000001ff00 */
        /* <DEDUP_REMOVED lines=8> */
[----:B--2---:R-:W-:Y:S01]  /*1e60*/  FFMA.FTZ R113, -R94, R94, R95 ;  /* 0x0000005e5e717223 */ /* 0x004fe2000001015f */
[----:B------:R-:W-:-:S04]  /*1e70*/  MOV R95, RZ ;  /* 0x000000ff005f7202 */ /* 0x000fc80000000f00 */
[----:B------:R-:W-:Y:S02]  /*1e80*/  FSETP.GTU.FTZ.AND P0, PT, R113, RZ, PT ;  /* 0x000000ff7100720b */ /* 0x000fe40003f1c000 */
[----:B------:R3:W5:Y:S01]  /*1e90*/  @P5 LDG.E R95, desc[UR8][R68.64] ;  /* 0x00000008445f5981 */ /* 0x000762000c1e1900 */
[----:B------:R-:W-:Y:S02]  /*1ea0*/  ISETP.NE.AND P5, PT, R105, RZ, PT ;  /* 0x000000ff6900720c */ /* 0x000fe40003fa5270 */
[----:B------:R-:W-:-:S08]  /*1eb0*/  MOV R105, RZ ;  /* 0x000000ff00697202 */ /* 0x000fd00000000f00 */
[----:B------:R-:W0:Y:S03]  /*1ec0*/  @P0 LDC R112, c[0x0][0x250] ;  /* 0x00009400ff700b82 */ /* 0x000e260000000800 */
[----:B------:R3:W5:Y:S04]  /*1ed0*/  @P5 LDG.E R125, desc[UR8][R66.64] ;  /* 0x00000008427d5981 */ /* 0x000768000c1e1900 */
[----:B------:R3:W5:Y:S01]  /*1ee0*/  @P5 LDG.E R105, desc[UR8][R64.64] ;  /* 0x0000000840695981 */ /* 0x000762000c1e1900 */
[----:B------:R-:W-:-:S13]  /*1ef0*/  ISETP.NE.AND P5, PT, R115, RZ, PT ;  /* 0x000000ff7300720c */ /* 0x000fda0003fa5270 */
[----:B------:R3:W5:Y:S04]  /*1f00*/  @P5 LDG.E R106, desc[UR8][R62.64] ;  /* 0x000000083e6a5981 */ /* 0x000768000c1e1900 */
[----:B------:R3:W5:Y:S01]  /*1f10*/  @P5 LDG.E R107, desc[UR8][R60.64] ;  /* 0x000000083c6b5981 */ /* 0x000762000c1e1900 */
[----:B------:R-:W-:Y:S01]  /*1f20*/  ISETP.NE.AND P5, PT, R114, RZ, PT ;  /* 0x000000ff7200720c */ /* 0x000fe20003fa5270 */
[----:B0-----:R-:W-:Y:S01]  /*1f30*/  @P0 FADD.FTZ R112, R113, R112 ;  /* 0x0000007071700221 */ /* 0x001fe20000010000 */
[----:B------:R-:W-:-:S03]  /*1f40*/  CS2R R114, SRZ ;  /* 0x0000000000727805 */ /* 0x000fc6000001ff00 */
[----:B------:R0:W1:Y:S03]  /*1f50*/  @P0 MUFU.RSQ R130, R112 ;  /* 0x0000007000820308 */ /* 0x0000660000001400 */
[----:B------:R3:W5:Y:S04]  /*1f60*/  @P4 LDG.E R114, desc[UR8][R46.64] ;  /* 0x000000082e724981 */ /* 0x000768000c1e1900 */
[----:B------:R3:W5:Y:S01]  /*1f70*/  @P4 LDG.E R115, desc[UR8][R44.64] ;  /* 0x000000082c734981 */ /* 0x000762000c1e1900 */
[----:B0-----:R-:W-:-:S06]  /*1f80*/  CS2R R112, SRZ ;  /* 0x0000000000707805 */ /* 0x001fcc000001ff00 */
[----:B------:R3:W5:Y:S04]  /*1f90*/  @P5 LDG.E R112, desc[UR8][R50.64] ;  /* 0x0000000832705981 */ /* 0x000768000c1e1900 */
[----:B------:R3:W5:Y:S01]  /*1fa0*/  @P5 LDG.E R113, desc[UR8][R48.64] ;  /* 0x0000000830715981 */ /* 0x000762000c1e1900 */
[----:B------:R-:W-:Y:S02]  /*1fb0*/  LOP3.LUT P0, RZ, R9, 0x4, RZ, 0xc0, !PT ;  /* 0x0000000409ff7812 */ /* 0x000fe4000780c0ff */
[----:B------:R-:W-:-:S11]  /*1fc0*/  CS2R R108, SRZ ;  /* 0x00000000006c7805 */ /* 0x000fd6000001ff00 */
[----:B------:R3:W5:Y:S04]  /*1fd0*/  @P0 LDG.E R108, desc[UR8][R58.64] ;  /* 0x000000083a6c0981 */ /* 0x000768000c1e1900 */
[----:B------:R3:W5:Y:S01]  /*1fe0*/  @P0 LDG.E R109, desc[UR8][R56.64] ;  /* 0x00000008386d0981 */ /* 0x000762000c1e1900 */
[----:B------:R-:W-:Y:S01]  /*1ff0*/  ISETP.GT.U32.AND P0, PT, R102, 0x17f, PT ;  /* 0x0000017f6600780c */ /* 0x000fe20003f04070 */
[----:B------:R-:W-:Y:S01]  /*2000*/  BSSY B0, `(.L_x_446) ;  /* 0x0000015000007945 */ /* 0x000fe20003800000 */
[----:B------:R-:W-:Y:S02]  /*2010*/  MOV R131, RZ ;  /* 0x000000ff00837202 */ /* 0x000fe40000000f00 */
[----:B------:R-:W-:Y:S02]  /*2020*/  CS2R R122, SRZ ;  /* 0x00000000007a7805 */ /* 0x000fe4000001ff00 */
[----:B------:R-:W-:-:S07]  /*2030*/  MOV R132, RZ ;  /* 0x000000ff00847202 */ /* 0x000fce0000000f00 */
[----:B-1-3--:R-:W-:Y:S05]  /*2040*/  @P0 BRA `(.L_x_447) ;  /* 0x0000000000400947 */ /* 0x00afea0003800000 */
[----:B------:R-:W-:Y:S02]  /*2050*/  ISETP.NE.AND P0, PT, RZ, UR10, PT ;  /* 0x0000000aff007c0c */ /* 0x000fe4000bf05270 */
[----:B------:R-:W-:-:S04]  /*2060*/  IADD3 R37, R23, R138, RZ ;  /* 0x0000008a17257210 */ /* 0x000fc80007ffe0ff */
[----:B------:R-:W-:-:S07]  /*2070*/  SHF.R.S32.HI R34, RZ, 0x1f, R37 ;  /* 0x0000001fff227819 */ /* 0x000fce0000011425 */
[----:B------:R-:W0:Y:S02]  /*2080*/  @P0 LDC.64 R32, c[0x0][0x240] ;  /* 0x00009000ff200b82 */ /* 0x000e240000000a00 */
[----:B0-----:R-:W-:-:S04]  /*2090*/  @P0 LEA R32, P6, R37, R32, 0x1 ;  /* 0x0000002025200211 */ /* 0x001fc800078c08ff */
[----:B------:R-:W-:-:S05]  /*20a0*/  @P0 LEA.HI.X R33, R37, R33, R34, 0x1, P6 ;  /* 0x0000002125210211 */ /* 0x000fca00030f0c22 */
[----:B------:R-:W2:Y:S04]  /*20b0*/  @P0 LDG.E.U16 R35, desc[UR8][R32.64] ;  /* 0x0000000820230981 */ /* 0x000ea8000c1e1500 */
[----:B------:R-:W3:Y:S01]  /*20c0*/  @P0 LDG.E.U16 R34, desc[UR8][R32.64+0x2] ;  /* 0x0000020820220981 */ /* 0x000ee2000c1e1500 */
[----:B--2---:R-:W-:Y:S02]  /*20d0*/  @P0 SHF.L.U32 R122, R35, 0x10, RZ ;  /* 0x00000010237a0819 */ /* 0x004fe400000006ff */
[----:B---3--:R-:W-:Y:S02]  /*20e0*/  @P0 SHF.L.U32 R123, R34, 0x10, RZ ;  /* 0x00000010227b0819 */ /* 0x008fe400000006ff */
[----:B------:R-:W0:Y:S02]  /*20f0*/  LDC.64 R34, c[0x0][0x238] ;  /* 0x00008e00ff227b82 */ /* 0x000e240000000a00 */
[----:B0-----:R-:W-:-:S05]  /*2100*/  IMAD.WIDE R34, R37, 0x2, R34 ;  /* 0x0000000225227825 */ /* 0x001fca00078e0222 */
[----:B------:R-:W2:Y:S04]  /*2110*/  LDG.E.U16 R131, desc[UR8][R34.64] ;  /* 0x0000000822837981 */ /* 0x000ea8000c1e1500 */
[----:B------:R-:W3:Y:S01]  /*2120*/  LDG.E.U16 R132, desc[UR8][R34.64+0x2] ;  /* 0x0000020822847981 */ /* 0x000ee2000c1e1500 */
[----:B--2---:R-:W-:Y:S02]  /*2130*/  SHF.L.U32 R131, R131, 0x10, RZ ;  /* 0x0000001083837819 */ /* 0x004fe400000006ff */
[----:B---3--:R-:W-:-:S07]  /*2140*/  SHF.L.U32 R132, R132, 0x10, RZ ;  /* 0x0000001084847819 */ /* 0x008fce00000006ff */
.L_x_447:
[----:B------:R-:W-:Y:S05]  /*2150*/  BSYNC B0 ;  /* 0x0000000000007941 */ /* 0x000fea0003800000 */
.L_x_446:
[----:B------:R-:W-:Y:S02]  /*2160*/  ISETP.NE.AND P0, PT, RZ, UR10, PT ;  /* 0x0000000aff007c0c */ /* 0x000fe4000bf05270 */
[C---:B-----5:R-:W-:Y:S02]  /*2170*/  PRMT R32, R128.reuse, 0x7632, R32 ;  /* 0x0000763280207816 */ /* 0x060fe40000000020 */
        /* <DEDUP_REMOVED lines=37> */
.L_x_448:
        /* <DEDUP_REMOVED lines=26> */
.L_x_449:
        /* <DEDUP_REMOVED lines=12> */
[----:B------:R-:W-:Y:S01]  /*2630*/  FMUL.FTZ R75, R39, R130 ;  /* 0x00000082274b7220 */ /* 0x000fe20000410000 */
        /* <DEDUP_REMOVED lines=23> */
.L_x_450:
        /* <DEDUP_REMOVED lines=11> */
[----:B------:R-:W-:Y:S01]  /*2860*/  FMUL.FTZ R71, R39, R130 ;  /* 0x0000008227477220 */ /* 0x000fe20000410000 */
        /* <DEDUP_REMOVED lines=22> */
.L_x_451:
        /* <DEDUP_REMOVED lines=36> */
.L_x_452:
        /* <DEDUP_REMOVED lines=34> */
.L_x_453:
        /* <DEDUP_REMOVED lines=36> */
.L_x_454:
        /* <DEDUP_REMOVED lines=34> */
.L_x_455:
        /* <DEDUP_REMOVED lines=36> */
.L_x_456:
        /* <DEDUP_REMOVED lines=34> */
.L_x_457:
        /* <DEDUP_REMOVED lines=36> */
.L_x_458:
[----:B------:R-:W-:Y:S01]  /*3930*/  SHF.L.U32 R39, R120, 0x10, RZ ;  /* 0x0000001078277819 */ /* 0x000fe200000006ff */
[----:B------:R-:W-:Y:S01]  /*3940*/  FFMA.FTZ R38, R46, R34, R35 ;  /* 0x000000222e267223 */ /* 0x000fe20000010023 */
[----:B------:R-:W-:Y:S01]  /*3950*/  SHF.L.U32 R41, R148, 0x10, RZ ;  /* 0x0000001094297819 */ /* 0x000fe200000006ff */
[----:B------:R-:W-:Y:S01]  /*3960*/  FADD.FTZ R37, R34, R37 ;  /* 0x0000002522257221 */ /* 0x000fe20000010000 */
[----:B------:R-:W-:Y:S01]  /*3970*/  FMUL.FTZ R36, R44, R131 ;  /* 0x000000832c247220 */ /* 0x000fe20000410000 */
[----:B------:R-:W-:Y:S01]  /*3980*/  PRMT R34, R121, 0x7632, R34 ;  /* 0x0000763279227816 */ /* 0x000fe20000000022 */
[C---:B------:R-:W-:Y:S01]  /*3990*/  FADD.FTZ R39, -R94.reuse, R39 ;  /* 0x000000275e277221 */ /* 0x040fe20000010100 */
[----:B------:R-:W-:Y:S01]  /*39a0*/  FADD.FTZ R145, -R94, R41 ;  /* 0x000000295e917221 */ /* 0x000fe20000010100 */
[----:B------:R-:W-:Y:S01]  /*39b0*/  FFMA.FTZ R35, R43, R36, R38 ;  /* 0x000000242b237223 */ /* 0x000fe20000010026 */
[----:B------:R-:W-:Y:S01]  /*39c0*/  SHF.L.U32 R41, R34, 0x10, RZ ;  /* 0x0000001022297819 */ /* 0x000fe200000006ff */
[----:B------:R-:W-:Y:S01]  /*39d0*/  FADD.FTZ R37, R37, R36 ;  /* 0x0000002425257221 */ /* 0x000fe20000010000 */
[----:B------:R-:W-:Y:S01]  /*39e0*/  SHF.L.U32 R40, R121, 0x10, RZ ;  /* 0x0000001079287819 */ /* 0x000fe200000006ff */
[----:B------:R-:W-:Y:S01]  /*39f0*/  FMUL.FTZ R39, R39, R130 ;  /* 0x0000008227277220 */ /* 0x000fe20000410000 */
        /* <DEDUP_REMOVED lines=21> */
.L_x_459:
[----:B------:R-:W-:Y:S01]  /*3b50*/  FFMA.FTZ R36, R42, R34, R35 ;  /* 0x000000222a247223 */ /* 0x000fe20000010023 */
[----:B------:R-:W-:Y:S01]  /*3b60*/  FMUL.FTZ R144, R40, R131 ;  /* 0x0000008328907220 */ /* 0x000fe20000410000 */
[----:B------:R-:W-:Y:S01]  /*3b70*/  FADD.FTZ R37, R34, R37 ;  /* 0x0000002522257221 */ /* 0x000fe20000010000 */
[C---:B------:R-:W-:Y:S01]  /*3b80*/  PRMT R34, R8.reuse, 0x7632, R34 ;  /* 0x0000763208227816 */ /* 0x040fe20000000022 */
[----:B------:R-:W-:Y:S01]  /*3b90*/  FMUL.FTZ R147, R41, R132 ;  /* 0x0000008429937220 */ /* 0x000fe20000410000 */
[----:B------:R-:W-:Y:S01]  /*3ba0*/  FFMA.FTZ R145, R39, R144, R36 ;  /* 0x0000009027917223 */ /* 0x000fe20000010024 */
[----:B------:R-:W-:Y:S01]  /*3bb0*/  FADD.FTZ R144, R37, R144 ;  /* 0x0000009025907221 */ /* 0x000fe20000010000 */
[----:B------:R-:W-:Y:S02]  /*3bc0*/  SHF.L.U32 R35, R8, 0x10, RZ ;  /* 0x0000001008237819 */ /* 0x000fe400000006ff */
[----:B------:R-:W-:Y:S02]  /*3bd0*/  SHF.L.U32 R37, R34, 0x10, RZ ;  /* 0x0000001022257819 */ /* 0x000fe400000006ff */
[C---:B------:R-:W-:Y:S01]  /*3be0*/  PRMT R34, R7.reuse, 0x7632, R34 ;  /* 0x0000763207227816 */ /* 0x040fe20000000022 */
[C---:B------:R-:W-:Y:S01]  /*3bf0*/  FADD.FTZ R35, -R94.reuse, R35 ;  /* 0x000000235e237221 */ /* 0x040fe20000010100 */
[----:B------:R-:W-:Y:S01]  /*3c00*/  SHF.L.U32 R36, R7, 0x10, RZ ;  /* 0x0000001007247819 */ /* 0x000fe200000006ff */
[----:B------:R-:W-:Y:S01]  /*3c10*/  FADD.FTZ R149, -R94, R37 ;  /* 0x000000255e957221 */ /* 0x000fe20000010100 */
[----:B------:R-:W-:Y:S01]  /*3c20*/  SHF.L.U32 R37, R34, 0x10, RZ ;  /* 0x0000001022257819 */ /* 0x000fe200000006ff */
[-C--:B------:R-:W-:Y:S01]  /*3c30*/  FMUL.FTZ R35, R35, R130.reuse ;  /* 0x0000008223237220 */ /* 0x080fe20000410000 */
[----:B------:R-:W-:Y:S01]  /*3c40*/  PRMT R146, R6, 0x7632, R146 ;  /* 0x0000763206927816 */ /* 0x000fe20000000092 */
        /* <DEDUP_REMOVED lines=20> */
.L_x_460:
[----:B------:R-:W-:Y:S01]  /*3d90*/  FFMA.FTZ R150, R38, R147, R145 ;  /* 0x0000009326967223 */ /* 0x000fe20000010091 */
[----:B------:R-:W-:Y:S01]  /*3da0*/  FMUL.FTZ R148, R36, R131 ;  /* 0x0000008324947220 */ /* 0x000fe20000410000 */
[----:B------:R-:W-:Y:S01]  /*3db0*/  FADD.FTZ R151, R147, R144 ;  /* 0x0000009093977221 */ /* 0x000fe20000010000 */
[----:B------:R-:W-:Y:S02]  /*3dc0*/  SHF.L.U32 R145, R6, 0x10, RZ ;  /* 0x0000001006917819 */ /* 0x000fe400000006ff */
[----:B------:R-:W-:Y:S01]  /*3dd0*/  SHF.L.U32 R147, R146, 0x10, RZ ;  /* 0x0000001092937819 */ /* 0x000fe200000006ff */
[----:B------:R-:W-:Y:S01]  /*3de0*/  FFMA.FTZ R149, R35, R148, R150 ;  /* 0x0000009423957223 */ /* 0x000fe20000010096 */
[----:B------:R-:W-:Y:S01]  /*3df0*/  FADD.FTZ R148, R151, R148 ;  /* 0x0000009497947221 */ /* 0x000fe20000010000 */
[C---:B------:R-:W-:Y:S01]  /*3e00*/  PRMT R146, R5.reuse, 0x7632, R146 ;  /* 0x0000763205927816 */ /* 0x040fe20000000092 */
[C---:B------:R-:W-:Y:S01]  /*3e10*/  FADD.FTZ R151, -R94.reuse, R145 ;  /* 0x000000915e977221 */ /* 0x040fe20000010100 */
[----:B------:R-:W-:Y:S01]  /*3e20*/  FADD.FTZ R153, -R94, R147 ;  /* 0x000000935e997221 */ /* 0x000fe20000010100 */
[----:B------:R-:W-:-:S02]  /*3e30*/  SHF.L.U32 R144, R5, 0x10, RZ ;  /* 0x0000001005907819 */ /* 0x000fc400000006ff */
        /* <DEDUP_REMOVED lines=23> */
.L_x_461:
[----:B------:R-:W-:Y:S01]  /*3fb0*/  FFMA.FTZ R152, R34, R151, R149 ;  /* 0x0000009722987223 */ /* 0x000fe20000010095 */
[----:B------:R-:W-:Y:S01]  /*3fc0*/  FMUL.FTZ R150, R144, R131 ;  /* 0x0000008390967220 */ /* 0x000fe20000410000 */
[--C-:B------:R-:W-:Y:S01]  /*3fd0*/  FADD.FTZ R151, R151, R148.reuse ;  /* 0x0000009497977221 */ /* 0x100fe20000010000 */
[C---:B------:R-:W-:Y:S01]  /*3fe0*/  PRMT R148, R4.reuse, 0x7632, R148 ;  /* 0x0000763204947816 */ /* 0x040fe20000000094 */
[----:B------:R-:W-:Y:S01]  /*3ff0*/  FMUL.FTZ R153, R145, R132 ;  /* 0x0000008491997220 */ /* 0x000fe20000410000 */
[----:B------:R-:W-:Y:S01]  /*4000*/  FFMA.FTZ R149, R147, R150, R152 ;  /* 0x0000009693957223 */ /* 0x000fe20000010098 */
[----:B------:R-:W-:Y:S01]  /*4010*/  FADD.FTZ R150, R151, R150 ;  /* 0x0000009697967221 */ /* 0x000fe20000010000 */
        /* <DEDUP_REMOVED lines=30> */
.L_x_462:
[----:B------:R-:W-:Y:S01]  /*4200*/  FMUL.FTZ R154, R150, R131 ;  /* 0x00000083969a7220 */ /* 0x000fe20000410000 */
[----:B------:R-:W-:-:S03]  /*4210*/  SHF.L.U32 R158, R0, 0x10, RZ ;  /* 0x00000010009e7819 */ /* 0x000fc600000006ff */
[----:B------:R-:W-:Y:S01]  /*4220*/  FFMA.FTZ R155, R149, R154, R152 ;  /* 0x0000009a959b7223 */ /* 0x000fe20000010098 */
[----:B------:R-:W-:Y:S01]  /*4230*/  FADD.FTZ R153, R153, R154 ;  /* 0x0000009a99997221 */ /* 0x000fe20000010000 */
[----:B------:R-:W-:-:S04]  /*4240*/  FMUL.FTZ R154, R151, R132 ;  /* 0x00000084979a7220 */ /* 0x000fc80000410000 */
[----:B------:R-:W-:Y:S01]  /*4250*/  FFMA.FTZ R152, R148, R154, R155 ;  /* 0x0000009a94987223 */ /* 0x000fe2000001009b */
[--C-:B------:R-:W-:Y:S01]  /*4260*/  FADD.FTZ R154, R154, R153.reuse ;  /* 0x000000999a9a7221 */ /* 0x100fe20000010000 */
[C---:B------:R-:W-:Y:S02]  /*4270*/  PRMT R153, R2.reuse, 0x7632, R153 ;  /* 0x0000763202997816 */ /* 0x040fe40000000099 */
[----:B------:R-:W-:Y:S02]  /*4280*/  SHF.L.U32 R155, R2, 0x10, RZ ;  /* 0x00000010029b7819 */ /* 0x000fe400000006ff */
[----:B------:R-:W-:-:S03]  /*4290*/  SHF.L.U32 R153, R153, 0x10, RZ ;  /* 0x0000001099997819 */ /* 0x000fc600000006ff */
[--C-:B------:R-:W-:Y:S01]  /*42a0*/  FADD.FTZ R157, -R94, R155.reuse ;  /* 0x0000009b5e9d7221 */ /* 0x100fe20000010100 */
[----:B------:R-:W-:Y:S01]  /*42b0*/  PRMT R155, R0, 0x7632, R155 ;  /* 0x00007632009b7816 */ /* 0x000fe2000000009b */
[----:B------:R-:W-:-:S03]  /*42c0*/  FADD.FTZ R159, -R94, R153 ;  /* 0x000000995e9f7221 */ /* 0x000fc60000010100 */
        /* <DEDUP_REMOVED lines=22> */
.L_x_463:
[----:B------:R-:W-:Y:S01]  /*4430*/  FMUL.FTZ R157, R158, R131 ;  /* 0x000000839e9d7220 */ /* 0x000fe20000410000 */
[----:B------:R-:W-:Y:S01]  /*4440*/  ISETP.GT.AND P0, PT, R28, 0x1e, PT ;  /* 0x0000001e1c00780c */ /* 0x000fe20003f04270 */
[----:B------:R-:W-:Y:S01]  /*4450*/  FFMA.FTZ R160, R33, R142, RZ ;  /* 0x0000008e21a07223 */ /* 0x000fe200000100ff */
[----:B------:R-:W-:Y:S01]  /*4460*/  FADD.FTZ R33, RZ, R142 ;  /* 0x0000008eff217221 */ /* 0x000fe20000010000 */
[----:B------:R-:W-:Y:S01]  /*4470*/  FFMA.FTZ R159, R155, R157, R152 ;  /* 0x0000009d9b9f7223 */ /* 0x000fe20000010098 */
[----:B------:R-:W-:Y:S01]  /*4480*/  FADD.FTZ R157, R154, R157 ;  /* 0x0000009d9a9d7221 */ /* 0x000fe20000010000 */
[----:B------:R-:W-:Y:S01]  /*4490*/  FMUL.FTZ R154, R153, R132 ;  /* 0x00000084999a7220 */ /* 0x000fe20000410000 */
[----:B------:R-:W-:Y:S01]  /*44a0*/  FFMA.FTZ R160, R139, R140, R160 ;  /* 0x0000008c8ba07223 */ /* 0x000fe200000100a0 */
[----:B------:R-:W-:Y:S01]  /*44b0*/  FADD.FTZ R139, R33, R140 ;  /* 0x0000008c218b7221 */ /* 0x000fe20000010000 */
[----:B------:R-:W-:Y:S01]  /*44c0*/  FFMA.FTZ R33, R32, R143, RZ ;  /* 0x0000008f20217223 */ /* 0x000fe200000100ff */
[----:B------:R-:W-:Y:S01]  /*44d0*/  FFMA.FTZ R152, R156, R154, R159 ;  /* 0x0000009a9c987223 */ /* 0x000fe2000001009f */
[----:B------:R-:W-:Y:S01]  /*44e0*/  FADD.FTZ R154, R154, R157 ;  /* 0x0000009d9a9a7221 */ /* 0x000fe20000010000 */
[----:B------:R-:W-:Y:S01]  /*44f0*/  FADD.FTZ R32, RZ, R143 ;  /* 0x0000008fff207221 */ /* 0x000fe20000010000 */
[----:B------:R-:W-:Y:S01]  /*4500*/  FFMA.FTZ R33, R138, R141, R33 ;  /* 0x0000008d8a217223 */ /* 0x000fe20000010021 */
[----:B------:R-:W-:Y:S01]  /*4510*/  FFMA.FTZ R160, R75, R92, R160 ;  /* 0x0000005c4ba07223 */ /* 0x000fe200000100a0 */
[----:B------:R-:W0:Y:S01]  /*4520*/  SHFL.DOWN PT, R157, R152, 0x1, 0x1f ;  /* 0x08201f00989d7f89 */ /* 0x000e2200000e0000 */
[----:B------:R-:W-:Y:S01]  /*4530*/  FADD.FTZ R32, R32, R141 ;  /* 0x0000008d20207221 */ /* 0x000fe20000010000 */
[----:B------:R-:W-:Y:S01]  /*4540*/  FADD.FTZ R139, R139, R92 ;  /* 0x0000005c8b8b7221 */ /* 0x000fe20000010000 */
[----:B------:R-:W-:Y:S01]  /*4550*/  FFMA.FTZ R33, R74, R93, R33 ;  /* 0x0000005d4a217223 */ /* 0x000fe20000010021 */
[----:B------:R-:W1:Y:S01]  /*4560*/  SHFL.DOWN PT, R159, R154, 0x1, 0x1f ;  /* 0x08201f009a9f7f89 */ /* 0x000e6200000e0000 */
[----:B------:R-:W-:Y:S01]  /*4570*/  FADD.FTZ R32, R32, R93 ;  /* 0x0000005d20207221 */ /* 0x000fe20000010000 */
        /* <DEDUP_REMOVED lines=18> */
[----:B0-----:R-:W-:Y:S01]  /*46a0*/  @!P0 FADD.FTZ R152, R152, R157 ;  /* 0x0000009d98988221 */ /* 0x001fe20000010000 */
[----:B------:R-:W-:Y:S01]  /*46b0*/  FFMA.FTZ R33, R54, R57, R33 ;  /* 0x0000003936217223 */ /* 0x000fe20000010021 */
[----:B------:R-:W-:Y:S01]  /*46c0*/  FADD.FTZ R32, R32, R57 ;  /* 0x0000003920207221 */ /* 0x000fe20000010000 */
[----:B------:R-:W0:Y:S01]  /*46d0*/  S2UR UR11, SR_CgaCtaId ;  /* 0x00000000000b79c3 */ /* 0x000e220000008800 */
[----:B-1----:R-:W-:Y:S01]  /*46e0*/  @!P0 FADD.FTZ R154, R154, R159 ;  /* 0x0000009f9a9a8221 */ /* 0x002fe20000010000 */
[----:B------:R-:W1:Y:S01]  /*46f0*/  SHFL.DOWN PT, R157, R152, 0x2, 0x1f ;  /* 0x08401f00989d7f89 */ /* 0x000e6200000e0000 */
[----:B------:R-:W-:Y:S01]  /*4700*/  ISETP.GT.AND P0, PT, R28, 0x1d, PT ;  /* 0x0000001d1c00780c */ /* 0x000fe20003f04270 */
[----:B------:R-:W-:Y:S01]  /*4710*/  FFMA.FTZ R160, R51, R52, R160 ;  /* 0x0000003433a07223 */ /* 0x000fe200000100a0 */
[----:B------:R-:W-:Y:S01]  /*4720*/  FADD.FTZ R139, R139, R52 ;  /* 0x000000348b8b7221 */ /* 0x000fe20000010000 */
[----:B------:R-:W2:Y:S01]  /*4730*/  SHFL.DOWN PT, R159, R154, 0x2, 0x1f ;  /* 0x08401f009a9f7f89 */ /* 0x000ea200000e0000 */
        /* <DEDUP_REMOVED lines=18> */
[----:B------:R-:W-:Y:S01]  /*4860*/  UMOV UR6, 0x400 ;  /* 0x0000040000067882 */ /* 0x000fe20000000000 */
[----:B-1----:R-:W-:Y:S01]  /*4870*/  @!P0 FADD.FTZ R152, R152, R157 ;  /* 0x0000009d98988221 */ /* 0x002fe20000010000 */
[----:B------:R-:W-:Y:S01]  /*4880*/  UIADD3 UR5, UR6, 0x80, URZ ;  /* 0x0000008006057890 */ /* 0x000fe2000fffe03f */
[----:B------:R-:W-:Y:S01]  /*4890*/  FFMA.FTZ R160, R147, R144, R160 ;  /* 0x0000009093a07223 */ /* 0x000fe200000100a0 */
[----:B------:R-:W-:Y:S01]  /*48a0*/  FADD.FTZ R139, R139, R144 ;  /* 0x000000908b8b7221 */ /* 0x000fe20000010000 */
[----:B--2---:R-:W-:Y:S01]  /*48b0*/  @!P0 FADD.FTZ R154, R154, R159 ;  /* 0x0000009f9a9a8221 */ /* 0x004fe20000010000 */
[----:B------:R-:W1:Y:S01]  /*48c0*/  SHFL.DOWN PT, R157, R152, 0x4, 0x1f ;  /* 0x08801f00989d7f89 */ /* 0x000e6200000e0000 */
[----:B------:R-:W-:Y:S01]  /*48d0*/  ISETP.GT.AND P0, PT, R28, 0x1b, PT ;  /* 0x0000001b1c00780c */ /* 0x000fe20003f04270 */
[----:B------:R-:W-:Y:S01]  /*48e0*/  FFMA.FTZ R33, R146, R145, R33 ;  /* 0x0000009192217223 */ /* 0x000fe20000010021 */
[----:B------:R-:W-:Y:S01]  /*48f0*/  FADD.FTZ R32, R32, R145 ;  /* 0x0000009120207221 */ /* 0x000fe20000010000 */
[----:B------:R-:W2:Y:S01]  /*4900*/  SHFL.DOWN PT, R159, R154, 0x4, 0x1f ;  /* 0x08801f009a9f7f89 */ /* 0x000ea200000e0000 */
[----:B0-----:R-:W-:Y:S01]  /*4910*/  ULEA UR5, UR11, UR5, 0x18 ;  /* 0x000000050b057291 */ /* 0x001fe2000f8ec03f */
        /* <DEDUP_REMOVED lines=10> */
[----:B------:R-:W-:Y:S01]  /*49c0*/  BSSY B0, `(.L_x_464) ;  /* 0x0000033000007945 */ /* 0x000fe20003800000 */
[----:B------:R-:W-:-:S02]  /*49d0*/  IMAD R133, R133, 0x18, R102 ;  /* 0x0000001885857824 */ /* 0x000fc400078e0266 */
[----:B------:R-:W-:Y:S01]  /*49e0*/  STS.128 [R138], R44 ;  /* 0x0000002c8a007388 */ /* 0x000fe20000000c00 */
[----:B-1----:R-:W-:Y:S01]  /*49f0*/  @!P0 FADD.FTZ R152, R152, R157 ;  /* 0x0000009d98988221 */ /* 0x002fe20000010000 */
[----:B--2---:R-:W-:-:S04]  /*4a00*/  @!P0 FADD.FTZ R154, R154, R159 ;  /* 0x0000009f9a9a8221 */ /* 0x004fc80000010000 */
[----:B------:R-:W1:Y:S01]  /*4a10*/  SHFL.DOWN PT, R157, R152, 0x8, 0x1f ;  /* 0x09001f00989d7f89 */ /* 0x000e6200000e0000 */
[----:B------:R-:W-:-:S03]  /*4a20*/  ISETP.GT.AND P0, PT, R28, 0x17, PT ;  /* 0x000000171c00780c */ /* 0x000fc60003f04270 */
[----:B------:R-:W2:Y:S10]  /*4a30*/  SHFL.DOWN PT, R159, R154, 0x8, 0x1f ;  /* 0x09001f009a9f7f89 */ /* 0x000eb400000e0000 */
[----:B-1----:R-:W-:Y:S01]  /*4a40*/  @!P0 FADD.FTZ R152, R152, R157 ;  /* 0x0000009d98988221 */ /* 0x002fe20000010000 */
[----:B--2---:R-:W-:-:S04]  /*4a50*/  @!P0 FADD.FTZ R154, R154, R159 ;  /* 0x0000009f9a9a8221 */ /* 0x004fc80000010000 */
[----:B------:R-:W1:Y:S01]  /*4a60*/  SHFL.DOWN PT, R157, R152, 0x10, 0x1f ;  /* 0x0a001f00989d7f89 */ /* 0x000e6200000e0000 */
[----:B------:R-:W-:-:S03]  /*4a70*/  ISETP.GT.AND P0, PT, R28, 0xf, PT ;  /* 0x0000000f1c00780c */ /* 0x000fc60003f04270 */
[----:B------:R-:W2:Y:S10]  /*4a80*/  SHFL.DOWN PT, R159, R154, 0x10, 0x1f ;  /* 0x0a001f009a9f7f89 */ /* 0x000eb400000e0000 */
[----:B-1----:R-:W-:Y:S01]  /*4a90*/  @!P0 FADD.FTZ R152, R152, R157 ;  /* 0x0000009d98988221 */ /* 0x002fe20000010000 */
[----:B--2---:R-:W-:Y:S01]  /*4aa0*/  @!P0 FADD.FTZ R154, R154, R159 ;  /* 0x0000009f9a9a8221 */ /* 0x004fe20000010000 */
[----:B------:R-:W-:-:S03]  /*4ab0*/  ISETP.NE.AND P0, PT, R28, RZ, PT ;  /* 0x000000ff1c00720c */ /* 0x000fc60003f05270 */
[----:B------:R-:W-:Y:S02]  /*4ac0*/  MOV R92, R152 ;  /* 0x00000098005c7202 */ /* 0x000fe40000000f00 */
[----:B------:R-:W-:-:S08]  /*4ad0*/  MOV R93, R154 ;  /* 0x0000009a005d7202 */ /* 0x000fd00000000f00 */
[----:B------:R1:W-:Y:S01]  /*4ae0*/  @!P0 STS.64 [R22+0x10], R92 ;  /* 0x0000105c16008388 */ /* 0x0003e20000000a00 */
[----:B------:R-:W-:Y:S01]  /*4af0*/  BAR.SYNC.DEFER_BLOCKING 0x0 ;  /* 0x0000000000007b1d */ /* 0x000fe20000010000 */
[----:B------:R-:W-:-:S13]  /*4b00*/  ISETP.NE.AND P0, PT, R102, RZ, PT ;  /* 0x000000ff6600720c */ /* 0x000fda0003f05270 */
[----:B01----:R-:W-:Y:S05]  /*4b10*/  @P0 BRA `(.L_x_465) ;  /* 0x0000000000740947 */ /* 0x003fea0003800000 */
[----:B------:R-:W-:-:S09]  /*4b20*/  ULEA UR5, UR11, UR6, 0x18 ;  /* 0x000000060b057291 */ /* 0x000fd2000f8ec03f */
[----:B------:R-:W0:Y:S04]  /*4b30*/  LDS.64 R56, [UR5+0x18] ;  /* 0x00001805ff387984 */ /* 0x000e280008000a00 */
[----:B------:R-:W1:Y:S04]  /*4b40*/  LDS.128 R32, [UR5+0x20] ;  /* 0x00002005ff207984 */ /* 0x000e680008000c00 */
[----:B------:R-:W2:Y:S04]  /*4b50*/  LDS.128 R36, [UR5+0x30] ;  /* 0x00003005ff247984 */ /* 0x000ea80008000c00 */
[----:B------:R-:W3:Y:S04]  /*4b60*/  LDS.128 R40, [UR5+0x40] ;  /* 0x00004005ff287984 */ /* 0x000ee80008000c00 */
[----:B------:R-:W4:Y:S04]  /*4b70*/  LDS.128 R48, [UR5+0x50] ;  /* 0x00005005ff307984 */ /* 0x000f280008000c00 */
[----:B------:R-:W5:Y:S01]  /*4b80*/  LDS.128 R52, [UR5+0x60] ;  /* 0x00006005ff347984 */ /* 0x000f620008000c00 */
        /* <DEDUP_REMOVED lines=21> */
[----:B------:R-:W-:-:S07]  /*4ce0*/  FADD.FTZ R93, R56, R55 ;  /* 0x00000037385d7221 */ /* 0x000fce0000010000 */
.L_x_465:
[----:B------:R-:W-:Y:S05]  /*4cf0*/  BSYNC B0 ;  /* 0x0000000000007941 */ /* 0x000fea0003800000 */
.L_x_464:
        /* <DEDUP_REMOVED lines=11> */
[----:B------:R-:W5:Y:S04]  /*4db0*/  LDS.128 R68, [R138+0x900] ;  /* 0x000900008a447984 */ /* 0x000f680000000c00 */
[----:B------:R-:W5:Y:S04]  /*4dc0*/  LDS.128 R64, [R138+0xa80] ;  /* 0x000a80008a407984 */ /* 0x000f680000000c00 */
[----:B------:R-:W5:Y:S04]  /*4dd0*/  LDS.128 R60, [R138+0xc00] ;  /* 0x000c00008a3c7984 */ /* 0x000f680000000c00 */
[----:B------:R-:W5:Y:S04]  /*4de0*/  LDS.128 R56, [R138+0xd80] ;  /* 0x000d80008a387984 */ /* 0x000f680000000c00 */
[----:B------:R-:W5:Y:S01]  /*4df0*/  LDS.128 R52, [R138+0xf00] ;  /* 0x000f00008a347984 */ /* 0x000f620000000c00 */
        /* <DEDUP_REMOVED lines=14> */
[----:B------:R-:W2:Y:S01]  /*4ee0*/  LDS.128 R40, [R138+0x1380] ;  /* 0x001380008a287984 */ /* 0x000ea20000000c00 */
[----:B---3--:R-:W-:Y:S01]  /*4ef0*/  FADD.FTZ R144, R72, R33 ;  /* 0x0000002148907221 */ /* 0x008fe20000010000 */
[----:B------:R-:W-:Y:S01]  /*4f00*/  FADD.FTZ R139, R139, R32 ;  /* 0x000000208b8b7221 */ /* 0x000fe20000010000 */
[----:B------:R-:W-:Y:S01]  /*4f10*/  FADD.FTZ R143, R143, R34 ;  /* 0x000000228f8f7221 */ /* 0x000fe20000010000 */
[----:B------:R-:W3:Y:S01]  /*4f20*/  LDS.128 R72, [R138+0x1500] ;  /* 0x001500008a487984 */ /* 0x000ee20000000c00 */
[----:B------:R-:W-:Y:S01]  /*4f30*/  FADD.FTZ R142, R142, R35 ;  /* 0x000000238e8e7221 */ /* 0x000fe20000010000 */
[----:B----4-:R-:W-:Y:S01]  /*4f40*/  FADD.FTZ R139, R139, R36 ;  /* 0x000000248b8b7221 */ /* 0x010fe20000010000 */
[----:B------:R-:W-:Y:S01]  /*4f50*/  FADD.FTZ R144, R144, R37 ;  /* 0x0000002590907221 */ /* 0x000fe20000010000 */
[----:B------:R-:W4:Y:S01]  /*4f60*/  LDS.128 R32, [R138+0x1680] ;  /* 0x001680008a207984 */ /* 0x000f220000000c00 */
[----:B------:R-:W-:Y:S01]  /*4f70*/  FADD.FTZ R143, R143, R38 ;  /* 0x000000268f8f7221 */ /* 0x000fe20000010000 */
[----:B------:R-:W-:Y:S01]  /*4f80*/  FADD.FTZ R142, R142, R39 ;  /* 0x000000278e8e7221 */ /* 0x000fe20000010000 */
[----:B-----5:R-:W-:Y:S01]  /*4f90*/  FADD.FTZ R139, R139, R68 ;  /* 0x000000448b8b7221 */ /* 0x020fe20000010000 */
        /* <DEDUP_REMOVED lines=38> */
[----:B------:R-:W-:-:S07]  /*5200*/  FADD.FTZ R47, R142, R35 ;  /* 0x000000238e2f7221 */ /* 0x000fce0000010000 */
.L_x_467:
[----:B------:R-:W-:Y:S05]  /*5210*/  BSYNC B0 ;  /* 0x0000000000007941 */ /* 0x000fea0003800000 */
.L_x_466:
[----:B------:R-:W-:Y:S01]  /*5220*/  BSSY B0, `(.L_x_468) ;  /* 0x0000010000007945 */ /* 0x000fe20003800000 */
[----:B------:R-:W-:Y:S01]  /*5230*/  PRMT R34, R128, 0x7632, R34 ;  /* 0x0000763280227816 */ /* 0x000fe20000000022 */
[----:B------:R-:W-:Y:S01]  /*5240*/  IMAD.WIDE R140, R133, 0x4, R140 ;  /* 0x00000004858c7825 */ /* 0x000fe200078e028c */
        /* <DEDUP_REMOVED lines=13> */
.L_x_469:
[----:B------:R-:W-:Y:S05]  /*5320*/  BSYNC B0 ;  /* 0x0000000000007941 */ /* 0x000fea0003800000 */
.L_x_468:
        /* <DEDUP_REMOVED lines=63> */
.L_x_472:
[----:B-1----:R-:W2:Y:S04]  /*5720*/  LDG.E.STRONG.GPU R66, desc[UR8][R32.64] ;  /* 0x0000000820427981 */ /* 0x002ea8000c1ef900 */
[----:B--2---:R-:W-:Y:S01]  /*5730*/  CCTL.IVALL ;  /* 0x00000000ff00798f */ /* 0x004fe20002000000 */
[----:B------:R-:W-:Y:S05]  /*5740*/  YIELD ;  /* 0x0000000000007946 */ /* 0x000fea0003800000 */
[----:B------:R-:W-:-:S13]  /*5750*/  ISETP.NE.AND P6, PT, R66, R73, PT ;  /* 0x000000494200720c */ /* 0x000fda0003fc5270 */
[----:B------:R-:W-:Y:S05]  /*5760*/  @P6 BRA `(.L_x_472) ;  /* 0xfffffffc00ec6947 */ /* 0x000fea000383ffff */
.L_x_471:
        /* <DEDUP_REMOVED lines=22> */
.L_x_476:
        /* <DEDUP_REMOVED lines=115> */
.L_x_475:
        /* <DEDUP_REMOVED lines=63> */
.L_x_477:
[----:B------:R-:W-:-:S04]  /*63f0*/  LOP3.LUT P6, RZ, R9, 0x1, RZ, 0xc0, !PT ;  /* 0x0000000109ff7812 */ /* 0x000fc800078cc0ff */
[----:B------:R-:W-:-:S13]  /*6400*/  ISETP.NE.OR P6, PT, R66, RZ, P6 ;  /* 0x000000ff4200720c */ /* 0x000fda00037c5670 */
[----:B------:R-:W-:Y:S05]  /*6410*/  @!P6 BRA `(.L_x_473) ;  /* 0x00000000007ce947 */ /* 0x000fea0003800000 */
.L_x_474:
        /* <DEDUP_REMOVED lines=31> */
.L_x_473:
        /* <DEDUP_REMOVED lines=10> */
.L_x_479:
[----:B------:R-:W-:Y:S05]  /*66b0*/  BSYNC B0 ;  /* 0x0000000000007941 */ /* 0x000fea0003800000 */
.L_x_478:
        /* <DEDUP_REMOVED lines=17> */
.L_x_470:
        /* <DEDUP_REMOVED lines=8> */
[----:B------:R-:W-:Y:S01]  /*6850*/  SHF.L.U32 R70, R127, 0x10, RZ ;  /* 0x000000107f467819 */ /* 0x000fe200000006ff */
[----:B------:R-:W-:Y:S01]  /*6860*/  FADD.FTZ R71, -R94, R71 ;  /* 0x000000475e477221 */ /* 0x000fe20000010100 */
[----:B------:R-:W-:Y:S01]  /*6870*/  SHF.R.U32.HI R67, RZ, 0x4, R67 ;  /* 0x00000004ff437819 */ /* 0x000fe20000011643 */
[----:B------:R-:W-:Y:S01]  /*6880*/  FMUL.FTZ R127, R75, R130 ;  /* 0x000000824b7f7220 */ /* 0x000fe20000410000 */
[----:B------:R-:W-:-:S02]  /*6890*/  SHF.L.U32 R73, R35, 0x10, RZ ;  /* 0x0000001023497819 */ /* 0x000fc400000006ff */
[----:B------:R-:W-:Y:S01]  /*68a0*/  SHF.L.U32 R129, R129, 0x10, RZ ;  /* 0x0000001081817819 */ /* 0x000fe200000006ff */
[----:B0-----:R-:W-:-:S09]  /*68b0*/  ULEA UR5, UR6, UR5, 0x18 ;  /* 0x0000000506057291 */ /* 0x001fd2000f8ec03f */
[----:B------:R0:W-:Y:S01]  /*68c0*/  @!P0 STS.64 [UR5+0x78], R92 ;  /* 0x0000785cff008988 */ /* 0x0001e20008000a05 */
[----:B------:R-:W-:Y:S01]  /*68d0*/  BAR.SYNC.DEFER_BLOCKING 0x0 ;  /* 0x0000000000007b1d */ /* 0x000fe20000010000 */
[----:B0-----:R-:W-:Y:S01]  /*68e0*/  SHF.L.U32 R93, R65, 0x10, RZ ;  /* 0x00000010415d7819 */ /* 0x001fe200000006ff */
        /* <DEDUP_REMOVED lines=24> */
.L_x_480:
        /* <DEDUP_REMOVED lines=15> */
[----:B------:R-:W-:Y:S02]  /*6b60*/  FFMA.FTZ R32, R66, R92, R69 ;  /* 0x0000005c42207223 */ /* 0x000fe40000010045 */
[----:B------:R-:W-:Y:S02]  /*6b70*/  FMUL.FTZ R33, R33, R130 ;  /* 0x0000008221217220 */ /* 0x000fe40000410000 */
[----:B------:R-:W-:-:S04]  /*6b80*/  FFMA.FTZ R73, R73, R132, -R32 ;  /* 0x0000008449497223 */ /* 0x000fc80000010820 */
[----:B------:R-:W-:-:S05]  /*6b90*/  FMUL.FTZ R32, R73, R130 ;  /* 0x0000008249207220 */ /* 0x000fca0000410000 */
[----:B------:R-:W-:-:S05]  /*6ba0*/  F2FP.BF16.F32.PACK_AB R33, R32, R33 ;  /* 0x000000212021723e */ /* 0x000fca00000010ff */
[----:B------:R0:W-:Y:S02]  /*6bb0*/  STG.E desc[UR8][R34.64], R33 ;  /* 0x0000002122007986 */ /* 0x0001e4000c101908 */
.L_x_482:
[----:B------:R-:W-:Y:S05]  /*6bc0*/  BSYNC B0 ;  /* 0x0000000000007941 */ /* 0x000fea0003800000 */
.L_x_481:
        /* <DEDUP_REMOVED lines=10> */
[----:B------:R-:W-:Y:S01]  /*6c70*/  FFMA.FTZ R32, R129, R131, R122 ;  /* 0x0000008381207223 */ /* 0x000fe2000001007a */
[----:B0-----:R-:W-:-:S03]  /*6c80*/  FFMA.FTZ R33, R72, R132, R123 ;  /* 0x0000008448217223 */ /* 0x001fc6000001007b */
        /* <DEDUP_REMOVED lines=16> */
.L_x_483:
        /* <DEDUP_REMOVED lines=21> */
.L_x_485:
[----:B------:R-:W-:Y:S05]  /*6ee0*/  BSYNC B0 ;  /* 0x0000000000007941 */ /* 0x000fea0003800000 */
.L_x_484:
        /* <DEDUP_REMOVED lines=11> */
[----:B01----:R-:W-:-:S03]  /*6fa0*/  FFMA.FTZ R33, R72, R132, R123 ;  /* 0x0000008448217223 */ /* 0x003fc6000001007b */
        /* <DEDUP_REMOVED lines=16> */
.L_x_486:
        /* <DEDUP_REMOVED lines=21> */
.L_x_488:
[----:B------:R-:W-:Y:S05]  /*7200*/  BSYNC B0 ;  /* 0x0000000000007941 */ /* 0x000fea0003800000 */
.L_x_487:
        /* <DEDUP_REMOVED lines=28> */
.L_x_489:
        /* <DEDUP_REMOVED lines=21> */
.L_x_491:
[----:B------:R-:W-:Y:S05]  /*7520*/  BSYNC B0 ;  /* 0x0000000000007941 */ /* 0x000fea0003800000 */
.L_x_490:
        /* <DEDUP_REMOVED lines=28> */
.L_x_492:
        /* <DEDUP_REMOVED lines=21> */
.L_x_494:
[----:B------:R-:W-:Y:S05]  /*7840*/  BSYNC B0 ;  /* 0x0000000000007941 */ /* 0x000fea0003800000 */
.L_x_493:
        /* <DEDUP_REMOVED lines=28> */
.L_x_495:
        /* <DEDUP_REMOVED lines=21> */
.L_x_497:
[----:B------:R-:W-:Y:S05]  /*7b60*/  BSYNC B0 ;  /* 0x0000000000007941 */ /* 0x000fea0003800000 */
.L_x_496:
        /* <DEDUP_REMOVED lines=28> */
.L_x_498:
        /* <DEDUP_REMOVED lines=21> */
.L_x_500:
[----:B------:R-:W-:Y:S05]  /*7e80*/  BSYNC B0 ;  /* 0x0000000000007941 */ /* 0x000fea0003800000 */
.L_x_499:
        /* <DEDUP_REMOVED lines=28> */
.L_x_501:
        /* <DEDUP_REMOVED lines=20> */
.L_x_503:
[----:B------:R-:W-:Y:S05]  /*8190*/  BSYNC B0 ;  /* 0x0000000000007941 */ /* 0x000fea0003800000 */
.L_x_502:
        /* <DEDUP_REMOVED lines=27> */
.L_x_504:
        /* <DEDUP_REMOVED lines=20> */
.L_x_506:
[----:B------:R-:W-:Y:S05]  /*8490*/  BSYNC B0 ;  /* 0x0000000000007941 */ /* 0x000fea0003800000 */
.L_x_505:
        /* <DEDUP_REMOVED lines=27> */
.L_x_507:
        /* <DEDUP_REMOVED lines=20> */
.L_x_509:
[----:B------:R-:W-:Y:S05]  /*8790*/  BSYNC B0 ;  /* 0x0000000000007941 */ /* 0x000fea0003800000 */
.L_x_508:
        /* <DEDUP_REMOVED lines=27> */
.L_x_510:
        /* <DEDUP_REMOVED lines=20> */
.L_x_512:
[----:B------:R-:W-:Y:S05]  /*8a90*/  BSYNC B0 ;  /* 0x0000000000007941 */ /* 0x000fea0003800000 */
.L_x_511:
        /* <DEDUP_REMOVED lines=27> */
.L_x_513:
[----:B------:R-:W-:Y:S04]  /*8c50*/  BSSY B0, `(.L_x_514) ;  /* 0x0000014000007945 */ /* 0x000fe80003800000 */
[----:B------:R-:W-:Y:S05]  /*8c60*/  @!P1 BRA `(.L_x_515) ;  /* 0x0000000000489947 */ /* 0x000fea0003800000 */
[----:B------:R-:W-:Y:S01]  /*8c70*/  ULDC.64 UR12, c[0x0][0x288] ;  /* 0x0000a200000c7ab9 */ /* 0x000fe20000000a00 */
[----:B01234-:R-:W-:Y:S01]  /*8c80*/  MOV R34, R134 ;  /* 0x0000008600227202 */ /* 0x01ffe20000000f00 */
[----:B------:R-:W-:Y:S01]  /*8c90*/  IMAD R33, R77, UR12, RZ ;  /* 0x0000000c4d217c24 */ /* 0x000fe2000f8e02ff */
[----:B------:R-:W-:Y:S01]  /*8ca0*/  MOV R35, R137 ;  /* 0x0000008900237202 */ /* 0x000fe20000000f00 */
[----:B------:R-:W-:Y:S02]  /*8cb0*/  FFMA.FTZ R8, R66, R50, R69 ;  /* 0x0000003242087223 */ /* 0x000fe40000010045 */
[C---:B------:R-:W-:Y:S02]  /*8cc0*/  IMAD R33, R30.reuse, UR13, R33 ;  /* 0x0000000d1e217c24 */ /* 0x040fe4000f8e0221 */
[----:B------:R-:W-:-:S04]  /*8cd0*/  IMAD.WIDE.U32 R34, R30, UR12, R34 ;  /* 0x0000000c1e227c25 */ /* 0x000fc8000f8e0022 */
[----:B------:R-:W-:Y:S01]  /*8ce0*/  FFMA.FTZ R45, R45, R132, -R8 ;  /* 0x000000842d2d7223 */ /* 0x000fe20000010808 */
[----:B------:R-:W-:Y:S01]  /*8cf0*/  ULDC.64 UR12, c[0x0][0x210] ;  /* 0x00008400000c7ab9 */ /* 0x000fe20000000a00 */
[----:B------:R-:W-:Y:S01]  /*8d00*/  IADD3 R33, R35, R33, RZ ;  /* 0x0000002123217210 */ /* 0x000fe20007ffe0ff */
[----:B------:R-:W-:Y:S01]  /*8d10*/  FFMA.FTZ R35, R66, R55, R69 ;  /* 0x0000003742237223 */ /* 0x000fe20000010045 */
[-C--:B------:R-:W-:Y:S01]  /*8d20*/  FMUL.FTZ R8, R45, R130.reuse ;  /* 0x000000822d087220 */ /* 0x080fe20000410000 */
[----:B------:R-:W-:Y:S02]  /*8d30*/  LEA R32, P0, R34, UR12, 0x1 ;  /* 0x0000000c22207c11 */ /* 0x000fe4000f8008ff */
[----:B------:R-:W-:Y:S02]  /*8d40*/  FFMA.FTZ R35, R46, R131, -R35 ;  /* 0x000000832e237223 */ /* 0x000fe40000010823 */
[----:B------:R-:W-:Y:S02]  /*8d50*/  LEA.HI.X R33, R34, UR13, R33, 0x1, P0 ;  /* 0x0000000d22217c11 */ /* 0x000fe400080f0c21 */
[----:B------:R-:W-:-:S05]  /*8d60*/  FMUL.FTZ R35, R35, R130 ;  /* 0x0000008223237220 */ /* 0x000fca0000410000 */
[----:B------:R-:W-:-:S05]  /*8d70*/  F2FP.BF16.F32.PACK_AB R35, R8, R35 ;  /* 0x000000230823723e */ /* 0x000fca00000010ff */
[----:B------:R0:W-:Y:S02]  /*8d80*/  STG.E desc[UR8][R32.64], R35 ;  /* 0x0000002320007986 */ /* 0x0001e4000c101908 */
.L_x_515:
[----:B------:R-:W-:Y:S05]  /*8d90*/  BSYNC B0 ;  /* 0x0000000000007941 */ /* 0x000fea0003800000 */
.L_x_514:
[----:B------:R-:W-:Y:S01]  /*8da0*/  SHF.L.U32 R43, R43, 0x10, RZ ;  /* 0x000000102b2b7819 */ /* 0x000fe200000006ff */
[C---:B------:R-:W-:Y:S01]  /*8db0*/  FADD.FTZ R53, -R94.reuse, R53 ;  /* 0x000000355e357221 */ /* 0x040fe20000010100 */
[----:B------:R-:W-:Y:S01]  /*8dc0*/  IADD3 R47, R67, 0xc0, RZ ;  /* 0x000000c0432f7810 */ /* 0x000fe20007ffe0ff */
[----:B------:R-:W-:Y:S01]  /*8dd0*/  ULDC.64 UR12, c[0x0][0x290] ;  /* 0x0000a400000c7ab9 */ /* 0x000fe20000000a00 */
[----:B------:R-:W-:Y:S01]  /*8de0*/  SHF.L.U32 R8, R7, 0x10, RZ ;  /* 0x0000001007087819 */ /* 0x000fe200000006ff */
[----:B------:R-:W-:Y:S01]  /*8df0*/  FADD.FTZ R43, -R94, R43 ;  /* 0x0000002b5e2b7221 */ /* 0x000fe20000010100 */
[----:B01234-:R-:W-:Y:S01]  /*8e00*/  SHF.L.U32 R35, R36, 0x10, RZ ;  /* 0x0000001024237819 */ /* 0x01ffe200000006ff */
        /* <DEDUP_REMOVED lines=22> */
.L_x_516:
        /* <DEDUP_REMOVED lines=25> */
.L_x_518:
[----:B------:R-:W-:Y:S05]  /*9100*/  BSYNC B0 ;  /* 0x0000000000007941 */ /* 0x000fea0003800000 */
.L_x_517:
[C---:B------:R-:W-:Y:S01]  /*9110*/  FADD.FTZ R45, -R94.reuse, R45 ;  /* 0x0000002d5e2d7221 */ /* 0x040fe20000010100 */
[----:B------:R-:W-:Y:S01]  /*9120*/  IADD3 R43, R67, 0xd0, RZ ;  /* 0x000000d0432b7810 */ /* 0x000fe20007ffe0ff */
[----:B------:R-:W-:Y:S01]  /*9130*/  FADD.FTZ R37, -R94, R37 ;  /* 0x000000255e257221 */ /* 0x000fe20000010100 */
[----:B------:R-:W-:Y:S01]  /*9140*/  SHF.L.U32 R8, R5, 0x10, RZ ;  /* 0x0000001005087819 */ /* 0x000fe200000006ff */
[-C--:B------:R-:W-:Y:S01]  /*9150*/  FMUL.FTZ R45, R45, R130.reuse ;  /* 0x000000822d2d7220 */ /* 0x080fe20000410000 */
[----:B0-----:R-:W-:Y:S01]  /*9160*/  SHF.L.U32 R33, R38, 0x10, RZ ;  /* 0x0000001026217819 */ /* 0x001fe200000006ff */
        /* <DEDUP_REMOVED lines=21> */
.L_x_519:
        /* <DEDUP_REMOVED lines=25> */
.L_x_521:
[----:B------:R-:W-:Y:S05]  /*9450*/  BSYNC B0 ;  /* 0x0000000000007941 */ /* 0x000fea0003800000 */
.L_x_520:
        /* <DEDUP_REMOVED lines=27> */
.L_x_522:
        /* <DEDUP_REMOVED lines=27> */
.L_x_524:
[----:B------:R-:W-:Y:S05]  /*97c0*/  BSYNC B0 ;  /* 0x0000000000007941 */ /* 0x000fea0003800000 */
.L_x_523:
[----:B------:R-:W-:Y:S01]  /*97d0*/  IADD3 R67, R67, 0xf0, RZ ;  /* 0x000000f043437810 */ /* 0x000fe20007ffe0ff */
[-C--:B------:R-:W-:Y:S01]  /*97e0*/  FMUL.FTZ R35, R35, R130.reuse ;  /* 0x0000008223237220 */ /* 0x080fe20000410000 */
[----:B------:R-:W-:Y:S01]  /*97f0*/  SHF.L.U32 R0, R0, 0x10, RZ ;  /* 0x0000001000007819 */ /* 0x000fe200000006ff */
[----:B------:R-:W-:Y:S01]  /*9800*/  FMUL.FTZ R32, R41, R130 ;  /* 0x0000008229207220 */ /* 0x000fe20000410000 */
[----:B0-----:R-:W-:Y:S02]  /*9810*/  SHF.L.U32 R5, R42, 0x10, RZ ;  /* 0x000000102a057819 */ /* 0x001fe400000006ff */
        /* <DEDUP_REMOVED lines=20> */
.L_x_525:
        /* <DEDUP_REMOVED lines=22> */
.L_x_527:
[----:B------:R-:W-:Y:S05]  /*9ac0*/  BSYNC B0 ;  /* 0x0000000000007941 */ /* 0x000fea0003800000 */
.L_x_526:
[----:B------:R-:W-:Y:S02]  /*9ad0*/  IADD3 R26, R31, R26, RZ ;  /* 0x0000001a1f1a7210 */ /* 0x000fe40007ffe0ff */
[----:B------:R-:W-:Y:S02]  /*9ae0*/  IADD3 R27, R27, 0x1, RZ ;  /* 0x000000011b1b7810 */ /* 0x000fe40007ffe0ff */
[----:B------:R-:W-:-:S13]  /*9af0*/  ISETP.GE.AND P0, PT, R26, UR4, PT ;  /* 0x000000041a007c0c */ /* 0x000fda000bf06270 */
[----:B------:R-:W-:Y:S05]  /*9b00*/  @!P0 BRA `(.L_x_528) ;  /* 0xffffff6c000c8947 */ /* 0x000fea000383ffff */
.L_x_445:
        /* <DEDUP_REMOVED lines=23> */
.L_x_530:
[----:B------:R-:W-:Y:S05]  /*9c80*/  BSYNC B0 ;  /* 0x0000000000007941 */ /* 0x000fea0003800000 */
.L_x_529:
[----:B------:R-:W-:Y:S05]  /*9c90*/  @P0 EXIT ;  /* 0x000000000000094d */ /* 0x000fea0003800000 */
[----:B------:R-:W-:Y:S05]  /*9ca0*/  @P2 BRA `(.L_x_531) ;  /* 0x0000000000202947 */ /* 0x000fea0003800000 */
[----:B------:R-:W-:-:S05]  /*9cb0*/  IMAD R0, R4, R7, RZ ;  /* 0x0000000704007224 */ /* 0x000fca00078e02ff */
[----:B------:R-:W-:-:S13]  /*9cc0*/  ISETP.NE.AND P0, PT, R0, -0x1, PT ;  /* 0xffffffff0000780c */ /* 0x000fda0003f05270 */
[----:B------:R-:W-:Y:S05]  /*9cd0*/  @!P0 BRA `(.L_x_531) ;  /* 0x0000000000148947 */ /* 0x000fea0003800000 */
.L_x_532:
[----:B0-----:R-:W2:Y:S04]  /*9ce0*/  LDG.E.STRONG.GPU R5, desc[UR8][R2.64] ;  /* 0x0000000802057981 */ /* 0x001ea8000c1ef900 */
[----:B--2---:R-:W-:Y:S01]  /*9cf0*/  CCTL.IVALL ;  /* 0x00000000ff00798f */ /* 0x004fe20002000000 */
[----:B------:R-:W-:Y:S05]  /*9d00*/  YIELD ;  /* 0x0000000000007946 */ /* 0x000fea0003800000 */
[----:B------:R-:W-:-:S13]  /*9d10*/  ISETP.NE.AND P0, PT, R5, R0, PT ;  /* 0x000000000500720c */ /* 0x000fda0003f05270 */
[----:B------:R-:W-:Y:S05]  /*9d20*/  @P0 BRA `(.L_x_532) ;  /* 0xfffffffc00ec0947 */ /* 0x000fea000383ffff */
.L_x_531:
        /* <DEDUP_REMOVED lines=24> */
.L_x_533:
        /* <DEDUP_REMOVED lines=25> */
.L_x_534:
        /* <DEDUP_REMOVED lines=12> */
.L_x_5138:


//--------------------- .text._Z35group_norm_nhwc_bwd_one_pass_kernelI11Bf16IOBf16WLi512ELi48ELi384EEv26Group_norm_nhwc_bwd_params --------------------------
	.section	.text._Z35group_norm_nhwc_bwd_one_pass_kernelI11Bf16IOBf16WLi512ELi48ELi384EEv26Group_norm_nhwc_bwd_params,"ax",@progbits
	.align	128
        .global         _Z35group_norm_nhwc_bwd_one_pass_kernelI11Bf16IOBf16WLi512ELi48ELi384EEv26Group_norm_nhwc_bwd_params
        .type           _Z35group_norm_nhwc_bwd_one_pass_kernelI11Bf16IOBf16WLi512ELi48ELi384EEv26Group_norm_nhwc_bwd_params,@function
        .size           _Z35group_norm_nhwc_bwd_one_pass_kernelI11Bf16IOBf16WLi512ELi48ELi384EEv26Group_norm_nhwc_bwd_params,(.L_x_5139 - _Z35group_norm_nhwc_bwd_one_pass_kernelI11Bf16IOBf16WLi512ELi48ELi384EEv26Group_norm_nhwc_bwd_params)
        .other          _Z35group_norm_nhwc_bwd_one_pass_kernelI11Bf16IOBf16WLi512ELi48ELi384EEv26Group_norm_nhwc_bwd_params,@"STO_CUDA_ENTRY STV_DEFAULT"
_Z35group_norm_nhwc_bwd_one_pass_kernelI11Bf16IOBf16WLi512ELi48ELi384EEv26Group_norm_nhwc_bwd_params:
.text._Z35group_norm_nhwc_bwd_one_pass_kernelI11Bf16IOBf16WLi512ELi48ELi384EEv26Group_norm_nhwc_bwd_params:
        /* <DEDUP_REMOVED lines=181> */
.L_x_682:
        /* <DEDUP_REMOVED lines=748> */
[----:B------:R-:W-:Y:S02]  /*3a10*/  ISETP.NE.AND P4, PT, R67, RZ, PT ;  /* 0x000000ff4300720c */ /* 0x000fe40003f85270 */
[----:B------:R-:W-:Y:S01]  /*3a20*/  ISETP.NE.AND P3, PT, R118, RZ, PT ;  /* 0x000000ff7600720c */ /* 0x000fe20003f65270 */
[----:B------:R-:W5:Y:S01]  /*3a30*/  @P0 LDG.E R73, desc[UR20][R110.64] ;  /* 0x000000146e490981 */ /* 0x000f62000c1e1900 */
[----:B0-----:R-:W-:-:S06]  /*3a40*/  CS2R R74, SRZ ;  /* 0x00000000004a7805 */ /* 0x001fcc000001ff00 */
[----:B------:R0:W5:Y:S01]  /*3a50*/  @P0 LDG.E R74, desc[UR20][R76.64] ;  /* 0x000000144c4a0981 */ /* 0x000162000c1e1900 */
[----:B------:R-:W-:-:S03]  /*3a60*/  ISETP.NE.AND P5, PT, R66, RZ, PT ;  /* 0x000000ff4200720c */ /* 0x000fc60003fa5270 */
[----:B------:R1:W5:Y:S01]  /*3a70*/  @P6 LDG.E R75, desc[UR20][R108.64] ;  /* 0x000000146c4b6981 */ /* 0x000362000c1e1900 */
[----:B0-----:R-:W-:-:S06]  /*3a80*/  CS2R R76, SRZ ;  /* 0x00000000004c7805 */ /* 0x001fcc000001ff00 */
[----:B------:R0:W5:Y:S01]  /*3a90*/  @P6 LDG.E R76, desc[UR20][R86.64] ;  /* 0x00000014564c6981 */ /* 0x000162000c1e1900 */
[----:B------:R-:W-:-:S03]  /*3aa0*/  LOP3.LUT P6, RZ, R119, 0x4000, RZ, 0xc0, !PT ;  /* 0x0000400077ff7812 */ /* 0x000fc600078cc0ff */
[----:B------:R2:W5:Y:S01]  /*3ab0*/  @P1 LDG.E R77, desc[UR20][R106.64] ;  /* 0x000000146a4d1981 */ /* 0x000562000c1e1900 */
[----:B-1----:R-:W-:Y:S02]  /*3ac0*/  P2R R109, PR, RZ, 0x40 ;  /* 0x00000040ff6d7803 */ /* 0x002fe40000000000 */
[C---:B------:R-:W-:Y:S02]  /*3ad0*/  LOP3.LUT P6, RZ, R119.reuse, 0x8000, RZ, 0xc0, !PT ;  /* 0x0000800077ff7812 */ /* 0x040fe400078cc0ff */
[----:B0-----:R-:W-:Y:S02]  /*3ae0*/  CS2R R86, SRZ ;  /* 0x0000000000567805 */ /* 0x001fe4000001ff00 */
[----:B------:R-:W-:Y:S02]  /*3af0*/  P2R R108, PR, RZ, 0x40 ;  /* 0x00000040ff6c7803 */ /* 0x000fe40000000000 */
[----:B------:R-:W-:Y:S02]  /*3b00*/  LOP3.LUT P6, RZ, R119, 0x10000, RZ, 0xc0, !PT ;  /* 0x0001000077ff7812 */ /* 0x000fe400078cc0ff */
[----:B------:R0:W5:Y:S02]  /*3b10*/  @P1 LDG.E R86, desc[UR20][R88.64] ;  /* 0x0000001458561981 */ /* 0x000164000c1e1900 */
[----:B--2---:R-:W-:-:S02]  /*3b20*/  P2R R107, PR, RZ, 0x40 ;  /* 0x00000040ff6b7803 */ /* 0x004fc40000000000 */
[----:B------:R-:W-:Y:S01]  /*3b30*/  LOP3.LUT P6, RZ, R119, 0x20000, RZ, 0xc0, !PT ;  /* 0x0002000077ff7812 */ /* 0x000fe200078cc0ff */
[----:B------:R-:W5:Y:S01]  /*3b40*/  @P5 LDG.E R87, desc[UR20][R104.64] ;  /* 0x0000001468575981 */ /* 0x000f62000c1e1900 */
[----:B0-----:R-:W-:Y:S02]  /*3b50*/  CS2R R88, SRZ ;  /* 0x0000000000587805 */ /* 0x001fe4000001ff00 */
[----:B------:R-:W-:-:S04]  /*3b60*/  P2R R106, PR, RZ, 0x40 ;  /* 0x00000040ff6a7803 */ /* 0x000fc80000000000 */
[----:B------:R0:W5:Y:S01]  /*3b70*/  @P5 LDG.E R88, desc[UR20][R90.64] ;  /* 0x000000145a585981 */ /* 0x000162000c1e1900 */
[C---:B------:R-:W-:Y:S02]  /*3b80*/  LOP3.LUT P6, RZ, R119.reuse, 0x40000, RZ, 0xc0, !PT ;  /* 0x0004000077ff7812 */ /* 0x040fe400078cc0ff */
[----:B------:R-:W-:Y:S01]  /*3b90*/  ISETP.NE.AND P2, PT, R130, RZ, PT ;  /* 0x000000ff8200720c */ /* 0x000fe20003f45270 */
[----:B------:R-:W5:Y:S01]  /*3ba0*/  @P4 LDG.E R89, desc[UR20][R102.64] ;  /* 0x0000001466594981 */ /* 0x000f62000c1e1900 */
[----:B0-----:R-:W-:Y:S02]  /*3bb0*/  CS2R R90, SRZ ;  /* 0x00000000005a7805 */ /* 0x001fe4000001ff00 */
[----:B------:R-:W-:Y:S02]  /*3bc0*/  P2R R67, PR, RZ, 0x40 ;  /* 0x00000040ff437803 */ /* 0x000fe40000000000 */
[----:B------:R-:W-:Y:S02]  /*3bd0*/  LOP3.LUT P6, RZ, R119, 0x80000, RZ, 0xc0, !PT ;  /* 0x0008000077ff7812 */ /* 0x000fe400078cc0ff */
[----:B------:R0:W5:Y:S02]  /*3be0*/  @P4 LDG.E R90, desc[UR20][R92.64] ;  /* 0x000000145c5a4981 */ /* 0x000164000c1e1900 */
[----:B------:R-:W-:-:S02]  /*3bf0*/  P2R R66, PR, RZ, 0x40 ;  /* 0x00000040ff427803 */ /* 0x000fc40000000000 */
[----:B------:R-:W-:Y:S01]  /*3c00*/  LOP3.LUT P6, RZ, R119, 0x100000, RZ, 0xc0, !PT ;  /* 0x0010000077ff7812 */ /* 0x000fe200078cc0ff */
[----:B------:R-:W5:Y:S01]  /*3c10*/  @P3 LDG.E R91, desc[UR20][R100.64] ;  /* 0x00000014645b3981 */ /* 0x000f62000c1e1900 */
[----:B0-----:R-:W-:-:S06]  /*3c20*/  CS2R R92, SRZ ;  /* 0x00000000005c7805 */ /* 0x001fcc000001ff00 */
[----:B------:R0:W5:Y:S04]  /*3c30*/  @P3 LDG.E R92, desc[UR20][R94.64] ;  /* 0x000000145e5c3981 */ /* 0x000168000c1e1900 */
[----:B------:R-:W5:Y:S01]  /*3c40*/  @P2 LDG.E R93, desc[UR20][R98.64] ;  /* 0x00000014625d2981 */ /* 0x000f62000c1e1900 */
[----:B0-----:R-:W-:-:S06]  /*3c50*/  CS2R R94, SRZ ;  /* 0x00000000005e7805 */ /* 0x001fcc000001ff00 */
[----:B------:R0:W5:Y:S04]  /*3c60*/  @P2 LDG.E R94, desc[UR20][R96.64] ;  /* 0x00000014605e2981 */ /* 0x000168000c1e1900 */
[----:B------:R1:W5:Y:S01]  /*3c70*/  @P6 LDG.E R95, desc[UR20][R84.64] ;  /* 0x00000014545f6981 */ /* 0x000362000c1e1900 */
[----:B0-----:R-:W-:-:S06]  /*3c80*/  CS2R R96, SRZ ;  /* 0x0000000000607805 */ /* 0x001fcc000001ff00 */
[----:B------:R1:W5:Y:S01]  /*3c90*/  @P6 LDG.E R96, desc[UR20][R82.64] ;  /* 0x0000001452606981 */ /* 0x000362000c1e1900 */
[----:B------:R-:W-:Y:S02]  /*3ca0*/  ISETP.NE.AND P6, PT, R66, RZ, PT ;  /* 0x000000ff4200720c */ /* 0x000fe40003fc5270 */
[----:B------:R-:W-:Y:S02]  /*3cb0*/  CS2R R98, SRZ ;  /* 0x0000000000627805 */ /* 0x000fe4000001ff00 */
[----:B------:R-:W-:-:S09]  /*3cc0*/  CS2R R100, SRZ ;  /* 0x0000000000647805 */ /* 0x000fd2000001ff00 */
        /* <DEDUP_REMOVED lines=14> */
[----:B------:R-:W-:-:S13]  /*3db0*/  ISETP.NE.AND P6, PT, R108, RZ, PT ;  /* 0x000000ff6c00720c */ /* 0x000fda0003fc5270 */
[----:B------:R1:W5:Y:S04]  /*3dc0*/  @P6 LDG.E R105, desc[UR20][R52.64] ;  /* 0x0000001434696981 */ /* 0x000368000c1e1900 */
[----:B------:R1:W5:Y:S01]  /*3dd0*/  @P6 LDG.E R106, desc[UR20][R50.64] ;  /* 0x00000014326a6981 */ /* 0x000362000c1e1900 */
[----:B------:R-:W-:Y:S02]  /*3de0*/  ISETP.NE.AND P6, PT, R109, RZ, PT ;  /* 0x000000ff6d00720c */ /* 0x000fe40003fc5270 */
[----:B------:R-:W-:Y:S02]  /*3df0*/  CS2R R108, SRZ ;  /* 0x00000000006c7805 */ /* 0x000fe4000001ff00 */
[----:B------:R-:W-:Y:S02]  /*3e00*/  LOP3.LUT P1, RZ, R119, 0x1000, RZ, 0xc0, !PT ;  /* 0x0000100077ff7812 */ /* 0x000fe4000782c0ff */
[----:B------:R-:W-:-:S02]  /*3e10*/  CS2R R110, SRZ ;  /* 0x00000000006e7805 */ /* 0x000fc4000001ff00 */
[----:B------:R-:W-:Y:S02]  /*3e20*/  CS2R R112, SRZ ;  /* 0x0000000000707805 */ /* 0x000fe4000001ff00 */
[----:B------:R-:W-:-:S03]  /*3e30*/  CS2R R114, SRZ ;  /* 0x0000000000727805 */ /* 0x000fc6000001ff00 */
[----:B------:R1:W5:Y:S04]  /*3e40*/  @P6 LDG.E R107, desc[UR20][R48.64] ;  /* 0x00000014306b6981 */ /* 0x000368000c1e1900 */
[----:B------:R1:W5:Y:S01]  /*3e50*/  @P6 LDG.E R108, desc[UR20][R46.64] ;  /* 0x000000142e6c6981 */ /* 0x000362000c1e1900 */
[----:B------:R-:W-:-:S03]  /*3e60*/  ISETP.NE.AND P6, PT, R33, RZ, PT ;  /* 0x000000ff2100720c */ /* 0x000fc60003fc5270 */
[----:B------:R1:W5:Y:S04]  /*3e70*/  @P1 LDG.E R111, desc[UR20][R40.64] ;  /* 0x00000014286f1981 */ /* 0x000368000c1e1900 */
[----:B------:R1:W5:Y:S06]  /*3e80*/  @P1 LDG.E R112, desc[UR20][R34.64] ;  /* 0x0000001422701981 */ /* 0x00036c000c1e1900 */
[----:B------:R1:W5:Y:S04]  /*3e90*/  @P6 LDG.E R113, desc[UR20][R36.64] ;  /* 0x0000001424716981 */ /* 0x000368000c1e1900 */
[----:B------:R1:W5:Y:S01]  /*3ea0*/  @P6 LDG.E R114, desc[UR20][R38.64] ;  /* 0x0000001426726981 */ /* 0x000362000c1e1900 */
[----:B------:R-:W-:-:S13]  /*3eb0*/  LOP3.LUT P0, RZ, R119, 0x2000, RZ, 0xc0, !PT ;  /* 0x0000200077ff7812 */ /* 0x000fda000780c0ff */
[----:B------:R1:W5:Y:S04]  /*3ec0*/  @P0 LDG.E R109, desc[UR20][R44.64] ;  /* 0x000000142c6d0981 */ /* 0x000368000c1e1900 */
[----:B------:R1:W5:Y:S01]  /*3ed0*/  @P0 LDG.E R110, desc[UR20][R42.64] ;  /* 0x000000142a6e0981 */ /* 0x000362000c1e1900 */
[----:B------:R-:W-:Y:S01]  /*3ee0*/  ISETP.GT.U32.AND P0, PT, R0, 0x17f, PT ;  /* 0x0000017f0000780c */ /* 0x000fe20003f04070 */
[----:B------:R-:W-:Y:S01]  /*3ef0*/  BSSY B0, `(.L_x_536) ;  /* 0x0000015000007945 */ /* 0x000fe20003800000 */
[----:B------:R-:W-:Y:S02]  /*3f00*/  CS2R R116, SRZ ;  /* 0x0000000000747805 */ /* 0x000fe4000001ff00 */
[----:B------:R-:W-:-:S09]  /*3f10*/  MOV R118, RZ ;  /* 0x000000ff00767202 */ /* 0x000fd20000000f00 */
[----:B-1----:R-:W-:Y:S05]  /*3f20*/  @P0 BRA `(.L_x_537) ;  /* 0x0000000000440947 */ /* 0x002fea0003800000 */
[----:B------:R-:W-:Y:S01]  /*3f30*/  ULDC.U8 UR5, c[0x0][0x2a4] ;  /* 0x0000a90000057ab9 */ /* 0x000fe20000000000 */
[----:B------:R-:W-:Y:S02]  /*3f40*/  IADD3 R37, R32, UR18, RZ ;  /* 0x0000001220257c10 */ /* 0x000fe4000fffe0ff */
[----:B------:R-:W-:Y:S02]  /*3f50*/  ISETP.NE.AND P0, PT, RZ, UR5, PT ;  /* 0x00000005ff007c0c */ /* 0x000fe4000bf05270 */
[----:B------:R-:W-:-:S11]  /*3f60*/  SHF.R.S32.HI R32, RZ, 0x1f, R37 ;  /* 0x0000001fff207819 */ /* 0x000fd60000011425 */
        /* <DEDUP_REMOVED lines=13> */
.L_x_537:
[----:B------:R-:W-:Y:S05]  /*4040*/  BSYNC B0 ;  /* 0x0000000000007941 */ /* 0x000fea0003800000 */
.L_x_536:
[----:B------:R-:W-:Y:S01]  /*4050*/  ULDC.U8 UR5, c[0x0][0x2a4] ;  /* 0x0000a90000057ab9 */ /* 0x000fe20000000000 */
[C---:B-----5:R-:W-:Y:S02]  /*4060*/  PRMT R32, R17.reuse, 0x7632, R32 ;  /* 0x0000763211207816 */ /* 0x060fe40000000020 */
[----:B------:R-:W-:Y:S02]  /*4070*/  ISETP.NE.AND P1, PT, RZ, UR5, PT ;  /* 0x00000005ff007c0c */ /* 0x000fe4000bf25270 */
[----:B------:R-:W-:Y:S02]  /*4080*/  SHF.L.U32 R33, R17, 0x10, RZ ;  /* 0x0000001011217819 */ /* 0x000fe400000006ff */
[----:B------:R-:W-:Y:S02]  /*4090*/  SHF.L.U32 R39, R19, 0x10, RZ ;  /* 0x0000001013277819 */ /* 0x000fe400000006ff */
[----:B------:R-:W-:Y:S01]  /*40a0*/  SHF.L.U32 R32, R32, 0x10, RZ ;  /* 0x0000001020207819 */ /* 0x000fe200000006ff */
[----:B------:R-:W-:Y:S01]  /*40b0*/  FADD.FTZ R33, R33, -UR23 ;  /* 0x8000001721217e21 */ /* 0x000fe20008010000 */
[----:B------:R-:W-:Y:S01]  /*40c0*/  PRMT R34, R18, 0x7632, R34 ;  /* 0x0000763212227816 */ /* 0x000fe20000000022 */
        /* <DEDUP_REMOVED lines=31> */
.L_x_538:
        /* <DEDUP_REMOVED lines=26> */
.L_x_539:
[----:B------:R-:W-:Y:S01]  /*4460*/  FFMA.FTZ R40, R34, R37, R33 ;  /* 0x0000002522287223 */ /* 0x000fe20000010021 */
[----:B------:R-:W-:Y:S01]  /*4470*/  FADD.FTZ R33, RZ, R38 ;  /* 0x00000026ff217221 */ /* 0x000fe20000010000 */
[----:B------:R-:W-:Y:S01]  /*4480*/  FADD.FTZ R38, R37, R32 ;  /* 0x0000002025267221 */ /* 0x000fe20000010000 */
[----:B------:R-:W-:Y:S01]  /*4490*/  FFMA.FTZ R51, R53, R36, R51 ;  /* 0x0000002435337223 */ /* 0x000fe20000010033 */
[----:B------:R-:W-:Y:S01]  /*44a0*/  FMUL.FTZ R37, R36, R115 ;  /* 0x0000007324257220 */ /* 0x000fe20000410000 */
[----:B------:R-:W-:Y:S01]  /*44b0*/  FADD.FTZ R45, R33, R36 ;  /* 0x00000024212d7221 */ /* 0x000fe20000010000 */
[----:B------:R-:W-:Y:S01]  /*44c0*/  FFMA.FTZ R36, R34, R35, RZ ;  /* 0x0000002322247223 */ /* 0x000fe200000100ff */
[----:B------:R-:W-:Y:S01]  /*44d0*/  FADD.FTZ R32, RZ, R35 ;  /* 0x00000023ff207221 */ /* 0x000fe20000010000 */
[----:B------:R-:W-:Y:S01]  /*44e0*/  PRMT R34, R21, 0x7632, R34 ;  /* 0x0000763215227816 */ /* 0x000fe20000000022 */
[----:B------:R-:W-:Y:S01]  /*44f0*/  FFMA.FTZ R33, R53, R37, R40 ;  /* 0x0000002535217223 */ /* 0x000fe20000010028 */
[----:B------:R-:W-:Y:S01]  /*4500*/  SHF.L.U32 R35, R21, 0x10, RZ ;  /* 0x0000001015237819 */ /* 0x000fe200000006ff */
[----:B------:R-:W-:Y:S01]  /*4510*/  FADD.FTZ R46, R32, R49 ;  /* 0x00000031202e7221 */ /* 0x000fe20000010000 */
[----:B------:R-:W-:Y:S01]  /*4520*/  FMUL.FTZ R32, R49, R118 ;  /* 0x0000007631207220 */ /* 0x000fe20000410000 */
[----:B------:R-:W-:Y:S01]  /*4530*/  SHF.L.U32 R34, R34, 0x10, RZ ;  /* 0x0000001022227819 */ /* 0x000fe200000006ff */
[C---:B------:R-:W-:Y:S01]  /*4540*/  FFMA.FTZ R48, R50.reuse, R49, R36 ;  /* 0x0000003132307223 */ /* 0x040fe20000010024 */
[----:B------:R-:W-:Y:S01]  /*4550*/  FADD.FTZ R35, R35, -UR23 ;  /* 0x8000001723237e21 */ /* 0x000fe20008010000 */
[--C-:B------:R-:W-:Y:S01]  /*4560*/  FFMA.FTZ R47, R50, R32, R33.reuse ;  /* 0x00000020322f7223 */ /* 0x100fe20000010021 */
[----:B------:R-:W-:Y:S01]  /*4570*/  PRMT R33, R22, 0x7632, R33 ;  /* 0x0000763216217816 */ /* 0x000fe20000000021 */
        /* <DEDUP_REMOVED lines=25> */
.L_x_540:
[----:B------:R-:W-:Y:S01]  /*4710*/  FMUL.FTZ R34, R36, R115 ;  /* 0x0000007324227220 */ /* 0x000fe20000410000 */
[----:B------:R-:W-:Y:S01]  /*4720*/  PRMT R35, R23, 0x7632, R35 ;  /* 0x0000763217237816 */ /* 0x000fe20000000023 */
[----:B------:R-:W-:Y:S01]  /*4730*/  FADD.FTZ R37, R32, R37 ;  /* 0x0000002520257221 */ /* 0x000fe20000010000 */
        /* <DEDUP_REMOVED lines=10> */
[----:B------:R-:W-:Y:S01]  /*47e0*/  PRMT R32, R24, 0x7632, R32 ;  /* 0x0000763218207816 */ /* 0x000fe20000000020 */
        /* <DEDUP_REMOVED lines=25> */
.L_x_541:
[----:B------:R-:W-:Y:S01]  /*4980*/  PRMT R35, R25, 0x7632, R35 ;  /* 0x0000763219237816 */ /* 0x000fe20000000023 */
[----:B------:R-:W-:Y:S01]  /*4990*/  FADD.FTZ R39, R33, R34 ;  /* 0x0000002221277221 */ /* 0x000fe20000010000 */
[----:B------:R-:W-:Y:S01]  /*49a0*/  FADD.FTZ R46, R46, R37 ;  /* 0x000000252e2e7221 */ /* 0x000fe20000010000 */
[----:B------:R-:W-:Y:S01]  /*49b0*/  FFMA.FTZ R48, R50, R37, R48 ;  /* 0x0000002532307223 */ /* 0x000fe20000010030 */
[----:B------:R-:W-:Y:S01]  /*49c0*/  FMUL.FTZ R34, R37, R118 ;  /* 0x0000007625227220 */ /* 0x000fe20000410000 */
[----:B------:R-:W-:Y:S01]  /*49d0*/  FMUL.FTZ R32, R38, R115 ;  /* 0x0000007326207220 */ /* 0x000fe20000410000 */
        /* <DEDUP_REMOVED lines=33> */
.L_x_542:
[--C-:B------:R-:W-:Y:S01]  /*4bf0*/  FADD.FTZ R37, R34, R35.reuse ;  /* 0x0000002322257221 */ /* 0x100fe20000010000 */
[----:B------:R-:W-:Y:S01]  /*4c00*/  FMUL.FTZ R32, R38, R115 ;  /* 0x0000007326207220 */ /* 0x000fe20000410000 */
[----:B------:R-:W-:Y:S01]  /*4c10*/  PRMT R35, R27, 0x7632, R35 ;  /* 0x000076321b237816 */ /* 0x000fe20000000023 */
        /* <DEDUP_REMOVED lines=36> */
.L_x_543:
[----:B------:R-:W-:Y:S01]  /*4e60*/  FADD.FTZ R39, R33, R32 ;  /* 0x0000002021277221 */ /* 0x000fe20000010000 */
[----:B------:R-:W-:Y:S01]  /*4e70*/  FMUL.FTZ R34, R38, R115 ;  /* 0x0000007326227220 */ /* 0x000fe20000410000 */
[----:B------:R-:W-:Y:S01]  /*4e80*/  PRMT R33, R29, 0x7632, R33 ;  /* 0x000076321d217816 */ /* 0x000fe20000000021 */
[----:B------:R-:W-:Y:S01]  /*4e90*/  FADD.FTZ R46, R46, R37 ;  /* 0x000000252e2e7221 */ /* 0x000fe20000010000 */
[----:B------:R-:W-:Y:S01]  /*4ea0*/  FFMA.FTZ R48, R47, R37, R48 ;  /* 0x000000252f307223 */ /* 0x000fe20000010030 */
[----:B------:R-:W-:Y:S01]  /*4eb0*/  FFMA.FTZ R32, R45, R34, R53 ;  /* 0x000000222d207223 */ /* 0x000fe20000010035 */
[----:B------:R-:W-:Y:S01]  /*4ec0*/  FMUL.FTZ R37, R37, R118 ;  /* 0x0000007625257220 */ /* 0x000fe20000410000 */
[----:B------:R-:W-:Y:S01]  /*4ed0*/  SHF.L.U32 R35, R29, 0x10, RZ ;  /* 0x000000101d237819 */ /* 0x000fe200000006ff */
[----:B------:R-:W-:Y:S01]  /*4ee0*/  FFMA.FTZ R51, R45, R38, R51 ;  /* 0x000000262d337223 */ /* 0x000fe20000010033 */
[----:B------:R-:W-:Y:S01]  /*4ef0*/  SHF.L.U32 R33, R33, 0x10, RZ ;  /* 0x0000001021217819 */ /* 0x000fe200000006ff */
[--C-:B------:R-:W-:Y:S01]  /*4f00*/  FFMA.FTZ R47, R47, R37, R32.reuse ;  /* 0x000000252f2f7223 */ /* 0x100fe20000010020 */
[C---:B------:R-:W-:Y:S01]  /*4f10*/  PRMT R32, R30.reuse, 0x7632, R32 ;  /* 0x000076321e207816 */ /* 0x040fe20000000020 */
        /* <DEDUP_REMOVED lines=27> */
.L_x_544:
[----:B------:R-:W-:Y:S01]  /*50d0*/  PRMT R35, R31, 0x7632, R35 ;  /* 0x000076321f237816 */ /* 0x000fe20000000023 */
[----:B------:R-:W-:Y:S01]  /*50e0*/  FMUL.FTZ R32, R36, R115 ;  /* 0x0000007324207220 */ /* 0x000fe20000410000 */
[----:B------:R-:W-:Y:S01]  /*50f0*/  FADD.FTZ R41, R37, R34 ;  /* 0x0000002225297221 */ /* 0x000fe20000010000 */
[----:B------:R-:W-:Y:S01]  /*5100*/  FADD.FTZ R49, R49, R36 ;  /* 0x0000002431317221 */ /* 0x000fe20000010000 */
[----:B------:R-:W-:Y:S01]  /*5110*/  FFMA.FTZ R51, R45, R36, R51 ;  /* 0x000000242d337223 */ /* 0x000fe20000010033 */
[----:B------:R-:W-:Y:S01]  /*5120*/  SHF.L.U32 R36, R31, 0x10, RZ ;  /* 0x000000101f247819 */ /* 0x000fe200000006ff */
[----:B------:R-:W-:Y:S01]  /*5130*/  FFMA.FTZ R33, R45, R32, R47 ;  /* 0x000000202d217223 */ /* 0x000fe2000001002f */
[----:B------:R-:W-:Y:S01]  /*5140*/  SHF.L.U32 R37, R35, 0x10, RZ ;  /* 0x0000001023257819 */ /* 0x000fe200000006ff */
[----:B------:R-:W-:Y:S01]  /*5150*/  FMUL.FTZ R34, R39, R118 ;  /* 0x0000007627227220 */ /* 0x000fe20000410000 */
[--C-:B------:R-:W-:Y:S01]  /*5160*/  FADD.FTZ R35, R41, R32.reuse ;  /* 0x0000002029237221 */ /* 0x100fe20000010000 */
[----:B------:R-:W-:Y:S01]  /*5170*/  PRMT R32, R72, 0x7632, R32 ;  /* 0x0000763248207816 */ /* 0x000fe20000000020 */
[----:B------:R-:W-:Y:S01]  /*5180*/  FADD.FTZ R36, R36, -UR23 ;  /* 0x8000001724247e21 */ /* 0x000fe20008010000 */
[----:B------:R-:W-:Y:S01]  /*5190*/  FADD.FTZ R37, R37, -UR23 ;  /* 0x8000001725257e21 */ /* 0x000fe20008010000 */
[----:B------:R-:W-:Y:S01]  /*51a0*/  FFMA.FTZ R47, R50, R34, R33 ;  /* 0x00000022322f7223 */ /* 0x000fe20000010021 */
        /* <DEDUP_REMOVED lines=25> */
.L_x_545:
        /* <DEDUP_REMOVED lines=39> */
.L_x_546:
        /* <DEDUP_REMOVED lines=39> */
.L_x_547:
        /* <DEDUP_REMOVED lines=39> */
.L_x_548:
        /* <DEDUP_REMOVED lines=39> */
.L_x_549:
        /* <DEDUP_REMOVED lines=39> */
.L_x_550:
[----:B------:R-:W-:Y:S01]  /*5f70*/  FMUL.FTZ R35, R36, R115 ;  /* 0x0000007324237220 */ /* 0x000fe20000410000 */
[--C-:B------:R-:W-:Y:S01]  /*5f80*/  FADD.FTZ R154, R49, R36.reuse ;  /* 0x00000024319a7221 */ /* 0x100fe20000010000 */
[----:B------:R-:W-:Y:S01]  /*5f90*/  FFMA.FTZ R145, R45, R36, R51 ;  /* 0x000000242d917223 */ /* 0x000fe20000010033 */
[----:B------:R-:W-:Y:S01]  /*5fa0*/  PRMT R36, R91, 0x7632, R36 ;  /* 0x000076325b247816 */ /* 0x000fe20000000024 */
[----:B------:R-:W-:Y:S01]  /*5fb0*/  FADD.FTZ R40, R37, R34 ;  /* 0x0000002225287221 */ /* 0x000fe20000010000 */
[----:B------:R-:W-:Y:S01]  /*5fc0*/  FADD.FTZ R32, R46, R39 ;  /* 0x000000272e207221 */ /* 0x000fe20000010000 */
[----:B------:R-:W-:Y:S01]  /*5fd0*/  FFMA.FTZ R33, R47, R39, R48 ;  /* 0x000000272f217223 */ /* 0x000fe20000010030 */
[----:B------:R-:W-:Y:S01]  /*5fe0*/  FFMA.FTZ R34, R45, R35, R50 ;  /* 0x000000232d227223 */ /* 0x000fe20000010032 */
[----:B------:R-:W-:Y:S01]  /*5ff0*/  FMUL.FTZ R39, R39, R118 ;  /* 0x0000007627277220 */ /* 0x000fe20000410000 */
[----:B------:R-:W-:Y:S02]  /*6000*/  SHF.L.U32 R37, R91, 0x10, RZ ;  /* 0x000000105b257819 */ /* 0x000fe400000006ff */
[----:B------:R-:W-:Y:S01]  /*6010*/  SHF.L.U32 R38, R36, 0x10, RZ ;  /* 0x0000001024267819 */ /* 0x000fe200000006ff */
[----:B------:R-:W-:Y:S01]  /*6020*/  FADD.FTZ R36, R40, R35 ;  /* 0x0000002328247221 */ /* 0x000fe20000010000 */
[--C-:B------:R-:W-:Y:S01]  /*6030*/  FFMA.FTZ R46, R47, R39, R34.reuse ;  /* 0x000000272f2e7223 */ /* 0x100fe20000010022 */
        /* <DEDUP_REMOVED lines=26> */
.L_x_551:
        /* <DEDUP_REMOVED lines=35> */
.L_x_552:
        /* <DEDUP_REMOVED lines=34> */
.L_x_553:
        /* <DEDUP_REMOVED lines=36> */
.L_x_554:
        /* <DEDUP_REMOVED lines=34> */
.L_x_555:
        /* <DEDUP_REMOVED lines=36> */
.L_x_556:
        /* <DEDUP_REMOVED lines=34> */
.L_x_557:
        /* <DEDUP_REMOVED lines=36> */
.L_x_558:
        /* <DEDUP_REMOVED lines=34> */
.L_x_559:
        /* <DEDUP_REMOVED lines=36> */
.L_x_560:
        /* <DEDUP_REMOVED lines=34> */
.L_x_561:
        /* <DEDUP_REMOVED lines=36> */
.L_x_562:
        /* <DEDUP_REMOVED lines=34> */
.L_x_563:
        /* <DEDUP_REMOVED lines=36> */
.L_x_564:
        /* <DEDUP_REMOVED lines=34> */
.L_x_565:
        /* <DEDUP_REMOVED lines=37> */
.L_x_566:
        /* <DEDUP_REMOVED lines=37> */
.L_x_567:
        /* <DEDUP_REMOVED lines=35> */
.L_x_568:
        /* <DEDUP_REMOVED lines=35> */
.L_x_569:
        /* <DEDUP_REMOVED lines=155> */
.L_x_571:
[----:B------:R-:W-:Y:S05]  /*9320*/  BSYNC B0 ;  /* 0x0000000000007941 */ /* 0x000fea0003800000 */
.L_x_570:
        /* <DEDUP_REMOVED lines=81> */
.L_x_573:
[----:B------:R-:W-:Y:S05]  /*9840*/  BSYNC B0 ;  /* 0x0000000000007941 */ /* 0x000fea0003800000 */
.L_x_572:
        /* <DEDUP_REMOVED lines=16> */
.L_x_575:
[----:B------:R-:W-:Y:S05]  /*9950*/  BSYNC B0 ;  /* 0x0000000000007941 */ /* 0x000fea0003800000 */
.L_x_574:
        /* <DEDUP_REMOVED lines=103> */
.L_x_578:
[----:B------:R-:W-:Y:S02]  /*9fd0*/  MOV R40, UR18 ;  /* 0x0000001200287c02 */ /* 0x000fe40008000f00 */
[----:B------:R-:W-:-:S05]  /*9fe0*/  MOV R41, UR19 ;  /* 0x0000001300297c02 */ /* 0x000fca0008000f00 */
[----:B------:R-:W2:Y:S04]  /*9ff0*/  LDG.E.STRONG.GPU R40, desc[UR20][R40.64] ;  /* 0x0000001428287981 */ /* 0x000ea8000c1ef900 */
[----:B--2---:R-:W-:Y:S01]  /*a000*/  CCTL.IVALL ;  /* 0x00000000ff00798f */ /* 0x004fe20002000000 */
[----:B------:R-:W-:Y:S05]  /*a010*/  YIELD ;  /* 0x0000000000007946 */ /* 0x000fea0003800000 */
[----:B------:R-:W-:-:S13]  /*a020*/  ISETP.NE.AND P6, PT, R40, R44, PT ;  /* 0x0000002c2800720c */ /* 0x000fda0003fc5270 */
[----:B------:R-:W-:Y:S05]  /*a030*/  @P6 BRA `(.L_x_578) ;  /* 0xfffffffc00e46947 */ /* 0x000fea000383ffff */
.L_x_577:
        /* <DEDUP_REMOVED lines=26> */
.L_x_582:
        /* <DEDUP_REMOVED lines=165> */
.L_x_581:
        /* <DEDUP_REMOVED lines=89> */
.L_x_583:
[----:B------:R-:W-:-:S04]  /*b1c0*/  LOP3.LUT P6, RZ, R119, 0x1, RZ, 0xc0, !PT ;  /* 0x0000000177ff7812 */ /* 0x000fc800078cc0ff */
[----:B------:R-:W-:-:S13]  /*b1d0*/  ISETP.NE.OR P6, PT, RZ, UR16, P6 ;  /* 0x00000010ff007c0c */ /* 0x000fda000b7c5670 */
[----:B------:R-:W-:Y:S05]  /*b1e0*/  @!P6 BRA `(.L_x_579) ;  /* 0x0000000000b4e947 */ /* 0x000fea0003800000 */
.L_x_580:
        /* <DEDUP_REMOVED lines=45> */
.L_x_579:
        /* <DEDUP_REMOVED lines=14> */
.L_x_585:
[----:B------:R-:W-:Y:S05]  /*b5a0*/  BSYNC B0 ;  /* 0x0000000000007941 */ /* 0x000fea0003800000 */
.L_x_584:
        /* <DEDUP_REMOVED lines=25> */
.L_x_576:
        /* <DEDUP_REMOVED lines=38> */
.L_x_586:
        /* <DEDUP_REMOVED lines=24> */
.L_x_588:
[----:B------:R-:W-:Y:S05]  /*bb20*/  BSYNC B0 ;  /* 0x0000000000007941 */ /* 0x000fea0003800000 */
.L_x_587:
        /* <DEDUP_REMOVED lines=27> */
.L_x_589:
        /* <DEDUP_REMOVED lines=26> */
.L_x_591:
[----:B------:R-:W-:Y:S05]  /*be80*/  BSYNC B0 ;  /* 0x0000000000007941 */ /* 0x000fea0003800000 */
.L_x_590:
        /* <DEDUP_REMOVED lines=27> */
.L_x_592:
        /* <DEDUP_REMOVED lines=26> */
.L_x_594:
[----:B------:R-:W-:Y:S05]  /*c1e0*/  BSYNC B0 ;  /* 0x0000000000007941 */ /* 0x000fea0003800000 */
.L_x_593:
[----:B------:R-:W1:Y:S01]  /*c1f0*/  LDC R22, c[0x0][0x2ac] ;  /* 0x0000ab00ff167b82 */ /* 0x000e620000000800 */
[----:B------:R-:W-:Y:S02]  /*c200*/  SHF.L.U32 R23, R23, 0x10, RZ ;  /* 0x0000001017177819 */ /* 0x000fe400000006ff */
[----:B------:R-:W-:Y:S02]  /*c210*/  SHF.L.U32 R57, R57, 0x10, RZ ;  /* 0x0000001039397819 */ /* 0x000fe400000006ff */
[----:B------:R-:W-:Y:S01]  /*c220*/  SHF.L.U32 R24, R24, 0x10, RZ ;  /* 0x0000001018187819 */ /* 0x000fe200000006ff */
[----:B------:R-:W-:Y:S01]  /*c230*/  FADD.FTZ R23, R23, -UR23 ;  /* 0x8000001717177e21 */ /* 0x000fe20008010000 */
[----:B0-----:R-:W-:Y:S01]  /*c240*/  SHF.L.U32 R17, R56, 0x10, RZ ;  /* 0x0000001038117819 */ /* 0x001fe200000006ff */
        /* <DEDUP_REMOVED lines=22> */
.L_x_595:
        /* <DEDUP_REMOVED lines=21> */
[----:B------:R-:W-:Y:S01]  /*c500*/  FFMA.FTZ R23, R24, R115, -R23 ;  /* 0x0000007318177223 */ /* 0x000fe20000010817 */
[----:B------:R-:W-:-:S03]  /*c510*/  FMUL.FTZ R17, R17, UR24 ;  /* 0x0000001811117c20 */ /* 0x000fc60008410000 */
[----:B------:R-:W-:-:S05]  /*c520*/  FMUL.FTZ R18, R23, UR24 ;  /* 0x0000001817127c20 */ /* 0x000fca0008410000 */
[----:B------:R-:W-:-:S05]  /*c530*/  F2FP.BF16.F32.PACK_AB R17, R17, R18 ;  /* 0x000000121111723e */ /* 0x000fca00000010ff */
[----:B------:R0:W-:Y:S02]  /*c540*/  STG.E desc[UR20][R20.64], R17 ;  /* 0x0000001114007986 */ /* 0x0001e4000c101914 */
.L_x_597:
[----:B------:R-:W-:Y:S05]  /*c550*/  BSYNC B0 ;  /* 0x0000000000007941 */ /* 0x000fea0003800000 */
.L_x_596:
        /* <DEDUP_REMOVED lines=26> */
[----:B--2---:R-:W-:Y:S01]  /*c700*/  FMUL.FTZ R23, R23, R44 ;  /* 0x0000002c17177220 */ /* 0x004fe20000410000 */
[----:B------:R-:W-:Y:S02]  /*c710*/  FADD.FTZ R44, -R44, 1 ;  /* 0x3f8000002c2c7421 */ /* 0x000fe40000010100 */
[----:B------:R-:W-:Y:S02]  /*c720*/  FMUL.FTZ R26, R26, R43 ;  /* 0x0000002b1a1a7220 */ /* 0x000fe40000410000 */
[----:B------:R-:W-:-:S04]  /*c730*/  FFMA.FTZ R44, R19, R44, 1 ;  /* 0x3f800000132c7423 */ /* 0x000fc8000001002c */
[----:B------:R-:W-:-:S07]  /*c740*/  FMUL.FTZ R23, R23, R44 ;  /* 0x0000002c17177220 */ /* 0x000fce0000410000 */
.L_x_598:
        /* <DEDUP_REMOVED lines=26> */
.L_x_600:
[----:B------:R-:W-:Y:S05]  /*c8f0*/  BSYNC B0 ;  /* 0x0000000000007941 */ /* 0x000fea0003800000 */
.L_x_599:
        /* <DEDUP_REMOVED lines=27> */
.L_x_601:
        /* <DEDUP_REMOVED lines=26> */
.L_x_603:
[----:B------:R-:W-:Y:S05]  /*cc50*/  BSYNC B0 ;  /* 0x0000000000007941 */ /* 0x000fea0003800000 */
.L_x_602:
        /* <DEDUP_REMOVED lines=10> */
[----:B0-2---:R-:W-:-:S03]  /*cd00*/  FFMA.FTZ R19, R24, R118, R117 ;  /* 0x0000007618137223 */ /* 0x005fc60000010075 */
        /* <DEDUP_REMOVED lines=16> */
.L_x_604:
        /* <DEDUP_REMOVED lines=26> */
.L_x_606:
[----:B------:R-:W-:Y:S05]  /*cfb0*/  BSYNC B0 ;  /* 0x0000000000007941 */ /* 0x000fea0003800000 */
.L_x_605:
        /* <DEDUP_REMOVED lines=10> */
[----:B0-23--:R-:W-:-:S03]  /*d060*/  FFMA.FTZ R19, R24, R118, R117 ;  /* 0x0000007618137223 */ /* 0x00dfc60000010075 */
        /* <DEDUP_REMOVED lines=16> */
.L_x_607:
        /* <DEDUP_REMOVED lines=26> */
.L_x_609:
[----:B------:R-:W-:Y:S05]  /*d310*/  BSYNC B0 ;  /* 0x0000000000007941 */ /* 0x000fea0003800000 */
.L_x_608:
        /* <DEDUP_REMOVED lines=27> */
.L_x_610:
        /* <DEDUP_REMOVED lines=24> */
.L_x_612:
[----:B------:R-:W-:Y:S05]  /*d650*/  BSYNC B0 ;  /* 0x0000000000007941 */ /* 0x000fea0003800000 */
.L_x_611:
        /* <DEDUP_REMOVED lines=27> */
.L_x_613:
[----:B------:R-:W-:Y:S01]  /*d810*/  LOP3.LUT P0, RZ, R119, 0x4, RZ, 0xc0, !PT ;  /* 0x0000000477ff7812 */ /* 0x000fe2000780c0ff */
[----:B------:R-:W-:-:S12]  /*d820*/  BSSY B0, `(.L_x_614) ;  /* 0x0000017000007945 */ /* 0x000fd80003800000 */
[----:B------:R-:W-:Y:S05]  /*d830*/  @!P0 BRA `(.L_x_615) ;  /* 0x0000000000548947 */ /* 0x000fea0003800000 */
[----:B------:R-:W-:Y:S01]  /*d840*/  SHF.R.S32.HI R18, RZ, 0x1f, R152 ;  /* 0x0000001fff127819 */ /* 0x000fe20000011498 */
[----:B------:R-:W-:Y:S01]  /*d850*/  ULDC.64 UR14, c[0x0][0x288] ;  /* 0x0000a200000e7ab9 */ /* 0x000fe20000000a00 */
[----:B0-234-:R-:W-:Y:S02]  /*d860*/  MOV R19, R79 ;  /* 0x0000004f00137202 */ /* 0x01dfe40000000f00 */
[----:B------:R-:W-:Y:S01]  /*d870*/  MOV R23, UR5 ;  /* 0x0000000500177c02 */ /* 0x000fe20008000f00 */
[----:B------:R-:W-:Y:S01]  /*d880*/  IMAD R21, R18, UR14, RZ ;  /* 0x0000000e12157c24 */ /* 0x000fe2000f8e02ff */
[----:B------:R-:W-:-:S03]  /*d890*/  MOV R18, R80 ;  /* 0x0000005000127202 */ /* 0x000fc60000000f00 */
[C---:B------:R-:W-:Y:S02]  /*d8a0*/  IMAD R21, R152.reuse, UR15, R21 ;  /* 0x0000000f98157c24 */ /* 0x040fe4000f8e0215 */
[----:B------:R-:W-:Y:S01]  /*d8b0*/  IMAD.WIDE.U32 R18, R152, UR14, R18 ;  /* 0x0000000e98127c25 */ /* 0x000fe2000f8e0012 */
[----:B------:R-:W-:-:S04]  /*d8c0*/  ULDC.64 UR14, c[0x0][0x210] ;  /* 0x00008400000e7ab9 */ /* 0x000fc80000000a00 */
[----:B------:R-:W-:Y:S02]  /*d8d0*/  IADD3 R21, R19, R21, RZ ;  /* 0x0000001513157210 */ /* 0x000fe40007ffe0ff */
[----:B------:R-:W-:-:S04]  /*d8e0*/  LEA R20, P0, R18, UR14, 0x1 ;  /* 0x0000000e12147c11 */ /* 0x000fc8000f8008ff */
[----:B------:R-:W-:Y:S02]  /*d8f0*/  LEA.HI.X R21, R18, UR15, R21, 0x1, P0 ;  /* 0x0000000f12157c11 */ /* 0x000fe400080f0c15 */
[----:B------:R-:W-:-:S05]  /*d900*/  MOV R18, UR5 ;  /* 0x0000000500127c02 */ /* 0x000fca0008000f00 */
[----:B------:R-:W-:Y:S01]  /*d910*/  FFMA.FTZ R19, R75, R18, UR6 ;  /* 0x000000064b137e23 */ /* 0x000fe20008010012 */
[----:B------:R-:W-:-:S03]  /*d920*/  FFMA.FTZ R18, R124, R23, UR6 ;  /* 0x000000067c127e23 */ /* 0x000fc60008010017 */
[----:B------:R-:W-:Y:S01]  /*d930*/  FFMA.FTZ R19, R76, R115, -R19 ;  /* 0x000000734c137223 */ /* 0x000fe20000010813 */
[----:B------:R-:W-:-:S03]  /*d940*/  FFMA.FTZ R18, R129, R118, -R18 ;  /* 0x0000007681127223 */ /* 0x000fc60000010812 */
[----:B------:R-:W-:Y:S01]  /*d950*/  FMUL.FTZ R19, R19, UR24 ;  /* 0x0000001813137c20 */ /* 0x000fe20008410000 */
[----:B------:R-:W-:-:S05]  /*d960*/  FMUL.FTZ R18, R18, UR24 ;  /* 0x0000001812127c20 */ /* 0x000fca0008410000 */
[----:B------:R-:W-:-:S05]  /*d970*/  F2FP.BF16.F32.PACK_AB R19, R18, R19 ;  /* 0x000000131213723e */ /* 0x000fca00000010ff */
[----:B------:R0:W-:Y:S02]  /*d980*/  STG.E desc[UR20][R20.64], R19 ;  /* 0x0000001314007986 */ /* 0x0001e4000c101914 */
.L_x_615:
[----:B------:R-:W-:Y:S05]  /*d990*/  BSYNC B0 ;  /* 0x0000000000007941 */ /* 0x000fea0003800000 */
.L_x_614:
        /* <DEDUP_REMOVED lines=27> */
.L_x_616:
        /* <DEDUP_REMOVED lines=24> */
.L_x_618:
[----:B------:R-:W-:Y:S05]  /*dcd0*/  BSYNC B0 ;  /* 0x0000000000007941 */ /* 0x000fea0003800000 */
.L_x_617:
        /* <DEDUP_REMOVED lines=27> */
.L_x_619:
[----:B------:R-:W-:Y:S04]  /*de90*/  BSSY B0, `(.L_x_620) ;  /* 0x0000017000007945 */ /* 0x000fe80003800000 */
        /* <DEDUP_REMOVED lines=22> */
.L_x_621:
[----:B------:R-:W-:Y:S05]  /*e000*/  BSYNC B0 ;  /* 0x0000000000007941 */ /* 0x000fea0003800000 */
.L_x_620:
        /* <DEDUP_REMOVED lines=27> */
.L_x_622:
        /* <DEDUP_REMOVED lines=23> */
.L_x_624:
[----:B------:R-:W-:Y:S05]  /*e330*/  BSYNC B0 ;  /* 0x0000000000007941 */ /* 0x000fea0003800000 */
.L_x_623:
        /* <DEDUP_REMOVED lines=27> */
.L_x_625:
        /* <DEDUP_REMOVED lines=23> */
.L_x_627:
[----:B------:R-:W-:Y:S05]  /*e660*/  BSYNC B0 ;  /* 0x0000000000007941 */ /* 0x000fea0003800000 */
.L_x_626:
        /* <DEDUP_REMOVED lines=27> */
.L_x_628:
        /* <DEDUP_REMOVED lines=23> */
.L_x_630:
[----:B------:R-:W-:Y:S05]  /*e990*/  BSYNC B0 ;  /* 0x0000000000007941 */ /* 0x000fea0003800000 */
.L_x_629:
        /* <DEDUP_REMOVED lines=27> */
.L_x_631:
[----:B------:R-:W-:Y:S01]  /*eb50*/  LOP3.LUT P0, RZ, R119, 0x100000, RZ, 0xc0, !PT ;  /* 0x0010000077ff7812 */ /* 0x000fe2000780c0ff */
[----:B------:R-:W-:-:S12]  /*eb60*/  BSSY B0, `(.L_x_632) ;  /* 0x0000018000007945 */ /* 0x000fd80003800000 */
[----:B------:R-:W-:Y:S05]  /*eb70*/  @!P0 BRA `(.L_x_633) ;  /* 0x0000000000588947 */ /* 0x000fea0003800000 */
[----:B0-2345:R-:W-:Y:S01]  /*eb80*/  IADD3 R21, R2, 0xf0, RZ ;  /* 0x000000f002157810 */ /* 0x03dfe20007ffe0ff */
[----:B------:R-:W-:Y:S01]  /*eb90*/  ULDC.64 UR14, c[0x0][0x288] ;  /* 0x0000a200000e7ab9 */ /* 0x000fe20000000a00 */
[----:B------:R-:W-:Y:S02]  /*eba0*/  MOV R18, R80 ;  /* 0x0000005000127202 */ /* 0x000fe40000000f00 */
[----:B------:R-:W-:Y:S02]  /*ebb0*/  SHF.R.S32.HI R20, RZ, 0x1f, R21 ;  /* 0x0000001fff147819 */ /* 0x000fe40000011415 */
[----:B------:R-:W-:Y:S02]  /*ebc0*/  MOV R19, R79 ;  /* 0x0000004f00137202 */ /* 0x000fe40000000f00 */
[----:B------:R-:W-:Y:S01]  /*ebd0*/  MOV R25, UR5 ;  /* 0x0000000500197c02 */ /* 0x000fe20008000f00 */
[----:B------:R-:W-:Y:S02]  /*ebe0*/  IMAD R20, R20, UR14, RZ ;  /* 0x0000000e14147c24 */ /* 0x000fe4000f8e02ff */
[----:B------:R-:W-:-:S04]  /*ebf0*/  IMAD.WIDE.U32 R18, R21, UR14, R18 ;  /* 0x0000000e15127c25 */ /* 0x000fc8000f8e0012 */
[----:B------:R-:W-:Y:S01]  /*ec00*/  IMAD R21, R21, UR15, R20 ;  /* 0x0000000f15157c24 */ /* 0x000fe2000f8e0214 */
[----:B------:R-:W-:Y:S02]  /*ec10*/  ULDC.64 UR14, c[0x0][0x210] ;  /* 0x00008400000e7ab9 */ /* 0x000fe40000000a00 */
[----:B------:R-:W-:Y:S02]  /*ec20*/  LEA R20, P0, R18, UR14, 0x1 ;  /* 0x0000000e12147c11 */ /* 0x000fe4000f8008ff */
[----:B------:R-:W-:-:S04]  /*ec30*/  IADD3 R21, R19, R21, RZ ;  /* 0x0000001513157210 */ /* 0x000fc80007ffe0ff */
        /* <DEDUP_REMOVED lines=10> */
.L_x_633:
[----:B------:R-:W-:Y:S05]  /*ece0*/  BSYNC B0 ;  /* 0x0000000000007941 */ /* 0x000fea0003800000 */
.L_x_632:
        /* <DEDUP_REMOVED lines=27> */
.L_x_634:
        /* <DEDUP_REMOVED lines=25> */
.L_x_636:
[----:B------:R-:W-:Y:S05]  /*f030*/  BSYNC B0 ;  /* 0x0000000000007941 */ /* 0x000fea0003800000 */
.L_x_635:
        /* <DEDUP_REMOVED lines=27> */
.L_x_637:
        /* <DEDUP_REMOVED lines=25> */
.L_x_639:
[----:B------:R-:W-:Y:S05]  /*f380*/  BSYNC B0 ;  /* 0x0000000000007941 */ /* 0x000fea0003800000 */
.L_x_638:
        /* <DEDUP_REMOVED lines=27> */
.L_x_640:
        /* <DEDUP_REMOVED lines=25> */
.L_x_642:
[----:B------:R-:W-:Y:S05]  /*f6d0*/  BSYNC B0 ;  /* 0x0000000000007941 */ /* 0x000fea0003800000 */
.L_x_641:
        /* <DEDUP_REMOVED lines=27> */
.L_x_643:
        /* <DEDUP_REMOVED lines=25> */
.L_x_645:
[----:B------:R-:W-:Y:S05]  /*fa20*/  BSYNC B0 ;  /* 0x0000000000007941 */ /* 0x000fea0003800000 */
.L_x_644:
        /* <DEDUP_REMOVED lines=27> */
.L_x_646:
        /* <DEDUP_REMOVED lines=25> */
.L_x_648:
[----:B------:R-:W-:Y:S05]  /*fd70*/  BSYNC B0 ;  /* 0x0000000000007941 */ /* 0x000fea0003800000 */
.L_x_647:
        /* <DEDUP_REMOVED lines=27> */
.L_x_649:
        /* <DEDUP_REMOVED lines=25> */
.L_x_651:
[----:B------:R-:W-:Y:S05]  /*100c0*/  BSYNC B0 ;  /* 0x0000000000007941 */ /* 0x000fea0003800000 */
.L_x_650:
        /* <DEDUP_REMOVED lines=27> */
.L_x_652:
        /* <DEDUP_REMOVED lines=25> */
.L_x_654:
[----:B------:R-:W-:Y:S05]  /*10410*/  BSYNC B0 ;  /* 0x0000000000007941 */ /* 0x000fea0003800000 */
.L_x_653:
        /* <DEDUP_REMOVED lines=10> */
[----:B--234-:R-:W-:-:S03]  /*104c0*/  FFMA.FTZ R19, R60, R118, R117 ;  /* 0x000000763c137223 */ /* 0x01cfc60000010075 */
        /* <DEDUP_REMOVED lines=16> */
.L_x_655:
        /* <DEDUP_REMOVED lines=25> */
.L_x_657:
[----:B------:R-:W-:Y:S05]  /*10760*/  BSYNC B0 ;  /* 0x0000000000007941 */ /* 0x000fea0003800000 */
.L_x_656:
        /* <DEDUP_REMOVED lines=27> */
.L_x_658:
        /* <DEDUP_REMOVED lines=25> */
.L_x_660:
[----:B------:R-:W-:Y:S05]  /*10ab0*/  BSYNC B0 ;  /* 0x0000000000007941 */ /* 0x000fea0003800000 */
.L_x_659:
[----:B------:R-:W-:Y:S01]  /*10ac0*/  SHF.L.U32 R54, R54, 0x10, RZ ;  /* 0x0000001036367819 */ /* 0x000fe200000006ff */
[----:B------:R-:W-:Y:S01]  /*10ad0*/  FADD.FTZ R27, R27, -UR23 ;  /* 0x800000171b1b7e21 */ /* 0x000fe20008010000 */
[----:B------:R-:W-:Y:S01]  /*10ae0*/  IADD3 R25, R17, 0x190, RZ ;  /* 0x0000019011197810 */ /* 0x000fe20007ffe0ff */
[----:B------:R-:W-:Y:S01]  /*10af0*/  ULDC.64 UR14, c[0x0][0x290] ;  /* 0x0000a400000e7ab9 */ /* 0x000fe20000000a00 */
[----:B0-234-:R-:W-:Y:S01]  /*10b00*/  SHF.L.U32 R20, R4, 0x10, RZ ;  /* 0x0000001004147819 */ /* 0x01dfe200000006ff */
[----:B------:R-:W-:Y:S01]  /*10b10*/  FADD.FTZ R54, R54, -UR23 ;  /* 0x8000001736367e21 */ /* 0x000fe20008010000 */
[----:B------:R-:W-:Y:S01]  /*10b20*/  SHF.L.U32 R51, R51, 0x10, RZ ;  /* 0x0000001033337819 */ /* 0x000fe200000006ff */
[----:B------:R-:W-:Y:S01]  /*10b30*/  FMUL.FTZ R27, R27, UR24 ;  /* 0x000000181b1b7c20 */ /* 0x000fe20008410000 */
[----:B------:R-:W-:Y:S01]  /*10b40*/  SHF.R.S32.HI R26, RZ, 0x1f, R25 ;  /* 0x0000001fff1a7819 */ /* 0x000fe20000011419 */
[----:B------:R-:W-:Y:S01]  /*10b50*/  FMUL.FTZ R54, R54, UR24 ;  /* 0x0000001836367c20 */ /* 0x000fe20008410000 */
[----:B------:R-:W-:Y:S06]  /*10b60*/  @!P1 BRA `(.L_x_661) ;  /* 0x0000000000489947 */ /* 0x000fec0003800000 */
[----:B-1----:R-:W-:Y:S01]  /*10b70*/  FFMA.FTZ R3, R27, R115, R116 ;  /* 0x000000731b037223 */ /* 0x002fe20000010074 */
        /* <DEDUP_REMOVED lines=17> */
.L_x_661:
        /* <DEDUP_REMOVED lines=10> */
[----:B-1----:R-:W-:Y:S02]  /*10d30*/  SHF.R.S32.HI R3, RZ, 0x1f, R22 ;  /* 0x0000001fff037819 */ /* 0x002fe40000011416 */
        /* <DEDUP_REMOVED lines=18> */
.L_x_663:
[----:B------:R-:W-:Y:S05]  /*10e60*/  BSYNC B0 ;  /* 0x0000000000007941 */ /* 0x000fea0003800000 */
.L_x_662:
[----:B------:R-:W-:Y:S01]  /*10e70*/  FADD.FTZ R21, R21, -UR23 ;  /* 0x8000001715157e21 */ /* 0x000fe20008010000 */
[----:B------:R-:W-:Y:S01]  /*10e80*/  IADD3 R26, R17, 0x1a0, RZ ;  /* 0x000001a0111a7810 */ /* 0x000fe20007ffe0ff */
[----:B------:R-:W-:Y:S01]  /*10e90*/  FADD.FTZ R50, R50, -UR23 ;  /* 0x8000001732327e21 */ /* 0x000fe20008010000 */
[----:B-1----:R-:W-:Y:S01]  /*10ea0*/  SHF.L.U32 R18, R6, 0x10, RZ ;  /* 0x0000001006127819 */ /* 0x002fe200000006ff */
[----:B------:R-:W-:Y:S01]  /*10eb0*/  FMUL.FTZ R25, R21, UR24 ;  /* 0x0000001815197c20 */ /* 0x000fe20008410000 */
[----:B------:R-:W-:Y:S01]  /*10ec0*/  SHF.L.U32 R47, R47, 0x10, RZ ;  /* 0x000000102f2f7819 */ /* 0x000fe200000006ff */
[----:B------:R-:W-:Y:S01]  /*10ed0*/  FMUL.FTZ R50, R50, UR24 ;  /* 0x0000001832327c20 */ /* 0x000fe20008410000 */
[----:B------:R-:W-:Y:S01]  /*10ee0*/  SHF.R.S32.HI R27, RZ, 0x1f, R26 ;  /* 0x0000001fff1b7819 */ /* 0x000fe2000001141a */
[----:B------:R-:W-:Y:S06]  /*10ef0*/  @!P1 BRA `(.L_x_664) ;  /* 0x0000000000489947 */ /* 0x000fec0003800000 */
        /* <DEDUP_REMOVED lines=18> */
.L_x_664:
        /* <DEDUP_REMOVED lines=9> */
[----:B0-----:R-:W-:Y:S02]  /*110b0*/  MOV R4, R80 ;  /* 0x0000005000047202 */ /* 0x001fe40000000f00 */
        /* <DEDUP_REMOVED lines=19> */
.L_x_666:
[----:B------:R-:W-:Y:S05]  /*111f0*/  BSYNC B0 ;  /* 0x0000000000007941 */ /* 0x000fea0003800000 */
.L_x_665:
[----:B------:R-:W-:Y:S01]  /*11200*/  FADD.FTZ R19, R19, -UR23 ;  /* 0x8000001713137e21 */ /* 0x000fe20008010000 */
[----:B------:R-:W-:Y:S01]  /*11210*/  IADD3 R24, R17, 0x1b0, RZ ;  /* 0x000001b011187810 */ /* 0x000fe20007ffe0ff */
[----:B------:R-:W-:Y:S01]  /*11220*/  FADD.FTZ R46, R46, -UR23 ;  /* 0x800000172e2e7e21 */ /* 0x000fe20008010000 */
[----:B------:R-:W-:Y:S01]  /*11230*/  SHF.L.U32 R8, R8, 0x10, RZ ;  /* 0x0000001008087819 */ /* 0x000fe200000006ff */
[----:B------:R-:W-:Y:S01]  /*11240*/  FMUL.FTZ R23, R19, UR24 ;  /* 0x0000001813177c20 */ /* 0x000fe20008410000 */
[----:B01----:R-:W-:Y:S01]  /*11250*/  SHF.L.U32 R3, R42, 0x10, RZ ;  /* 0x000000102a037819 */ /* 0x003fe200000006ff */
        /* <DEDUP_REMOVED lines=21> */
.L_x_667:
        /* <DEDUP_REMOVED lines=29> */
.L_x_669:
[----:B------:R-:W-:Y:S05]  /*11580*/  BSYNC B0 ;  /* 0x0000000000007941 */ /* 0x000fea0003800000 */
.L_x_668:
[----:B------:R-:W-:Y:S01]  /*11590*/  FADD.FTZ R18, R18, -UR23 ;  /* 0x8000001712127e21 */ /* 0x000fe20008010000 */
[----:B------:R-:W-:Y:S01]  /*115a0*/  IADD3 R23, R17, 0x1c0, RZ ;  /* 0x000001c011177810 */ /* 0x000fe20007ffe0ff */
[----:B------:R-:W-:Y:S01]  /*115b0*/  FADD.FTZ R39, R39, -UR23 ;  /* 0x8000001727277e21 */ /* 0x000fe20008010000 */
[----:B------:R-:W-:Y:S01]  /*115c0*/  SHF.L.U32 R10, R10, 0x10, RZ ;  /* 0x000000100a0a7819 */ /* 0x000fe200000006ff */
[----:B------:R-:W-:Y:S01]  /*115d0*/  FMUL.FTZ R21, R18, UR24 ;  /* 0x0000001812157c20 */ /* 0x000fe20008410000 */
[----:B0-----:R-:W-:Y:S01]  /*115e0*/  SHF.L.U32 R3, R32, 0x10, RZ ;  /* 0x0000001020037819 */ /* 0x001fe200000006ff */
        /* <DEDUP_REMOVED lines=21> */
.L_x_670:
        /* <DEDUP_REMOVED lines=15> */
[----:B------:R-:W-:Y:S01]  /*11830*/  ULDC.64 UR16, c[0x0][0x210] ;  /* 0x0000840000107ab9 */ /* 0x000fe20000000a00 */
[----:B------:R-:W-:Y:S02]  /*11840*/  MOV R9, UR5 ;  /* 0x0000000500097c02 */ /* 0x000fe40008000f00 */
        /* <DEDUP_REMOVED lines=12> */
.L_x_672:
[----:B------:R-:W-:Y:S05]  /*11910*/  BSYNC B0 ;  /* 0x0000000000007941 */ /* 0x000fea0003800000 */
.L_x_671:
        /* <DEDUP_REMOVED lines=27> */
.L_x_673:
        /* <DEDUP_REMOVED lines=29> */
.L_x_675:
[----:B------:R-:W-:Y:S05]  /*11ca0*/  BSYNC B0 ;  /* 0x0000000000007941 */ /* 0x000fea0003800000 */
.L_x_674:
        /* <DEDUP_REMOVED lines=27> */
.L_x_676:
        /* <DEDUP_REMOVED lines=29> */
.L_x_678:
[----:B------:R-:W-:Y:S05]  /*12030*/  BSYNC B0 ;  /* 0x0000000000007941 */ /* 0x000fea0003800000 */
.L_x_677:
[----:B-----5:R-:W-:Y:S01]  /*12040*/  IADD3 R11, R2, 0x1f0, RZ ;  /* 0x000001f0020b7810 */ /* 0x020fe20007ffe0ff */
[----:B------:R-:W-:Y:S01]  /*12050*/  FADD.FTZ R15, R15, -UR23 ;  /* 0x800000170f0f7e21 */ /* 0x000fe20008010000 */
[----:B------:R-:W-:Y:S01]  /*12060*/  FADD.FTZ R37, R37, -UR23 ;  /* 0x8000001725257e21 */ /* 0x000fe20008010000 */
[----:B------:R-:W-:Y:S02]  /*12070*/  SHF.L.U32 R16, R16, 0x10, RZ ;  /* 0x0000001010107819 */ /* 0x000fe400000006ff */
[----:B0-----:R-:W-:Y:S01]  /*12080*/  SHF.L.U32 R3, R38, 0x10, RZ ;  /* 0x0000001026037819 */ /* 0x001fe200000006ff */
        /* <DEDUP_REMOVED lines=22> */
.L_x_679:
        /* <DEDUP_REMOVED lines=12> */
[C---:B------:R-:W-:Y:S02]  /*122b0*/  IMAD R5, R11.reuse, UR15, R4 ;  /* 0x0000000f0b057c24 */ /* 0x040fe4000f8e0204 */
        /* <DEDUP_REMOVED lines=11> */
.L_x_681:
[----:B------:R-:W-:Y:S05]  /*12370*/  BSYNC B0 ;  /* 0x0000000000007941 */ /* 0x000fea0003800000 */
.L_x_680:
        /* <DEDUP_REMOVED lines=9> */
.L_x_535:
        /* <DEDUP_REMOVED lines=19> */
.L_x_684:
[----:B------:R-:W-:Y:S05]  /*12540*/  BSYNC B0 ;  /* 0x0000000000007941 */ /* 0x000fea0003800000 */
.L_x_683:
        /* <DEDUP_REMOVED lines=11> */
.L_x_686:
[----:B------:R-:W2:Y:S04]  /*12600*/  LDG.E.STRONG.GPU R5, desc[UR20][R2.64] ;  /* 0x0000001402057981 */ /* 0x000ea8000c1ef900 */
[----:B--2---:R-:W-:Y:S01]  /*12610*/  CCTL.IVALL ;  /* 0x00000000ff00798f */ /* 0x004fe20002000000 */
[----:B------:R-:W-:Y:S05]  /*12620*/  YIELD ;  /* 0x0000000000007946 */ /* 0x000fea0003800000 */
[----:B------:R-:W-:-:S13]  /*12630*/  ISETP.NE.AND P0, PT, R5, R4, PT ;  /* 0x000000040500720c */ /* 0x000fda0003f05270 */
[----:B------:R-:W-:Y:S05]  /*12640*/  @P0 BRA `(.L_x_686) ;  /* 0xfffffffc00ec0947 */ /* 0x000fea000383ffff */
.L_x_685:
        /* <DEDUP_REMOVED lines=25> */
.L_x_687:
[----:B------:R-:W-:-:S04]  /*127e0*/  LEA R6, P0, R0, UR4, 0x2 ;  /* 0x0000000400067c11 */ /* 0x000fc8000f8010ff */
[----:B------:R-:W-:Y:S02]  /*127f0*/  LEA.HI.X R7, R0, UR5, R7, 0x2, P0 ;  /* 0x0000000500077c11 */ /* 0x000fe400080f1407 */
[-C--:B------:R-:W-:Y:S02]  /*12800*/  LEA R8, P0, R25, R6.reuse, 0x2 ;  /* 0x0000000619087211 */ /* 0x080fe400078010ff */
[-C--:B------:R-:W-:Y:S01]  /*12810*/  LEA R12, P2, R27, R6.reuse, 0x2 ;  /* 0x000000061b0c7211 */ /* 0x080fe200078410ff */
[----:B--2---:R2:W3:Y:S01]  /*12820*/  LDG.E R2, desc[UR20][R6.64] ;  /* 0x0000001406027981 */ /* 0x0044e2000c1e1900 */
[----:B------:R-:W-:Y:S02]  /*12830*/  LEA R10, P1, R22, R6, 0x2 ;  /* 0x00000006160a7211 */ /* 0x000fe400078210ff */
[C---:B------:R-:W-:Y:S02]  /*12840*/  IADD3.X R9, R7.reuse, R31, RZ, P0, !PT ;  /* 0x0000001f07097210 */ /* 0x040fe400007fe4ff */
[----:B------:R-:W-:-:S02]  /*12850*/  IADD3.X R13, R7, R29, RZ, P2, !PT ;  /* 0x0000001d070d7210 */ /* 0x000fc400017fe4ff */
[----:B------:R-:W-:Y:S02]  /*12860*/  IADD3.X R11, R23, R7, RZ, P1, !PT ;  /* 0x00000007170b7210 */ /* 0x000fe40000ffe4ff */
[----:B------:R-:W3:Y:S04]  /*12870*/  LDG.E R9, desc[UR20][R8.64] ;  /* 0x0000001408097981 */ /* 0x000ee8000c1e1900 */
[----:B------:R-:W4:Y:S04]  /*12880*/  LDG.E R10, desc[UR20][R10.64] ;  /* 0x000000140a0a7981 */ /* 0x000f28000c1e1900 */
[----:B------:R-:W4:Y:S01]  /*12890*/  LDG.E R13, desc[UR20][R12.64] ;  /* 0x000000140c0d7981 */ /* 0x000f22000c1e1900 */
[----:B------:R-:W-:-:S02]  /*128a0*/  SHF.L.U32 R5, R0, 0x1, RZ ;  /* 0x0000000100057819 */ /* 0x000fc400000006ff */
[----:B------:R-:W-:-:S04]  /*128b0*/  IADD3 R0, R0, 0x180, RZ ;  /* 0x0000018000007810 */ /* 0x000fc80007ffe0ff */
[----:B------:R-:W-:Y:S02]  /*128c0*/  ISETP.GT.U32.AND P0, PT, R25, R0, PT ;  /* 0x000000001900720c */ /* 0x000fe40003f04070 */
[----:B--2---:R-:W-:-:S04]  /*128d0*/  SHF.R.S32.HI R7, RZ, 0x1f, R0 ;  /* 0x0000001fff077819 */ /* 0x004fc80000011400 */
[----:B------:R-:W-:Y:S02]  /*128e0*/  ISETP.GT.AND.EX P0, PT, R18, R7, PT, P0 ;  /* 0x000000071200720c */ /* 0x000fe40003f04300 */
[----:B---3--:R-:W-:Y:S01]  /*128f0*/  F2FP.BF16.F32.PACK_AB R19, R9, R2 ;  /* 0x000000020913723e */ /* 0x008fe200000010ff */
[----:B0-----:R-:W-:-:S04]  /*12900*/  IMAD.WIDE R2, R5, 0x2, R14 ;  /* 0x0000000205027825 */ /* 0x001fc800078e020e */
[----:B-1----:R-:W-:Y:S01]  /*12910*/  IMAD.WIDE R4, R5, 0x2, R16 ;  /* 0x0000000205047825 */ /* 0x002fe200078e0210 */
[----:B----4-:R-:W-:Y:S01]  /*12920*/  F2FP.BF16.F32.PACK_AB R21, R13, R10 ;  /* 0x0000000a0d15723e */ /* 0x010fe200000010ff */
[----:B------:R2:W-:Y:S04]  /*12930*/  STG.E desc[UR20][R2.64], R19 ;  /* 0x0000001302007986 */ /* 0x0005e8000c101914 */
[----:B------:R2:W-:Y:S01]  /*12940*/  STG.E desc[UR20][R4.64], R21 ;  /* 0x0000001504007986 */ /* 0x0005e2000c101914 */
[----:B------:R-:W-:Y:S05]  /*12950*/  @P0 BRA `(.L_x_687) ;  /* 0xfffffffc00a00947 */ /* 0x000fea000383ffff */
[----:B------:R-:W-:Y:S05]  /*12960*/  EXIT ;  /* 0x000000000000794d */ /* 0x000fea0003800000 */
.L_x_688:
        /* <DEDUP_REMOVED lines=9> */
.L_x_5139:


//--------------------- .text._Z35group_norm_nhwc_bwd_one_pass_kernelI11Bf16IOFp16WLi64ELi48ELi384EEv26Group_norm_nhwc_bwd_params --------------------------
	.section	.text._Z35group_norm_nhwc_bwd_one_pass_kernelI11Bf16IOFp16WLi64ELi48ELi384EEv26Group_norm_nhwc_bwd_params,"ax",@progbits
	.align	128
        .global         _Z35group_norm_nhwc_bwd_one_pass_kernelI11Bf16IOFp16WLi64ELi48ELi384EEv26Group_norm_nhwc_bwd_params
        .type           _Z35group_norm_nhwc_bwd_one_pass_kernelI11Bf16IOFp16WLi64ELi48ELi384EEv26Group_norm_nhwc_bwd_params,@function
        .size           _Z35group_norm_nhwc_bwd_one_pass_kernelI11Bf16IOFp16WLi64ELi48ELi384EEv26Group_norm_nhwc_bwd_params,(.L_x_5140 - _Z35group_norm_nhwc_bwd_one_pass_kernelI11Bf16IOFp16WLi64ELi48ELi384EEv26Group_norm_nhwc_bwd_params)
        .other          _Z35group_norm_nhwc_bwd_one_pass_kernelI11Bf16IOFp16WLi64ELi48ELi384EEv26Group_norm_nhwc_bwd_params,@"STO_CUDA_ENTRY STV_DEFAULT"
_Z35group_norm_nhwc_bwd_one_pass_kernelI11Bf16IOFp16WLi64ELi48ELi384EEv26Group_norm_nhwc_bwd_params:
.text._Z35group_norm_nhwc_bwd_one_pass_kernelI11Bf16IOFp16WLi64ELi48ELi384EEv26Group_norm_nhwc_bwd_params:
        /* <DEDUP_REMOVED lines=48> */
.L_x_724:
        /* <DEDUP_REMOVED lines=166> */
[----:B--2---:R-:W-:-:S02]  /*0d60*/  HADD2.F32 R4, -RZ, R4.H0_H0 ;  /* 0x20000004ff047230 */ /* 0x004fc40000004100 */
[----:B---3--:R-:W-:Y:S02]  /*0d70*/  @P0 HADD2.F32 R5, -RZ, R16.H0_H0 ;  /* 0x20000010ff050230 */ /* 0x008fe40000004100 */
[----:B----4-:R-:W-:Y:S02]  /*0d80*/  @P0 HADD2.F32 R6, -RZ, R14.H0_H0 ;  /* 0x2000000eff060230 */ /* 0x010fe40000004100 */
[----:B------:R-:W-:-:S07]  /*0d90*/  HADD2.F32 R7, -RZ, R7.H0_H0 ;  /* 0x20000007ff077230 */ /* 0x000fce0000004100 */
.L_x_691:
[----:B------:R-:W-:Y:S05]  /*0da0*/  BSYNC B0 ;  /* 0x0000000000007941 */ /* 0x000fea0003800000 */
.L_x_690:
        /* <DEDUP_REMOVED lines=26> */
.L_x_692:
        /* <DEDUP_REMOVED lines=36> */
.L_x_693:
        /* <DEDUP_REMOVED lines=34> */
.L_x_694:
        /* <DEDUP_REMOVED lines=37> */
.L_x_695:
        /* <DEDUP_REMOVED lines=89> */
.L_x_697:
[----:B------:R-:W-:Y:S05]  /*1b90*/  BSYNC B0 ;  /* 0x0000000000007941 */ /* 0x000fea0003800000 */
.L_x_696:
        /* <DEDUP_REMOVED lines=78> */
.L_x_699:
[----:B------:R-:W-:Y:S05]  /*2080*/  BSYNC B0 ;  /* 0x0000000000007941 */ /* 0x000fea0003800000 */
.L_x_698:
        /* <DEDUP_REMOVED lines=21> */
.L_x_701:
[----:B------:R-:W-:Y:S05]  /*21e0*/  BSYNC B0 ;  /* 0x0000000000007941 */ /* 0x000fea0003800000 */
.L_x_700:
        /* <DEDUP_REMOVED lines=37> */
.L_x_704:
[----:B------:R-:W2:Y:S04]  /*2440*/  LDG.E.STRONG.GPU R14, desc[UR14][R12.64] ;  /* 0x0000000e0c0e7981 */ /* 0x000ea8000c1ef900 */
[----:B--2---:R-:W-:Y:S01]  /*2450*/  CCTL.IVALL ;  /* 0x00000000ff00798f */ /* 0x004fe20002000000 */
[----:B------:R-:W-:Y:S05]  /*2460*/  YIELD ;  /* 0x0000000000007946 */ /* 0x000fea0003800000 */
[----:B------:R-:W-:-:S13]  /*2470*/  ISETP.NE.AND P0, PT, R14, R17, PT ;  /* 0x000000110e00720c */ /* 0x000fda0003f05270 */
[----:B------:R-:W-:Y:S05]  /*2480*/  @P0 BRA `(.L_x_704) ;  /* 0xfffffffc00ec0947 */ /* 0x000fea000383ffff */
.L_x_703:
        /* <DEDUP_REMOVED lines=17> */
.L_x_708:
        /* <DEDUP_REMOVED lines=115> */
.L_x_707:
        /* <DEDUP_REMOVED lines=61> */
.L_x_709:
[----:B------:R-:W-:-:S13]  /*30a0*/  ISETP.NE.OR P0, PT, R25, RZ, P0 ;  /* 0x000000ff1900720c */ /* 0x000fda0000705670 */
[----:B------:R-:W-:Y:S05]  /*30b0*/  @!P0 BRA `(.L_x_705) ;  /* 0x00000000007c8947 */ /* 0x000fea0003800000 */
.L_x_706:
        /* <DEDUP_REMOVED lines=31> */
.L_x_705:
        /* <DEDUP_REMOVED lines=11> */
.L_x_711:
[----:B------:R-:W-:Y:S05]  /*3360*/  BSYNC B0 ;  /* 0x0000000000007941 */ /* 0x000fea0003800000 */
.L_x_710:
        /* <DEDUP_REMOVED lines=16> */
.L_x_702:
        /* <DEDUP_REMOVED lines=40> */
.L_x_712:
        /* <DEDUP_REMOVED lines=21> */
.L_x_714:
[----:B------:R-:W-:Y:S05]  /*3840*/  BSYNC B0 ;  /* 0x0000000000007941 */ /* 0x000fea0003800000 */
.L_x_713:
        /* <DEDUP_REMOVED lines=39> */
.L_x_715:
        /* <DEDUP_REMOVED lines=20> */
.L_x_717:
[----:B------:R-:W-:Y:S05]  /*3c00*/  BSYNC B0 ;  /* 0x0000000000007941 */ /* 0x000fea0003800000 */
.L_x_716:
        /* <DEDUP_REMOVED lines=31> */
.L_x_718:
        /* <DEDUP_REMOVED lines=20> */
.L_x_720:
[----:B------:R-:W-:Y:S05]  /*3f40*/  BSYNC B0 ;  /* 0x0000000000007941 */ /* 0x000fea0003800000 */
.L_x_719:
        /* <DEDUP_REMOVED lines=25> */
.L_x_721:
        /* <DEDUP_REMOVED lines=19> */
.L_x_723:
[----:B------:R-:W-:Y:S05]  /*4210*/  BSYNC B0 ;  /* 0x0000000000007941 */ /* 0x000fea0003800000 */
.L_x_722:
[----:B------:R-:W-:Y:S01]  /*4220*/  ULDC UR11, c[0x0][0x10] ;  /* 0x00000400000b7ab9 */ /* 0x000fe20000000800 */
[----:B------:R-:W-:Y:S02]  /*4230*/  UIADD3 UR4, UR4, 0x1, URZ ;  /* 0x0000000104047890 */ /* 0x000fe4000fffe03f */
[----:B------:R-:W-:-:S04]  /*4240*/  UIADD3 UR10, UR11, UR10, URZ ;  /* 0x0000000a0b0a7290 */ /* 0x000fc8000fffe03f */
[----:B------:R-:W-:-:S06]  /*4250*/  UISETP.GE.AND UP0, UPT, UR10, UR5, UPT ;  /* 0x000000050a00728c */ /* 0x000fcc000bf06270 */
[----:B------:R-:W-:-:S13]  /*4260*/  PLOP3.LUT P0, PT, PT, PT, UP0, 0x80, 0x0 ;  /* 0x000000000000781c */ /* 0x000fda0003f0f008 */
[----:B------:R-:W-:Y:S05]  /*4270*/  @!P0 BRA `(.L_x_724) ;  /* 0xffffffc000208947 */ /* 0x000fea000383ffff */
.L_x_689:
        /* <DEDUP_REMOVED lines=19> */
.L_x_726:
[----:B------:R-:W-:Y:S05]  /*43b0*/  BSYNC B0 ;  /* 0x0000000000007941 */ /* 0x000fea0003800000 */
.L_x_725:
        /* <DEDUP_REMOVED lines=11> */
.L_x_728:
[----:B------:R-:W2:Y:S04]  /*4470*/  LDG.E.STRONG.GPU R5, desc[UR14][R2.64] ;  /* 0x0000000e02057981 */ /* 0x000ea8000c1ef900 */
[----:B--2---:R-:W-:Y:S01]  /*4480*/  CCTL.IVALL ;  /* 0x00000000ff00798f */ /* 0x004fe20002000000 */
[----:B------:R-:W-:Y:S05]  /*4490*/  YIELD ;  /* 0x0000000000007946 */ /* 0x000fea0003800000 */
[----:B------:R-:W-:-:S13]  /*44a0*/  ISETP.NE.AND P0, PT, R5, R0, PT ;  /* 0x000000000500720c */ /* 0x000fda0003f05270 */
[----:B------:R-:W-:Y:S05]  /*44b0*/  @P0 BRA `(.L_x_728) ;  /* 0xfffffffc00ec0947 */ /* 0x000fea000383ffff */
.L_x_727:
        /* <DEDUP_REMOVED lines=24> */
.L_x_729:
        /* <DEDUP_REMOVED lines=17> */
[----:B--2---:R-:W-:Y:S02]  /*4750*/  F2FP.F16.F32.PACK_AB R3, R15, R0 ;  /* 0x000000000f03723e */ /* 0x004fe400000000ff */
[----:B------:R-:W-:Y:S02]  /*4760*/  SHF.R.S32.HI R0, RZ, 0x1f, R38 ;  /* 0x0000001fff007819 */ /* 0x000fe40000011426 */
[----:B---3--:R-:W-:Y:S01]  /*4770*/  F2FP.F16.F32.PACK_AB R21, R19, R16 ;  /* 0x000000101315723e */ /* 0x008fe200000000ff */
[----:B------:R2:W-:Y:S04]  /*4780*/  STG.E desc[UR14][R8.64], R3 ;  /* 0x0000000308007986 */ /* 0x0005e8000c10190e */
[----:B------:R2:W-:Y:S01]  /*4790*/  STG.E desc[UR14][R10.64], R21 ;  /* 0x000000150a007986 */ /* 0x0005e2000c10190e */
[----:B------:R-:W-:-:S13]  /*47a0*/  ISETP.GT.AND.EX P0, PT, R27, R0, PT, P0 ;  /* 0x000000001b00720c */ /* 0x000fda0003f04300 */
[----:B--2---:R-:W-:Y:S05]  /*47b0*/  @P0 BRA `(.L_x_729) ;  /* 0xfffffffc00a00947 */ /* 0x004fea000383ffff */
[----:B------:R-:W-:Y:S05]  /*47c0*/  EXIT ;  /* 0x000000000000794d */ /* 0x000fea0003800000 */
.L_x_730:
        /* <DEDUP_REMOVED lines=11> */
.L_x_5140:


//--------------------- .text._Z35group_norm_nhwc_bwd_one_pass_kernelI11Bf16IOFp16WLi128ELi48ELi384EEv26Group_norm_nhwc_bwd_params --------------------------
	.section	.text._Z35group_norm_nhwc_bwd_one_pass_kernelI11Bf16IOFp16WLi128ELi48ELi384EEv26Group_norm_nhwc_bwd_params,"ax",@progbits
	.align	128
        .global         _Z35group_norm_nhwc_bwd_one_pass_kernelI11Bf16IOFp16WLi128ELi48ELi384EEv26Group_norm_nhwc_bwd_params
        .type           _Z35group_norm_nhwc_bwd_one_pass_kernelI11Bf16IOFp16WLi128ELi48ELi384EEv26Group_norm_nhwc_bwd_params,@function
        .size           _Z35group_norm_nhwc_bwd_one_pass_kernelI11Bf16IOFp16WLi128ELi48ELi384EEv26Group_norm_nhwc_bwd_params,(.L_x_5141 - _Z35group_norm_nhwc_bwd_one_pass_kernelI11Bf16IOFp16WLi128ELi48ELi384EEv26Group_norm_nhwc_bwd_params)
        .other          _Z35group_norm_nhwc_bwd_one_pass_kernelI11Bf16IOFp16WLi128ELi48ELi384EEv26Group_norm_nhwc_bwd_params,@"STO_CUDA_ENTRY STV_DEFAULT"
_Z35group_norm_nhwc_bwd_one_pass_kernelI11Bf16IOFp16WLi128ELi48ELi384EEv26Group_norm_nhwc_bwd_params:
.text._Z35group_norm_nhwc_bwd_one_pass_kernelI11Bf16IOFp16WLi128ELi48ELi384EEv26Group_norm_nhwc_bwd_params:
        /* <DEDUP_REMOVED lines=69> */
.L_x_782:
        /* <DEDUP_REMOVED lines=255> */
[----:B--2---:R-:W-:-:S02]  /*1440*/  HADD2.F32 R11, -RZ, R11.H0_H0 ;  /* 0x2000000bff0b7230 */ /* 0x004fc40000004100 */
[----:B---3--:R-:W-:Y:S02]  /*1450*/  HADD2.F32 R8, -RZ, R8.H0_H0 ;  /* 0x20000008ff087230 */ /* 0x008fe40000004100 */
[----:B----4-:R-:W-:Y:S02]  /*1460*/  @P0 HADD2.F32 R9, -RZ, R20.H0_H0 ;  /* 0x20000014ff090230 */ /* 0x010fe40000004100 */
[----:B------:R-:W-:-:S07]  /*1470*/  @P0 HADD2.F32 R10, -RZ, R18.H0_H0 ;  /* 0x20000012ff0a0230 */ /* 0x000fce0000004100 */
.L_x_733:
[----:B------:R-:W-:Y:S05]  /*1480*/  BSYNC B0 ;  /* 0x0000000000007941 */ /* 0x000fea0003800000 */
.L_x_732:
        /* <DEDUP_REMOVED lines=31> */
.L_x_734:
        /* <DEDUP_REMOVED lines=36> */
.L_x_735:
        /* <DEDUP_REMOVED lines=43> */
.L_x_736:
        /* <DEDUP_REMOVED lines=34> */
.L_x_737:
        /* <DEDUP_REMOVED lines=36> */
.L_x_738:
        /* <DEDUP_REMOVED lines=34> */
.L_x_739:
        /* <DEDUP_REMOVED lines=37> */
.L_x_740:
        /* <DEDUP_REMOVED lines=36> */
.L_x_741:
        /* <DEDUP_REMOVED lines=95> */
.L_x_743:
[----:B------:R-:W-:Y:S05]  /*2c70*/  BSYNC B0 ;  /* 0x0000000000007941 */ /* 0x000fea0003800000 */
.L_x_742:
        /* <DEDUP_REMOVED lines=81> */
.L_x_745:
[----:B------:R-:W-:Y:S05]  /*3190*/  BSYNC B0 ;  /* 0x0000000000007941 */ /* 0x000fea0003800000 */
.L_x_744:
        /* <DEDUP_REMOVED lines=20> */
.L_x_747:
[----:B------:R-:W-:Y:S05]  /*32e0*/  BSYNC B0 ;  /* 0x0000000000007941 */ /* 0x000fea0003800000 */
.L_x_746:
        /* <DEDUP_REMOVED lines=47> */
.L_x_750:
[----:B------:R-:W2:Y:S04]  /*35e0*/  LDG.E.STRONG.GPU R33, desc[UR12][R16.64] ;  /* 0x0000000c10217981 */ /* 0x000ea8000c1ef900 */
[----:B--2---:R-:W-:Y:S01]  /*35f0*/  CCTL.IVALL ;  /* 0x00000000ff00798f */ /* 0x004fe20002000000 */
[----:B------:R-:W-:Y:S05]  /*3600*/  YIELD ;  /* 0x0000000000007946 */ /* 0x000fea0003800000 */
[----:B------:R-:W-:-:S13]  /*3610*/  ISETP.NE.AND P6, PT, R33, R38, PT ;  /* 0x000000262100720c */ /* 0x000fda0003fc5270 */
[----:B------:R-:W-:Y:S05]  /*3620*/  @P6 BRA `(.L_x_750) ;  /* 0xfffffffc00ec6947 */ /* 0x000fea000383ffff */
.L_x_749:
        /* <DEDUP_REMOVED lines=18> */
.L_x_754:
        /* <DEDUP_REMOVED lines=116> */
.L_x_753:
        /* <DEDUP_REMOVED lines=62> */
.L_x_755:
[----:B------:R-:W-:-:S06]  /*4270*/  UISETP.NE.OR UP0, UPT, UR8, URZ, UP0 ;  /* 0x0000003f0800728c */ /* 0x000fcc0008705670 */
[----:B------:R-:W-:-:S13]  /*4280*/  PLOP3.LUT P6, PT, PT, PT, UP0, 0x80, 0x0 ;  /* 0x000000000000781c */ /* 0x000fda0003fcf008 */
[----:B------:R-:W-:Y:S05]  /*4290*/  @!P6 BRA `(.L_x_751) ;  /* 0x00000000007ce947 */ /* 0x000fea0003800000 */
.L_x_752:
        /* <DEDUP_REMOVED lines=31> */
.L_x_751:
        /* <DEDUP_REMOVED lines=10> */
.L_x_757:
[----:B------:R-:W-:Y:S05]  /*4530*/  BSYNC B0 ;  /* 0x0000000000007941 */ /* 0x000fea0003800000 */
.L_x_756:
        /* <DEDUP_REMOVED lines=17> */
.L_x_748:
        /* <DEDUP_REMOVED lines=42> */
.L_x_758:
        /* <DEDUP_REMOVED lines=21> */
.L_x_760:
[----:B------:R-:W-:Y:S05]  /*4a40*/  BSYNC B0 ;  /* 0x0000000000007941 */ /* 0x000fea0003800000 */
.L_x_759:
        /* <DEDUP_REMOVED lines=28> */
.L_x_761:
        /* <DEDUP_REMOVED lines=22> */
.L_x_763:
[----:B------:R-:W-:Y:S05]  /*4d70*/  BSYNC B0 ;  /* 0x0000000000007941 */ /* 0x000fea0003800000 */
.L_x_762:
        /* <DEDUP_REMOVED lines=27> */
.L_x_764:
        /* <DEDUP_REMOVED lines=22> */
.L_x_766:
[----:B------:R-:W-:Y:S05]  /*5090*/  BSYNC B0 ;  /* 0x0000000000007941 */ /* 0x000fea0003800000 */
.L_x_765:
        /* <DEDUP_REMOVED lines=27> */
.L_x_767:
        /* <DEDUP_REMOVED lines=22> */
.L_x_769:
[----:B------:R-:W-:Y:S05]  /*53b0*/  BSYNC B0 ;  /* 0x0000000000007941 */ /* 0x000fea0003800000 */
.L_x_768:
        /* <DEDUP_REMOVED lines=27> */
.L_x_770:
        /* <DEDUP_REMOVED lines=22> */
.L_x_772:
[----:B------:R-:W-:Y:S05]  /*56d0*/  BSYNC B0 ;  /* 0x0000000000007941 */ /* 0x000fea0003800000 */
.L_x_771:
        /* <DEDUP_REMOVED lines=27> */
.L_x_773:
        /* <DEDUP_REMOVED lines=22> */
.L_x_775:
[----:B------:R-:W-:Y:S05]  /*59f0*/  BSYNC B0 ;  /* 0x0000000000007941 */ /* 0x000fea0003800000 */
.L_x_774:
        /* <DEDUP_REMOVED lines=29> */
.L_x_776:
        /* <DEDUP_REMOVED lines=27> */
.L_x_778:
[----:B------:R-:W-:Y:S05]  /*5d80*/  BSYNC B0 ;  /* 0x0000000000007941 */ /* 0x000fea0003800000 */
.L_x_777:
        /* <DEDUP_REMOVED lines=30> */
.L_x_779:
        /* <DEDUP_REMOVED lines=19> */
.L_x_781:
[----:B------:R-:W-:Y:S05]  /*60a0*/  BSYNC B0 ;  /* 0x0000000000007941 */ /* 0x000fea0003800000 */
.L_x_780:
[----:B------:R-:W-:Y:S01]  /*60b0*/  ULDC UR8, c[0x0][0x2a0] ;  /* 0x0000a80000087ab9 */ /* 0x000fe20000000800 */
[----:B------:R-:W-:Y:S01]  /*60c0*/  ULDC UR9, c[0x0][0x270] ;  /* 0x00009c0000097ab9 */ /* 0x000fe20000000800 */
[----:B------:R-:W-:Y:S01]  /*60d0*/  IADD3 R55, R6, R55, RZ ;  /* 0x0000003706377210 */ /* 0x000fe20007ffe0ff */
[----:B------:R-:W-:Y:S01]  /*60e0*/  UIMAD UR8, UR8, UR9, URZ ;  /* 0x00000009080872a4 */ /* 0x000fe2000f8e023f */
[----:B------:R-:W-:-:S05]  /*60f0*/  IADD3 R54, R54, 0x1, RZ ;  /* 0x0000000136367810 */ /* 0x000fca0007ffe0ff */
[----:B------:R-:W-:-:S13]  /*6100*/  ISETP.GE.AND P0, PT, R55, UR8, PT ;  /* 0x0000000837007c0c */ /* 0x000fda000bf06270 */
[----:B------:R-:W-:Y:S05]  /*6110*/  @!P0 BRA `(.L_x_782) ;  /* 0xffffffa000cc8947 */ /* 0x000fea000383ffff */
.L_x_731:
        /* <DEDUP_REMOVED lines=23> */
.L_x_784:
[----:B------:R-:W-:Y:S05]  /*6290*/  BSYNC B0 ;  /* 0x0000000000007941 */ /* 0x000fea0003800000 */
.L_x_783:
[----:B------:R-:W-:Y:S05]  /*62a0*/  @P0 EXIT ;  /* 0x000000000000094d */ /* 0x000fea0003800000 */
[----:B------:R-:W-:Y:S05]  /*62b0*/  @P2 BRA `(.L_x_785) ;  /* 0x0000000000202947 */ /* 0x000fea0003800000 */
[----:B------:R-:W-:-:S05]  /*62c0*/  IMAD R0, R6, R9, RZ ;  /* 0x0000000906007224 */ /* 0x000fca00078e02ff */
[----:B------:R-:W-:-:S13]  /*62d0*/  ISETP.NE.AND P0, PT, R0, -0x1, PT ;  /* 0xffffffff0000780c */ /* 0x000fda0003f05270 */
[----:B------:R-:W-:Y:S05]  /*62e0*/  @!P0 BRA `(.L_x_785) ;  /* 0x0000000000148947 */ /* 0x000fea0003800000 */
.L_x_786:
[----:B0-----:R-:W2:Y:S04]  /*62f0*/  LDG.E.STRONG.GPU R5, desc[UR12][R2.64] ;  /* 0x0000000c02057981 */ /* 0x001ea8000c1ef900 */
[----:B--2---:R-:W-:Y:S01]  /*6300*/  CCTL.IVALL ;  /* 0x00000000ff00798f */ /* 0x004fe20002000000 */
[----:B------:R-:W-:Y:S05]  /*6310*/  YIELD ;  /* 0x0000000000007946 */ /* 0x000fea0003800000 */
[----:B------:R-:W-:-:S13]  /*6320*/  ISETP.NE.AND P0, PT, R5, R0, PT ;  /* 0x000000000500720c */ /* 0x000fda0003f05270 */
[----:B------:R-:W-:Y:S05]  /*6330*/  @P0 BRA `(.L_x_786) ;  /* 0xfffffffc00ec0947 */ /* 0x000fea000383ffff */
.L_x_785:
        /* <DEDUP_REMOVED lines=24> */
.L_x_787:
        /* <DEDUP_REMOVED lines=25> */
.L_x_788:
        /* <DEDUP_REMOVED lines=11> */
.L_x_5141:


//--------------------- .text._Z35group_norm_nhwc_bwd_one_pass_kernelI11Bf16IOFp16WLi256ELi48ELi384EEv26Group_norm_nhwc_bwd_params --------------------------
	.section	.text._Z35group_norm_nhwc_bwd_one_pass_kernelI11Bf16IOFp16WLi256ELi48ELi384EEv26Group_norm_nhwc_bwd_params,"ax",@progbits
	.align	128
        .global         _Z35group_norm_nhwc_bwd_one_pass_kernelI11Bf16IOFp16WLi256ELi48ELi384EEv26Group_norm_nhwc_bwd_params
        .type           _Z35group_norm_nhwc_bwd_one_pass_kernelI11Bf16IOFp16WLi256ELi48ELi384EEv26Group_norm_nhwc_bwd_params,@function
        .size           _Z35group_norm_nhwc_bwd_one_pass_kernelI11Bf16IOFp16WLi256ELi48ELi384EEv26Group_norm_nhwc_bwd_params,(.L_x_5142 - _Z35group_norm_nhwc_bwd_one_pass_kernelI11Bf16IOFp16WLi256ELi48ELi384EEv26Group_norm_nhwc_bwd_params)
        .other          _Z35group_norm_nhwc_bwd_one_pass_kernelI11Bf16IOFp16WLi256ELi48ELi384EEv26Group_norm_nhwc_bwd_params,@"STO_CUDA_ENTRY STV_DEFAULT"
_Z35group_norm_nhwc_bwd_one_pass_kernelI11Bf16IOFp16WLi256ELi48ELi384EEv26Group_norm_nhwc_bwd_params:
.text._Z35group_norm_nhwc_bwd_one_pass_kernelI11Bf16IOFp16WLi256ELi48ELi384EEv26Group_norm_nhwc_bwd_params:
        /* <DEDUP_REMOVED lines=116> */
.L_x_872:
        /* <DEDUP_REMOVED lines=409> */
[----:B--2---:R-:W-:Y:S02]  /*20d0*/  @P0 HADD2.F32 R122, -RZ, R35.H0_H0 ;  /* 0x20000023ff7a0230 */ /* 0x004fe40000004100 */
[----:B---3--:R-:W-:Y:S02]  /*20e0*/  @P0 HADD2.F32 R123, -RZ, R34.H0_H0 ;  /* 0x20000022ff7b0230 */ /* 0x008fe40000004100 */
[----:B------:R-:W0:Y:S02]  /*20f0*/  LDC.64 R34, c[0x0][0x238] ;  /* 0x00008e00ff227b82 */ /* 0x000e240000000a00 */
[----:B0-----:R-:W-:-:S05]  /*2100*/  IMAD.WIDE R34, R37, 0x2, R34 ;  /* 0x0000000225227825 */ /* 0x001fca00078e0222 */
[----:B------:R-:W2:Y:S04]  /*2110*/  LDG.E.U16 R131, desc[UR8][R34.64] ;  /* 0x0000000822837981 */ /* 0x000ea8000c1e1500 */
[----:B------:R-:W3:Y:S01]  /*2120*/  LDG.E.U16 R132, desc[UR8][R34.64+0x2] ;  /* 0x0000020822847981 */ /* 0x000ee2000c1e1500 */
[----:B--2---:R-:W-:Y:S02]  /*2130*/  HADD2.F32 R131, -RZ, R131.H0_H0 ;  /* 0x20000083ff837230 */ /* 0x004fe40000004100 */
[----:B---3--:R-:W-:-:S07]  /*2140*/  HADD2.F32 R132, -RZ, R132.H0_H0 ;  /* 0x20000084ff847230 */ /* 0x008fce0000004100 */
.L_x_791:
[----:B------:R-:W-:Y:S05]  /*2150*/  BSYNC B0 ;  /* 0x0000000000007941 */ /* 0x000fea0003800000 */
.L_x_790:
        /* <DEDUP_REMOVED lines=39> */
.L_x_792:
        /* <DEDUP_REMOVED lines=26> */
.L_x_793:
        /* <DEDUP_REMOVED lines=36> */
.L_x_794:
        /* <DEDUP_REMOVED lines=34> */
.L_x_795:
        /* <DEDUP_REMOVED lines=36> */
.L_x_796:
        /* <DEDUP_REMOVED lines=34> */
.L_x_797:
        /* <DEDUP_REMOVED lines=36> */
.L_x_798:
        /* <DEDUP_REMOVED lines=34> */
.L_x_799:
        /* <DEDUP_REMOVED lines=36> */
.L_x_800:
        /* <DEDUP_REMOVED lines=34> */
.L_x_801:
        /* <DEDUP_REMOVED lines=36> */
.L_x_802:
        /* <DEDUP_REMOVED lines=34> */
.L_x_803:
        /* <DEDUP_REMOVED lines=36> */
.L_x_804:
        /* <DEDUP_REMOVED lines=34> */
.L_x_805:
        /* <DEDUP_REMOVED lines=37> */
.L_x_806:
        /* <DEDUP_REMOVED lines=35> */
.L_x_807:
        /* <DEDUP_REMOVED lines=140> */
.L_x_809:
[----:B------:R-:W-:Y:S05]  /*4cf0*/  BSYNC B0 ;  /* 0x0000000000007941 */ /* 0x000fea0003800000 */
.L_x_808:
        /* <DEDUP_REMOVED lines=81> */
.L_x_811:
[----:B------:R-:W-:Y:S05]  /*5210*/  BSYNC B0 ;  /* 0x0000000000007941 */ /* 0x000fea0003800000 */
.L_x_810:
        /* <DEDUP_REMOVED lines=16> */
.L_x_813:
[----:B------:R-:W-:Y:S05]  /*5320*/  BSYNC B0 ;  /* 0x0000000000007941 */ /* 0x000fea0003800000 */
.L_x_812:
        /* <DEDUP_REMOVED lines=63> */
.L_x_816:
[----:B-1----:R-:W2:Y:S04]  /*5720*/  LDG.E.STRONG.GPU R66, desc[UR8][R32.64] ;  /* 0x0000000820427981 */ /* 0x002ea8000c1ef900 */
[----:B--2---:R-:W-:Y:S01]  /*5730*/  CCTL.IVALL ;  /* 0x00000000ff00798f */ /* 0x004fe20002000000 */
[----:B------:R-:W-:Y:S05]  /*5740*/  YIELD ;  /* 0x0000000000007946 */ /* 0x000fea0003800000 */
[----:B------:R-:W-:-:S13]  /*5750*/  ISETP.NE.AND P6, PT, R66, R73, PT ;  /* 0x000000494200720c */ /* 0x000fda0003fc5270 */
[----:B------:R-:W-:Y:S05]  /*5760*/  @P6 BRA `(.L_x_816) ;  /* 0xfffffffc00ec6947 */ /* 0x000fea000383ffff */
.L_x_815:
        /* <DEDUP_REMOVED lines=22> */
.L_x_820:
        /* <DEDUP_REMOVED lines=115> */
.L_x_819:
        /* <DEDUP_REMOVED lines=63> */
.L_x_821:
[----:B------:R-:W-:-:S04]  /*63f0*/  LOP3.LUT P6, RZ, R9, 0x1, RZ, 0xc0, !PT ;  /* 0x0000000109ff7812 */ /* 0x000fc800078cc0ff */
[----:B------:R-:W-:-:S13]  /*6400*/  ISETP.NE.OR P6, PT, R66, RZ, P6 ;  /* 0x000000ff4200720c */ /* 0x000fda00037c5670 */
[----:B------:R-:W-:Y:S05]  /*6410*/  @!P6 BRA `(.L_x_817) ;  /* 0x00000000007ce947 */ /* 0x000fea0003800000 */
.L_x_818:
        /* <DEDUP_REMOVED lines=31> */
.L_x_817:
        /* <DEDUP_REMOVED lines=10> */
.L_x_823:
[----:B------:R-:W-:Y:S05]  /*66b0*/  BSYNC B0 ;  /* 0x0000000000007941 */ /* 0x000fea0003800000 */
.L_x_822:
        /* <DEDUP_REMOVED lines=17> */
.L_x_814:
        /* <DEDUP_REMOVED lines=42> */
.L_x_824:
        /* <DEDUP_REMOVED lines=21> */
.L_x_826:
[----:B------:R-:W-:Y:S05]  /*6bc0*/  BSYNC B0 ;  /* 0x0000000000007941 */ /* 0x000fea0003800000 */
.L_x_825:
        /* <DEDUP_REMOVED lines=28> */
.L_x_827:
        /* <DEDUP_REMOVED lines=21> */
.L_x_829:
[----:B------:R-:W-:Y:S05]  /*6ee0*/  BSYNC B0 ;  /* 0x0000000000007941 */ /* 0x000fea0003800000 */
.L_x_828:
        /* <DEDUP_REMOVED lines=28> */
.L_x_830:
        /* <DEDUP_REMOVED lines=21> */
.L_x_832:
[----:B------:R-:W-:Y:S05]  /*7200*/  BSYNC B0 ;  /* 0x0000000000007941 */ /* 0x000fea0003800000 */
.L_x_831:
        /* <DEDUP_REMOVED lines=28> */
.L_x_833:
        /* <DEDUP_REMOVED lines=21> */
.L_x_835:
[----:B------:R-:W-:Y:S05]  /*7520*/  BSYNC B0 ;  /* 0x0000000000007941 */ /* 0x000fea0003800000 */
.L_x_834:
        /* <DEDUP_REMOVED lines=28> */
.L_x_836:
        /* <DEDUP_REMOVED lines=21> */
.L_x_838:
[----:B------:R-:W-:Y:S05]  /*7840*/  BSYNC B0 ;  /* 0x0000000000007941 */ /* 0x000fea0003800000 */
.L_x_837:
        /* <DEDUP_REMOVED lines=28> */
.L_x_839:
        /* <DEDUP_REMOVED lines=21> */
.L_x_841:
[----:B------:R-:W-:Y:S05]  /*7b60*/  BSYNC B0 ;  /* 0x0000000000007941 */ /* 0x000fea0003800000 */
.L_x_840:
        /* <DEDUP_REMOVED lines=28> */
.L_x_842:
        /* <DEDUP_REMOVED lines=21> */
.L_x_844:
[----:B------:R-:W-:Y:S05]  /*7e80*/  BSYNC B0 ;  /* 0x0000000000007941 */ /* 0x000fea0003800000 */
.L_x_843:
        /* <DEDUP_REMOVED lines=28> */
.L_x_845:
        /* <DEDUP_REMOVED lines=20> */
.L_x_847:
[----:B------:R-:W-:Y:S05]  /*8190*/  BSYNC B0 ;  /* 0x0000000000007941 */ /* 0x000fea0003800000 */
.L_x_846:
        /* <DEDUP_REMOVED lines=27> */
.L_x_848:
        /* <DEDUP_REMOVED lines=20> */
.L_x_850:
[----:B------:R-:W-:Y:S05]  /*8490*/  BSYNC B0 ;  /* 0x0000000000007941 */ /* 0x000fea0003800000 */
.L_x_849:
        /* <DEDUP_REMOVED lines=27> */
.L_x_851:
        /* <DEDUP_REMOVED lines=20> */
.L_x_853:
[----:B------:R-:W-:Y:S05]  /*8790*/  BSYNC B0 ;  /* 0x0000000000007941 */ /* 0x000fea0003800000 */
.L_x_852:
        /* <DEDUP_REMOVED lines=27> */
.L_x_854:
        /* <DEDUP_REMOVED lines=20> */
.L_x_856:
[----:B------:R-:W-:Y:S05]  /*8a90*/  BSYNC B0 ;  /* 0x0000000000007941 */ /* 0x000fea0003800000 */
.L_x_855:
        /* <DEDUP_REMOVED lines=27> */
.L_x_857:
        /* <DEDUP_REMOVED lines=20> */
.L_x_859:
[----:B------:R-:W-:Y:S05]  /*8d90*/  BSYNC B0 ;  /* 0x0000000000007941 */ /* 0x000fea0003800000 */
.L_x_858:
        /* <DEDUP_REMOVED lines=29> */
.L_x_860:
        /* <DEDUP_REMOVED lines=25> */
.L_x_862:
[----:B------:R-:W-:Y:S05]  /*9100*/  BSYNC B0 ;  /* 0x0000000000007941 */ /* 0x000fea0003800000 */
.L_x_861:
        /* <DEDUP_REMOVED lines=27> */
.L_x_863:
        /* <DEDUP_REMOVED lines=25> */
.L_x_865:
[----:B------:R-:W-:Y:S05]  /*9450*/  BSYNC B0 ;  /* 0x0000000000007941 */ /* 0x000fea0003800000 */
.L_x_864:
        /* <DEDUP_REMOVED lines=27> */
.L_x_866:
        /* <DEDUP_REMOVED lines=27> */
.L_x_868:
[----:B------:R-:W-:Y:S05]  /*97c0*/  BSYNC B0 ;  /* 0x0000000000007941 */ /* 0x000fea0003800000 */
.L_x_867:
        /* <DEDUP_REMOVED lines=25> */
.L_x_869:
        /* <DEDUP_REMOVED lines=22> */
.L_x_871:
[----:B------:R-:W-:Y:S05]  /*9ac0*/  BSYNC B0 ;  /* 0x0000000000007941 */ /* 0x000fea0003800000 */
.L_x_870:
[----:B------:R-:W-:Y:S02]  /*9ad0*/  IADD3 R26, R31, R26, RZ ;  /* 0x0000001a1f1a7210 */ /* 0x000fe40007ffe0ff */
[----:B------:R-:W-:Y:S02]  /*9ae0*/  IADD3 R27, R27, 0x1, RZ ;  /* 0x000000011b1b7810 */ /* 0x000fe40007ffe0ff */
[----:B------:R-:W-:-:S13]  /*9af0*/  ISETP.GE.AND P0, PT, R26, UR4, PT ;  /* 0x000000041a007c0c */ /* 0x000fda000bf06270 */
[----:B------:R-:W-:Y:S05]  /*9b00*/  @!P0 BRA `(.L_x_872) ;  /* 0xffffff6c000c8947 */ /* 0x000fea000383ffff */
.L_x_789:
        /* <DEDUP_REMOVED lines=23> */
.L_x_874:
[----:B------:R-:W-:Y:S05]  /*9c80*/  BSYNC B0 ;  /* 0x0000000000007941 */ /* 0x000fea0003800000 */
.L_x_873:
[----:B------:R-:W-:Y:S05]  /*9c90*/  @P0 EXIT ;  /* 0x000000000000094d */ /* 0x000fea0003800000 */
[----:B------:R-:W-:Y:S05]  /*9ca0*/  @P2 BRA `(.L_x_875) ;  /* 0x0000000000202947 */ /* 0x000fea0003800000 */
[----:B------:R-:W-:-:S05]  /*9cb0*/  IMAD R0, R4, R7, RZ ;  /* 0x0000000704007224 */ /* 0x000fca00078e02ff */
[----:B------:R-:W-:-:S13]  /*9cc0*/  ISETP.NE.AND P0, PT, R0, -0x1, PT ;  /* 0xffffffff0000780c */ /* 0x000fda0003f05270 */
[----:B------:R-:W-:Y:S05]  /*9cd0*/  @!P0 BRA `(.L_x_875) ;  /* 0x0000000000148947 */ /* 0x000fea0003800000 */
.L_x_876:
[----:B0-----:R-:W2:Y:S04]  /*9ce0*/  LDG.E.STRONG.GPU R5, desc[UR8][R2.64] ;  /* 0x0000000802057981 */ /* 0x001ea8000c1ef900 */
[----:B--2---:R-:W-:Y:S01]  /*9cf0*/  CCTL.IVALL ;  /* 0x00000000ff00798f */ /* 0x004fe20002000000 */
[----:B------:R-:W-:Y:S05]  /*9d00*/  YIELD ;  /* 0x0000000000007946 */ /* 0x000fea0003800000 */
[----:B------:R-:W-:-:S13]  /*9d10*/  ISETP.NE.AND P0, PT, R5, R0, PT ;  /* 0x000000000500720c */ /* 0x000fda0003f05270 */
[----:B------:R-:W-:Y:S05]  /*9d20*/  @P0 BRA `(.L_x_876) ;  /* 0xfffffffc00ec0947 */ /* 0x000fea000383ffff */
.L_x_875:
        /* <DEDUP_REMOVED lines=24> */
.L_x_877:
        /* <DEDUP_REMOVED lines=25> */
.L_x_878:
        /* <DEDUP_REMOVED lines=12> */
.L_x_5142:


//--------------------- .text._Z35group_norm_nhwc_bwd_one_pass_kernelI11Bf16IOFp16WLi512ELi48ELi384EEv26Group_norm_nhwc_bwd_params --------------------------
	.section	.text._Z35group_norm_nhwc_bwd_one_pass_kernelI11Bf16IOFp16WLi512ELi48ELi384EEv26Group_norm_nhwc_bwd_params,"ax",@progbits
	.align	128
        .global         _Z35group_norm_nhwc_bwd_one_pass_kernelI11Bf16IOFp16WLi512ELi48ELi384EEv26Group_norm_nhwc_bwd_params
        .type           _Z35group_norm_nhwc_bwd_one_pass_kernelI11Bf16IOFp16WLi512ELi48ELi384EEv26Group_norm_nhwc_bwd_params,@function
        .size           _Z35group_norm_nhwc_bwd_one_pass_kernelI11Bf16IOFp16WLi512ELi48ELi384EEv26Group_norm_nhwc_bwd_params,(.L_x_5143 - _Z35group_norm_nhwc_bwd_one_pass_kernelI11Bf16IOFp16WLi512ELi48ELi384EEv26Group_norm_nhwc_bwd_params)
        .other          _Z35group_norm_nhwc_bwd_one_pass_kernelI11Bf16IOFp16WLi512ELi48ELi384EEv26Group_norm_nhwc_bwd_params,@"STO_CUDA_ENTRY STV_DEFAULT"
_Z35group_norm_nhwc_bwd_one_pass_kernelI11Bf16IOFp16WLi512ELi48ELi384EEv26Group_norm_nhwc_bwd_params:
.text._Z35group_norm_nhwc_bwd_one_pass_kernelI11Bf16IOFp16WLi512ELi48ELi384EEv26Group_norm_nhwc_bwd_params:
        /* <DEDUP_REMOVED lines=181> */
.L_x_1026:
        /* <DEDUP_REMOVED lines=847> */
.L_x_881:
[----:B------:R-:W-:Y:S05]  /*4040*/  BSYNC B0 ;  /* 0x0000000000007941 */ /* 0x000fea0003800000 */
.L_x_880:
        /* <DEDUP_REMOVED lines=39> */
.L_x_882:
        /* <DEDUP_REMOVED lines=26> */
.L_x_883:
        /* <DEDUP_REMOVED lines=43> */
.L_x_884:
        /* <DEDUP_REMOVED lines=39> */
.L_x_885:
        /* <DEDUP_REMOVED lines=39> */
.L_x_886:
        /* <DEDUP_REMOVED lines=39> */
.L_x_887:
        /* <DEDUP_REMOVED lines=39> */
.L_x_888:
        /* <DEDUP_REMOVED lines=39> */
.L_x_889:
        /* <DEDUP_REMOVED lines=39> */
.L_x_890:
        /* <DEDUP_REMOVED lines=39> */
.L_x_891:
        /* <DEDUP_REMOVED lines=39> */
.L_x_892:
        /* <DEDUP_REMOVED lines=39> */
.L_x_893:
        /* <DEDUP_REMOVED lines=39> */
.L_x_894:
        /* <DEDUP_REMOVED lines=39> */
.L_x_895:
        /* <DEDUP_REMOVED lines=35> */
.L_x_896:
        /* <DEDUP_REMOVED lines=34> */
.L_x_897:
        /* <DEDUP_REMOVED lines=36> */
.L_x_898:
        /* <DEDUP_REMOVED lines=34> */
.L_x_899:
        /* <DEDUP_REMOVED lines=36> */
.L_x_900:
        /* <DEDUP_REMOVED lines=34> */
.L_x_901:
        /* <DEDUP_REMOVED lines=36> */
.L_x_902:
        /* <DEDUP_REMOVED lines=34> */
.L_x_903:
        /* <DEDUP_REMOVED lines=36> */
.L_x_904:
        /* <DEDUP_REMOVED lines=34> */
.L_x_905:
        /* <DEDUP_REMOVED lines=36> */
.L_x_906:
        /* <DEDUP_REMOVED lines=34> */
.L_x_907:
        /* <DEDUP_REMOVED lines=36> */
.L_x_908:
        /* <DEDUP_REMOVED lines=34> */
.L_x_909:
        /* <DEDUP_REMOVED lines=37> */
.L_x_910:
        /* <DEDUP_REMOVED lines=37> */
.L_x_911:
        /* <DEDUP_REMOVED lines=35> */
.L_x_912:
        /* <DEDUP_REMOVED lines=35> */
.L_x_913:
        /* <DEDUP_REMOVED lines=155> */
.L_x_915:
[----:B------:R-:W-:Y:S05]  /*9320*/  BSYNC B0 ;  /* 0x0000000000007941 */ /* 0x000fea0003800000 */
.L_x_914:
        /* <DEDUP_REMOVED lines=81> */
.L_x_917:
[----:B------:R-:W-:Y:S05]  /*9840*/  BSYNC B0 ;  /* 0x0000000000007941 */ /* 0x000fea0003800000 */
.L_x_916:
        /* <DEDUP_REMOVED lines=16> */
.L_x_919:
[----:B------:R-:W-:Y:S05]  /*9950*/  BSYNC B0 ;  /* 0x0000000000007941 */ /* 0x000fea0003800000 */
.L_x_918:
        /* <DEDUP_REMOVED lines=103> */
.L_x_922:
[----:B------:R-:W-:Y:S02]  /*9fd0*/  MOV R40, UR18 ;  /* 0x0000001200287c02 */ /* 0x000fe40008000f00 */
[----:B------:R-:W-:-:S05]  /*9fe0*/  MOV R41, UR19 ;  /* 0x0000001300297c02 */ /* 0x000fca0008000f00 */
[----:B------:R-:W2:Y:S04]  /*9ff0*/  LDG.E.STRONG.GPU R40, desc[UR20][R40.64] ;  /* 0x0000001428287981 */ /* 0x000ea8000c1ef900 */
[----:B--2---:R-:W-:Y:S01]  /*a000*/  CCTL.IVALL ;  /* 0x00000000ff00798f */ /* 0x004fe20002000000 */
[----:B------:R-:W-:Y:S05]  /*a010*/  YIELD ;  /* 0x0000000000007946 */ /* 0x000fea0003800000 */
[----:B------:R-:W-:-:S13]  /*a020*/  ISETP.NE.AND P6, PT, R40, R44, PT ;  /* 0x0000002c2800720c */ /* 0x000fda0003fc5270 */
[----:B------:R-:W-:Y:S05]  /*a030*/  @P6 BRA `(.L_x_922) ;  /* 0xfffffffc00e46947 */ /* 0x000fea000383ffff */
.L_x_921:
        /* <DEDUP_REMOVED lines=26> */
.L_x_926:
        /* <DEDUP_REMOVED lines=165> */
.L_x_925:
        /* <DEDUP_REMOVED lines=89> */
.L_x_927:
[----:B------:R-:W-:-:S04]  /*b1c0*/  LOP3.LUT P6, RZ, R119, 0x1, RZ, 0xc0, !PT ;  /* 0x0000000177ff7812 */ /* 0x000fc800078cc0ff */
[----:B------:R-:W-:-:S13]  /*b1d0*/  ISETP.NE.OR P6, PT, RZ, UR16, P6 ;  /* 0x00000010ff007c0c */ /* 0x000fda000b7c5670 */
[----:B------:R-:W-:Y:S05]  /*b1e0*/  @!P6 BRA `(.L_x_923) ;  /* 0x0000000000b4e947 */ /* 0x000fea0003800000 */
.L_x_924:
        /* <DEDUP_REMOVED lines=45> */
.L_x_923:
        /* <DEDUP_REMOVED lines=14> */
.L_x_929:
[----:B------:R-:W-:Y:S05]  /*b5a0*/  BSYNC B0 ;  /* 0x0000000000007941 */ /* 0x000fea0003800000 */
.L_x_928:
        /* <DEDUP_REMOVED lines=25> */
.L_x_920:
        /* <DEDUP_REMOVED lines=38> */
.L_x_930:
        /* <DEDUP_REMOVED lines=24> */
.L_x_932:
[----:B------:R-:W-:Y:S05]  /*bb20*/  BSYNC B0 ;  /* 0x0000000000007941 */ /* 0x000fea0003800000 */
.L_x_931:
        /* <DEDUP_REMOVED lines=27> */
.L_x_933:
        /* <DEDUP_REMOVED lines=26> */
.L_x_935:
[----:B------:R-:W-:Y:S05]  /*be80*/  BSYNC B0 ;  /* 0x0000000000007941 */ /* 0x000fea0003800000 */
.L_x_934:
        /* <DEDUP_REMOVED lines=27> */
.L_x_936:
        /* <DEDUP_REMOVED lines=26> */
.L_x_938:
[----:B------:R-:W-:Y:S05]  /*c1e0*/  BSYNC B0 ;  /* 0x0000000000007941 */ /* 0x000fea0003800000 */
.L_x_937:
        /* <DEDUP_REMOVED lines=28> */
.L_x_939:
        /* <DEDUP_REMOVED lines=26> */
.L_x_941:
[----:B------:R-:W-:Y:S05]  /*c550*/  BSYNC B0 ;  /* 0x0000000000007941 */ /* 0x000fea0003800000 */
.L_x_940:
        /* <DEDUP_REMOVED lines=31> */
.L_x_942:
        /* <DEDUP_REMOVED lines=26> */
.L_x_944:
[----:B------:R-:W-:Y:S05]  /*c8f0*/  BSYNC B0 ;  /* 0x0000000000007941 */ /* 0x000fea0003800000 */
.L_x_943:
        /* <DEDUP_REMOVED lines=27> */
.L_x_945:
        /* <DEDUP_REMOVED lines=26> */
.L_x_947:
[----:B------:R-:W-:Y:S05]  /*cc50*/  BSYNC B0 ;  /* 0x0000000000007941 */ /* 0x000fea0003800000 */
.L_x_946:
        /* <DEDUP_REMOVED lines=27> */
.L_x_948:
        /* <DEDUP_REMOVED lines=26> */
.L_x_950:
[----:B------:R-:W-:Y:S05]  /*cfb0*/  BSYNC B0 ;  /* 0x0000000000007941 */ /* 0x000fea0003800000 */
.L_x_949:
        /* <DEDUP_REMOVED lines=27> */
.L_x_951:
        /* <DEDUP_REMOVED lines=26> */
.L_x_953:
[----:B------:R-:W-:Y:S05]  /*d310*/  BSYNC B0 ;  /* 0x0000000000007941 */ /* 0x000fea0003800000 */
.L_x_952:
        /* <DEDUP_REMOVED lines=27> */
.L_x_954:
        /* <DEDUP_REMOVED lines=24> */
.L_x_956:
[----:B------:R-:W-:Y:S05]  /*d650*/  BSYNC B0 ;  /* 0x0000000000007941 */ /* 0x000fea0003800000 */
.L_x_955:
        /* <DEDUP_REMOVED lines=27> */
.L_x_957:
        /* <DEDUP_REMOVED lines=24> */
.L_x_959:
[----:B------:R-:W-:Y:S05]  /*d990*/  BSYNC B0 ;  /* 0x0000000000007941 */ /* 0x000fea0003800000 */
.L_x_958:
        /* <DEDUP_REMOVED lines=27> */
.L_x_960:
        /* <DEDUP_REMOVED lines=24> */
.L_x_962:
[----:B------:R-:W-:Y:S05]  /*dcd0*/  BSYNC B0 ;  /* 0x0000000000007941 */ /* 0x000fea0003800000 */
.L_x_961:
        /* <DEDUP_REMOVED lines=27> */
.L_x_963:
        /* <DEDUP_REMOVED lines=23> */
.L_x_965:
[----:B------:R-:W-:Y:S05]  /*e000*/  BSYNC B0 ;  /* 0x0000000000007941 */ /* 0x000fea0003800000 */
.L_x_964:
        /* <DEDUP_REMOVED lines=27> */
.L_x_966:
        /* <DEDUP_REMOVED lines=23> */
.L_x_968:
[----:B------:R-:W-:Y:S05]  /*e330*/  BSYNC B0 ;  /* 0x0000000000007941 */ /* 0x000fea0003800000 */
.L_x_967:
        /* <DEDUP_REMOVED lines=27> */
.L_x_969:
        /* <DEDUP_REMOVED lines=23> */
.L_x_971:
[----:B------:R-:W-:Y:S05]  /*e660*/  BSYNC B0 ;  /* 0x0000000000007941 */ /* 0x000fea0003800000 */
.L_x_970:
        /* <DEDUP_REMOVED lines=27> */
.L_x_972:
        /* <DEDUP_REMOVED lines=23> */
.L_x_974:
[----:B------:R-:W-:Y:S05]  /*e990*/  BSYNC B0 ;  /* 0x0000000000007941 */ /* 0x000fea0003800000 */
.L_x_973:
        /* <DEDUP_REMOVED lines=27> */
.L_x_975:
        /* <DEDUP_REMOVED lines=25> */
.L_x_977:
[----:B------:R-:W-:Y:S05]  /*ece0*/  BSYNC B0 ;  /* 0x0000000000007941 */ /* 0x000fea0003800000 */
.L_x_976:
        /* <DEDUP_REMOVED lines=27> */
.L_x_978:
        /* <DEDUP_REMOVED lines=25> */
.L_x_980:
[----:B------:R-:W-:Y:S05]  /*f030*/  BSYNC B0 ;  /* 0x0000000000007941 */ /* 0x000fea0003800000 */
.L_x_979:
        /* <DEDUP_REMOVED lines=27> */
.L_x_981:
        /* <DEDUP_REMOVED lines=25> */
.L_x_983:
[----:B------:R-:W-:Y:S05]  /*f380*/  BSYNC B0 ;  /* 0x0000000000007941 */ /* 0x000fea0003800000 */
.L_x_982:
        /* <DEDUP_REMOVED lines=27> */
.L_x_984:
        /* <DEDUP_REMOVED lines=25> */
.L_x_986:
[----:B------:R-:W-:Y:S05]  /*f6d0*/  BSYNC B0 ;  /* 0x0000000000007941 */ /* 0x000fea0003800000 */
.L_x_985:
        /* <DEDUP_REMOVED lines=27> */
.L_x_987:
        /* <DEDUP_REMOVED lines=25> */
.L_x_989:
[----:B------:R-:W-:Y:S05]  /*fa20*/  BSYNC B0 ;  /* 0x0000000000007941 */ /* 0x000fea0003800000 */
.L_x_988:
        /* <DEDUP_REMOVED lines=27> */
.L_x_990:
        /* <DEDUP_REMOVED lines=25> */
.L_x_992:
[----:B------:R-:W-:Y:S05]  /*fd70*/  BSYNC B0 ;  /* 0x0000000000007941 */ /* 0x000fea0003800000 */
.L_x_991:
        /* <DEDUP_REMOVED lines=27> */
.L_x_993:
        /* <DEDUP_REMOVED lines=25> */
.L_x_995:
[----:B------:R-:W-:Y:S05]  /*100c0*/  BSYNC B0 ;  /* 0x0000000000007941 */ /* 0x000fea0003800000 */
.L_x_994:
        /* <DEDUP_REMOVED lines=27> */
.L_x_996:
        /* <DEDUP_REMOVED lines=25> */
.L_x_998:
[----:B------:R-:W-:Y:S05]  /*10410*/  BSYNC B0 ;  /* 0x0000000000007941 */ /* 0x000fea0003800000 */
.L_x_997:
        /* <DEDUP_REMOVED lines=27> */
.L_x_999:
        /* <DEDUP_REMOVED lines=25> */
.L_x_1001:
[----:B------:R-:W-:Y:S05]  /*10760*/  BSYNC B0 ;  /* 0x0000000000007941 */ /* 0x000fea0003800000 */
.L_x_1000:
        /* <DEDUP_REMOVED lines=27> */
.L_x_1002:
        /* <DEDUP_REMOVED lines=25> */
.L_x_1004:
[----:B------:R-:W-:Y:S05]  /*10ab0*/  BSYNC B0 ;  /* 0x0000000000007941 */ /* 0x000fea0003800000 */
.L_x_1003:
        /* <DEDUP_REMOVED lines=29> */
.L_x_1005:
        /* <DEDUP_REMOVED lines=29> */
.L_x_1007:
[----:B------:R-:W-:Y:S05]  /*10e60*/  BSYNC B0 ;  /* 0x0000000000007941 */ /* 0x000fea0003800000 */
.L_x_1006:
        /* <DEDUP_REMOVED lines=27> */
.L_x_1008:
        /* <DEDUP_REMOVED lines=29> */
.L_x_1010:
[----:B------:R-:W-:Y:S05]  /*111f0*/  BSYNC B0 ;  /* 0x0000000000007941 */ /* 0x000fea0003800000 */
.L_x_1009:
        /* <DEDUP_REMOVED lines=27> */
.L_x_1011:
        /* <DEDUP_REMOVED lines=29> */
.L_x_1013:
[----:B------:R-:W-:Y:S05]  /*11580*/  BSYNC B0 ;  /* 0x0000000000007941 */ /* 0x000fea0003800000 */
.L_x_1012:
        /* <DEDUP_REMOVED lines=27> */
.L_x_1014:
        /* <DEDUP_REMOVED lines=29> */
.L_x_1016:
[----:B------:R-:W-:Y:S05]  /*11910*/  BSYNC B0 ;  /* 0x0000000000007941 */ /* 0x000fea0003800000 */
.L_x_1015:
        /* <DEDUP_REMOVED lines=27> */
.L_x_1017:
        /* <DEDUP_REMOVED lines=29> */
.L_x_1019:
[----:B------:R-:W-:Y:S05]  /*11ca0*/  BSYNC B0 ;  /* 0x0000000000007941 */ /* 0x000fea0003800000 */
.L_x_1018:
        /* <DEDUP_REMOVED lines=27> */
.L_x_1020:
        /* <DEDUP_REMOVED lines=29> */
.L_x_1022:
[----:B------:R-:W-:Y:S05]  /*12030*/  BSYNC B0 ;  /* 0x0000000000007941 */ /* 0x000fea0003800000 */
.L_x_1021:
        /* <DEDUP_REMOVED lines=27> */
.L_x_1023:
        /* <DEDUP_REMOVED lines=24> */
.L_x_1025:
[----:B------:R-:W-:Y:S05]  /*12370*/  BSYNC B0 ;  /* 0x0000000000007941 */ /* 0x000fea0003800000 */
.L_x_1024:
        /* <DEDUP_REMOVED lines=9> */
.L_x_879:
        /* <DEDUP_REMOVED lines=19> */
.L_x_1028:
[----:B------:R-:W-:Y:S05]  /*12540*/  BSYNC B0 ;  /* 0x0000000000007941 */ /* 0x000fea0003800000 */
.L_x_1027:
        /* <DEDUP_REMOVED lines=11> */
.L_x_1030:
[----:B------:R-:W2:Y:S04]  /*12600*/  LDG.E.STRONG.GPU R5, desc[UR20][R2.64] ;  /* 0x0000001402057981 */ /* 0x000ea8000c1ef900 */
[----:B--2---:R-:W-:Y:S01]  /*12610*/  CCTL.IVALL ;  /* 0x00000000ff00798f */ /* 0x004fe20002000000 */
[----:B------:R-:W-:Y:S05]  /*12620*/  YIELD ;  /* 0x0000000000007946 */ /* 0x000fea0003800000 */
[----:B------:R-:W-:-:S13]  /*12630*/  ISETP.NE.AND P0, PT, R5, R4, PT ;  /* 0x000000040500720c */ /* 0x000fda0003f05270 */
[----:B------:R-:W-:Y:S05]  /*12640*/  @P0 BRA `(.L_x_1030) ;  /* 0xfffffffc00ec0947 */ /* 0x000fea000383ffff */
.L_x_1029:
        /* <DEDUP_REMOVED lines=25> */
.L_x_1031:
        /* <DEDUP_REMOVED lines=17> */
[----:B---3--:R-:W-:Y:S01]  /*128f0*/  F2FP.F16.F32.PACK_AB R19, R9, R2 ;  /* 0x000000020913723e */ /* 0x008fe200000000ff */
[----:B0-----:R-:W-:-:S04]  /*12900*/  IMAD.WIDE R2, R5, 0x2, R14 ;  /* 0x0000000205027825 */ /* 0x001fc800078e020e */
[----:B-1----:R-:W-:Y:S01]  /*12910*/  IMAD.WIDE R4, R5, 0x2, R16 ;  /* 0x0000000205047825 */ /* 0x002fe200078e0210 */
[----:B----4-:R-:W-:Y:S01]  /*12920*/  F2FP.F16.F32.PACK_AB R21, R13, R10 ;  /* 0x0000000a0d15723e */ /* 0x010fe200000000ff */
[----:B------:R2:W-:Y:S04]  /*12930*/  STG.E desc[UR20][R2.64], R19 ;  /* 0x0000001302007986 */ /* 0x0005e8000c101914 */
[----:B------:R2:W-:Y:S01]  /*12940*/  STG.E desc[UR20][R4.64], R21 ;  /* 0x0000001504007986 */ /* 0x0005e2000c101914 */
[----:B------:R-:W-:Y:S05]  /*12950*/  @P0 BRA `(.L_x_1031) ;  /* 0xfffffffc00a00947 */ /* 0x000fea000383ffff */
[----:B------:R-:W-:Y:S05]  /*12960*/  EXIT ;  /* 0x000000000000794d */ /* 0x000fea0003800000 */
.L_x_1032:
        /* <DEDUP_REMOVED lines=9> */
.L_x_5143:


//--------------------- .text._Z35group_norm_nhwc_bwd_one_pass_kernelI11Fp16IOFp32WLi64ELi48ELi384EEv26Group_norm_nhwc_bwd_params --------------------------
	.section	.text._Z35group_norm_nhwc_bwd_one_pass_kernelI11Fp16IOFp32WLi64ELi48ELi384EEv26Group_norm_nhwc_bwd_params,"ax",@progbits
	.align	128
        .global         _Z35group_norm_nhwc_bwd_one_pass_kernelI11Fp16IOFp32WLi64ELi48ELi384EEv26Group_norm_nhwc_bwd_params
        .type           _Z35group_norm_nhwc_bwd_one_pass_kernelI11Fp16IOFp32WLi64ELi48ELi384EEv26Group_norm_nhwc_bwd_params,@function
        .size           _Z35group_norm_nhwc_bwd_one_pass_kernelI11Fp16IOFp32WLi64ELi48ELi384EEv26Group_norm_nhwc_bwd_params,(.L_x_5144 - _Z35group_norm_nhwc_bwd_one_pass_kernelI11Fp16IOFp32WLi64ELi48ELi384EEv26Group_norm_nhwc_bwd_params)
        .other          _Z35group_norm_nhwc_bwd_one_pass_kernelI11Fp16IOFp32WLi64ELi48ELi384EEv26Group_norm_nhwc_bwd_params,@"STO_CUDA_ENTRY STV_DEFAULT"
_Z35group_norm_nhwc_bwd_one_pass_kernelI11Fp16IOFp32WLi64ELi48ELi384EEv26Group_norm_nhwc_bwd_params:
.text._Z35group_norm_nhwc_bwd_one_pass_kernelI11Fp16IOFp32WLi64ELi48ELi384EEv26Group_norm_nhwc_bwd_params:
        /* <DEDUP_REMOVED lines=20> */
[----:B------:R-:W-:Y:S01]  /*0140*/  UMOV UR6, 0x400 ;  /* 0x0000040000067882 */ /* 0x000fe20000000000 */
[----:B------:R-:W-:-:S03]  /*0150*/  UIADD3.X UR11, URZ, UR15, URZ, UP0, !UPT ;  /* 0x0000000f3f0b7290 */ /* 0x000fc600087fe43f */
[----:B------:R-:W2:Y:S01]  /*0160*/  S2UR UR9, SR_CgaCtaId ;  /* 0x00000000000979c3 */ /* 0x000ea20000008800 */
[----:B------:R-:W-:Y:S01]  /*0170*/  ULDC.64 UR14, c[0x0][0x290] ;  /* 0x0000a400000e7ab9 */ /* 0x000fe20000000a00 */
[----:B------:R-:W-:Y:S02]  /*0180*/  USHF.R.S64 UR5, UR7, 0x1, UR11 ;  /* 0x0000000107057899 */ /* 0x000fe4000800100b */
[----:B------:R-:W-:-:S04]  /*0190*/  USHF.R.S32.HI UR7, URZ, 0x1, UR11 ;  /* 0x000000013f077899 */ /* 0x000fc8000801140b */
[----:B------:R-:W-:Y:S01]  /*01a0*/  USHF.L.U64.HI UR7, UR5, 0x2, UR7 ;  /* 0x0000000205077899 */ /* 0x000fe20008010207 */
[----:B0-----:R-:W-:Y:S01]  /*01b0*/  IMAD R30, R5, UR16, R2 ;  /* 0x00000010051e7c24 */ /* 0x001fe2000f8e0202 */
[----:B------:R-:W-:-:S04]  /*01c0*/  SHF.R.S32.HI R2, RZ, 0x1f, R31 ;  /* 0x0000001fff027819 */ /* 0x000fc8000001141f */
[----:B------:R-:W-:Y:S02]  /*01d0*/  ISETP.GE.U32.AND P1, PT, R30, UR14, PT ;  /* 0x0000000e1e007c0c */ /* 0x000fe4000bf26070 */
[----:B------:R-:W-:Y:S01]  /*01e0*/  SHF.R.S32.HI R3, RZ, 0x1f, R30 ;  /* 0x0000001fff037819 */ /* 0x000fe2000001141e */
[----:B--2---:R-:W-:Y:S01]  /*01f0*/  ULEA UR9, UR9, UR6, 0x18 ;  /* 0x0000000609097291 */ /* 0x004fe2000f8ec03f */
[----:B------:R-:W-:Y:S01]  /*0200*/  LEA.HI R2, R2, R31, RZ, 0x5 ;  /* 0x0000001f02027211 */ /* 0x000fe200078f28ff */
[----:B------:R-:W-:Y:S01]  /*0210*/  ULEA.HI UR6, UP0, UR8, UR4, URZ, 0x1 ;  /* 0x0000000408067291 */ /* 0x000fe2000f81083f */
[----:B------:R-:W-:Y:S02]  /*0220*/  ISETP.GE.AND.EX P1, PT, R3, UR15, PT, P1 ;  /* 0x0000000f03007c0c */ /* 0x000fe4000bf26310 */
[----:B------:R-:W-:Y:S01]  /*0230*/  SHF.R.S32.HI R2, RZ, 0x5, R2 ;  /* 0x00000005ff027819 */ /* 0x000fe20000011402 */
[----:B------:R-:W-:Y:S01]  /*0240*/  UIADD3.X UR8, URZ, UR8, URZ, UP0, !UPT ;  /* 0x000000083f087290 */ /* 0x000fe200087fe43f */
[----:B------:R-:W-:Y:S01]  /*0250*/  ISETP.LT.U32.AND P1, PT, R31, 0x180, !P1 ;  /* 0x000001801f00780c */ /* 0x000fe20004f21070 */
[----:B------:R-:W-:Y:S01]  /*0260*/  UMOV UR4, URZ ;  /* 0x0000003f00047c82 */ /* 0x000fe20008000000 */
[----:B------:R-:W-:Y:S01]  /*0270*/  IADD3 R29, R30, 0x10, RZ ;  /* 0x000000101e1d7810 */ /* 0x000fe20007ffe0ff */
[----:B------:R-:W-:Y:S01]  /*0280*/  USHF.R.S64 UR6, UR6, 0x1, UR8 ;  /* 0x0000000106067899 */ /* 0x000fe20008001008 */
[----:B------:R-:W-:Y:S01]  /*0290*/  LEA R2, R2, UR9, 0x3 ;  /* 0x0000000902027c11 */ /* 0x000fe2000f8e18ff */
[----:B------:R-:W-:Y:S01]  /*02a0*/  USHF.R.S32.HI UR8, URZ, 0x1, UR8 ;  /* 0x000000013f087899 */ /* 0x000fe20008011408 */
[----:B------:R-:W-:-:S03]  /*02b0*/  UMOV UR9, UR10 ;  /* 0x0000000a00097c82 */ /* 0x000fc60008000000 */
[----:B-1----:R-:W-:-:S12]  /*02c0*/  USHF.L.U64.HI UR8, UR6, 0x2, UR8 ;  /* 0x0000000206087899 */ /* 0x002fd80008010208 */
.L_x_1068:
[----:B0-----:R-:W0:Y:S01]  /*02d0*/  LDC R9, c[0x0][0x2a0] ;  /* 0x0000a800ff097b82 */ /* 0x001e220000000800 */
[----:B------:R-:W-:Y:S01]  /*02e0*/  IABS R6, UR9 ;  /* 0x0000000900067c13 */ /* 0x000fe20008000000 */
[----:B-1----:R-:W1:Y:S01]  /*02f0*/  S2R R10, SR_TID.X ;  /* 0x00000000000a7919 */ /* 0x002e620000002100 */
[----:B------:R-:W-:Y:S01]  /*0300*/  ISETP.LE.AND P4, PT, RZ, UR9, PT ;  /* 0x00000009ff007c0c */ /* 0x000fe2000bf83270 */
[----:B------:R-:W-:Y:S01]  /*0310*/  ULDC.64 UR10, c[0x0][0x298] ;  /* 0x0000a600000a7ab9 */ /* 0x000fe20000000a00 */
[----:B------:R-:W-:Y:S01]  /*0320*/  ULDC.64 UR14, c[0x0][0x290] ;  /* 0x0000a400000e7ab9 */ /* 0x000fe20000000a00 */
[C---:B------:R-:W-:Y:S02]  /*0330*/  IADD3 R20, R30.reuse, 0x20, RZ ;  /* 0x000000201e147810 */ /* 0x040fe40007ffe0ff */
[----:B--2---:R-:W2:Y:S01]  /*0340*/  @P1 LDC.64 R12, c[0x0][0x288] ;  /* 0x0000a200ff0c1b82 */ /* 0x004ea20000000a00 */
[----:B------:R-:W-:Y:S02]  /*0350*/  IADD3 R19, R30, 0x30, RZ ;  /* 0x000000301e137810 */ /* 0x000fe40007ffe0ff */
[----:B------:R-:W-:-:S02]  /*0360*/  SHF.R.S32.HI R23, RZ, 0x1f, R20 ;  /* 0x0000001fff177819 */ /* 0x000fc40000011414 */
[----:B------:R-:W-:Y:S02]  /*0370*/  CS2R R26, SRZ ;  /* 0x00000000001a7805 */ /* 0x000fe4000001ff00 */
[----:B------:R-:W-:Y:S01]  /*0380*/  SHF.R.S32.HI R21, RZ, 0x1f, R19 ;  /* 0x0000001fff157819 */ /* 0x000fe20000011413 */
[----:B------:R-:W3:Y:S01]  /*0390*/  @P1 LDC.64 R14, c[0x0][0x228] ;  /* 0x00008a00ff0e1b82 */ /* 0x000ee20000000a00 */
[----:B0-----:R-:W-:-:S04]  /*03a0*/  IABS R8, R9 ;  /* 0x0000000900087213 */ /* 0x001fc80000000000 */
[----:B------:R-:W0:Y:S08]  /*03b0*/  I2F.RP R3, R8 ;  /* 0x0000000800037306 */ /* 0x000e300000209400 */
[----:B0-----:R-:W0:Y:S02]  /*03c0*/  MUFU.RCP R3, R3 ;  /* 0x0000000300037308 */ /* 0x001e240000001000 */
[----:B0-----:R-:W-:-:S06]  /*03d0*/  IADD3 R4, R3, 0xffffffe, RZ ;  /* 0x0ffffffe03047810 */ /* 0x001fcc0007ffe0ff */
[----:B------:R0:W4:Y:S02]  /*03e0*/  F2I.FTZ.U32.TRUNC.NTZ R5, R4 ;  /* 0x0000000400057305 */ /* 0x000124000021f000 */
[----:B0-----:R-:W-:Y:S01]  /*03f0*/  HFMA2.MMA R4, -RZ, RZ, 0, 0 ;  /* 0x00000000ff047435 */ /* 0x001fe200000001ff */
[----:B----4-:R-:W-:-:S05]  /*0400*/  IADD3 R7, RZ, -R5, RZ ;  /* 0x80000005ff077210 */ /* 0x010fca0007ffe0ff */
[----:B------:R-:W-:-:S04]  /*0410*/  IMAD R7, R7, R8, RZ ;  /* 0x0000000807077224 */ /* 0x000fc800078e02ff */
[----:B------:R-:W-:Y:S01]  /*0420*/  IMAD.HI.U32 R5, R5, R7, R4 ;  /* 0x0000000705057227 */ /* 0x000fe200078e0004 */
[----:B------:R-:W-:-:S05]  /*0430*/  MOV R7, R6 ;  /* 0x0000000600077202 */ /* 0x000fca0000000f00 */
[----:B------:R-:W-:-:S04]  /*0440*/  IMAD.HI.U32 R6, R5, R7, RZ ;  /* 0x0000000705067227 */ /* 0x000fc800078e00ff */
[----:B-1----:R-:W-:Y:S01]  /*0450*/  IMAD.WIDE.U32 R4, R10, -0x55555555, RZ ;  /* 0xaaaaaaab0a047825 */ /* 0x002fe200078e00ff */
[----:B------:R-:W-:-:S04]  /*0460*/  IADD3 R3, -R6, RZ, RZ ;  /* 0x000000ff06037210 */ /* 0x000fc80007ffe1ff */
[----:B------:R-:W-:Y:S01]  /*0470*/  SHF.R.U32.HI R5, RZ, 0x4, R5 ;  /* 0x00000004ff057819 */ /* 0x000fe20000011605 */
[----:B------:R-:W-:Y:S01]  /*0480*/  IMAD R3, R8, R3, R7 ;  /* 0x0000000308037224 */ /* 0x000fe200078e0207 */
[----:B------:R-:W-:-:S03]  /*0490*/  LOP3.LUT R7, R9, UR9, RZ, 0x3c, !PT ;  /* 0x0000000909077c12 */ /* 0x000fc6000f8e3cff */
[----:B------:R-:W-:Y:S01]  /*04a0*/  IMAD R5, R5, -0x18, R10 ;  /* 0xffffffe805057824 */ /* 0x000fe200078e020a */
[----:B------:R-:W-:Y:S01]  /*04b0*/  ISETP.GT.U32.AND P0, PT, R8, R3, PT ;  /* 0x000000030800720c */ /* 0x000fe20003f04070 */
[----:B------:R-:W0:Y:S01]  /*04c0*/  @P1 LDC.64 R10, c[0x0][0x230] ;  /* 0x00008c00ff0a1b82 */ /* 0x000e220000000a00 */
        /* <DEDUP_REMOVED lines=10> */
[----:B------:R-:W-:Y:S02]  /*0570*/  @!P4 IADD3 R3, -R3, RZ, RZ ;  /* 0x000000ff0303c210 */ /* 0x000fe40007ffe1ff */
[----:B------:R-:W-:Y:S02]  /*0580*/  @P2 IADD3 R6, R6, 0x1, RZ ;  /* 0x0000000106062810 */ /* 0x000fe40007ffe0ff */
[----:B------:R-:W-:Y:S02]  /*0590*/  SEL R32, R4, R3, !P0 ;  /* 0x0000000304207207 */ /* 0x000fe40004000000 */
[----:B------:R-:W-:-:S02]  /*05a0*/  @!P5 IADD3 R6, -R6, RZ, RZ ;  /* 0x000000ff0606d210 */ /* 0x000fc40007ffe1ff */
[----:B------:R-:W-:Y:S01]  /*05b0*/  SHF.L.U32 R8, R5, 0x1, RZ ;  /* 0x0000000105087819 */ /* 0x000fe200000006ff */
[----:B------:R-:W-:Y:S01]  /*05c0*/  IMAD R9, R32, 0x30, RZ ;  /* 0x0000003020097824 */ /* 0x000fe200078e02ff */
[----:B------:R-:W-:Y:S02]  /*05d0*/  SEL R5, R4, R6, !P0 ;  /* 0x0000000604057207 */ /* 0x000fe40004000000 */
[----:B------:R-:W-:Y:S02]  /*05e0*/  SHF.R.S32.HI R6, RZ, 0x1f, R8 ;  /* 0x0000001fff067819 */ /* 0x000fe40000011408 */
[----:B------:R-:W-:Y:S02]  /*05f0*/  IADD3 R34, P2, R8, R9, RZ ;  /* 0x0000000908227210 */ /* 0x000fe40007f5e0ff */
[----:B------:R-:W-:Y:S02]  /*0600*/  SHF.R.S32.HI R4, RZ, 0x1f, R5 ;  /* 0x0000001fff047819 */ /* 0x000fe40000011405 */
[----:B------:R-:W-:-:S02]  /*0610*/  LEA.HI.X.SX32 R35, R9, R6, 0x1, P2 ;  /* 0x0000000609237211 */ /* 0x000fc400010f0eff */
[----:B------:R-:W-:Y:S01]  /*0620*/  SHF.R.S32.HI R3, RZ, 0x1f, R29 ;  /* 0x0000001fff037819 */ /* 0x000fe2000001141d */
[----:B------:R-:W-:Y:S01]  /*0630*/  IMAD R4, R4, UR10, RZ ;  /* 0x0000000a04047c24 */ /* 0x000fe2000f8e02ff */
[----:B------:R-:W-:Y:S01]  /*0640*/  ISETP.GE.U32.AND P0, PT, R29, UR14, PT ;  /* 0x0000000e1d007c0c */ /* 0x000fe2000bf06070 */
[----:B------:R-:W-:Y:S01]  /*0650*/  IMAD.WIDE.U32 R34, R5, UR10, R34 ;  /* 0x0000000a05227c25 */ /* 0x000fe2000f8e0022 */
[----:B------:R-:W-:Y:S02]  /*0660*/  ISETP.GE.U32.AND P2, PT, R20, UR14, PT ;  /* 0x0000000e14007c0c */ /* 0x000fe4000bf46070 */
[----:B------:R-:W-:Y:S01]  /*0670*/  ISETP.GE.AND.EX P0, PT, R3, UR15, PT, P0 ;  /* 0x0000000f03007c0c */ /* 0x000fe2000bf06300 */
[----:B------:R-:W-:Y:S01]  /*0680*/  IMAD R37, R5, UR11, R4 ;  /* 0x0000000b05257c24 */ /* 0x000fe2000f8e0204 */
[----:B------:R-:W-:Y:S01]  /*0690*/  @P1 MOV R36, R34 ;  /* 0x0000002200241202 */ /* 0x000fe20000000f00 */
[-C--:B--2---:R-:W-:Y:S01]  /*06a0*/  @P1 IMAD R4, R7, R12.reuse, RZ ;  /* 0x0000000c07041224 */ /* 0x084fe200078e02ff */
[----:B------:R-:W-:Y:S01]  /*06b0*/  ISETP.GT.U32.OR P0, PT, R31, 0x17f, P0 ;  /* 0x0000017f1f00780c */ /* 0x000fe20000704470 */
[----:B------:R-:W-:Y:S01]  /*06c0*/  ULDC.64 UR10, c[0x0][0x248] ;  /* 0x00009200000a7ab9 */ /* 0x000fe20000000a00 */
[----:B------:R-:W-:Y:S01]  /*06d0*/  IADD3 R37, R35, R37, RZ ;  /* 0x0000002523257210 */ /* 0x000fe20007ffe0ff */
[C---:B------:R-:W-:Y:S01]  /*06e0*/  @P1 IMAD R5, R30.reuse, R13, R4 ;  /* 0x0000000d1e051224 */ /* 0x040fe200078e0204 */
[----:B------:R-:W-:Y:S01]  /*06f0*/  UIMAD.WIDE UR10, UR9, 0x8, UR10 ;  /* 0x00000008090a78a5 */ /* 0x000fe2000f8e020a */
[----:B------:R-:W-:Y:S01]  /*0700*/  ISETP.GE.AND.EX P2, PT, R23, UR15, PT, P2 ;  /* 0x0000000f17007c0c */ /* 0x000fe2000bf46320 */
[----:B------:R-:W-:Y:S01]  /*0710*/  @P1 IMAD.WIDE.U32 R12, R30, R12, R36 ;  /* 0x0000000c1e0c1225 */ /* 0x000fe200078e0024 */
[----:B------:R-:W-:-:S03]  /*0720*/  ISETP.GE.U32.AND P3, PT, R19, UR14, PT ;  /* 0x0000000e13007c0c */ /* 0x000fc6000bf66070 */
[----:B------:R-:W-:Y:S02]  /*0730*/  MOV R4, UR10 ;  /* 0x0000000a00047c02 */ /* 0x000fe40008000f00 */
[----:B------:R-:W-:Y:S01]  /*0740*/  @P1 IADD3 R13, R13, R5, RZ ;  /* 0x000000050d0d1210 */ /* 0x000fe20007ffe0ff */
[----:B------:R-:W1:Y:S01]  /*0750*/  @!P0 LDC.64 R6, c[0x0][0x288] ;  /* 0x0000a200ff068b82 */ /* 0x000e620000000a00 */
[----:B------:R-:W-:Y:S02]  /*0760*/  MOV R5, UR11 ;  /* 0x0000000b00057c02 */ /* 0x000fe40008000f00 */
[C---:B------:R-:W-:Y:S02]  /*0770*/  @P1 SHF.L.U32 R25, R12.reuse, 0x1, RZ ;  /* 0x000000010c191819 */ /* 0x040fe400000006ff */
[----:B------:R-:W-:Y:S02]  /*0780*/  ISETP.GT.U32.OR P2, PT, R31, 0x17f, P2 ;  /* 0x0000017f1f00780c */ /* 0x000fe40001744470 */
[----:B------:R-:W-:Y:S01]  /*0790*/  @!P0 MOV R17, R37 ;  /* 0x0000002500118202 */ /* 0x000fe20000000f00 */
[----:B------:R-:W2:Y:S01]  /*07a0*/  LDG.E.64 R4, desc[UR12][R4.64] ;  /* 0x0000000c04047981 */ /* 0x000ea2000c1e1b00 */
[----:B------:R-:W-:Y:S01]  /*07b0*/  @P1 SHF.L.U64.HI R22, R12, 0x1, R13 ;  /* 0x000000010c161819 */ /* 0x000fe2000001020d */
[----:B------:R-:W-:Y:S01]  /*07c0*/  HFMA2.MMA R28, -RZ, RZ, 0, 0 ;  /* 0x00000000ff1c7435 */ /* 0x000fe200000001ff */
[----:B0-----:R-:W-:Y:S01]  /*07d0*/  @P1 IADD3 R10, P4, R25, R10, RZ ;  /* 0x0000000a190a1210 */ /* 0x001fe20007f9e0ff */
[----:B------:R-:W0:Y:S01]  /*07e0*/  @!P0 LDC.64 R12, c[0x0][0x230] ;  /* 0x00008c00ff0c8b82 */ /* 0x000e220000000a00 */
[----:B------:R-:W-:Y:S01]  /*07f0*/  ISETP.GE.AND.EX P3, PT, R21, UR15, PT, P3 ;  /* 0x0000000f15007c0c */ /* 0x000fe2000bf66330 */
[----:B------:R-:W-:Y:S01]  /*0800*/  UMOV UR14, 0x3f800000 ;  /* 0x3f800000000e7882 */ /* 0x000fe20000000000 */
[----:B------:R-:W-:Y:S01]  /*0810*/  @P1 IADD3.X R11, R22, R11, RZ, P4, !PT ;  /* 0x0000000b160b1210 */ /* 0x000fe200027fe4ff */
[----:B------:R-:W-:-:S04]  /*0820*/  ULDC.U8 UR11, c[0x0][0x2a4] ;  /* 0x0000a900000b7ab9 */ /* 0x000fc80000000000 */
[----:B------:R4:W5:Y:S01]  /*0830*/  @P1 LDG.E R27, desc[UR12][R10.64] ;  /* 0x0000000c0a1b1981 */ /* 0x000962000c1e1900 */
[----:B-1----:R-:W-:-:S04]  /*0840*/  @!P0 IMAD R16, R3, R6, RZ ;  /* 0x0000000603108224 */ /* 0x002fc800078e02ff */
[----:B------:R-:W-:Y:S01]  /*0850*/  @!P0 IMAD R3, R29, R7, R16 ;  /* 0x000000071d038224 */ /* 0x000fe200078e0210 */
[----:B------:R-:W-:Y:S01]  /*0860*/  @!P0 MOV R16, R34 ;  /* 0x0000002200108202 */ /* 0x000fe20000000f00 */
[----:B----4-:R-:W1:Y:S01]  /*0870*/  @!P2 LDC.64 R10, c[0x0][0x288] ;  /* 0x0000a200ff0aab82 */ /* 0x010e620000000a00 */
[----:B------:R-:W-:-:S03]  /*0880*/  ISETP.GT.U32.OR P3, PT, R31, 0x17f, P3 ;  /* 0x0000017f1f00780c */ /* 0x000fc60001f64470 */
[----:B------:R-:W-:Y:S01]  /*0890*/  @!P0 IMAD.WIDE.U32 R16, R29, R6, R16 ;  /* 0x000000061d108225 */ /* 0x000fe200078e0010 */
[----:B---3--:R-:W-:-:S04]  /*08a0*/  @P1 IADD3 R24, P4, R25, R14, RZ ;  /* 0x0000000e19181210 */ /* 0x008fc80007f9e0ff */
[----:B------:R-:W-:Y:S02]  /*08b0*/  @!P0 IADD3 R17, R17, R3, RZ ;  /* 0x0000000311118210 */ /* 0x000fe40007ffe0ff */
[C---:B------:R-:W-:Y:S02]  /*08c0*/  @!P0 SHF.L.U32 R3, R16.reuse, 0x1, RZ ;  /* 0x0000000110038819 */ /* 0x040fe400000006ff */
[----:B------:R-:W-:Y:S01]  /*08d0*/  @!P0 SHF.L.U64.HI R18, R16, 0x1, R17 ;  /* 0x0000000110128819 */ /* 0x000fe20000010211 */
[----:B------:R-:W3:Y:S01]  /*08e0*/  @!P3 LDC.64 R6, c[0x0][0x288] ;  /* 0x0000a200ff06bb82 */ /* 0x000ee20000000a00 */
[----:B------:R-:W-:Y:S02]  /*08f0*/  @P1 IADD3.X R25, R22, R15, RZ, P4, !PT ;  /* 0x0000000f16191210 */ /* 0x000fe400027fe4ff */
[----:B0-----:R-:W-:-:S03]  /*0900*/  @!P0 IADD3 R12, P5, R3, R12, RZ ;  /* 0x0000000c030c8210 */ /* 0x001fc60007fbe0ff */
[----:B------:R0:W5:Y:S02]  /*0910*/  @P1 LDG.E R26, desc[UR12][R24.64] ;  /* 0x0000000c181a1981 */ /* 0x000164000c1e1900 */
[----:B------:R-:W4:Y:S01]  /*0920*/  @!P0 LDC.64 R16, c[0x0][0x228] ;  /* 0x00008a00ff108b82 */ /* 0x000f220000000a00 */
[----:B------:R-:W-:Y:S01]  /*0930*/  @!P0 IADD3.X R13, R18, R13, RZ, P5, !PT ;  /* 0x0000000d120d8210 */ /* 0x000fe20002ffe4ff */
[----:B-1----:R-:W-:Y:S01]  /*0940*/  @!P2 IMAD R22, R23, R10, RZ ;  /* 0x0000000a1716a224 */ /* 0x002fe200078e02ff */
[----:B0-----:R-:W-:-:S05]  /*0950*/  @!P2 MOV R24, R34 ;  /* 0x000000220018a202 */ /* 0x001fca0000000f00 */
[----:B------:R-:W0:Y:S01]  /*0960*/  @!P2 LDC.64 R14, c[0x0][0x230] ;  /* 0x00008c00ff0eab82 */ /* 0x000e220000000a00 */
[----:B------:R-:W-:Y:S01]  /*0970*/  @!P2 MOV R25, R37 ;  /* 0x000000250019a202 */ /* 0x000fe20000000f00 */
[C---:B------:R-:W-:Y:S01]  /*0980*/  @!P2 IMAD R22, R20.reuse, R11, R22 ;  /* 0x0000000b1416a224 */ /* 0x040fe200078e0216 */
[----:B------:R1:W5:Y:S01]  /*0990*/  @!P0 LDG.E R28, desc[UR12][R12.64] ;  /* 0x0000000c0c1c8981 */ /* 0x000362000c1e1900 */
[----:B------:R-:W-:-:S04]  /*09a0*/  @!P2 IMAD.WIDE.U32 R24, R20, R10, R24 ;  /* 0x0000000a1418a225 */ /* 0x000fc800078e0018 */
[----:B------:R-:W0:Y:S08]  /*09b0*/  @!P2 LDC.64 R10, c[0x0][0x228] ;  /* 0x00008a00ff0aab82 */ /* 0x000e300000000a00 */
[----:B-1----:R-:W1:Y:S01]  /*09c0*/  @!P3 LDC.64 R12, c[0x0][0x230] ;  /* 0x00008c00ff0cbb82 */ /* 0x002e620000000a00 */
[----:B----4-:R-:W-:Y:S01]  /*09d0*/  @!P0 IADD3 R16, P4, R3, R16, RZ ;  /* 0x0000001003108210 */ /* 0x010fe20007f9e0ff */
[----:B---3--:R-:W-:Y:S01]  /*09e0*/  @!P3 IMAD R23, R21, R6, RZ ;  /* 0x000000061517b224 */ /* 0x008fe200078e02ff */
[----:B------:R-:W-:-:S02]  /*09f0*/  @!P2 IADD3 R3, R25, R22, RZ ;  /* 0x000000161903a210 */ /* 0x000fc40007ffe0ff */
[----:B------:R-:W-:Y:S02]  /*0a00*/  @!P3 MOV R20, R34 ;  /* 0x000000220014b202 */ /* 0x000fe40000000f00 */
[----:B------:R-:W-:Y:S02]  /*0a10*/  @!P3 MOV R21, R37 ;  /* 0x000000250015b202 */ /* 0x000fe40000000f00 */
[C---:B------:R-:W-:Y:S01]  /*0a20*/  @!P2 SHF.L.U64.HI R22, R24.reuse, 0x1, R3 ;  /* 0x000000011816a819 */ /* 0x040fe20000010203 */
[C---:B------:R-:W-:Y:S01]  /*0a30*/  @!P3 IMAD R23, R19.reuse, R7, R23 ;  /* 0x000000071317b224 */ /* 0x040fe200078e0217 */
[----:B------:R-:W-:Y:S01]  /*0a40*/  @!P2 SHF.L.U32 R3, R24, 0x1, RZ ;  /* 0x000000011803a819 */ /* 0x000fe200000006ff */
[----:B------:R-:W-:Y:S01]  /*0a50*/  @!P3 IMAD.WIDE.U32 R20, R19, R6, R20 ;  /* 0x000000061314b225 */ /* 0x000fe200078e0014 */
[----:B------:R-:W-:Y:S02]  /*0a60*/  CS2R R24, SRZ ;  /* 0x0000000000187805 */ /* 0x000fe4000001ff00 */
[----:B------:R-:W-:Y:S01]  /*0a70*/  @!P0 IADD3.X R17, R18, R17, RZ, P4, !PT ;  /* 0x0000001112118210 */ /* 0x000fe200027fe4ff */
[----:B------:R-:W3:Y:S01]  /*0a80*/  @!P3 LDC.64 R6, c[0x0][0x228] ;  /* 0x00008a00ff06bb82 */ /* 0x000ee20000000a00 */
[----:B0-----:R-:W-:-:S02]  /*0a90*/  @!P2 IADD3 R14, P4, R3, R14, RZ ;  /* 0x0000000e030ea210 */ /* 0x001fc40007f9e0ff */
[----:B------:R-:W-:Y:S01]  /*0aa0*/  @!P3 IADD3 R21, R21, R23, RZ ;  /* 0x000000171515b210 */ /* 0x000fe20007ffe0ff */
[----:B------:R-:W5:Y:S01]  /*0ab0*/  @!P0 LDG.E R25, desc[UR12][R16.64] ;  /* 0x0000000c10198981 */ /* 0x000f62000c1e1900 */
[----:B------:R-:W-:Y:S02]  /*0ac0*/  @!P3 SHF.L.U32 R19, R20, 0x1, RZ ;  /* 0x000000011413b819 */ /* 0x000fe400000006ff */
[----:B------:R-:W-:Y:S02]  /*0ad0*/  @!P2 IADD3 R10, P0, R3, R10, RZ ;  /* 0x0000000a030aa210 */ /* 0x000fe40007f1e0ff */
[----:B------:R-:W-:Y:S02]  /*0ae0*/  @!P2 IADD3.X R15, R22, R15, RZ, P4, !PT ;  /* 0x0000000f160fa210 */ /* 0x000fe400027fe4ff */
[----:B------:R-:W-:Y:S02]  /*0af0*/  @!P3 SHF.L.U64.HI R20, R20, 0x1, R21 ;  /* 0x000000011414b819 */ /* 0x000fe40000010215 */
[----:B-1----:R-:W-:-:S02]  /*0b00*/  @!P3 IADD3 R12, P4, R19, R12, RZ ;  /* 0x0000000c130cb210 */ /* 0x002fc40007f9e0ff */
[----:B------:R-:W-:Y:S02]  /*0b10*/  @!P2 IADD3.X R11, R22, R11, RZ, P0, !PT ;  /* 0x0000000b160ba210 */ /* 0x000fe400007fe4ff */
[----:B------:R-:W-:Y:S02]  /*0b20*/  MOV R22, RZ ;  /* 0x000000ff00167202 */ /* 0x000fe40000000f00 */
[----:B------:R-:W-:-:S04]  /*0b30*/  @!P3 IADD3.X R13, R20, R13, RZ, P4, !PT ;  /* 0x0000000d140db210 */ /* 0x000fc800027fe4ff */
[----:B------:R-:W5:Y:S04]  /*0b40*/  @!P2 LDG.E R22, desc[UR12][R10.64] ;  /* 0x0000000c0a16a981 */ /* 0x000f68000c1e1900 */
[----:B------:R-:W5:Y:S01]  /*0b50*/  @!P3 LDG.E R24, desc[UR12][R12.64] ;  /* 0x0000000c0c18b981 */ /* 0x000f62000c1e1900 */
[----:B------:R-:W-:-:S10]  /*0b60*/  HFMA2.MMA R23, -RZ, RZ, 0, 0 ;  /* 0x00000000ff177435 */ /* 0x000fd400000001ff */
[----:B------:R-:W5:Y:S01]  /*0b70*/  @!P2 LDG.E R23, desc[UR12][R14.64] ;  /* 0x0000000c0e17a981 */ /* 0x000f62000c1e1900 */
[----:B------:R-:W-:Y:S01]  /*0b80*/  HFMA2.MMA R3, -RZ, RZ, 0, 0 ;  /* 0x00000000ff037435 */ /* 0x000fe200000001ff */
[----:B---3--:R-:W-:Y:S01]  /*0b90*/  @!P3 IADD3 R6, P5, R19, R6, RZ ;  /* 0x000000061306b210 */ /* 0x008fe20007fbe0ff */
[----:B------:R-:W-:Y:S03]  /*0ba0*/  BSSY B0, `(.L_x_1034) ;  /* 0x000001c000007945 */ /* 0x000fe60003800000 */
[----:B------:R-:W-:-:S05]  /*0bb0*/  @!P3 IADD3.X R7, R20, R7, RZ, P5, !PT ;  /* 0x000000071407b210 */ /* 0x000fca0002ffe4ff */
[----:B------:R0:W5:Y:S02]  /*0bc0*/  @!P3 LDG.E R3, desc[UR12][R6.64] ;  /* 0x0000000c0603b981 */ /* 0x000164000c1e1900 */
[----:B0-----:R-:W-:Y:S02]  /*0bd0*/  CS2R R6, SRZ ;  /* 0x0000000000067805 */ /* 0x001fe4000001ff00 */
[----:B--2---:R-:W-:-:S13]  /*0be0*/  R2UR UR17, R4 ;  /* 0x00000000041172ca */ /* 0x004fda00000e0000 */
[----:B------:R-:W-:-:S05]  /*0bf0*/  MOV R4, UR17 ;  /* 0x0000001100047c02 */ /* 0x000fca0008000f00 */
[----:B------:R-:W-:-:S05]  /*0c00*/  FFMA.FTZ R5, -R4, UR17, R5 ;  /* 0x0000001104057c23 */ /* 0x000fca0008010105 */
[----:B------:R-:W-:-:S13]  /*0c10*/  FSETP.GTU.FTZ.AND P0, PT, R5, RZ, PT ;  /* 0x000000ff0500720b */ /* 0x000fda0003f1c000 */
[----:B------:R-:W-:Y:S01]  /*0c20*/  VOTEU.ANY UP0, P0 ;  /* 0x00000000003f7886 */ /* 0x000fe20000000100 */
[----:B------:R-:W-:-:S04]  /*0c30*/  PLOP3.LUT P0, PT, PT, PT, UP0, 0x80, 0x0 ;  /* 0x000000000000781c */ /* 0x000fc80003f0f008 */
[----:B------:R-:W-:-:S09]  /*0c40*/  @UP0 ULDC UR10, c[0x0][0x250] ;  /* 0x00009400000a0ab9 */ /* 0x000fd20000000800 */
[----:B------:R-:W-:-:S06]  /*0c50*/  @P0 FADD.FTZ R14, R5, UR10 ;  /* 0x0000000a050e0e21 */ /* 0x000fcc0008010000 */
[----:B------:R-:W0:Y:S01]  /*0c60*/  @P0 MUFU.RSQ R14, R14 ;  /* 0x0000000e000e0308 */ /* 0x000e220000001400 */
[----:B------:R-:W-:Y:S02]  /*0c70*/  CS2R R4, SRZ ;  /* 0x0000000000047805 */ /* 0x000fe4000001ff00 */
[----:B0-----:R-:W-:Y:S02]  /*0c80*/  @P0 R2UR UR10, R14 ;  /* 0x000000000e0a02ca */ /* 0x001fe400000e0000 */
[----:B------:R-:W-:-:S11]  /*0c90*/  ISETP.GT.U32.AND P0, PT, R31, 0x17f, PT ;  /* 0x0000017f1f00780c */ /* 0x000fd60003f04070 */
[----:B------:R-:W-:Y:S02]  /*0ca0*/  @UP0 UMOV UR14, UR10 ;  /* 0x0000000a000e0c82 */ /* 0x000fe40008000000 */
[----:B------:R-:W-:Y:S05]  /*0cb0*/  @P0 BRA `(.L_x_1035) ;  /* 0x0000000000280947 */ /* 0x000fea0003800000 */
        /* <DEDUP_REMOVED lines=10> */
.L_x_1035:
[----:B------:R-:W-:Y:S05]  /*0d60*/  BSYNC B0 ;  /* 0x0000000000007941 */ /* 0x000fea0003800000 */
.L_x_1034:
[----:B------:R-:W-:Y:S01]  /*0d70*/  ISETP.NE.AND P3, PT, RZ, UR11, PT ;  /* 0x0000000bff007c0c */ /* 0x000fe2000bf65270 */
[--C-:B0----5:R-:W-:Y:S02]  /*0d80*/  HADD2.F32 R8, -RZ, R27.reuse.H0_H0 ;  /* 0x2000001bff087230 */ /* 0x121fe40000004100 */
[--C-:B------:R-:W-:Y:S02]  /*0d90*/  HADD2.F32 R10, -RZ, R27.reuse.H1_H1 ;  /* 0x3000001bff0a7230 */ /* 0x100fe40000004100 */
[----:B------:R-:W-:Y:S02]  /*0da0*/  HADD2.F32 R9, -RZ, R27.H0_H0 ;  /* 0x2000001bff097230 */ /* 0x000fe40000004100 */
[----:B------:R-:W-:Y:S01]  /*0db0*/  FADD.FTZ R8, R8, -UR17 ;  /* 0x8000001108087e21 */ /* 0x000fe20008010000 */
[--C-:B------:R-:W-:Y:S02]  /*0dc0*/  HADD2.F32 R13, -RZ, R26.reuse.H0_H0 ;  /* 0x2000001aff0d7230 */ /* 0x100fe40000004100 */
[----:B------:R-:W-:Y:S01]  /*0dd0*/  FADD.FTZ R14, R10, -UR17 ;  /* 0x800000110a0e7e21 */ /* 0x000fe20008010000 */
[----:B------:R-:W-:-:S02]  /*0de0*/  HADD2.F32 R11, -RZ, R26.H1_H1 ;  /* 0x3000001aff0b7230 */ /* 0x000fc40000004100 */
[----:B------:R-:W-:Y:S01]  /*0df0*/  FMUL.FTZ R15, R8, UR14 ;  /* 0x0000000e080f7c20 */ /* 0x000fe20008410000 */
[--C-:B------:R-:W-:Y:S02]  /*0e00*/  HADD2.F32 R12, -RZ, R28.reuse.H0_H0 ;  /* 0x2000001cff0c7230 */ /* 0x100fe40000004100 */
[----:B------:R-:W-:Y:S01]  /*0e10*/  FMUL.FTZ R8, R14, UR14 ;  /* 0x0000000e0e087c20 */ /* 0x000fe20008410000 */
[----:B------:R-:W-:Y:S01]  /*0e20*/  HADD2.F32 R10, -RZ, R28.H1_H1 ;  /* 0x3000001cff0a7230 */ /* 0x000fe20000004100 */
        /* <DEDUP_REMOVED lines=19> */
.L_x_1036:
[----:B------:R-:W-:Y:S01]  /*0f60*/  FADD.FTZ R9, R9, -UR17 ;  /* 0x8000001109097e21 */ /* 0x000fe20008010000 */
[----:B------:R-:W-:Y:S01]  /*0f70*/  FADD.FTZ R12, R12, -UR17 ;  /* 0x800000110c0c7e21 */ /* 0x000fe20008010000 */
[----:B------:R-:W-:Y:S01]  /*0f80*/  FADD.FTZ R14, R10, -UR17 ;  /* 0x800000110a0e7e21 */ /* 0x000fe20008010000 */
[--C-:B------:R-:W-:Y:S02]  /*0f90*/  HADD2.F32 R15, -RZ, R25.reuse.H0_H0 ;  /* 0x20000019ff0f7230 */ /* 0x100fe40000004100 */
[----:B------:R-:W-:Y:S01]  /*0fa0*/  FMUL.FTZ R10, R9, UR14 ;  /* 0x0000000e090a7c20 */ /* 0x000fe20008410000 */
[----:B------:R-:W-:Y:S01]  /*0fb0*/  FMUL.FTZ R9, R13, R4 ;  /* 0x000000040d097220 */ /* 0x000fe20000410000 */
[----:B------:R-:W-:Y:S01]  /*0fc0*/  FMUL.FTZ R17, R12, UR14 ;  /* 0x0000000e0c117c20 */ /* 0x000fe20008410000 */
[----:B------:R-:W-:Y:S01]  /*0fd0*/  FMUL.FTZ R12, R14, UR14 ;  /* 0x0000000e0e0c7c20 */ /* 0x000fe20008410000 */
[C---:B------:R-:W-:Y:S01]  /*0fe0*/  FFMA.FTZ R14, R10.reuse, R13, RZ ;  /* 0x0000000d0a0e7223 */ /* 0x040fe200000100ff */
[----:B------:R-:W-:Y:S01]  /*0ff0*/  FFMA.FTZ R21, R10, R9, RZ ;  /* 0x000000090a157223 */ /* 0x000fe200000100ff */
[----:B------:R-:W-:Y:S01]  /*1000*/  FMUL.FTZ R19, R11, R5 ;  /* 0x000000050b137220 */ /* 0x000fe20000410000 */
[----:B------:R-:W-:Y:S01]  /*1010*/  FADD.FTZ R16, RZ, R9 ;  /* 0x00000009ff107221 */ /* 0x000fe20000010000 */
[----:B------:R-:W-:Y:S01]  /*1020*/  HADD2.F32 R10, -RZ, R25.H1_H1 ;  /* 0x30000019ff0a7230 */ /* 0x000fe20000004100 */
        /* <DEDUP_REMOVED lines=19> */
.L_x_1037:
[----:B------:R-:W-:Y:S01]  /*1160*/  FADD.FTZ R20, RZ, R13 ;  /* 0x0000000dff147221 */ /* 0x000fe20000010000 */
[C---:B------:R-:W-:Y:S01]  /*1170*/  FFMA.FTZ R18, R8.reuse, R19, R21 ;  /* 0x0000001308127223 */ /* 0x040fe20000010015 */
[----:B------:R-:W-:Y:S01]  /*1180*/  FFMA.FTZ R9, R17, R15, R14 ;  /* 0x0000000f11097223 */ /* 0x000fe2000001000e */
[----:B------:R-:W-:Y:S01]  /*1190*/  FFMA.FTZ R21, R8, R11, RZ ;  /* 0x0000000b08157223 */ /* 0x000fe200000100ff */
[----:B------:R-:W-:Y:S01]  /*11a0*/  FADD.FTZ R13, R20, R15 ;  /* 0x0000000f140d7221 */ /* 0x000fe20000010000 */
[----:B------:R-:W-:Y:S01]  /*11b0*/  FMUL.FTZ R15, R15, R4 ;  /* 0x000000040f0f7220 */ /* 0x000fe20000410000 */
[----:B------:R-:W-:Y:S01]  /*11c0*/  FADD.FTZ R11, RZ, R11 ;  /* 0x0000000bff0b7221 */ /* 0x000fe20000010000 */
[----:B------:R-:W-:Y:S01]  /*11d0*/  FADD.FTZ R16, R19, R16 ;  /* 0x0000001013107221 */ /* 0x000fe20000010000 */
[----:B------:R-:W-:Y:S01]  /*11e0*/  FFMA.FTZ R14, R12, R10, R21 ;  /* 0x0000000a0c0e7223 */ /* 0x000fe20000010015 */
[----:B------:R-:W-:Y:S01]  /*11f0*/  FFMA.FTZ R17, R17, R15, R18 ;  /* 0x0000000f11117223 */ /* 0x000fe20000010012 */
[----:B------:R-:W-:Y:S01]  /*1200*/  FADD.FTZ R8, R11, R10 ;  /* 0x0000000a0b087221 */ /* 0x000fe20000010000 */
[----:B------:R-:W-:Y:S01]  /*1210*/  FMUL.FTZ R10, R10, R5 ;  /* 0x000000050a0a7220 */ /* 0x000fe20000410000 */
[----:B------:R-:W-:-:S02]  /*1220*/  HADD2.F32 R11, -RZ, R23.H0_H0 ;  /* 0x20000017ff0b7230 */ /* 0x000fc40000004100 */
[----:B------:R-:W-:Y:S01]  /*1230*/  FADD.FTZ R19, R16, R15 ;  /* 0x0000000f10137221 */ /* 0x000fe20000010000 */
[----:B------:R-:W-:Y:S02]  /*1240*/  HADD2.F32 R18, -RZ, R23.H1_H1 ;  /* 0x30000017ff127230 */ /* 0x000fe40000004100 */
[----:B------:R-:W-:Y:S01]  /*1250*/  FFMA.FTZ R15, R12, R10, R17 ;  /* 0x0000000a0c0f7223 */ /* 0x000fe20000010011 */
[----:B------:R-:W-:Y:S01]  /*1260*/  FADD.FTZ R17, R11, -UR17 ;  /* 0x800000110b117e21 */ /* 0x000fe20008010000 */
[----:B------:R-:W-:Y:S01]  /*1270*/  FADD.FTZ R16, R10, R19 ;  /* 0x000000130a107221 */ /* 0x000fe20000010000 */
[----:B------:R-:W-:Y:S01]  /*1280*/  FADD.FTZ R12, R18, -UR17 ;  /* 0x80000011120c7e21 */ /* 0x000fe20008010000 */
[--C-:B------:R-:W-:Y:S02]  /*1290*/  HADD2.F32 R18, -RZ, R22.reuse.H0_H0 ;  /* 0x20000016ff127230 */ /* 0x100fe40000004100 */
[----:B------:R-:W-:Y:S01]  /*12a0*/  FMUL.FTZ R17, R17, UR14 ;  /* 0x0000000e11117c20 */ /* 0x000fe20008410000 */
[----:B------:R-:W-:-:S02]  /*12b0*/  HADD2.F32 R11, -RZ, R22.H1_H1 ;  /* 0x30000016ff0b7230 */ /* 0x000fc40000004100 */
        /* <DEDUP_REMOVED lines=20> */
.L_x_1038:
[----:B------:R-:W-:Y:S01]  /*1400*/  FMUL.FTZ R20, R18, R4 ;  /* 0x0000000412147220 */ /* 0x000fe20000410000 */
[----:B------:R-:W-:Y:S01]  /*1410*/  FFMA.FTZ R9, R17, R18, R9 ;  /* 0x0000001211097223 */ /* 0x000fe20000010009 */
[--C-:B------:R-:W-:Y:S02]  /*1420*/  HADD2.F32 R19, -RZ, R24.reuse.H0_H0 ;  /* 0x20000018ff137230 */ /* 0x100fe40000004100 */
[----:B------:R-:W-:Y:S01]  /*1430*/  FADD.FTZ R10, R13, R18 ;  /* 0x000000120d0a7221 */ /* 0x000fe20000010000 */
[----:B------:R-:W-:Y:S01]  /*1440*/  FFMA.FTZ R15, R17, R20, R15 ;  /* 0x00000014110f7223 */ /* 0x000fe2000001000f */
[----:B------:R-:W-:Y:S01]  /*1450*/  FADD.FTZ R17, R16, R20 ;  /* 0x0000001410117221 */ /* 0x000fe20000010000 */
[----:B------:R-:W-:Y:S02]  /*1460*/  HADD2.F32 R20, -RZ, R24.H1_H1 ;  /* 0x30000018ff147230 */ /* 0x000fe40000004100 */
[----:B------:R-:W-:Y:S01]  /*1470*/  FMUL.FTZ R18, R11, R5 ;  /* 0x000000050b127220 */ /* 0x000fe20000410000 */
[----:B------:R-:W-:Y:S01]  /*1480*/  FFMA.FTZ R13, R12, R11, R14 ;  /* 0x0000000b0c0d7223 */ /* 0x000fe2000001000e */
[----:B------:R-:W-:Y:S01]  /*1490*/  FADD.FTZ R19, R19, -UR17 ;  /* 0x8000001113137e21 */ /* 0x000fe20008010000 */
[----:B------:R-:W-:Y:S01]  /*14a0*/  FADD.FTZ R14, R20, -UR17 ;  /* 0x80000011140e7e21 */ /* 0x000fe20008010000 */
[----:B------:R-:W-:Y:S01]  /*14b0*/  FFMA.FTZ R16, R12, R18, R15 ;  /* 0x000000120c107223 */ /* 0x000fe2000001000f */
[----:B------:R-:W-:Y:S01]  /*14c0*/  FADD.FTZ R18, R18, R17 ;  /* 0x0000001112127221 */ /* 0x000fe20000010000 */
[----:B------:R-:W-:-:S02]  /*14d0*/  HADD2.F32 R15, -RZ, R3.H0_H0 ;  /* 0x20000003ff0f7230 */ /* 0x000fc40000004100 */
[----:B------:R-:W-:Y:S01]  /*14e0*/  FMUL.FTZ R17, R19, UR14 ;  /* 0x0000000e13117c20 */ /* 0x000fe20008410000 */
[----:B------:R-:W-:Y:S01]  /*14f0*/  FMUL.FTZ R14, R14, UR14 ;  /* 0x0000000e0e0e7c20 */ /* 0x000fe20008410000 */
        /* <DEDUP_REMOVED lines=20> */
.L_x_1039:
[----:B------:R-:W-:Y:S01]  /*1640*/  FMUL.FTZ R19, R15, R4 ;  /* 0x000000040f137220 */ /* 0x000fe20000410000 */
[----:B------:R-:W-:Y:S01]  /*1650*/  ISETP.GT.AND P0, PT, R0, 0x1e, PT ;  /* 0x0000001e0000780c */ /* 0x000fe20003f04270 */
[----:B------:R-:W0:Y:S01]  /*1660*/  S2UR UR15, SR_CgaCtaId ;  /* 0x00000000000f79c3 */ /* 0x000e220000008800 */
[----:B------:R-:W-:Y:S01]  /*1670*/  UMOV UR11, 0x400 ;  /* 0x00000400000b7882 */ /* 0x000fe20000000000 */
[----:B------:R-:W-:Y:S01]  /*1680*/  FFMA.FTZ R21, R17, R19, R16 ;  /* 0x0000001311157223 */ /* 0x000fe20000010010 */
[----:B------:R-:W-:Y:S01]  /*1690*/  FMUL.FTZ R16, R12, R5 ;  /* 0x000000050c107220 */ /* 0x000fe20000410000 */
[----:B------:R-:W-:Y:S01]  /*16a0*/  FADD.FTZ R19, R18, R19 ;  /* 0x0000001312137221 */ /* 0x000fe20000010000 */
[----:B------:R-:W-:Y:S01]  /*16b0*/  UIADD3 UR10, UR11, 0x80, URZ ;  /* 0x000000800b0a7890 */ /* 0x000fe2000fffe03f */
[----:B------:R-:W-:Y:S01]  /*16c0*/  ISETP.NE.AND P2, PT, R31, RZ, PT ;  /* 0x000000ff1f00720c */ /* 0x000fe20003f45270 */
        /* <DEDUP_REMOVED lines=8> */
[----:B------:R-:W-:Y:S01]  /*1750*/  BSSY B0, `(.L_x_1040) ;  /* 0x000003d000007945 */ /* 0x000fe20003800000 */
[----:B------:R-:W2:Y:S01]  /*1760*/  SHFL.DOWN PT, R16, R21, 0x1, 0x1f ;  /* 0x08201f0015107f89 */ /* 0x000ea200000e0000 */
[----:B------:R-:W-:Y:S01]  /*1770*/  ISETP.GT.U32.AND P4, PT, R31, 0x17, PT ;  /* 0x000000171f00780c */ /* 0x000fe20003f84070 */
[----:B0-----:R-:W-:-:S06]  /*1780*/  ULEA UR10, UR15, UR10, 0x18 ;  /* 0x0000000a0f0a7291 */ /* 0x001fcc000f8ec03f */
[----:B------:R-:W-:-:S05]  /*1790*/  LEA R33, R31, UR10, 0x4 ;  /* 0x0000000a1f217c11 */ /* 0x000fca000f8e20ff */
[----:B------:R-:W-:Y:S01]  /*17a0*/  STS.128 [R33], R8 ;  /* 0x0000000821007388 */ /* 0x000fe20000000c00 */
        /* <DEDUP_REMOVED lines=22> */
[----:B------:R-:W-:-:S13]  /*1910*/  ISETP.NE.AND P0, PT, R0, RZ, PT ;  /* 0x000000ff0000720c */ /* 0x000fda0003f05270 */
[----:B------:R0:W-:Y:S01]  /*1920*/  @!P0 STS.64 [R2+0x10], R20 ;  /* 0x0000101402008388 */ /* 0x0001e20000000a00 */
[----:B------:R-:W-:Y:S06]  /*1930*/  BAR.SYNC.DEFER_BLOCKING 0x0 ;  /* 0x0000000000007b1d */ /* 0x000fec0000010000 */
[----:B------:R-:W-:Y:S05]  /*1940*/  @P2 BRA `(.L_x_1041) ;  /* 0x0000000000742947 */ /* 0x000fea0003800000 */
[----:B------:R-:W-:-:S09]  /*1950*/  ULEA UR10, UR15, UR11, 0x18 ;  /* 0x0000000b0f0a7291 */ /* 0x000fd2000f8ec03f */
[----:B------:R-:W1:Y:S04]  /*1960*/  LDS.64 R16, [UR10+0x18] ;  /* 0x0000180aff107984 */ /* 0x000e680008000a00 */
[----:B------:R-:W0:Y:S01]  /*1970*/  LDS.128 R12, [UR10+0x20] ;  /* 0x0000200aff0c7984 */ /* 0x000e220008000c00 */
[----:B-1----:R-:W-:Y:S01]  /*1980*/  FADD.FTZ R19, R20, R16 ;  /* 0x0000001014137221 */ /* 0x002fe20000010000 */
[----:B------:R-:W-:-:S03]  /*1990*/  FADD.FTZ R16, R21, R17 ;  /* 0x0000001115107221 */ /* 0x000fc60000010000 */
[----:B0-----:R-:W-:Y:S01]  /*19a0*/  FADD.FTZ R21, R19, R12 ;  /* 0x0000000c13157221 */ /* 0x001fe20000010000 */
[----:B------:R-:W-:Y:S02]  /*19b0*/  FADD.FTZ R12, R16, R13 ;  /* 0x0000000d100c7221 */ /* 0x000fe40000010000 */
[----:B------:R-:W0:Y:S01]  /*19c0*/  LDS.128 R16, [UR10+0x30] ;  /* 0x0000300aff107984 */ /* 0x000e220008000c00 */
[----:B------:R-:W-:Y:S01]  /*19d0*/  FADD.FTZ R21, R21, R14 ;  /* 0x0000000e15157221 */ /* 0x000fe20000010000 */
        /* <DEDUP_REMOVED lines=17> */
[----:B------:R-:W-:-:S03]  /*1af0*/  FADD.FTZ R16, R16, R13 ;  /* 0x0000000d10107221 */ /* 0x000fc60000010000 */
[----:B------:R-:W-:Y:S01]  /*1b00*/  FADD.FTZ R20, R21, R14 ;  /* 0x0000000e15147221 */ /* 0x000fe20000010000 */
[----:B------:R-:W-:-:S07]  /*1b10*/  FADD.FTZ R21, R16, R15 ;  /* 0x0000000f10157221 */ /* 0x000fce0000010000 */
.L_x_1041:
[----:B------:R-:W-:Y:S05]  /*1b20*/  BSYNC B0 ;  /* 0x0000000000007941 */ /* 0x000fea0003800000 */
.L_x_1040:
[----:B------:R-:W-:Y:S06]  /*1b30*/  BAR.SYNC.DEFER_BLOCKING 0x0 ;  /* 0x0000000000007b1d */ /* 0x000fec0000010000 */
[----:B------:R-:W-:Y:S04]  /*1b40*/  BSSY B0, `(.L_x_1042) ;  /* 0x000004d000007945 */ /* 0x000fe80003800000 */
[----:B------:R-:W-:Y:S05]  /*1b50*/  @P4 BRA `(.L_x_1043) ;  /* 0x00000004002c4947 */ /* 0x000fea0003800000 */
[----:B------:R-:W1:Y:S04]  /*1b60*/  LDS.128 R12, [R33+0x180] ;  /* 0x00018000210c7984 */ /* 0x000e680000000c00 */
[----:B------:R-:W2:Y:S01]  /*1b70*/  LDS.128 R16, [R33+0x300] ;  /* 0x0003000021107984 */ /* 0x000ea20000000c00 */
[----:B-1----:R-:W-:Y:S01]  /*1b80*/  FADD.FTZ R8, R8, R12 ;  /* 0x0000000c08087221 */ /* 0x002fe20000010000 */
[----:B------:R-:W-:Y:S01]  /*1b90*/  FADD.FTZ R9, R9, R13 ;  /* 0x0000000d09097221 */ /* 0x000fe20000010000 */
[----:B------:R-:W-:Y:S01]  /*1ba0*/  FADD.FTZ R12, R11, R15 ;  /* 0x0000000f0b0c7221 */ /* 0x000fe20000010000 */
[----:B------:R-:W-:Y:S01]  /*1bb0*/  FADD.FTZ R13, R10, R14 ;  /* 0x0000000e0a0d7221 */ /* 0x000fe20000010000 */
[----:B--2---:R-:W-:Y:S01]  /*1bc0*/  FADD.FTZ R15, R8, R16 ;  /* 0x00000010080f7221 */ /* 0x004fe20000010000 */
[----:B------:R-:W-:-:S02]  /*1bd0*/  FADD.FTZ R16, R9, R17 ;  /* 0x0000001109107221 */ /* 0x000fc40000010000 */
[----:B------:R-:W1:Y:S01]  /*1be0*/  LDS.128 R8, [R33+0x480] ;  /* 0x0004800021087984 */ /* 0x000e620000000c00 */
[----:B------:R-:W-:Y:S01]  /*1bf0*/  FADD.FTZ R17, R13, R18 ;  /* 0x000000120d117221 */ /* 0x000fe20000010000 */
[----:B------:R-:W-:Y:S01]  /*1c00*/  FADD.FTZ R18, R12, R19 ;  /* 0x000000130c127221 */ /* 0x000fe20000010000 */
[----:B-1----:R-:W-:Y:S01]  /*1c10*/  FADD.FTZ R19, R15, R8 ;  /* 0x000000080f137221 */ /* 0x002fe20000010000 */
[----:B------:R-:W-:Y:S01]  /*1c20*/  FADD.FTZ R16, R16, R9 ;  /* 0x0000000910107221 */ /* 0x000fe20000010000 */
[----:B------:R-:W1:Y:S01]  /*1c30*/  LDS.128 R12, [R33+0x600] ;  /* 0x00060000210c7984 */ /* 0x000e620000000c00 */
[----:B------:R-:W-:Y:S01]  /*1c40*/  FADD.FTZ R17, R17, R10 ;  /* 0x0000000a11117221 */ /* 0x000fe20000010000 */
[----:B------:R-:W-:Y:S02]  /*1c50*/  FADD.FTZ R18, R18, R11 ;  /* 0x0000000b12127221 */ /* 0x000fe40000010000 */
[----:B------:R-:W2:Y:S01]  /*1c60*/  LDS.128 R8, [R33+0x780] ;  /* 0x0007800021087984 */ /* 0x000ea20000000c00 */
        /* <DEDUP_REMOVED lines=10> */
[----:B-1----:R-:W-:Y:S01]  /*1d10*/  FADD.FTZ R19, R19, R12 ;  /* 0x0000000c13137221 */ /* 0x002fe20000010000 */
[----:B------:R-:W-:Y:S01]  /*1d20*/  FADD.FTZ R16, R16, R13 ;  /* 0x0000000d10107221 */ /* 0x000fe20000010000 */
[----:B------:R-:W-:Y:S01]  /*1d30*/  FADD.FTZ R17, R17, R14 ;  /* 0x0000000e11117221 */ /* 0x000fe20000010000 */
[----:B------:R-:W-:Y:S02]  /*1d40*/  FADD.FTZ R18, R18, R15 ;  /* 0x0000000f12127221 */ /* 0x000fe40000010000 */
[----:B------:R-:W1:Y:S01]  /*1d50*/  LDS.128 R12, [R33+0xc00] ;  /* 0x000c0000210c7984 */ /* 0x000e620000000c00 */
[----:B--2---:R-:W-:Y:S01]  /*1d60*/  FADD.FTZ R19, R19, R8 ;  /* 0x0000000813137221 */ /* 0x004fe20000010000 */
        /* <DEDUP_REMOVED lines=42> */
.L_x_1043:
[----:B------:R-:W-:Y:S05]  /*2010*/  BSYNC B0 ;  /* 0x0000000000007941 */ /* 0x000fea0003800000 */
.L_x_1042:
[----:B------:R-:W1:Y:S01]  /*2020*/  LDC R14, c[0x0][0xc] ;  /* 0x00000300ff0e7b82 */ /* 0x000e620000000800 */
[----:B------:R-:W-:Y:S01]  /*2030*/  IMAD R13, R32, 0x18, R31 ;  /* 0x00000018200d7824 */ /* 0x000fe200078e021f */
[----:B------:R-:W-:Y:S06]  /*2040*/  BSSY B0, `(.L_x_1044) ;  /* 0x0000012000007945 */ /* 0x000fec0003800000 */
[----:B------:R-:W2:Y:S01]  /*2050*/  LDC.64 R16, c[0x0][0x268] ;  /* 0x00009a00ff107b82 */ /* 0x000ea20000000a00 */
[----:B-1----:R-:W-:Y:S01]  /*2060*/  ISETP.GE.U32.AND P0, PT, R14, 0x2, PT ;  /* 0x000000020e00780c */ /* 0x002fe20003f06070 */
[----:B--2---:R-:W-:Y:S01]  /*2070*/  IMAD.WIDE R16, R13, 0x4, R16 ;  /* 0x000000040d107825 */ /* 0x004fe200078e0210 */
[----:B------:R-:W-:Y:S11]  /*2080*/  @P4 BRA `(.L_x_1045) ;  /* 0x0000000000344947 */ /* 0x000ff60003800000 */
[----:B------:R-:W1:Y:S01]  /*2090*/  LDC.64 R12, c[0x0][0x288] ;  /* 0x0000a200ff0c7b82 */ /* 0x000e620000000a00 */
[----:B------:R-:W-:Y:S01]  /*20a0*/  MOV R15, UR5 ;  /* 0x00000005000f7c02 */ /* 0x000fe20008000f00 */
[----:B------:R2:W-:Y:S01]  /*20b0*/  REDG.E.ADD.F32.FTZ.RN.STRONG.GPU desc[UR12][R16.64], R8 ;  /* 0x00000008100079a6 */ /* 0x0005e2000c10f38c */
[----:B------:R-:W-:-:S04]  /*20c0*/  MOV R33, UR6 ;  /* 0x0000000600217c02 */ /* 0x000fc80008000f00 */
[----:B------:R-:W-:-:S04]  /*20d0*/  LEA R32, P5, R33, R16, 0x2 ;  /* 0x0000001021207211 */ /* 0x000fc800078a10ff */
[----:B------:R-:W-:Y:S02]  /*20e0*/  IADD3.X R33, R17, UR8, RZ, P5, !PT ;  /* 0x0000000811217c10 */ /* 0x000fe4000affe4ff */
[----:B-1----:R-:W-:-:S04]  /*20f0*/  LEA R18, P4, R12, R16, 0x2 ;  /* 0x000000100c127211 */ /* 0x002fc800078810ff */
[----:B------:R-:W-:Y:S02]  /*2100*/  LEA.HI.X R19, R12, R17, R13, 0x2, P4 ;  /* 0x000000110c137211 */ /* 0x000fe400020f140d */
[----:B------:R-:W-:-:S04]  /*2110*/  LEA R12, P4, R15, R16, 0x2 ;  /* 0x000000100f0c7211 */ /* 0x000fc800078810ff */
[----:B------:R-:W-:-:S05]  /*2120*/  IADD3.X R13, R17, UR7, RZ, P4, !PT ;  /* 0x00000007110d7c10 */ /* 0x000fca000a7fe4ff */
[----:B------:R2:W-:Y:S04]  /*2130*/  REDG.E.ADD.F32.FTZ.RN.STRONG.GPU desc[UR12][R12.64], R9 ;  /* 0x000000090c0079a6 */ /* 0x0005e8000c10f38c */
[----:B------:R2:W-:Y:S04]  /*2140*/  REDG.E.ADD.F32.FTZ.RN.STRONG.GPU desc[UR12][R18.64], R10 ;  /* 0x0000000a120079a6 */ /* 0x0005e8000c10f38c */
[----:B------:R2:W-:Y:S02]  /*2150*/  REDG.E.ADD.F32.FTZ.RN.STRONG.GPU desc[UR12][R32.64], R11 ;  /* 0x0000000b200079a6 */ /* 0x0005e4000c10f38c */
.L_x_1045:
[----:B------:R-:W-:Y:S05]  /*2160*/  BSYNC B0 ;  /* 0x0000000000007941 */ /* 0x000fea0003800000 */
.L_x_1044:
[----:B------:R-:W-:Y:S05]  /*2170*/  @!P0 BRA `(.L_x_1046) ;  /* 0x0000001000908947 */ /* 0x000fea0003800000 */
[----:B--2---:R-:W1:Y:S01]  /*2180*/  LDC R16, c[0x0][0x10] ;  /* 0x00000400ff107b82 */ /* 0x004e620000000800 */
[----:B------:R-:W2:Y:S01]  /*2190*/  S2R R15, SR_CTAID.Y ;  /* 0x00000000000f7919 */ /* 0x000ea20000002600 */
[----:B------:R-:W-:-:S06]  /*21a0*/  ULOP3.LUT UR10, UR4, 0x1, URZ, 0xc0, !UPT ;  /* 0x00000001040a7892 */ /* 0x000fcc000f8ec03f */
[----:B------:R-:W3:Y:S08]  /*21b0*/  LDC.64 R8, c[0x0][0x258] ;  /* 0x00009600ff087b82 */ /* 0x000ef00000000a00 */
[----:B------:R-:W4:Y:S01]  /*21c0*/  LDC.64 R32, c[0x0][0x260] ;  /* 0x00009800ff207b82 */ /* 0x000f220000000a00 */
[----:B-1----:R-:W-:-:S04]  /*21d0*/  IMAD R10, R16, UR10, RZ ;  /* 0x0000000a100a7c24 */ /* 0x002fc8000f8e02ff */
[C---:B------:R-:W-:Y:S01]  /*21e0*/  IMAD R12, R10.reuse, R14, RZ ;  /* 0x0000000e0a0c7224 */ /* 0x040fe200078e02ff */
[----:B--2---:R-:W-:-:S04]  /*21f0*/  IADD3 R11, R10, R15, RZ ;  /* 0x0000000f0a0b7210 */ /* 0x004fc80007ffe0ff */
[----:B------:R-:W-:Y:S01]  /*2200*/  SHF.L.U32 R13, R12, 0x1, RZ ;  /* 0x000000010c0d7819 */ /* 0x000fe200000006ff */
[----:B---3--:R-:W-:-:S04]  /*2210*/  IMAD.WIDE.U32 R8, R11, 0x4, R8 ;  /* 0x000000040b087825 */ /* 0x008fc800078e0008 */
[----:B----4-:R-:W-:Y:S01]  /*2220*/  IMAD.WIDE R32, R13, 0x4, R32 ;  /* 0x000000040d207825 */ /* 0x010fe200078e0220 */
[----:B------:R-:W-:Y:S06]  /*2230*/  @P2 BRA `(.L_x_1047) ;  /* 0x0000000000682947 */ /* 0x000fec0003800000 */
[----:B------:R-:W1:Y:S01]  /*2240*/  S2R R0, SR_LANEID ;  /* 0x0000000000007919 */ /* 0x000e620000000000 */
        /* <DEDUP_REMOVED lines=11> */
[----:B-1----:R-:W-:-:S13]  /*2300*/  ISETP.EQ.U32.AND P0, PT, R0, UR15, PT ;  /* 0x0000000f00007c0c */ /* 0x002fda000bf02070 */
[----:B------:R-:W-:Y:S06]  /*2310*/  @P0 MEMBAR.ALL.GPU ;  /* 0x0000000000000992 */ /* 0x000fec000000a000 */
[----:B------:R-:W-:-:S00]  /*2320*/  @P0 ERRBAR ;  /* 0x00000000000009ab */ /* 0x000fc00000000000 */
[----:B------:R-:W-:Y:S06]  /*2330*/  @P0 CGAERRBAR ;  /* 0x00000000000005ab */ /* 0x000fec0000000000 */
[----:B------:R2:W-:Y:S01]  /*2340*/  @P0 REDG.E.ADD.S32.STRONG.GPU desc[UR12][R8.64], R17 ;  /* 0x000000110800098e */ /* 0x0005e2000c10e38c */
[----:B------:R-:W-:-:S04]  /*2350*/  PLOP3.LUT P0, PT, PT, PT, UP0, 0x80, 0x0 ;  /* 0x000000000000781c */ /* 0x000fc80003f0f008 */
[----:B------:R-:W-:-:S04]  /*2360*/  SEL R13, R14, RZ, !P0 ;  /* 0x000000ff0e0d7207 */ /* 0x000fc80004000000 */
[----:B------:R-:W-:-:S13]  /*2370*/  ISETP.NE.AND P0, PT, R13, -0x1, PT ;  /* 0xffffffff0d00780c */ /* 0x000fda0003f05270 */
[----:B--2---:R-:W-:Y:S05]  /*2380*/  @!P0 BRA `(.L_x_1047) ;  /* 0x0000000000148947 */ /* 0x004fea0003800000 */
.L_x_1048:
[----:B------:R-:W2:Y:S04]  /*2390*/  LDG.E.STRONG.GPU R10, desc[UR12][R8.64] ;  /* 0x0000000c080a7981 */ /* 0x000ea8000c1ef900 */
[----:B--2---:R-:W-:Y:S01]  /*23a0*/  CCTL.IVALL ;  /* 0x00000000ff00798f */ /* 0x004fe20002000000 */
[----:B------:R-:W-:Y:S05]  /*23b0*/  YIELD ;  /* 0x0000000000007946 */ /* 0x000fea0003800000 */
[----:B------:R-:W-:-:S13]  /*23c0*/  ISETP.NE.AND P0, PT, R10, R13, PT ;  /* 0x0000000d0a00720c */ /* 0x000fda0003f05270 */
[----:B------:R-:W-:Y:S05]  /*23d0*/  @P0 BRA `(.L_x_1048) ;  /* 0xfffffffc00ec0947 */ /* 0x000fea000383ffff */
.L_x_1047:
        /* <DEDUP_REMOVED lines=17> */
.L_x_1052:
[----:B------:R-:W-:-:S13]  /*24f0*/  ISETP.EQ.OR P6, PT, R18, UR16, P2 ;  /* 0x0000001012007c0c */ /* 0x000fda00097c2670 */
[----:B------:R-:W-:-:S04]  /*2500*/  @!P6 IMAD R11, R16, R18, R15 ;  /* 0x00000012100be224 */ /* 0x000fc800078e020f */
[----:B------:R-:W-:-:S06]  /*2510*/  @!P6 IMAD.WIDE.U32 R10, R11, 0x8, R32 ;  /* 0x000000080b0ae825 */ /* 0x000fcc00078e0020 */
[----:B------:R-:W0:Y:S01]  /*2520*/  @!P6 LDG.E.64 R10, desc[UR12][R10.64] ;  /* 0x0000000c0a0ae981 */ /* 0x000e22000c1e1b00 */
[----:B------:R-:W-:-:S04]  /*2530*/  IADD3 R9, R18, 0x1, RZ ;  /* 0x0000000112097810 */ /* 0x000fc80007ffe0ff */
[----:B------:R-:W-:Y:S02]  /*2540*/  ISETP.EQ.OR P4, PT, R9, UR16, P2 ;  /* 0x0000001009007c0c */ /* 0x000fe40009782670 */
[----:B------:R-:W-:-:S04]  /*2550*/  IADD3 R13, R18, 0x2, RZ ;  /* 0x00000002120d7810 */ /* 0x000fc80007ffe0ff */
[----:B------:R-:W-:-:S07]  /*2560*/  ISETP.EQ.OR P5, PT, R13, UR16, P2 ;  /* 0x000000100d007c0c */ /* 0x000fce00097a2670 */
[----:B------:R-:W-:-:S04]  /*2570*/  @!P4 IMAD R9, R16, R9, R15 ;  /* 0x000000091009c224 */ /* 0x000fc800078e020f */
[----:B------:R-:W-:-:S04]  /*2580*/  @!P4 IMAD.WIDE.U32 R8, R9, 0x8, R32 ;  /* 0x000000080908c825 */ /* 0x000fc800078e0020 */
[----:B------:R-:W-:Y:S02]  /*2590*/  @!P5 IMAD R13, R16, R13, R15 ;  /* 0x0000000d100dd224 */ /* 0x000fe400078e020f */
[----:B------:R-:W2:Y:S02]  /*25a0*/  @!P4 LDG.E.64 R8, desc[UR12][R8.64] ;  /* 0x0000000c0808c981 */ /* 0x000ea4000c1e1b00 */
[----:B------:R-:W-:-:S06]  /*25b0*/  @!P5 IMAD.WIDE.U32 R12, R13, 0x8, R32 ;  /* 0x000000080d0cd825 */ /* 0x000fcc00078e0020 */
[----:B------:R-:W3:Y:S01]  /*25c0*/  @!P5 LDG.E.64 R12, desc[UR12][R12.64] ;  /* 0x0000000c0c0cd981 */ /* 0x000ee2000c1e1b00 */
[----:B0-----:R-:W-:Y:S01]  /*25d0*/  @!P6 FADD.FTZ R21, R21, R11 ;  /* 0x0000000b1515e221 */ /* 0x001fe20000010000 */
[----:B------:R-:W-:Y:S01]  /*25e0*/  IADD3 R11, R18, 0x3, RZ ;  /* 0x00000003120b7810 */ /* 0x000fe20007ffe0ff */
[----:B------:R-:W-:-:S03]  /*25f0*/  @!P6 FADD.FTZ R20, R20, R10 ;  /* 0x0000000a1414e221 */ /* 0x000fc60000010000 */
[----:B------:R-:W-:-:S13]  /*2600*/  ISETP.EQ.OR P6, PT, R11, UR16, P2 ;  /* 0x000000100b007c0c */ /* 0x000fda00097c2670 */
[----:B------:R-:W-:-:S04]  /*2610*/  @!P6 IMAD R11, R16, R11, R15 ;  /* 0x0000000b100be224 */ /* 0x000fc800078e020f */
[----:B------:R-:W-:-:S06]  /*2620*/  @!P6 IMAD.WIDE.U32 R10, R11, 0x8, R32 ;  /* 0x000000080b0ae825 */ /* 0x000fcc00078e0020 */
[----:B------:R-:W4:Y:S01]  /*2630*/  @!P6 LDG.E.64 R10, desc[UR12][R10.64] ;  /* 0x0000000c0a0ae981 */ /* 0x000f22000c1e1b00 */
[----:B--2---:R-:W-:Y:S01]  /*2640*/  @!P4 FADD.FTZ R21, R21, R9 ;  /* 0x000000091515c221 */ /* 0x004fe20000010000 */
[----:B------:R-:W-:Y:S01]  /*2650*/  IADD3 R9, R18, 0x4, RZ ;  /* 0x0000000412097810 */ /* 0x000fe20007ffe0ff */
[----:B------:R-:W-:-:S03]  /*2660*/  @!P4 FADD.FTZ R20, R20, R8 ;  /* 0x000000081414c221 */ /* 0x000fc60000010000 */
[----:B------:R-:W-:Y:S01]  /*2670*/  ISETP.EQ.OR P4, PT, R9, UR16, P2 ;  /* 0x0000001009007c0c */ /* 0x000fe20009782670 */
[----:B---3--:R-:W-:Y:S01]  /*2680*/  @!P5 FADD.FTZ R21, R21, R13 ;  /* 0x0000000d1515d221 */ /* 0x008fe20000010000 */
[----:B------:R-:W-:Y:S01]  /*2690*/  IADD3 R13, R18, 0x5, RZ ;  /* 0x00000005120d7810 */ /* 0x000fe20007ffe0ff */
[----:B------:R-:W-:-:S03]  /*26a0*/  @!P5 FADD.FTZ R20, R20, R12 ;  /* 0x0000000c1414d221 */ /* 0x000fc60000010000 */
[----:B------:R-:W-:-:S07]  /*26b0*/  ISETP.EQ.OR P5, PT, R13, UR16, P2 ;  /* 0x000000100d007c0c */ /* 0x000fce00097a2670 */
[----:B------:R-:W-:-:S04]  /*26c0*/  @!P4 IMAD R9, R16, R9, R15 ;  /* 0x000000091009c224 */ /* 0x000fc800078e020f */
[----:B------:R-:W-:-:S04]  /*26d0*/  @!P4 IMAD.WIDE.U32 R8, R9, 0x8, R32 ;  /* 0x000000080908c825 */ /* 0x000fc800078e0020 */
[----:B------:R-:W-:Y:S02]  /*26e0*/  @!P5 IMAD R13, R16, R13, R15 ;  /* 0x0000000d100dd224 */ /* 0x000fe400078e020f */
[----:B------:R-:W2:Y:S02]  /*26f0*/  @!P4 LDG.E.64 R8, desc[UR12][R8.64] ;  /* 0x0000000c0808c981 */ /* 0x000ea4000c1e1b00 */
[----:B------:R-:W-:-:S06]  /*2700*/  @!P5 IMAD.WIDE.U32 R12, R13, 0x8, R32 ;  /* 0x000000080d0cd825 */ /* 0x000fcc00078e0020 */
[----:B------:R-:W3:Y:S01]  /*2710*/  @!P5 LDG.E.64 R12, desc[UR12][R12.64] ;  /* 0x0000000c0c0cd981 */ /* 0x000ee2000c1e1b00 */
[----:B----4-:R-:W-:Y:S01]  /*2720*/  @!P6 FADD.FTZ R21, R21, R11 ;  /* 0x0000000b1515e221 */ /* 0x010fe20000010000 */
        /* <DEDUP_REMOVED lines=53> */
[C---:B------:R-:W-:Y:S01]  /*2a80*/  IADD3 R12, R18.reuse, 0xe, RZ ;  /* 0x0000000e120c7810 */ /* 0x040fe20007ffe0ff */
[----:B------:R-:W-:Y:S01]  /*2a90*/  @!P5 FADD.FTZ R21, R21, R13 ;  /* 0x0000000d1515d221 */ /* 0x000fe20000010000 */
[----:B------:R-:W-:Y:S02]  /*2aa0*/  IADD3 R13, R18, 0xf, RZ ;  /* 0x0000000f120d7810 */ /* 0x000fe40007ffe0ff */
[----:B------:R-:W-:-:S07]  /*2ab0*/  ISETP.EQ.OR P5, PT, R12, UR16, P2 ;  /* 0x000000100c007c0c */ /* 0x000fce00097a2670 */
[----:B------:R-:W-:-:S04]  /*2ac0*/  @!P4 IMAD R9, R16, R9, R15 ;  /* 0x000000091009c224 */ /* 0x000fc800078e020f */
[----:B------:R-:W-:-:S06]  /*2ad0*/  @!P4 IMAD.WIDE.U32 R8, R9, 0x8, R32 ;  /* 0x000000080908c825 */ /* 0x000fcc00078e0020 */
[----:B------:R-:W2:Y:S01]  /*2ae0*/  @!P4 LDG.E.64 R8, desc[UR12][R8.64] ;  /* 0x0000000c0808c981 */ /* 0x000ea2000c1e1b00 */
[----:B----4-:R-:W-:Y:S01]  /*2af0*/  @!P6 FADD.FTZ R20, R20, R10 ;  /* 0x0000000a1414e221 */ /* 0x010fe20000010000 */
[----:B------:R-:W-:Y:S01]  /*2b00*/  @!P6 FADD.FTZ R21, R21, R11 ;  /* 0x0000000b1515e221 */ /* 0x000fe20000010000 */
[----:B------:R-:W-:Y:S01]  /*2b10*/  ISETP.EQ.OR P6, PT, R13, UR16, P2 ;  /* 0x000000100d007c0c */ /* 0x000fe200097c2670 */
[----:B------:R-:W-:-:S04]  /*2b20*/  @!P5 IMAD R11, R16, R12, R15 ;  /* 0x0000000c100bd224 */ /* 0x000fc800078e020f */
[----:B------:R-:W-:-:S06]  /*2b30*/  @!P5 IMAD.WIDE.U32 R10, R11, 0x8, R32 ;  /* 0x000000080b0ad825 */ /* 0x000fcc00078e0020 */
[----:B------:R-:W3:Y:S02]  /*2b40*/  @!P5 LDG.E.64 R10, desc[UR12][R10.64] ;  /* 0x0000000c0a0ad981 */ /* 0x000ee4000c1e1b00 */
[----:B------:R-:W-:-:S04]  /*2b50*/  @!P6 IMAD R13, R16, R13, R15 ;  /* 0x0000000d100de224 */ /* 0x000fc800078e020f */
[----:B------:R-:W-:-:S06]  /*2b60*/  @!P6 IMAD.WIDE.U32 R12, R13, 0x8, R32 ;  /* 0x000000080d0ce825 */ /* 0x000fcc00078e0020 */
[----:B------:R-:W4:Y:S01]  /*2b70*/  @!P6 LDG.E.64 R12, desc[UR12][R12.64] ;  /* 0x0000000c0c0ce981 */ /* 0x000f22000c1e1b00 */
[----:B------:R-:W-:Y:S01]  /*2b80*/  IADD3 R17, R17, -0x10, RZ ;  /* 0xfffffff011117810 */ /* 0x000fe20007ffe0ff */
[----:B--2---:R-:W-:Y:S01]  /*2b90*/  @!P4 FADD.FTZ R20, R20, R8 ;  /* 0x000000081414c221 */ /* 0x004fe20000010000 */
[----:B------:R-:W-:Y:S02]  /*2ba0*/  @!P4 FADD.FTZ R21, R21, R9 ;  /* 0x000000091515c221 */ /* 0x000fe40000010000 */
[----:B------:R-:W-:Y:S02]  /*2bb0*/  ISETP.GT.AND P4, PT, R17, 0xc, PT ;  /* 0x0000000c1100780c */ /* 0x000fe40003f84270 */
[----:B------:R-:W-:Y:S01]  /*2bc0*/  IADD3 R18, R18, 0x10, RZ ;  /* 0x0000001012127810 */ /* 0x000fe20007ffe0ff */
[----:B---3--:R-:W-:Y:S01]  /*2bd0*/  @!P5 FADD.FTZ R20, R20, R10 ;  /* 0x0000000a1414d221 */ /* 0x008fe20000010000 */
[----:B------:R-:W-:-:S03]  /*2be0*/  @!P5 FADD.FTZ R21, R21, R11 ;  /* 0x0000000b1515d221 */ /* 0x000fc60000010000 */
[----:B----4-:R-:W-:Y:S01]  /*2bf0*/  @!P6 FADD.FTZ R20, R20, R12 ;  /* 0x0000000c1414e221 */ /* 0x010fe20000010000 */
[----:B------:R-:W-:-:S05]  /*2c00*/  @!P6 FADD.FTZ R21, R21, R13 ;  /* 0x0000000d1515e221 */ /* 0x000fca0000010000 */
[----:B------:R-:W-:Y:S05]  /*2c10*/  @P4 BRA `(.L_x_1052) ;  /* 0xfffffff800344947 */ /* 0x000fea000383ffff */
.L_x_1051:
[----:B------:R-:W-:-:S13]  /*2c20*/  ISETP.GT.AND P4, PT, R17, 0x4, PT ;  /* 0x000000041100780c */ /* 0x000fda0003f84270 */
[----:B------:R-:W-:Y:S05]  /*2c30*/  @!P4 BRA `(.L_x_1053) ;  /* 0x0000000000ecc947 */ /* 0x000fea0003800000 */
[----:B------:R-:W-:-:S13]  /*2c40*/  ISETP.EQ.OR P0, PT, R18, UR16, P2 ;  /* 0x0000001012007c0c */ /* 0x000fda0009702670 */
[----:B------:R-:W-:-:S04]  /*2c50*/  @!P0 IMAD R9, R18, R16, R15 ;  /* 0x0000001012098224 */ /* 0x000fc800078e020f */
[----:B------:R-:W-:-:S06]  /*2c60*/  @!P0 IMAD.WIDE.U32 R8, R9, 0x8, R32 ;  /* 0x0000000809088825 */ /* 0x000fcc00078e0020 */
[----:B------:R-:W0:Y:S01]  /*2c70*/  @!P0 LDG.E.64 R8, desc[UR12][R8.64] ;  /* 0x0000000c08088981 */ /* 0x000e22000c1e1b00 */
[C---:B------:R-:W-:Y:S02]  /*2c80*/  IADD3 R11, R18.reuse, 0x1, RZ ;  /* 0x00000001120b7810 */ /* 0x040fe40007ffe0ff */
[----:B------:R-:W-:Y:S02]  /*2c90*/  IADD3 R13, R18, 0x2, RZ ;  /* 0x00000002120d7810 */ /* 0x000fe40007ffe0ff */
[----:B------:R-:W-:Y:S02]  /*2ca0*/  ISETP.EQ.OR P5, PT, R11, UR16, P2 ;  /* 0x000000100b007c0c */ /* 0x000fe400097a2670 */
[----:B------:R-:W-:-:S11]  /*2cb0*/  ISETP.EQ.OR P6, PT, R13, UR16, P2 ;  /* 0x000000100d007c0c */ /* 0x000fd600097c2670 */
[C-C-:B------:R-:W-:Y:S02]  /*2cc0*/  @!P5 IMAD R11, R16.reuse, R11, R15.reuse ;  /* 0x0000000b100bd224 */ /* 0x140fe400078e020f */
[----:B------:R-:W-:Y:S02]  /*2cd0*/  @!P6 IMAD R13, R16, R13, R15 ;  /* 0x0000000d100de224 */ /* 0x000fe400078e020f */
[----:B------:R-:W-:-:S04]  /*2ce0*/  @!P5 IMAD.WIDE.U32 R10, R11, 0x8, R32 ;  /* 0x000000080b0ad825 */ /* 0x000fc800078e0020 */
[----:B------:R-:W-:Y:S02]  /*2cf0*/  @!P6 IMAD.WIDE.U32 R12, R13, 0x8, R32 ;  /* 0x000000080d0ce825 */ /* 0x000fe400078e0020 */
[----:B------:R-:W2:Y:S04]  /*2d00*/  @!P5 LDG.E.64 R10, desc[UR12][R10.64] ;  /* 0x0000000c0a0ad981 */ /* 0x000ea8000c1e1b00 */
[----:B------:R-:W3:Y:S01]  /*2d10*/  @!P6 LDG.E.64 R12, desc[UR12][R12.64] ;  /* 0x0000000c0c0ce981 */ /* 0x000ee2000c1e1b00 */
[----:B0-----:R-:W-:Y:S01]  /*2d20*/  @!P0 FADD.FTZ R21, R21, R9 ;  /* 0x0000000915158221 */ /* 0x001fe20000010000 */
[----:B------:R-:W-:Y:S01]  /*2d30*/  IADD3 R9, R18, 0x3, RZ ;  /* 0x0000000312097810 */ /* 0x000fe20007ffe0ff */
[----:B------:R-:W-:-:S03]  /*2d40*/  @!P0 FADD.FTZ R20, R20, R8 ;  /* 0x0000000814148221 */ /* 0x000fc60000010000 */
[----:B------:R-:W-:Y:S02]  /*2d50*/  ISETP.EQ.OR P4, PT, R9, UR16, P2 ;  /* 0x0000001009007c0c */ /* 0x000fe40009782670 */
[----:B------:R-:W-:-:S11]  /*2d60*/  IADD3 R18, R18, 0x4, RZ ;  /* 0x0000000412127810 */ /* 0x000fd60007ffe0ff */
[----:B------:R-:W-:-:S04]  /*2d70*/  @!P4 IMAD R9, R16, R9, R15 ;  /* 0x000000091009c224 */ /* 0x000fc800078e020f */
[----:B------:R-:W-:Y:S01]  /*2d80*/  @!P4 IMAD.WIDE.U32 R8, R9, 0x8, R32 ;  /* 0x000000080908c825 */ /* 0x000fe200078e0020 */
[----:B------:R-:W-:-:S05]  /*2d90*/  ISETP.EQ.OR P0, PT, R18, UR16, P2 ;  /* 0x0000001012007c0c */ /* 0x000fca0009702670 */
[----:B------:R-:W4:Y:S01]  /*2da0*/  @!P4 LDG.E.64 R8, desc[UR12][R8.64] ;  /* 0x0000000c0808c981 */ /* 0x000f22000c1e1b00 */
[----:B--2---:R-:W-:Y:S01]  /*2db0*/  @!P5 FADD.FTZ R21, R21, R11 ;  /* 0x0000000b1515d221 */ /* 0x004fe20000010000 */
[----:B------:R-:W-:-:S03]  /*2dc0*/  @!P5 FADD.FTZ R20, R20, R10 ;  /* 0x0000000a1414d221 */ /* 0x000fc60000010000 */
[----:B---3--:R-:W-:-:S03]  /*2dd0*/  @!P6 FADD.FTZ R21, R21, R13 ;  /* 0x0000000d1515e221 */ /* 0x008fc60000010000 */
[----:B------:R-:W-:Y:S02]  /*2de0*/  @!P0 IMAD R13, R16, R18, R15 ;  /* 0x00000012100d8224 */ /* 0x000fe400078e020f */
[----:B------:R-:W-:Y:S02]  /*2df0*/  @!P6 FADD.FTZ R20, R20, R12 ;  /* 0x0000000c1414e221 */ /* 0x000fe40000010000 */
[----:B------:R-:W-:-:S06]  /*2e00*/  @!P0 IMAD.WIDE.U32 R12, R13, 0x8, R32 ;  /* 0x000000080d0c8825 */ /* 0x000fcc00078e0020 */
[----:B------:R-:W2:Y:S01]  /*2e10*/  @!P0 LDG.E.64 R12, desc[UR12][R12.64] ;  /* 0x0000000c0c0c8981 */ /* 0x000ea2000c1e1b00 */
[----:B------:R-:W-:-:S04]  /*2e20*/  IADD3 R10, R18, 0x1, RZ ;  /* 0x00000001120a7810 */ /* 0x000fc80007ffe0ff */
[----:B------:R-:W-:Y:S02]  /*2e30*/  ISETP.EQ.OR P5, PT, R10, UR16, P2 ;  /* 0x000000100a007c0c */ /* 0x000fe400097a2670 */
[----:B------:R-:W-:-:S11]  /*2e40*/  IADD3 R19, R18, 0x3, RZ ;  /* 0x0000000312137810 */ /* 0x000fd60007ffe0ff */
[----:B------:R-:W-:-:S04]  /*2e50*/  @!P5 IMAD R11, R16, R10, R15 ;  /* 0x0000000a100bd224 */ /* 0x000fc800078e020f */
[----:B------:R-:W-:-:S06]  /*2e60*/  @!P5 IMAD.WIDE.U32 R10, R11, 0x8, R32 ;  /* 0x000000080b0ad825 */ /* 0x000fcc00078e0020 */
[----:B------:R-:W3:Y:S01]  /*2e70*/  @!P5 LDG.E.64 R10, desc[UR12][R10.64] ;  /* 0x0000000c0a0ad981 */ /* 0x000ee2000c1e1b00 */
[----:B----4-:R-:W-:Y:S01]  /*2e80*/  @!P4 FADD.FTZ R21, R21, R9 ;  /* 0x000000091515c221 */ /* 0x010fe20000010000 */
[----:B------:R-:W-:Y:S01]  /*2e90*/  IADD3 R9, R18, 0x2, RZ ;  /* 0x0000000212097810 */ /* 0x000fe20007ffe0ff */
[----:B------:R-:W-:-:S03]  /*2ea0*/  @!P4 FADD.FTZ R20, R20, R8 ;  /* 0x000000081414c221 */ /* 0x000fc60000010000 */
[----:B------:R-:W-:Y:S02]  /*2eb0*/  ISETP.EQ.OR P6, PT, R9, UR16, P2 ;  /* 0x0000001009007c0c */ /* 0x000fe400097c2670 */
[----:B------:R-:W-:-:S11]  /*2ec0*/  ISETP.EQ.OR P4, PT, R19, UR16, P2 ;  /* 0x0000001013007c0c */ /* 0x000fd60009782670 */
[C---:B------:R-:W-:Y:S02]  /*2ed0*/  @!P6 IMAD R9, R16.reuse, R9, R15 ;  /* 0x000000091009e224 */ /* 0x040fe400078e020f */
[----:B--2---:R-:W-:Y:S01]  /*2ee0*/  @!P0 FADD.FTZ R21, R21, R13 ;  /* 0x0000000d15158221 */ /* 0x004fe20000010000 */
[----:B------:R-:W-:Y:S02]  /*2ef0*/  @!P4 IMAD R13, R16, R19, R15 ;  /* 0x00000013100dc224 */ /* 0x000fe400078e020f */
[----:B------:R-:W-:-:S04]  /*2f00*/  @!P6 IMAD.WIDE.U32 R8, R9, 0x8, R32 ;  /* 0x000000080908e825 */ /* 0x000fc800078e0020 */
[----:B------:R-:W-:Y:S01]  /*2f10*/  @!P0 FADD.FTZ R20, R20, R12 ;  /* 0x0000000c14148221 */ /* 0x000fe20000010000 */
[----:B------:R-:W-:Y:S01]  /*2f20*/  @!P4 IMAD.WIDE.U32 R12, R13, 0x8, R32 ;  /* 0x000000080d0cc825 */ /* 0x000fe200078e0020 */
[----:B------:R-:W2:Y:S05]  /*2f30*/  @!P6 LDG.E.64 R8, desc[UR12][R8.64] ;  /* 0x0000000c0808e981 */ /* 0x000eaa000c1e1b00 */
[----:B------:R-:W4:Y:S01]  /*2f40*/  @!P4 LDG.E.64 R12, desc[UR12][R12.64] ;  /* 0x0000000c0c0cc981 */ /* 0x000f22000c1e1b00 */
[----:B------:R-:W-:Y:S02]  /*2f50*/  IADD3 R17, R17, -0x4, RZ ;  /* 0xfffffffc11117810 */ /* 0x000fe40007ffe0ff */
[----:B------:R-:W-:-:S02]  /*2f60*/  PLOP3.LUT P0, PT, PT, PT, PT, 0x8, 0x0 ;  /* 0x000000000000781c */ /* 0x000fc40003f0e170 */
[----:B------:R-:W-:Y:S01]  /*2f70*/  IADD3 R17, R17, -0x4, RZ ;  /* 0xfffffffc11117810 */ /* 0x000fe20007ffe0ff */
[----:B---3--:R-:W-:Y:S01]  /*2f80*/  @!P5 FADD.FTZ R20, R20, R10 ;  /* 0x0000000a1414d221 */ /* 0x008fe20000010000 */
[----:B------:R-:W-:Y:S01]  /*2f90*/  @!P5 FADD.FTZ R21, R21, R11 ;  /* 0x0000000b1515d221 */ /* 0x000fe20000010000 */
[----:B------:R-:W-:Y:S02]  /*2fa0*/  IADD3 R18, R18, 0x4, RZ ;  /* 0x0000000412127810 */ /* 0x000fe40007ffe0ff */
[----:B--2---:R-:W-:Y:S01]  /*2fb0*/  @!P6 FADD.FTZ R20, R20, R8 ;  /* 0x000000081414e221 */ /* 0x004fe20000010000 */
[----:B------:R-:W-:-:S03]  /*2fc0*/  @!P6 FADD.FTZ R21, R21, R9 ;  /* 0x000000091515e221 */ /* 0x000fc60000010000 */
[----:B----4-:R-:W-:Y:S01]  /*2fd0*/  @!P4 FADD.FTZ R20, R20, R12 ;  /* 0x0000000c1414c221 */ /* 0x010fe20000010000 */
[----:B------:R-:W-:-:S07]  /*2fe0*/  @!P4 FADD.FTZ R21, R21, R13 ;  /* 0x0000000d1515c221 */ /* 0x000fce0000010000 */
.L_x_1053:
[----:B------:R-:W-:-:S13]  /*2ff0*/  ISETP.NE.OR P0, PT, R17, RZ, P0 ;  /* 0x000000ff1100720c */ /* 0x000fda0000705670 */
[----:B------:R-:W-:Y:S05]  /*3000*/  @!P0 BRA `(.L_x_1049) ;  /* 0x00000000007c8947 */ /* 0x000fea0003800000 */
.L_x_1050:
[C---:B------:R-:W-:Y:S02]  /*3010*/  ISETP.EQ.OR P4, PT, R18.reuse, UR16, P2 ;  /* 0x0000001012007c0c */ /* 0x040fe40009782670 */
[C---:B------:R-:W-:Y:S02]  /*3020*/  IADD3 R9, R18.reuse, 0x1, RZ ;  /* 0x0000000112097810 */ /* 0x040fe40007ffe0ff */
[----:B------:R-:W-:Y:S02]  /*3030*/  IADD3 R13, R18, 0x2, RZ ;  /* 0x00000002120d7810 */ /* 0x000fe40007ffe0ff */
[----:B------:R-:W-:-:S07]  /*3040*/  ISETP.EQ.OR P5, PT, R9, UR16, P2 ;  /* 0x0000001009007c0c */ /* 0x000fce00097a2670 */
[----:B------:R-:W-:-:S04]  /*3050*/  @!P4 IMAD R11, R16, R18, R15 ;  /* 0x00000012100bc224 */ /* 0x000fc800078e020f */
[----:B------:R-:W-:-:S06]  /*3060*/  @!P4 IMAD.WIDE.U32 R10, R11, 0x8, R32 ;  /* 0x000000080b0ac825 */ /* 0x000fcc00078e0020 */
[----:B------:R-:W0:Y:S01]  /*3070*/  @!P4 LDG.E.64 R10, desc[UR12][R10.64] ;  /* 0x0000000c0a0ac981 */ /* 0x000e22000c1e1b00 */
[----:B------:R-:W-:Y:S01]  /*3080*/  ISETP.EQ.OR P6, PT, R13, UR16, P2 ;  /* 0x000000100d007c0c */ /* 0x000fe200097c2670 */
[----:B------:R-:W-:Y:S01]  /*3090*/  @!P5 IMAD R9, R16, R9, R15 ;  /* 0x000000091009d224 */ /* 0x000fe200078e020f */
[----:B------:R-:W-:-:S03]  /*30a0*/  IADD3 R12, R18, 0x3, RZ ;  /* 0x00000003120c7810 */ /* 0x000fc60007ffe0ff */
[----:B------:R-:W-:Y:S01]  /*30b0*/  @!P5 IMAD.WIDE.U32 R8, R9, 0x8, R32 ;  /* 0x000000080908d825 */ /* 0x000fe200078e0020 */
[----:B------:R-:W-:-:S05]  /*30c0*/  ISETP.EQ.OR P0, PT, R12, UR16, P2 ;  /* 0x000000100c007c0c */ /* 0x000fca0009702670 */
[----:B------:R-:W2:Y:S02]  /*30d0*/  @!P5 LDG.E.64 R8, desc[UR12][R8.64] ;  /* 0x0000000c0808d981 */ /* 0x000ea4000c1e1b00 */
[----:B------:R-:W-:Y:S02]  /*30e0*/  @!P6 IMAD R13, R16, R13, R15 ;  /* 0x0000000d100de224 */ /* 0x000fe400078e020f */
[----:B0-----:R-:W-:Y:S01]  /*30f0*/  @!P4 FADD.FTZ R20, R20, R10 ;  /* 0x0000000a1414c221 */ /* 0x001fe20000010000 */
[----:B------:R-:W-:Y:S01]  /*3100*/  @!P4 FADD.FTZ R21, R21, R11 ;  /* 0x0000000b1515c221 */ /* 0x000fe20000010000 */
[----:B------:R-:W-:-:S04]  /*3110*/  @!P6 IMAD.WIDE.U32 R10, R13, 0x8, R32 ;  /* 0x000000080d0ae825 */ /* 0x000fc800078e0020 */
[----:B------:R-:W-:Y:S02]  /*3120*/  @!P0 IMAD R13, R16, R12, R15 ;  /* 0x0000000c100d8224 */ /* 0x000fe400078e020f */
[----:B------:R-:W3:Y:S02]  /*3130*/  @!P6 LDG.E.64 R10, desc[UR12][R10.64] ;  /* 0x0000000c0a0ae981 */ /* 0x000ee4000c1e1b00 */
[----:B------:R-:W-:Y:S01]  /*3140*/  @!P0 IMAD.WIDE.U32 R12, R13, 0x8, R32 ;  /* 0x000000080d0c8825 */ /* 0x000fe200078e0020 */
[----:B------:R-:W-:-:S03]  /*3150*/  IADD3 R17, R17, -0x4, RZ ;  /* 0xfffffffc11117810 */ /* 0x000fc60007ffe0ff */
[----:B--2---:R-:W-:Y:S02]  /*3160*/  @!P5 FADD.FTZ R20, R20, R8 ;  /* 0x000000081414d221 */ /* 0x004fe40000010000 */
[----:B------:R-:W2:Y:S01]  /*3170*/  @!P0 LDG.E.64 R12, desc[UR12][R12.64] ;  /* 0x0000000c0c0c8981 */ /* 0x000ea2000c1e1b00 */
[----:B------:R-:W-:Y:S01]  /*3180*/  ISETP.NE.AND P4, PT, R17, RZ, PT ;  /* 0x000000ff1100720c */ /* 0x000fe20003f85270 */
[----:B------:R-:W-:Y:S01]  /*3190*/  @!P5 FADD.FTZ R21, R21, R9 ;  /* 0x000000091515d221 */ /* 0x000fe20000010000 */
[----:B------:R-:W-:Y:S01]  /*31a0*/  IADD3 R18, R18, 0x4, RZ ;  /* 0x0000000412127810 */ /* 0x000fe20007ffe0ff */
[----:B---3--:R-:W-:Y:S02]  /*31b0*/  @!P6 FADD.FTZ R20, R20, R10 ;  /* 0x0000000a1414e221 */ /* 0x008fe40000010000 */
[----:B------:R-:W-:Y:S02]  /*31c0*/  @!P6 FADD.FTZ R21, R21, R11 ;  /* 0x0000000b1515e221 */ /* 0x000fe40000010000 */
[----:B--2---:R-:W-:-:S02]  /*31d0*/  @!P0 FADD.FTZ R20, R20, R12 ;  /* 0x0000000c14148221 */ /* 0x004fc40000010000 */
[----:B------:R-:W-:-:S04]  /*31e0*/  @!P0 FADD.FTZ R21, R21, R13 ;  /* 0x0000000d15158221 */ /* 0x000fc80000010000 */
[----:B------:R-:W-:Y:S05]  /*31f0*/  @P4 BRA `(.L_x_1050) ;  /* 0xfffffffc00844947 */ /* 0x000fea000383ffff */
.L_x_1049:
        /* <DEDUP_REMOVED lines=8> */
[----:B------:R-:W0:Y:S02]  /*3280*/  LDG.E.64 R8, desc[UR12][R8.64] ;  /* 0x0000000c08087981 */ /* 0x000e24000c1e1b00 */
[----:B0-----:R-:W-:Y:S01]  /*3290*/  FADD.FTZ R20, R20, R8 ;  /* 0x0000000814147221 */ /* 0x001fe20000010000 */
[----:B------:R-:W-:-:S07]  /*32a0*/  FADD.FTZ R21, R21, R9 ;  /* 0x0000000915157221 */ /* 0x000fce0000010000 */
.L_x_1055:
[----:B------:R-:W-:Y:S05]  /*32b0*/  BSYNC B0 ;  /* 0x0000000000007941 */ /* 0x000fea0003800000 */
.L_x_1054:
        /* <DEDUP_REMOVED lines=10> */
[----:B------:R-:W0:Y:S04]  /*3360*/  @!P4 LDG.E.64 R8, desc[UR12][R8.64] ;  /* 0x0000000c0808c981 */ /* 0x000e28000c1e1b00 */
[----:B------:R-:W2:Y:S01]  /*3370*/  @!P0 LDG.E.64 R10, desc[UR12][R10.64] ;  /* 0x0000000c0a0a8981 */ /* 0x000ea2000c1e1b00 */
[----:B0-----:R-:W-:Y:S01]  /*3380*/  @!P4 FADD.FTZ R20, R20, R8 ;  /* 0x000000081414c221 */ /* 0x001fe20000010000 */
[----:B------:R-:W-:-:S03]  /*3390*/  @!P4 FADD.FTZ R21, R21, R9 ;  /* 0x000000091515c221 */ /* 0x000fc60000010000 */
[----:B--2---:R-:W-:Y:S01]  /*33a0*/  @!P0 FADD.FTZ R20, R20, R10 ;  /* 0x0000000a14148221 */ /* 0x004fe20000010000 */
[----:B------:R-:W-:-:S07]  /*33b0*/  @!P0 FADD.FTZ R21, R21, R11 ;  /* 0x0000000b15158221 */ /* 0x000fce0000010000 */
.L_x_1046:
[----:B------:R-:W1:Y:S01]  /*33c0*/  S2UR UR11, SR_CgaCtaId ;  /* 0x00000000000b79c3 */ /* 0x000e620000008800 */
[----:B------:R-:W-:Y:S01]  /*33d0*/  UMOV UR10, 0x400 ;  /* 0x00000400000a7882 */ /* 0x000fe20000000000 */
[C---:B------:R-:W-:Y:S01]  /*33e0*/  IADD3 R15, R30.reuse, 0x20, RZ ;  /* 0x000000201e0f7810 */ /* 0x040fe20007ffe0ff */
[--C-:B--2---:R-:W-:Y:S01]  /*33f0*/  HADD2.F32 R19, -RZ, R28.reuse.H0_H0 ;  /* 0x2000001cff137230 */ /* 0x104fe20000004100 */
[----:B------:R-:W-:Y:S01]  /*3400*/  IADD3 R14, R30, 0x30, RZ ;  /* 0x000000301e0e7810 */ /* 0x000fe20007ffe0ff */
[----:B------:R-:W-:Y:S01]  /*3410*/  HADD2.F32 R28, -RZ, R28.H1_H1 ;  /* 0x3000001cff1c7230 */ /* 0x000fe20000004100 */
[----:B------:R-:W-:Y:S02]  /*3420*/  SHF.R.S32.HI R18, RZ, 0x1f, R29 ;  /* 0x0000001fff127819 */ /* 0x000fe4000001141d */
[----:B------:R-:W-:Y:S02]  /*3430*/  SHF.R.S32.HI R11, RZ, 0x1f, R15 ;  /* 0x0000001fff0b7819 */ /* 0x000fe4000001140f */
[----:B------:R-:W-:Y:S01]  /*3440*/  SHF.R.S32.HI R10, RZ, 0x1f, R14 ;  /* 0x0000001fff0a7819 */ /* 0x000fe2000001140e */
[----:B-1----:R-:W-:-:S09]  /*3450*/  ULEA UR10, UR11, UR10, 0x18 ;  /* 0x0000000a0b0a7291 */ /* 0x002fd2000f8ec03f */
[----:B------:R-:W-:Y:S01]  /*3460*/  @!P2 STS.64 [UR10+0x78], R20 ;  /* 0x00007814ff00a988 */ /* 0x000fe20008000a0a */
[----:B------:R-:W-:Y:S06]  /*3470*/  BAR.SYNC.DEFER_BLOCKING 0x0 ;  /* 0x0000000000007b1d */ /* 0x000fec0000010000 */
[----:B------:R-:W1:Y:S01]  /*3480*/  LDS.64 R8, [UR10+0x78] ;  /* 0x0000780aff087984 */ /* 0x000e620008000a00 */
[----:B------:R-:W-:Y:S02]  /*3490*/  ULDC.64 UR10, c[0x0][0x290] ;  /* 0x0000a400000a7ab9 */ /* 0x000fe40000000a00 */
[----:B------:R-:W-:-:S02]  /*34a0*/  ISETP.GE.U32.AND P0, PT, R29, UR10, PT ;  /* 0x0000000a1d007c0c */ /* 0x000fc4000bf06070 */
[----:B------:R-:W-:Y:S02]  /*34b0*/  ISETP.GE.U32.AND P2, PT, R15, UR10, PT ;  /* 0x0000000a0f007c0c */ /* 0x000fe4000bf46070 */
[----:B------:R-:W-:Y:S01]  /*34c0*/  ISETP.GE.U32.AND P5, PT, R14, UR10, PT ;  /* 0x0000000a0e007c0c */ /* 0x000fe2000bfa6070 */
[----:B------:R-:W-:Y:S01]  /*34d0*/  ULDC UR10, c[0x0][0x2bc] ;  /* 0x0000af00000a7ab9 */ /* 0x000fe20000000800 */
[----:B------:R-:W-:Y:S02]  /*34e0*/  ISETP.GE.AND.EX P4, PT, R18, UR11, PT, P0 ;  /* 0x0000000b12007c0c */ /* 0x000fe4000bf86300 */
[----:B------:R-:W-:Y:S02]  /*34f0*/  ISETP.GE.AND.EX P0, PT, R11, UR11, PT, P2 ;  /* 0x0000000b0b007c0c */ /* 0x000fe4000bf06320 */
[----:B------:R-:W-:Y:S02]  /*3500*/  ISETP.GE.AND.EX P2, PT, R10, UR11, PT, P5 ;  /* 0x0000000b0a007c0c */ /* 0x000fe4000bf46350 */
[----:B------:R-:W-:Y:S01]  /*3510*/  ISETP.GT.U32.OR P4, PT, R31, 0x17f, P4 ;  /* 0x0000017f1f00780c */ /* 0x000fe20002784470 */
[----:B-1----:R-:W-:Y:S01]  /*3520*/  FMUL.FTZ R16, R8, UR10 ;  /* 0x0000000a08107c20 */ /* 0x002fe20008410000 */
[----:B------:R-:W-:-:S02]  /*3530*/  HADD2.F32 R8, -RZ, R27.H0_H0 ;  /* 0x2000001bff087230 */ /* 0x000fc40000004100 */
[----:B------:R-:W-:Y:S01]  /*3540*/  FMUL.FTZ R17, R9, UR10 ;  /* 0x0000000a09117c20 */ /* 0x000fe20008410000 */
[----:B------:R-:W-:Y:S02]  /*3550*/  HADD2.F32 R27, -RZ, R27.H1_H1 ;  /* 0x3000001bff1b7230 */ /* 0x000fe40000004100 */
[--C-:B------:R-:W-:Y:S02]  /*3560*/  HADD2.F32 R9, -RZ, R26.reuse.H0_H0 ;  /* 0x2000001aff097230 */ /* 0x100fe40000004100 */
[----:B------:R-:W-:Y:S01]  /*3570*/  FADD.FTZ R8, R8, -UR17 ;  /* 0x8000001108087e21 */ /* 0x000fe20008010000 */
[----:B------:R-:W-:Y:S02]  /*3580*/  HADD2.F32 R26, -RZ, R26.H1_H1 ;  /* 0x3000001aff1a7230 */ /* 0x000fe40000004100 */
[----:B------:R-:W-:Y:S01]  /*3590*/  FADD.FTZ R27, R27, -UR17 ;  /* 0x800000111b1b7e21 */ /* 0x000fe20008010000 */
[----:B------:R-:W-:-:S03]  /*35a0*/  FMUL.FTZ R13, R8, UR14 ;  /* 0x0000000e080d7c20 */ /* 0x000fc60008410000 */
[----:B------:R-:W-:Y:S01]  /*35b0*/  FMUL.FTZ R8, R27, UR14 ;  /* 0x0000000e1b087c20 */ /* 0x000fe20008410000 */
[----:B------:R-:W-:Y:S06]  /*35c0*/  @!P3 BRA `(.L_x_1056) ;  /* 0x000000000048b947 */ /* 0x000fec0003800000 */
        /* <DEDUP_REMOVED lines=18> */
.L_x_1056:
[----:B------:R-:W-:Y:S04]  /*36f0*/  BSSY B0, `(.L_x_1057) ;  /* 0x0000015000007945 */ /* 0x000fe80003800000 */
[----:B------:R-:W-:Y:S05]  /*3700*/  @!P1 BRA `(.L_x_1058) ;  /* 0x00000000004c9947 */ /* 0x000fea0003800000 */
[C-C-:B------:R-:W-:Y:S01]  /*3710*/  FFMA.FTZ R12, R16.reuse, R13, R17.reuse ;  /* 0x0000000d100c7223 */ /* 0x140fe20000010011 */
[----:B0-----:R-:W-:Y:S01]  /*3720*/  SHF.R.S32.HI R21, RZ, 0x1f, R30 ;  /* 0x0000001fff157819 */ /* 0x001fe2000001141e */
[----:B------:R-:W-:Y:S01]  /*3730*/  FFMA.FTZ R13, R16, R8, R17 ;  /* 0x00000008100d7223 */ /* 0x000fe20000010011 */
[----:B------:R-:W-:Y:S01]  /*3740*/  ULDC.64 UR10, c[0x0][0x288] ;  /* 0x0000a200000a7ab9 */ /* 0x000fe20000000a00 */
[----:B------:R-:W-:Y:S01]  /*3750*/  FFMA.FTZ R12, R9, R4, -R12 ;  /* 0x00000004090c7223 */ /* 0x000fe2000001080c */
[----:B------:R-:W-:Y:S01]  /*3760*/  MOV R8, R34 ;  /* 0x0000002200087202 */ /* 0x000fe20000000f00 */
[----:B------:R-:W-:Y:S01]  /*3770*/  IMAD R21, R21, UR10, RZ ;  /* 0x0000000a15157c24 */ /* 0x000fe2000f8e02ff */
[----:B------:R-:W-:Y:S01]  /*3780*/  MOV R9, R37 ;  /* 0x0000002500097202 */ /* 0x000fe20000000f00 */
[----:B------:R-:W-:Y:S02]  /*3790*/  FFMA.FTZ R13, R26, R5, -R13 ;  /* 0x000000051a0d7223 */ /* 0x000fe4000001080d */
[----:B------:R-:W-:-:S02]  /*37a0*/  IMAD R27, R30, UR11, R21 ;  /* 0x0000000b1e1b7c24 */ /* 0x000fc4000f8e0215 */
[----:B------:R-:W-:Y:S01]  /*37b0*/  FMUL.FTZ R21, R12, UR14 ;  /* 0x0000000e0c157c20 */ /* 0x000fe20008410000 */
[----:B------:R-:W-:Y:S01]  /*37c0*/  IMAD.WIDE.U32 R8, R30, UR10, R8 ;  /* 0x0000000a1e087c25 */ /* 0x000fe2000f8e0008 */
[----:B------:R-:W-:-:S03]  /*37d0*/  ULDC.64 UR10, c[0x0][0x210] ;  /* 0x00008400000a7ab9 */ /* 0x000fc60000000a00 */
[----:B------:R-:W-:Y:S01]  /*37e0*/  FMUL.FTZ R20, R13, UR14 ;  /* 0x0000000e0d147c20 */ /* 0x000fe20008410000 */
[----:B------:R-:W-:Y:S02]  /*37f0*/  IADD3 R27, R9, R27, RZ ;  /* 0x0000001b091b7210 */ /* 0x000fe40007ffe0ff */
[----:B------:R-:W-:Y:S02]  /*3800*/  LEA R12, P5, R8, UR10, 0x1 ;  /* 0x0000000a080c7c11 */ /* 0x000fe4000f8a08ff */
[----:B------:R-:W-:Y:S02]  /*3810*/  F2FP.F16.F32.PACK_AB R9, R20, R21 ;  /* 0x000000151409723e */ /* 0x000fe400000000ff */
[----:B------:R-:W-:-:S05]  /*3820*/  LEA.HI.X R13, R8, UR11, R27, 0x1, P5 ;  /* 0x0000000b080d7c11 */ /* 0x000fca000a8f0c1b */
[----:B------:R1:W-:Y:S04]  /*3830*/  STG.E desc[UR12][R12.64], R9 ;  /* 0x000000090c007986 */ /* 0x0003e8000c10190c */
.L_x_1058:
[----:B------:R-:W-:Y:S05]  /*3840*/  BSYNC B0 ;  /* 0x0000000000007941 */ /* 0x000fea0003800000 */
.L_x_1057:
[----:B-1----:R-:W-:Y:S01]  /*3850*/  FADD.FTZ R13, R19, -UR17 ;  /* 0x80000011130d7e21 */ /* 0x002fe20008010000 */
[----:B------:R-:W-:Y:S01]  /*3860*/  FADD.FTZ R8, R28, -UR17 ;  /* 0x800000111c087e21 */ /* 0x000fe20008010000 */
[--C-:B------:R-:W-:Y:S02]  /*3870*/  HADD2.F32 R9, -RZ, R25.reuse.H0_H0 ;  /* 0x20000019ff097230 */ /* 0x100fe40000004100 */
[----:B------:R-:W-:Y:S02]  /*3880*/  HADD2.F32 R12, -RZ, R25.H1_H1 ;  /* 0x30000019ff0c7230 */ /* 0x000fe40000004100 */
[----:B------:R-:W-:Y:S01]  /*3890*/  FMUL.FTZ R13, R13, UR14 ;  /* 0x0000000e0d0d7c20 */ /* 0x000fe20008410000 */
[----:B------:R-:W-:Y:S01]  /*38a0*/  FMUL.FTZ R8, R8, UR14 ;  /* 0x0000000e08087c20 */ /* 0x000fe20008410000 */
        /* <DEDUP_REMOVED lines=19> */
.L_x_1059:
[----:B------:R-:W-:Y:S04]  /*39e0*/  BSSY B0, `(.L_x_1060) ;  /* 0x0000014000007945 */ /* 0x000fe80003800000 */
[----:B------:R-:W-:Y:S05]  /*39f0*/  @P4 BRA `(.L_x_1061) ;  /* 0x0000000000484947 */ /* 0x000fea0003800000 */
[C-C-:B0-----:R-:W-:Y:S01]  /*3a00*/  FFMA.FTZ R20, R16.reuse, R13, R17.reuse ;  /* 0x0000000d10147223 */ /* 0x141fe20000010011 */
[----:B------:R-:W-:Y:S01]  /*3a10*/  FFMA.FTZ R13, R16, R8, R17 ;  /* 0x00000008100d7223 */ /* 0x000fe20000010011 */
[----:B------:R-:W-:Y:S01]  /*3a20*/  ULDC.64 UR10, c[0x0][0x288] ;  /* 0x0000a200000a7ab9 */ /* 0x000fe20000000a00 */
[----:B------:R-:W-:Y:S01]  /*3a30*/  MOV R8, R34 ;  /* 0x0000002200087202 */ /* 0x000fe20000000f00 */
[----:B------:R-:W-:Y:S01]  /*3a40*/  FFMA.FTZ R20, R9, R4, -R20 ;  /* 0x0000000409147223 */ /* 0x000fe20000010814 */
[----:B------:R-:W-:Y:S01]  /*3a50*/  MOV R9, R37 ;  /* 0x0000002500097202 */ /* 0x000fe20000000f00 */
[----:B------:R-:W-:Y:S02]  /*3a60*/  IMAD R18, R18, UR10, RZ ;  /* 0x0000000a12127c24 */ /* 0x000fe4000f8e02ff */
[----:B------:R-:W-:Y:S01]  /*3a70*/  FFMA.FTZ R13, R12, R5, -R13 ;  /* 0x000000050c0d7223 */ /* 0x000fe2000001080d */
[----:B------:R-:W-:Y:S01]  /*3a80*/  FMUL.FTZ R19, R20, UR14 ;  /* 0x0000000e14137c20 */ /* 0x000fe20008410000 */
[----:B------:R-:W-:-:S04]  /*3a90*/  IMAD.WIDE.U32 R8, R29, UR10, R8 ;  /* 0x0000000a1d087c25 */ /* 0x000fc8000f8e0008 */
[----:B------:R-:W-:Y:S01]  /*3aa0*/  IMAD R21, R29, UR11, R18 ;  /* 0x0000000b1d157c24 */ /* 0x000fe2000f8e0212 */
[----:B------:R-:W-:Y:S01]  /*3ab0*/  ULDC.64 UR10, c[0x0][0x210] ;  /* 0x00008400000a7ab9 */ /* 0x000fe20000000a00 */
[----:B------:R-:W-:Y:S01]  /*3ac0*/  FMUL.FTZ R18, R13, UR14 ;  /* 0x0000000e0d127c20 */ /* 0x000fe20008410000 */
[----:B------:R-:W-:Y:S02]  /*3ad0*/  LEA R12, P4, R8, UR10, 0x1 ;  /* 0x0000000a080c7c11 */ /* 0x000fe4000f8808ff */
[----:B------:R-:W-:Y:S02]  /*3ae0*/  IADD3 R21, R9, R21, RZ ;  /* 0x0000001509157210 */ /* 0x000fe40007ffe0ff */
[----:B------:R-:W-:Y:S02]  /*3af0*/  F2FP.F16.F32.PACK_AB R9, R18, R19 ;  /* 0x000000131209723e */ /* 0x000fe400000000ff */
[----:B------:R-:W-:-:S05]  /*3b00*/  LEA.HI.X R13, R8, UR11, R21, 0x1, P4 ;  /* 0x0000000b080d7c11 */ /* 0x000fca000a0f0c15 */
[----:B------:R1:W-:Y:S02]  /*3b10*/  STG.E desc[UR12][R12.64], R9 ;  /* 0x000000090c007986 */ /* 0x0003e4000c10190c */
.L_x_1061:
[----:B------:R-:W-:Y:S05]  /*3b20*/  BSYNC B0 ;  /* 0x0000000000007941 */ /* 0x000fea0003800000 */
.L_x_1060:
[--C-:B------:R-:W-:Y:S01]  /*3b30*/  HADD2.F32 R8, -RZ, R23.reuse.H0_H0 ;  /* 0x20000017ff087230 */ /* 0x100fe20000004100 */
[C---:B------:R-:W-:Y:S01]  /*3b40*/  ISETP.GT.U32.OR P0, PT, R31.reuse, 0x17f, P0 ;  /* 0x0000017f1f00780c */ /* 0x040fe20000704470 */
[----:B------:R-:W-:Y:S01]  /*3b50*/  HADD2.F32 R23, -RZ, R23.H1_H1 ;  /* 0x30000017ff177230 */ /* 0x000fe20000004100 */
[----:B------:R-:W-:Y:S01]  /*3b60*/  ISETP.GT.U32.OR P2, PT, R31, 0x17f, P2 ;  /* 0x0000017f1f00780c */ /* 0x000fe20001744470 */
[----:B-1----:R-:W-:Y:S02]  /*3b70*/  HADD2.F32 R9, -RZ, R22.H0_H0 ;  /* 0x20000016ff097230 */ /* 0x002fe40000004100 */
[----:B------:R-:W-:Y:S01]  /*3b80*/  FADD.FTZ R8, R8, -UR17 ;  /* 0x8000001108087e21 */ /* 0x000fe20008010000 */
[----:B------:R-:W-:Y:S02]  /*3b90*/  HADD2.F32 R12, -RZ, R24.H0_H0 ;  /* 0x20000018ff0c7230 */ /* 0x000fe40000004100 */
[----:B------:R-:W-:Y:S01]  /*3ba0*/  FADD.FTZ R23, R23, -UR17 ;  /* 0x8000001117177e21 */ /* 0x000fe20008010000 */
[----:B------:R-:W-:-:S02]  /*3bb0*/  HADD2.F32 R22, -RZ, R22.H1_H1 ;  /* 0x30000016ff167230 */ /* 0x000fc40000004100 */
[----:B------:R-:W-:Y:S01]  /*3bc0*/  FMUL.FTZ R13, R8, UR14 ;  /* 0x0000000e080d7c20 */ /* 0x000fe20008410000 */
[----:B------:R-:W-:Y:S02]  /*3bd0*/  HADD2.F32 R24, -RZ, R24.H1_H1 ;  /* 0x30000018ff187230 */ /* 0x000fe40000004100 */
[----:B------:R-:W-:Y:S01]  /*3be0*/  FMUL.FTZ R8, R23, UR14 ;  /* 0x0000000e17087c20 */ /* 0x000fe20008410000 */
[----:B------:R-:W-:Y:S06]  /*3bf0*/  @!P3 BRA `(.L_x_1062) ;  /* 0x000000000048b947 */ /* 0x000fec0003800000 */
[----:B------:R-:W-:Y:S01]  /*3c00*/  FFMA.FTZ R18, R8, R5, R7 ;  /* 0x0000000508127223 */ /* 0x000fe20000010007 */
[----:B------:R-:W-:-:S03]  /*3c10*/  FFMA.FTZ R19, R13, R4, R6 ;  /* 0x000000040d137223 */ /* 0x000fc60000010006 */
[----:B------:R-:W-:Y:S01]  /*3c20*/  FMUL.FTZ R23, R18, -1.4426950216293334961 ;  /* 0xbfb8aa3b12177820 */ /* 0x000fe20000410000 */
[----:B0-----:R-:W-:-:S05]  /*3c30*/  FMUL.FTZ R20, R19, -1.4426950216293334961 ;  /* 0xbfb8aa3b13147820 */ /* 0x001fca0000410000 */
        /* <DEDUP_REMOVED lines=14> */
.L_x_1062:
[----:B------:R-:W-:Y:S04]  /*3d20*/  BSSY B0, `(.L_x_1063) ;  /* 0x0000014000007945 */ /* 0x000fe80003800000 */
[----:B------:R-:W-:Y:S05]  /*3d30*/  @P0 BRA `(.L_x_1064) ;  /* 0x0000000000480947 */ /* 0x000fea0003800000 */
[C-C-:B------:R-:W-:Y:S01]  /*3d40*/  FFMA.FTZ R18, R16.reuse, R13, R17.reuse ;  /* 0x0000000d10127223 */ /* 0x140fe20000010011 */
[----:B------:R-:W-:Y:S01]  /*3d50*/  FFMA.FTZ R13, R16, R8, R17 ;  /* 0x00000008100d7223 */ /* 0x000fe20000010011 */
[----:B------:R-:W-:Y:S01]  /*3d60*/  ULDC.64 UR10, c[0x0][0x288] ;  /* 0x0000a200000a7ab9 */ /* 0x000fe20000000a00 */
[----:B------:R-:W-:Y:S01]  /*3d70*/  MOV R8, R34 ;  /* 0x0000002200087202 */ /* 0x000fe20000000f00 */
[----:B------:R-:W-:Y:S01]  /*3d80*/  FFMA.FTZ R18, R9, R4, -R18 ;  /* 0x0000000409127223 */ /* 0x000fe20000010812 */
[----:B------:R-:W-:Y:S01]  /*3d90*/  MOV R9, R37 ;  /* 0x0000002500097202 */ /* 0x000fe20000000f00 */
[----:B0-----:R-:W-:Y:S02]  /*3da0*/  IMAD R20, R11, UR10, RZ ;  /* 0x0000000a0b147c24 */ /* 0x001fe4000f8e02ff */
[----:B------:R-:W-:Y:S01]  /*3db0*/  FFMA.FTZ R11, R22, R5, -R13 ;  /* 0x00000005160b7223 */ /* 0x000fe2000001080d */
[----:B------:R-:W-:-:S04]  /*3dc0*/  IMAD.WIDE.U32 R8, R15, UR10, R8 ;  /* 0x0000000a0f087c25 */ /* 0x000fc8000f8e0008 */
[----:B------:R-:W-:Y:S01]  /*3dd0*/  FMUL.FTZ R11, R11, UR14 ;  /* 0x0000000e0b0b7c20 */ /* 0x000fe20008410000 */
[----:B------:R-:W-:Y:S01]  /*3de0*/  IMAD R15, R15, UR11, R20 ;  /* 0x0000000b0f0f7c24 */ /* 0x000fe2000f8e0214 */
[----:B------:R-:W-:Y:S01]  /*3df0*/  ULDC.64 UR10, c[0x0][0x210] ;  /* 0x00008400000a7ab9 */ /* 0x000fe20000000a00 */
[----:B------:R-:W-:Y:S01]  /*3e00*/  FMUL.FTZ R20, R18, UR14 ;  /* 0x0000000e12147c20 */ /* 0x000fe20008410000 */
[C---:B------:R-:W-:Y:S02]  /*3e10*/  LEA R18, P0, R8.reuse, UR10, 0x1 ;  /* 0x0000000a08127c11 */ /* 0x040fe4000f8008ff */
[----:B------:R-:W-:Y:S02]  /*3e20*/  IADD3 R15, R9, R15, RZ ;  /* 0x0000000f090f7210 */ /* 0x000fe40007ffe0ff */
[----:B------:R-:W-:Y:S02]  /*3e30*/  F2FP.F16.F32.PACK_AB R11, R11, R20 ;  /* 0x000000140b0b723e */ /* 0x000fe400000000ff */
[----:B------:R-:W-:-:S05]  /*3e40*/  LEA.HI.X R19, R8, UR11, R15, 0x1, P0 ;  /* 0x0000000b08137c11 */ /* 0x000fca00080f0c0f */
[----:B------:R1:W-:Y:S02]  /*3e50*/  STG.E desc[UR12][R18.64], R11 ;  /* 0x0000000b12007986 */ /* 0x0003e4000c10190c */
.L_x_1064:
[----:B------:R-:W-:Y:S05]  /*3e60*/  BSYNC B0 ;  /* 0x0000000000007941 */ /* 0x000fea0003800000 */
.L_x_1063:
[----:B------:R-:W-:Y:S01]  /*3e70*/  FADD.FTZ R8, R12, -UR17 ;  /* 0x800000110c087e21 */ /* 0x000fe20008010000 */
[----:B------:R-:W-:Y:S01]  /*3e80*/  FADD.FTZ R24, R24, -UR17 ;  /* 0x8000001118187e21 */ /* 0x000fe20008010000 */
[--C-:B------:R-:W-:Y:S02]  /*3e90*/  HADD2.F32 R9, -RZ, R3.reuse.H0_H0 ;  /* 0x20000003ff097230 */ /* 0x100fe40000004100 */
[----:B------:R-:W-:Y:S02]  /*3ea0*/  HADD2.F32 R12, -RZ, R3.H1_H1 ;  /* 0x30000003ff0c7230 */ /* 0x000fe40000004100 */
[----:B------:R-:W-:Y:S01]  /*3eb0*/  FMUL.FTZ R3, R8, UR14 ;  /* 0x0000000e08037c20 */ /* 0x000fe20008410000 */
[----:B------:R-:W-:Y:S01]  /*3ec0*/  FMUL.FTZ R8, R24, UR14 ;  /* 0x0000000e18087c20 */ /* 0x000fe20008410000 */
[----:B------:R-:W-:Y:S06]  /*3ed0*/  @!P3 BRA `(.L_x_1065) ;  /* 0x000000000048b947 */ /* 0x000fec0003800000 */
[----:B------:R-:W-:Y:S01]  /*3ee0*/  FFMA.FTZ R7, R8, R5, R7 ;  /* 0x0000000508077223 */ /* 0x000fe20000010007 */
[----:B------:R-:W-:-:S03]  /*3ef0*/  FFMA.FTZ R6, R3, R4, R6 ;  /* 0x0000000403067223 */ /* 0x000fc60000010006 */
[----:B------:R-:W-:Y:S01]  /*3f00*/  FMUL.FTZ R15, R7, -1.4426950216293334961 ;  /* 0xbfb8aa3b070f7820 */ /* 0x000fe20000410000 */
[----:B-1----:R-:W-:-:S05]  /*3f10*/  FMUL.FTZ R11, R6, -1.4426950216293334961 ;  /* 0xbfb8aa3b060b7820 */ /* 0x002fca0000410000 */
[----:B------:R-:W1:Y:S08]  /*3f20*/  MUFU.EX2 R15, R15 ;  /* 0x0000000f000f7308 */ /* 0x000e700000000800 */
[----:B------:R-:W2:Y:S01]  /*3f30*/  MUFU.EX2 R11, R11 ;  /* 0x0000000b000b7308 */ /* 0x000ea20000000800 */
[----:B-1----:R-:W-:-:S07]  /*3f40*/  FADD.FTZ R19, R15, 1 ;  /* 0x3f8000000f137421 */ /* 0x002fce0000010000 */
[----:B------:R-:W0:Y:S01]  /*3f50*/  MUFU.RCP R19, R19 ;  /* 0x0000001300137308 */ /* 0x000e220000001000 */
[----:B--2---:R-:W-:-:S07]  /*3f60*/  FADD.FTZ R13, R11, 1 ;  /* 0x3f8000000b0d7421 */ /* 0x004fce0000010000 */
        /* <DEDUP_REMOVED lines=9> */
.L_x_1065:
[----:B------:R-:W-:Y:S04]  /*4000*/  BSSY B0, `(.L_x_1066) ;  /* 0x0000013000007945 */ /* 0x000fe80003800000 */
[----:B------:R-:W-:Y:S05]  /*4010*/  @P2 BRA `(.L_x_1067) ;  /* 0x0000000000442947 */ /* 0x000fea0003800000 */
[C-C-:B------:R-:W-:Y:S01]  /*4020*/  FFMA.FTZ R6, R16.reuse, R3, R17.reuse ;  /* 0x0000000310067223 */ /* 0x140fe20000010011 */
[----:B------:R-:W-:Y:S01]  /*4030*/  ULDC.64 UR10, c[0x0][0x288] ;  /* 0x0000a200000a7ab9 */ /* 0x000fe20000000a00 */
[----:B------:R-:W-:Y:S01]  /*4040*/  FFMA.FTZ R17, R16, R8, R17 ;  /* 0x0000000810117223 */ /* 0x000fe20000010011 */
[----:B------:R-:W-:Y:S01]  /*4050*/  MOV R35, R37 ;  /* 0x0000002500237202 */ /* 0x000fe20000000f00 */
[----:B------:R-:W-:Y:S02]  /*4060*/  IMAD R3, R10, UR10, RZ ;  /* 0x0000000a0a037c24 */ /* 0x000fe4000f8e02ff */
[----:B------:R-:W-:Y:S01]  /*4070*/  FFMA.FTZ R6, R9, R4, -R6 ;  /* 0x0000000409067223 */ /* 0x000fe20000010806 */
[----:B------:R-:W-:Y:S01]  /*4080*/  FFMA.FTZ R17, R12, R5, -R17 ;  /* 0x000000050c117223 */ /* 0x000fe20000010811 */
[----:B------:R-:W-:-:S04]  /*4090*/  IMAD.WIDE.U32 R34, R14, UR10, R34 ;  /* 0x0000000a0e227c25 */ /* 0x000fc8000f8e0022 */
[----:B------:R-:W-:Y:S01]  /*40a0*/  IMAD R5, R14, UR11, R3 ;  /* 0x0000000b0e057c24 */ /* 0x000fe2000f8e0203 */
[----:B------:R-:W-:Y:S01]  /*40b0*/  ULDC.64 UR10, c[0x0][0x210] ;  /* 0x00008400000a7ab9 */ /* 0x000fe20000000a00 */
[----:B------:R-:W-:Y:S01]  /*40c0*/  FMUL.FTZ R3, R6, UR14 ;  /* 0x0000000e06037c20 */ /* 0x000fe20008410000 */
[----:B------:R-:W-:Y:S01]  /*40d0*/  FMUL.FTZ R6, R17, UR14 ;  /* 0x0000000e11067c20 */ /* 0x000fe20008410000 */
[----:B------:R-:W-:Y:S02]  /*40e0*/  LEA R4, P0, R34, UR10, 0x1 ;  /* 0x0000000a22047c11 */ /* 0x000fe4000f8008ff */
[----:B------:R-:W-:Y:S02]  /*40f0*/  IADD3 R5, R35, R5, RZ ;  /* 0x0000000523057210 */ /* 0x000fe40007ffe0ff */
[----:B------:R-:W-:Y:S02]  /*4100*/  F2FP.F16.F32.PACK_AB R3, R6, R3 ;  /* 0x000000030603723e */ /* 0x000fe400000000ff */
[----:B------:R-:W-:-:S05]  /*4110*/  LEA.HI.X R5, R34, UR11, R5, 0x1, P0 ;  /* 0x0000000b22057c11 */ /* 0x000fca00080f0c05 */
[----:B------:R2:W-:Y:S02]  /*4120*/  STG.E desc[UR12][R4.64], R3 ;  /* 0x0000000304007986 */ /* 0x0005e4000c10190c */
.L_x_1067:
[----:B------:R-:W-:Y:S05]  /*4130*/  BSYNC B0 ;  /* 0x0000000000007941 */ /* 0x000fea0003800000 */
.L_x_1066:
        /* <DEDUP_REMOVED lines=8> */
[----:B------:R-:W-:Y:S05]  /*41c0*/  @!P0 BRA `(.L_x_1068) ;  /* 0xffffffc000408947 */ /* 0x000fea000383ffff */
.L_x_1033:
[----:B--2---:R-:W2:Y:S01]  /*41d0*/  LDC R4, c[0x0][0xc] ;  /* 0x00000300ff047b82 */ /* 0x004ea20000000800 */
[----:B------:R-:W-:Y:S01]  /*41e0*/  ISETP.NE.AND P1, PT, R31, RZ, PT ;  /* 0x000000ff1f00720c */ /* 0x000fe20003f25270 */
[----:B------:R-:W-:Y:S06]  /*41f0*/  BSSY B0, `(.L_x_1069) ;  /* 0x0000011000007945 */ /* 0x000fec0003800000 */
[----:B------:R-:W3:Y:S08]  /*4200*/  LDC R7, c[0x0][0x10] ;  /* 0x00000400ff077b82 */ /* 0x000ef00000000800 */
[----:B0-----:R-:W0:Y:S01]  /*4210*/  LDC.64 R2, c[0x0][0x258] ;  /* 0x00009600ff027b82 */ /* 0x001e220000000a00 */
[----:B--2---:R-:W-:-:S02]  /*4220*/  ISETP.NE.AND P0, PT, R4, 0x1, PT ;  /* 0x000000010400780c */ /* 0x004fc40003f05270 */
[----:B---3--:R-:W-:-:S04]  /*4230*/  SHF.L.U32 R0, R7, 0x1, RZ ;  /* 0x0000000107007819 */ /* 0x008fc800000006ff */
[----:B------:R-:W-:-:S05]  /*4240*/  SEL R5, R0, RZ, P0 ;  /* 0x000000ff00057207 */ /* 0x000fca0000000000 */
[----:B0-----:R-:W-:Y:S01]  /*4250*/  IMAD.WIDE.U32 R2, R5, 0x4, R2 ;  /* 0x0000000405027825 */ /* 0x001fe200078e0002 */
[----:B------:R-:W-:Y:S06]  /*4260*/  @P1 BRA `(.L_x_1070) ;  /* 0x0000000000241947 */ /* 0x000fec0003800000 */
[----:B------:R-:W0:Y:S01]  /*4270*/  S2R R0, SR_LANEID ;  /* 0x0000000000007919 */ /* 0x000e220000000000 */
[----:B------:R-:W-:Y:S02]  /*4280*/  VOTEU.ANY UR4, UPT, PT ;  /* 0x0000000000047886 */ /* 0x000fe400038e0100 */
[----:B------:R-:W-:Y:S02]  /*4290*/  UFLO.U32 UR5, UR4 ;  /* 0x00000004000572bd */ /* 0x000fe400080e0000 */
[----:B------:R-:W2:Y:S04]  /*42a0*/  POPC R5, UR4 ;  /* 0x0000000400057d09 */ /* 0x000ea80008000000 */
[----:B0-----:R-:W-:-:S13]  /*42b0*/  ISETP.EQ.U32.AND P0, PT, R0, UR5, PT ;  /* 0x0000000500007c0c */ /* 0x001fda000bf02070 */
[----:B------:R-:W-:Y:S06]  /*42c0*/  @P0 MEMBAR.ALL.GPU ;  /* 0x0000000000000992 */ /* 0x000fec000000a000 */
[----:B------:R-:W-:-:S00]  /*42d0*/  @P0 ERRBAR ;  /* 0x00000000000009ab */ /* 0x000fc00000000000 */
[----:B------:R-:W-:Y:S06]  /*42e0*/  @P0 CGAERRBAR ;  /* 0x00000000000005ab */ /* 0x000fec0000000000 */
[----:B--2---:R0:W-:Y:S02]  /*42f0*/  @P0 REDG.E.ADD.S32.STRONG.GPU desc[UR12][R2.64], R5 ;  /* 0x000000050200098e */ /* 0x0041e4000c10e38c */
.L_x_1070:
[----:B------:R-:W-:Y:S05]  /*4300*/  BSYNC B0 ;  /* 0x0000000000007941 */ /* 0x000fea0003800000 */
.L_x_1069:
[----:B------:R-:W2:Y:S01]  /*4310*/  S2UR UR4, SR_CTAID.X ;  /* 0x00000000000479c3 */ /* 0x000ea20000002500 */
[----:B------:R-:W-:Y:S02]  /*4320*/  IADD3 R0, R4, -0x1, RZ ;  /* 0xffffffff04007810 */ /* 0x000fe40007ffe0ff */
[----:B0-----:R-:W-:-:S05]  /*4330*/  IADD3 R5, R7, -0x1, RZ ;  /* 0xffffffff07057810 */ /* 0x001fca0007ffe0ff */
[----:B------:R-:W0:Y:S01]  /*4340*/  S2UR UR5, SR_CTAID.Y ;  /* 0x00000000000579c3 */ /* 0x000e220000002600 */
[----:B--2---:R-:W-:-:S04]  /*4350*/  ISETP.NE.AND P0, PT, R0, UR4, PT ;  /* 0x0000000400007c0c */ /* 0x004fc8000bf05270 */
[----:B0-----:R-:W-:-:S13]  /*4360*/  ISETP.NE.OR P0, PT, R5, UR5, P0 ;  /* 0x0000000505007c0c */ /* 0x001fda0008705670 */
[----:B------:R-:W-:Y:S05]  /*4370*/  @P0 EXIT ;  /* 0x000000000000094d */ /* 0x000fea0003800000 */
[----:B------:R-:W-:Y:S05]  /*4380*/  @P1 BRA `(.L_x_1071) ;  /* 0x0000000000201947 */ /* 0x000fea0003800000 */
[----:B------:R-:W-:-:S05]  /*4390*/  IMAD R0, R4, R7, RZ ;  /* 0x0000000704007224 */ /* 0x000fca00078e02ff */
[----:B------:R-:W-:-:S13]  /*43a0*/  ISETP.NE.AND P0, PT, R0, -0x1, PT ;  /* 0xffffffff0000780c */ /* 0x000fda0003f05270 */
[----:B------:R-:W-:Y:S05]  /*43b0*/  @!P0 BRA `(.L_x_1071) ;  /* 0x0000000000148947 */ /* 0x000fea0003800000 */
.L_x_1072:
[----:B------:R-:W2:Y:S04]  /*43c0*/  LDG.E.STRONG.GPU R5, desc[UR12][R2.64] ;  /* 0x0000000c02057981 */ /* 0x000ea8000c1ef900 */
[----:B--2---:R-:W-:Y:S01]  /*43d0*/  CCTL.IVALL ;  /* 0x00000000ff00798f */ /* 0x004fe20002000000 */
[----:B------:R-:W-:Y:S05]  /*43e0*/  YIELD ;  /* 0x0000000000007946 */ /* 0x000fea0003800000 */
[----:B------:R-:W-:-:S13]  /*43f0*/  ISETP.NE.AND P0, PT, R5, R0, PT ;  /* 0x000000000500720c */ /* 0x000fda0003f05270 */
[----:B------:R-:W-:Y:S05]  /*4400*/  @P0 BRA `(.L_x_1072) ;  /* 0xfffffffc00ec0947 */ /* 0x000fea000383ffff */
.L_x_1071:
        /* <DEDUP_REMOVED lines=11> */
[C---:B-1----:R-:W-:Y:S01]  /*44c0*/  IMAD.WIDE.U32 R10, R6.reuse, 0x3, RZ ;  /* 0x00000003060a7825 */ /* 0x042fe200078e00ff */
        /* <DEDUP_REMOVED lines=12> */
.L_x_1073:
        /* <DEDUP_REMOVED lines=23> */
.L_x_1074:
        /* <DEDUP_REMOVED lines=16> */
.L_x_5144:


//--------------------- .text._Z35group_norm_nhwc_bwd_one_pass_kernelI11Fp16IOFp32WLi128ELi48ELi384EEv26Group_norm_nhwc_bwd_params --------------------------
	.section	.text._Z35group_norm_nhwc_bwd_one_pass_kernelI11Fp16IOFp32WLi128ELi48ELi384EEv26Group_norm_nhwc_bwd_params,"ax",@progbits
	.align	128
        .global         _Z35group_norm_nhwc_bwd_one_pass_kernelI11Fp16IOFp32WLi128ELi48ELi384EEv26Group_norm_nhwc_bwd_params
        .type           _Z35group_norm_nhwc_bwd_one_pass_kernelI11Fp16IOFp32WLi128ELi48ELi384EEv26Group_norm_nhwc_bwd_params,@function
        .size           _Z35group_norm_nhwc_bwd_one_pass_kernelI11Fp16IOFp32WLi128ELi48ELi384EEv26Group_norm_nhwc_bwd_params,(.L_x_5145 - _Z35group_norm_nhwc_bwd_one_pass_kernelI11Fp16IOFp32WLi128ELi48ELi384EEv26Group_norm_nhwc_bwd_params)
        .other          _Z35group_norm_nhwc_bwd_one_pass_kernelI11Fp16IOFp32WLi128ELi48ELi384EEv26Group_norm_nhwc_bwd_params,@"STO_CUDA_ENTRY STV_DEFAULT"
_Z35group_norm_nhwc_bwd_one_pass_kernelI11Fp16IOFp32WLi128ELi48ELi384EEv26Group_norm_nhwc_bwd_params:
.text._Z35group_norm_nhwc_bwd_one_pass_kernelI11Fp16IOFp32WLi128ELi48ELi384EEv26Group_norm_nhwc_bwd_params:
        /* <DEDUP_REMOVED lines=10> */
[----:B------:R-:W0:Y:S01]  /*00a0*/  LDC.64 R60, c[0x0][0x288] ;  /* 0x0000a200ff3c7b82 */ /* 0x000e220000000a00 */
[C---:B------:R-:W-:Y:S01]  /*00b0*/  IMAD.WIDE.U32 R2, R0.reuse, -0x55555555, RZ ;  /* 0xaaaaaaab00027825 */ /* 0x040fe200078e00ff */
[----:B------:R-:W-:Y:S01]  /*00c0*/  ULDC.64 UR10, c[0x0][0x290] ;  /* 0x0000a400000a7ab9 */ /* 0x000fe20000000a00 */
[----:B------:R-:W-:Y:S01]  /*00d0*/  ISETP.GE.U32.AND P1, PT, R0, 0x180, PT ;  /* 0x000001800000780c */ /* 0x000fe20003f26070 */
[----:B------:R-:W1:Y:S01]  /*00e0*/  S2R R76, SR_LANEID ;  /* 0x00000000004c7919 */ /* 0x000e620000000000 */
[----:B------:R-:W-:Y:S01]  /*00f0*/  LOP3.LUT R6, R6, 0xfffffffd, RZ, 0xc0, !PT ;  /* 0xfffffffd06067812 */ /* 0x000fe200078ec0ff */
[----:B------:R-:W-:Y:S01]  /*0100*/  UMOV UR5, 0x400 ;  /* 0x0000040000057882 */ /* 0x000fe20000000000 */
[----:B------:R-:W-:Y:S01]  /*0110*/  SHF.R.U32.HI R3, RZ, 0x4, R3 ;  /* 0x00000004ff037819 */ /* 0x000fe20000011603 */
[----:B------:R-:W2:Y:S01]  /*0120*/  LDC R8, c[0x0][0x2ac] ;  /* 0x0000ab00ff087b82 */ /* 0x000ea20000000800 */
[----:B------:R-:W-:-:S03]  /*0130*/  HFMA2.MMA R53, -RZ, RZ, 0, 0 ;  /* 0x00000000ff357435 */ /* 0x000fc600000001ff */
[----:B------:R-:W-:-:S04]  /*0140*/  IMAD R56, R3, -0x18, R0 ;  /* 0xffffffe803387824 */ /* 0x000fc800078e0200 */
[----:B------:R-:W3:Y:S01]  /*0150*/  S2UR UR6, SR_CgaCtaId ;  /* 0x00000000000679c3 */ /* 0x000ee20000008800 */
[----:B------:R-:W-:Y:S01]  /*0160*/  SHF.L.U32 R56, R56, 0x1, RZ ;  /* 0x0000000138387819 */ /* 0x000fe200000006ff */
[----:B0-----:R-:W-:Y:S01]  /*0170*/  IMAD.WIDE.U32 R4, R60, 0x3, RZ ;  /* 0x000000033c047825 */ /* 0x001fe200078e00ff */
[C---:B------:R-:W-:Y:S02]  /*0180*/  LEA R7, R61.reuse, R61, 0x1 ;  /* 0x0000003d3d077211 */ /* 0x040fe400078e08ff */
[----:B------:R-:W-:Y:S02]  /*0190*/  LEA.HI R58, P2, R61, R60, RZ, 0x1 ;  /* 0x0000003c3d3a7211 */ /* 0x000fe400078508ff */
[----:B------:R-:W-:Y:S02]  /*01a0*/  IADD3 R7, R5, R7, RZ ;  /* 0x0000000705077210 */ /* 0x000fe40007ffe0ff */
[----:B------:R-:W-:Y:S01]  /*01b0*/  IADD3.X R61, RZ, R61, RZ, P2, !PT ;  /* 0x0000003dff3d7210 */ /* 0x000fe200017fe4ff */
[----:B--2---:R-:W-:Y:S01]  /*01c0*/  IMAD R2, R8, UR7, R3 ;  /* 0x0000000708027c24 */ /* 0x004fe2000f8e0203 */
[----:B------:R-:W-:Y:S01]  /*01d0*/  LEA.HI R59, P3, R7, R4, RZ, 0x1 ;  /* 0x00000004073b7211 */ /* 0x000fe200078708ff */
[----:B------:R-:W0:Y:S01]  /*01e0*/  LDC R3, c[0x0][0x10] ;  /* 0x00000400ff037b82 */ /* 0x000e220000000800 */
[----:B------:R-:W-:-:S02]  /*01f0*/  SHF.R.S64 R58, R58, 0x1, R61 ;  /* 0x000000013a3a7819 */ /* 0x000fc4000000103d */
[C---:B------:R-:W-:Y:S02]  /*0200*/  ISETP.LT.U32.AND P0, PT, R2.reuse, UR10, PT ;  /* 0x0000000a02007c0c */ /* 0x040fe4000bf01070 */
[----:B------:R-:W-:Y:S01]  /*0210*/  SHF.R.S32.HI R5, RZ, 0x1f, R2 ;  /* 0x0000001fff057819 */ /* 0x000fe20000011402 */
[----:B---3--:R-:W-:Y:S01]  /*0220*/  ULEA UR5, UR6, UR5, 0x18 ;  /* 0x0000000506057291 */ /* 0x008fe2000f8ec03f */
[C---:B------:R-:W-:Y:S01]  /*0230*/  IADD3 R69, R2.reuse, 0x10, RZ ;  /* 0x0000001002457810 */ /* 0x040fe20007ffe0ff */
[----:B------:R-:W2:Y:S01]  /*0240*/  LDC R4, c[0x0][0xc] ;  /* 0x00000300ff047b82 */ /* 0x000ea20000000800 */
[----:B------:R-:W-:Y:S02]  /*0250*/  ISETP.LT.AND.EX P0, PT, R5, UR11, !P1, P0 ;  /* 0x0000000b05007c0c */ /* 0x000fe4000cf01300 */
[----:B------:R-:W-:Y:S02]  /*0260*/  SHF.R.S32.HI R5, RZ, 0x1f, R0 ;  /* 0x0000001fff057819 */ /* 0x000fe40000011400 */
[----:B------:R-:W-:-:S02]  /*0270*/  IADD3 R68, R2, 0x20, RZ ;  /* 0x0000002002447810 */ /* 0x000fc40007ffe0ff */
[C---:B------:R-:W-:Y:S02]  /*0280*/  IADD3 R67, R2.reuse, 0x30, RZ ;  /* 0x0000003002437810 */ /* 0x040fe40007ffe0ff */
[C---:B------:R-:W-:Y:S02]  /*0290*/  IADD3 R66, R2.reuse, 0x40, RZ ;  /* 0x0000004002427810 */ /* 0x040fe40007ffe0ff */
[----:B------:R-:W-:Y:S02]  /*02a0*/  IADD3.X R62, RZ, R7, RZ, P3, !PT ;  /* 0x00000007ff3e7210 */ /* 0x000fe40001ffe4ff */
[----:B------:R-:W-:Y:S02]  /*02b0*/  LEA.HI R5, R5, R0, RZ, 0x5 ;  /* 0x0000000005057211 */ /* 0x000fe400078f28ff */
[----:B------:R-:W-:Y:S02]  /*02c0*/  IADD3 R64, R2, 0x50, RZ ;  /* 0x0000005002407810 */ /* 0x000fe40007ffe0ff */
[----:B------:R-:W-:-:S02]  /*02d0*/  @P0 LOP3.LUT R6, R6, 0x2, RZ, 0xfc, !PT ;  /* 0x0000000206060812 */ /* 0x000fc400078efcff */
[----:B------:R-:W-:Y:S02]  /*02e0*/  ISETP.LT.U32.AND P5, PT, R69, UR10, PT ;  /* 0x0000000a45007c0c */ /* 0x000fe4000bfa1070 */
[----:B------:R-:W-:Y:S02]  /*02f0*/  ISETP.LT.U32.AND P4, PT, R68, UR10, PT ;  /* 0x0000000a44007c0c */ /* 0x000fe4000bf81070 */
[----:B------:R-:W-:Y:S02]  /*0300*/  ISETP.LT.U32.AND P3, PT, R67, UR10, PT ;  /* 0x0000000a43007c0c */ /* 0x000fe4000bf61070 */
[----:B------:R-:W-:Y:S02]  /*0310*/  ISETP.LT.U32.AND P2, PT, R66, UR10, PT ;  /* 0x0000000a42007c0c */ /* 0x000fe4000bf41070 */
[----:B------:R-:W-:Y:S02]  /*0320*/  SHF.R.S32.HI R74, RZ, 0x1f, R69 ;  /* 0x0000001fff4a7819 */ /* 0x000fe40000011445 */
[----:B------:R-:W-:-:S02]  /*0330*/  SHF.R.S32.HI R73, RZ, 0x1f, R68 ;  /* 0x0000001fff497819 */ /* 0x000fc40000011444 */
[----:B------:R-:W-:Y:S02]  /*0340*/  SHF.R.S32.HI R72, RZ, 0x1f, R67 ;  /* 0x0000001fff487819 */ /* 0x000fe40000011443 */
[----:B------:R-:W-:Y:S02]  /*0350*/  SHF.R.S32.HI R71, RZ, 0x1f, R66 ;  /* 0x0000001fff477819 */ /* 0x000fe40000011442 */
[----:B------:R-:W-:Y:S02]  /*0360*/  SHF.R.S64 R59, R59, 0x1, R62 ;  /* 0x000000013b3b7819 */ /* 0x000fe4000000103e */
[----:B------:R-:W-:Y:S01]  /*0370*/  ISETP.LT.U32.AND P0, PT, R64, UR10, PT ;  /* 0x0000000a40007c0c */ /* 0x000fe2000bf01070 */
[----:B------:R-:W-:Y:S01]  /*0380*/  ULDC.U8 UR10, c[0x0][0x2a4] ;  /* 0x0000a900000a7ab9 */ /* 0x000fe20000000000 */
[----:B------:R-:W-:Y:S02]  /*0390*/  SHF.R.S32.HI R70, RZ, 0x1f, R64 ;  /* 0x0000001fff467819 */ /* 0x000fe40000011440 */
[----:B------:R-:W-:-:S02]  /*03a0*/  SHF.R.S32.HI R60, RZ, 0x5, R5 ;  /* 0x00000005ff3c7819 */ /* 0x000fc40000011405 */
[----:B------:R-:W-:Y:S02]  /*03b0*/  SHF.R.S32.HI R61, RZ, 0x1, R61 ;  /* 0x00000001ff3d7819 */ /* 0x000fe4000001143d */
[C---:B------:R-:W-:Y:S02]  /*03c0*/  IADD3 R63, R2.reuse, 0x60, RZ ;  /* 0x00000060023f7810 */ /* 0x040fe40007ffe0ff */
[----:B------:R-:W-:Y:S02]  /*03d0*/  IADD3 R57, R2, 0x70, RZ ;  /* 0x0000007002397810 */ /* 0x000fe40007ffe0ff */
[----:B------:R-:W-:Y:S02]  /*03e0*/  SHF.R.S32.HI R62, RZ, 0x1, R62 ;  /* 0x00000001ff3e7819 */ /* 0x000fe4000001143e */
[----:B------:R-:W-:Y:S02]  /*03f0*/  ISETP.LT.AND.EX P5, PT, R74, UR11, !P1, P5 ;  /* 0x0000000b4a007c0c */ /* 0x000fe4000cfa1350 */
[----:B------:R-:W-:-:S02]  /*0400*/  ISETP.LT.AND.EX P4, PT, R73, UR11, !P1, P4 ;  /* 0x0000000b49007c0c */ /* 0x000fc4000cf81340 */
[----:B------:R-:W-:Y:S02]  /*0410*/  ISETP.LT.AND.EX P3, PT, R72, UR11, !P1, P3 ;  /* 0x0000000b48007c0c */ /* 0x000fe4000cf61330 */
[----:B------:R-:W-:Y:S02]  /*0420*/  ISETP.LT.AND.EX P2, PT, R71, UR11, !P1, P2 ;  /* 0x0000000b47007c0c */ /* 0x000fe4000cf41320 */
[----:B------:R-:W-:Y:S02]  /*0430*/  ISETP.LT.AND.EX P1, PT, R70, UR11, !P1, P0 ;  /* 0x0000000b46007c0c */ /* 0x000fe4000cf21300 */
[----:B------:R-:W-:Y:S02]  /*0440*/  MOV R5, R54 ;  /* 0x0000003600057202 */ /* 0x000fe40000000f00 */
[----:B------:R-:W-:Y:S02]  /*0450*/  LEA R60, R60, UR5, 0x3 ;  /* 0x000000053c3c7c11 */ /* 0x000fe4000f8e18ff */
[----:B------:R-:W-:-:S02]  /*0460*/  SHF.L.U64.HI R61, R58, 0x2, R61 ;  /* 0x000000023a3d7819 */ /* 0x000fc4000001023d */
[----:B------:R-:W-:Y:S02]  /*0470*/  SHF.R.S32.HI R77, RZ, 0x1f, R63 ;  /* 0x0000001fff4d7819 */ /* 0x000fe4000001143f */
[----:B------:R-:W-:Y:S02]  /*0480*/  SHF.R.S32.HI R75, RZ, 0x1f, R57 ;  /* 0x0000001fff4b7819 */ /* 0x000fe40000011439 */
[----:B012---:R-:W-:-:S07]  /*0490*/  SHF.L.U64.HI R62, R59, 0x2, R62 ;  /* 0x000000023b3e7819 */ /* 0x007fce000001023e */
.L_x_1126:
[----:B0-----:R-:W0:Y:S01]  /*04a0*/  LDC R12, c[0x0][0x2a0] ;  /* 0x0000a800ff0c7b82 */ /* 0x001e220000000800 */
[----:B------:R-:W-:Y:S01]  /*04b0*/  IABS R13, R5 ;  /* 0x00000005000d7213 */ /* 0x000fe20000000000 */
[----:B------:R-:W-:Y:S01]  /*04c0*/  ULDC.64 UR12, c[0x0][0x298] ;  /* 0x0000a600000c7ab9 */ /* 0x000fe20000000a00 */
[----:B------:R-:W-:Y:S02]  /*04d0*/  LOP3.LUT P6, RZ, R6, 0x2, RZ, 0xc0, !PT ;  /* 0x0000000206ff7812 */ /* 0x000fe400078cc0ff */
[----:B------:R-:W-:Y:S02]  /*04e0*/  CS2R R46, SRZ ;  /* 0x00000000002e7805 */ /* 0x000fe4000001ff00 */
[----:B------:R-:W-:Y:S02]  /*04f0*/  SHF.R.S32.HI R14, RZ, 0x1f, R56 ;  /* 0x0000001fff0e7819 */ /* 0x000fe40000011438 */
[----:B------:R-:W-:Y:S01]  /*0500*/  SHF.R.S32.HI R15, RZ, 0x1f, R2 ;  /* 0x0000001fff0f7819 */ /* 0x000fe20000011402 */
[----:B------:R-:W1:Y:S08]  /*0510*/  @P5 LDC.64 R16, c[0x0][0x288] ;  /* 0x0000a200ff105b82 */ /* 0x000e700000000a00 */
[----:B------:R-:W2:Y:S01]  /*0520*/  @P6 LDC.64 R40, c[0x0][0x230] ;  /* 0x00008c00ff286b82 */ /* 0x000ea20000000a00 */
[----:B0-----:R-:W-:-:S07]  /*0530*/  IABS R10, R12 ;  /* 0x0000000c000a7213 */ /* 0x001fce0000000000 */
[----:B------:R-:W0:Y:S01]  /*0540*/  @P6 LDC.64 R38, c[0x0][0x228] ;  /* 0x00008a00ff266b82 */ /* 0x000e220000000a00 */
[----:B------:R-:W3:Y:S01]  /*0550*/  I2F.RP R7, R10 ;  /* 0x0000000a00077306 */ /* 0x000ee20000209400 */
[----:B-1----:R-:W-:-:S06]  /*0560*/  @P5 IMAD R20, R74, R16, RZ ;  /* 0x000000104a145224 */ /* 0x002fcc00078e02ff */
[----:B------:R-:W1:Y:S01]  /*0570*/  @P5 LDC.64 R36, c[0x0][0x230] ;  /* 0x00008c00ff245b82 */ /* 0x000e620000000a00 */
[----:B------:R-:W-:-:S07]  /*0580*/  @P5 IMAD R19, R69, R17, R20 ;  /* 0x0000001145135224 */ /* 0x000fce00078e0214 */
[----:B------:R-:W4:Y:S01]  /*0590*/  @P5 LDC.64 R34, c[0x0][0x228] ;  /* 0x00008a00ff225b82 */ /* 0x000f220000000a00 */
[----:B---3--:R-:W3:Y:S07]  /*05a0*/  MUFU.RCP R7, R7 ;  /* 0x0000000700077308 */ /* 0x008eee0000001000 */
[----:B------:R-:W4:Y:S08]  /*05b0*/  @P4 LDC.64 R32, c[0x0][0x230] ;  /* 0x00008c00ff204b82 */ /* 0x000f300000000a00 */
[----:B------:R-:W4:Y:S01]  /*05c0*/  @P4 LDC.64 R30, c[0x0][0x228] ;  /* 0x00008a00ff1e4b82 */ /* 0x000f220000000a00 */
[----:B---3--:R-:W-:-:S04]  /*05d0*/  IADD3 R8, R7, 0xffffffe, RZ ;  /* 0x0ffffffe07087810 */ /* 0x008fc80007ffe0ff */
[----:B------:R3:W2:Y:S03]  /*05e0*/  F2I.FTZ.U32.TRUNC.NTZ R9, R8 ;  /* 0x0000000800097305 */ /* 0x0006a6000021f000 */
[----:B------:R-:W4:Y:S01]  /*05f0*/  @P3 LDC.64 R28, c[0x0][0x230] ;  /* 0x00008c00ff1c3b82 */ /* 0x000f220000000a00 */
[----:B---3--:R-:W-:-:S07]  /*0600*/  MOV R8, RZ ;  /* 0x000000ff00087202 */ /* 0x008fce0000000f00 */
[----:B------:R-:W3:Y:S01]  /*0610*/  @P3 LDC.64 R26, c[0x0][0x228] ;  /* 0x00008a00ff1a3b82 */ /* 0x000ee20000000a00 */
[----:B--2---:R-:W-:-:S07]  /*0620*/  IADD3 R11, RZ, -R9, RZ ;  /* 0x80000009ff0b7210 */ /* 0x004fce0007ffe0ff */
[----:B------:R-:W2:Y:S01]  /*0630*/  @P2 LDC.64 R24, c[0x0][0x230] ;  /* 0x00008c00ff182b82 */ /* 0x000ea20000000a00 */
[----:B------:R-:W-:-:S04]  /*0640*/  IMAD R11, R11, R10, RZ ;  /* 0x0000000a0b0b7224 */ /* 0x000fc800078e02ff */
[----:B------:R-:W-:Y:S01]  /*0650*/  IMAD.HI.U32 R9, R9, R11, R8 ;  /* 0x0000000b09097227 */ /* 0x000fe200078e0008 */
[----:B------:R-:W-:Y:S02]  /*0660*/  MOV R11, R13 ;  /* 0x0000000d000b7202 */ /* 0x000fe40000000f00 */
[----:B------:R-:W2:Y:S03]  /*0670*/  @P2 LDC.64 R22, c[0x0][0x228] ;  /* 0x00008a00ff162b82 */ /* 0x000ea60000000a00 */
        /* <DEDUP_REMOVED lines=10> */
[----:B------:R-:W-:-:S11]  /*0720*/  LOP3.LUT R7, R5, R12, RZ, 0x3c, !PT ;  /* 0x0000000c05077212 */ /* 0x000fd600078e3cff */
[----:B------:R-:W-:Y:S02]  /*0730*/  @P0 IADD3 R9, R9, 0x1, RZ ;  /* 0x0000000109090810 */ /* 0x000fe40007ffe0ff */
[----:B------:R-:W-:Y:S02]  /*0740*/  ISETP.GE.AND P0, PT, R5, RZ, PT ;  /* 0x000000ff0500720c */ /* 0x000fe40003f06270 */
[----:B------:R-:W-:-:S11]  /*0750*/  MOV R10, R9 ;  /* 0x00000009000a7202 */ /* 0x000fd60000000f00 */
[----:B------:R-:W-:Y:S02]  /*0760*/  @!P0 IADD3 R8, -R8, RZ, RZ ;  /* 0x000000ff08088210 */ /* 0x000fe40007ffe1ff */
[----:B------:R-:W-:Y:S02]  /*0770*/  ISETP.GE.AND P0, PT, R7, RZ, PT ;  /* 0x000000ff0700720c */ /* 0x000fe40003f06270 */
[----:B------:R-:W-:-:S11]  /*0780*/  LOP3.LUT R7, RZ, R12, RZ, 0x33, !PT ;  /* 0x0000000cff077212 */ /* 0x000fd600078e33ff */
[----:B------:R-:W-:Y:S02]  /*0790*/  @!P0 IADD3 R10, -R10, RZ, RZ ;  /* 0x000000ff0a0a8210 */ /* 0x000fe40007ffe1ff */
[----:B------:R-:W-:-:S04]  /*07a0*/  ISETP.NE.AND P0, PT, R12, RZ, PT ;  /* 0x000000ff0c00720c */ /* 0x000fc80003f05270 */
[C---:B------:R-:W-:Y:S02]  /*07b0*/  SEL R55, R7.reuse, R8, !P0 ;  /* 0x0000000807377207 */ /* 0x040fe40004000000 */
[----:B------:R-:W0:Y:S01]  /*07c0*/  @P6 LDC.64 R8, c[0x0][0x288] ;  /* 0x0000a200ff086b82 */ /* 0x000e220000000a00 */
[----:B------:R-:W-:Y:S02]  /*07d0*/  SEL R7, R7, R10, !P0 ;  /* 0x0000000a07077207 */ /* 0x000fe40004000000 */
[----:B------:R-:W-:Y:S02]  /*07e0*/  IMAD R65, R55, 0x30, RZ ;  /* 0x0000003037417824 */ /* 0x000fe400078e02ff */
[----:B------:R-:W-:-:S03]  /*07f0*/  SHF.R.S32.HI R12, RZ, 0x1f, R7 ;  /* 0x0000001fff0c7819 */ /* 0x000fc60000011407 */
[----:B------:R-:W-:Y:S02]  /*0800*/  IADD3 R10, P0, R56, R65, RZ ;  /* 0x00000041380a7210 */ /* 0x000fe40007f1e0ff */
[----:B------:R-:W-:Y:S02]  /*0810*/  IMAD R12, R12, UR12, RZ ;  /* 0x0000000c0c0c7c24 */ /* 0x000fe4000f8e02ff */
[----:B------:R-:W-:Y:S02]  /*0820*/  LEA.HI.X.SX32 R11, R65, R14, 0x1, P0 ;  /* 0x0000000e410b7211 */ /* 0x000fe400000f0eff */
[C---:B------:R-:W-:Y:S02]  /*0830*/  IMAD R13, R7.reuse, UR13, R12 ;  /* 0x0000000d070d7c24 */ /* 0x040fe4000f8e020c */
[----:B------:R-:W-:Y:S01]  /*0840*/  IMAD.WIDE.U32 R10, R7, UR12, R10 ;  /* 0x0000000c070a7c25 */ /* 0x000fe2000f8e000a */
[----:B------:R-:W-:-:S04]  /*0850*/  ULDC.64 UR12, c[0x0][0x290] ;  /* 0x0000a400000c7ab9 */ /* 0x000fc80000000a00 */
[----:B------:R-:W-:Y:S01]  /*0860*/  IADD3 R13, R11, R13, RZ ;  /* 0x0000000d0b0d7210 */ /* 0x000fe20007ffe0ff */
[----:B0-----:R-:W-:Y:S01]  /*0870*/  @P6 IMAD R7, R15, R8, RZ ;  /* 0x000000080f076224 */ /* 0x001fe200078e02ff */
[----:B------:R-:W-:Y:S01]  /*0880*/  @P6 MOV R12, R10 ;  /* 0x0000000a000c6202 */ /* 0x000fe20000000f00 */
[----:B------:R-:W0:Y:S02]  /*0890*/  @P4 LDC.64 R14, c[0x0][0x288] ;  /* 0x0000a200ff0e4b82 */ /* 0x000e240000000a00 */
[C---:B------:R-:W-:Y:S02]  /*08a0*/  @P6 IMAD R7, R2.reuse, R9, R7 ;  /* 0x0000000902076224 */ /* 0x040fe400078e0207 */
[----:B------:R-:W-:-:S05]  /*08b0*/  @P6 IMAD.WIDE.U32 R8, R2, R8, R12 ;  /* 0x0000000802086225 */ /* 0x000fca00078e000c */
[----:B------:R-:W-:Y:S02]  /*08c0*/  @P6 IADD3 R9, R9, R7, RZ ;  /* 0x0000000709096210 */ /* 0x000fe40007ffe0ff */
[C---:B------:R-:W-:Y:S02]  /*08d0*/  @P6 SHF.L.U32 R7, R8.reuse, 0x1, RZ ;  /* 0x0000000108076819 */ /* 0x040fe400000006ff */
[----:B------:R-:W-:Y:S02]  /*08e0*/  @P6 SHF.L.U64.HI R18, R8, 0x1, R9 ;  /* 0x0000000108126819 */ /* 0x000fe40000010209 */
[----:B------:R-:W-:Y:S02]  /*08f0*/  @P5 MOV R8, R10 ;  /* 0x0000000a00085202 */ /* 0x000fe40000000f00 */
[----:B------:R-:W-:Y:S02]  /*0900*/  @P5 MOV R9, R13 ;  /* 0x0000000d00095202 */ /* 0x000fe40000000f00 */
[----:B------:R-:W-:Y:S01]  /*0910*/  @P6 IADD3 R40, P0, R7, R40, RZ ;  /* 0x0000002807286210 */ /* 0x000fe20007f1e0ff */
[----:B------:R-:W-:-:S03]  /*0920*/  @P5 IMAD.WIDE.U32 R16, R69, R16, R8 ;  /* 0x0000001045105225 */ /* 0x000fc600078e0008 */
[C---:B------:R-:W-:Y:S01]  /*0930*/  @P6 IADD3.X R41, R18.reuse, R41, RZ, P0, !PT ;  /* 0x0000002912296210 */ /* 0x040fe200007fe4ff */
[----:B------:R-:W3:Y:S01]  /*0940*/  @P3 LDC.64 R8, c[0x0][0x288] ;  /* 0x0000a200ff083b82 */ /* 0x000ee20000000a00 */
[----:B------:R-:W-:Y:S02]  /*0950*/  @P6 IADD3 R38, P0, R7, R38, RZ ;  /* 0x0000002607266210 */ /* 0x000fe40007f1e0ff */
[----:B------:R-:W-:Y:S01]  /*0960*/  @P5 IADD3 R17, R17, R19, RZ ;  /* 0x0000001311115210 */ /* 0x000fe20007ffe0ff */
[----:B0-----:R-:W-:Y:S01]  /*0970*/  @P4 IMAD R19, R73, R14, RZ ;  /* 0x0000000e49134224 */ /* 0x001fe200078e02ff */
[----:B------:R-:W-:Y:S02]  /*0980*/  @P6 IADD3.X R39, R18, R39, RZ, P0, !PT ;  /* 0x0000002712276210 */ /* 0x000fe400007fe4ff */
[----:B------:R-:W-:Y:S01]  /*0990*/  @P5 SHF.L.U32 R7, R16, 0x1, RZ ;  /* 0x0000000110075819 */ /* 0x000fe200000006ff */
[----:B------:R-:W-:Y:S01]  /*09a0*/  @P4 IMAD R19, R68, R15, R19 ;  /* 0x0000000f44134224 */ /* 0x000fe200078e0213 */
[----:B------:R-:W-:-:S02]  /*09b0*/  @P5 SHF.L.U64.HI R18, R16, 0x1, R17 ;  /* 0x0000000110125819 */ /* 0x000fc40000010211 */
[----:B------:R-:W-:Y:S02]  /*09c0*/  @P4 MOV R16, R10 ;  /* 0x0000000a00104202 */ /* 0x000fe40000000f00 */
[----:B------:R-:W-:Y:S02]  /*09d0*/  @P4 MOV R17, R13 ;  /* 0x0000000d00114202 */ /* 0x000fe40000000f00 */
[----:B-1----:R-:W-:Y:S01]  /*09e0*/  @P5 IADD3 R36, P0, R7, R36, RZ ;  /* 0x0000002407245210 */ /* 0x002fe20007f1e0ff */
[----:B------:R-:W-:-:S03]  /*09f0*/  @P4 IMAD.WIDE.U32 R14, R68, R14, R16 ;  /* 0x0000000e440e4225 */ /* 0x000fc600078e0010 */
[----:B------:R-:W-:Y:S01]  /*0a00*/  @P5 IADD3.X R37, R18, R37, RZ, P0, !PT ;  /* 0x0000002512255210 */ /* 0x000fe200007fe4ff */
[----:B------:R-:W0:Y:S01]  /*0a10*/  @P2 LDC.64 R16, c[0x0][0x288] ;  /* 0x0000a200ff102b82 */ /* 0x000e220000000a00 */
[----:B----4-:R-:W-:Y:S02]  /*0a20*/  @P5 IADD3 R34, P0, R7, R34, RZ ;  /* 0x0000002207225210 */ /* 0x010fe40007f1e0ff */
[----:B------:R-:W-:Y:S02]  /*0a30*/  @P4 IADD3 R15, R15, R19, RZ ;  /* 0x000000130f0f4210 */ /* 0x000fe40007ffe0ff */
[----:B------:R-:W-:Y:S02]  /*0a40*/  @P4 SHF.L.U32 R7, R14, 0x1, RZ ;  /* 0x000000010e074819 */ /* 0x000fe400000006ff */
[----:B------:R-:W-:Y:S01]  /*0a50*/  @P5 IADD3.X R35, R18, R35, RZ, P0, !PT ;  /* 0x0000002312235210 */ /* 0x000fe200007fe4ff */
[----:B---3--:R-:W-:Y:S01]  /*0a60*/  @P3 IMAD R18, R72, R8, RZ ;  /* 0x0000000848123224 */ /* 0x008fe200078e02ff */
[----:B------:R-:W-:-:S02]  /*0a70*/  @P4 SHF.L.U64.HI R20, R14, 0x1, R15 ;  /* 0x000000010e144819 */ /* 0x000fc4000001020f */
[C---:B------:R-:W-:Y:S01]  /*0a80*/  @P4 IADD3 R32, P0, R7.reuse, R32, RZ ;  /* 0x0000002007204210 */ /* 0x040fe20007f1e0ff */
[----:B------:R-:W1:Y:S01]  /*0a90*/  @P1 LDC.64 R14, c[0x0][0x288] ;  /* 0x0000a200ff0e1b82 */ /* 0x000e620000000a00 */
[----:B------:R-:W-:Y:S02]  /*0aa0*/  @P3 MOV R19, R13 ;  /* 0x0000000d00133202 */ /* 0x000fe40000000f00 */
[C---:B------:R-:W-:Y:S02]  /*0ab0*/  @P4 IADD3.X R33, R20.reuse, R33, RZ, P0, !PT ;  /* 0x0000002114214210 */ /* 0x040fe400007fe4ff */
[----:B------:R-:W-:Y:S01]  /*0ac0*/  @P4 IADD3 R30, P0, R7, R30, RZ ;  /* 0x0000001e071e4210 */ /* 0x000fe20007f1e0ff */
[----:B------:R-:W-:Y:S01]  /*0ad0*/  @P3 IMAD R7, R67, R9, R18 ;  /* 0x0000000943073224 */ /* 0x000fe200078e0212 */
[----:B------:R-:W-:Y:S02]  /*0ae0*/  @P3 MOV R18, R10 ;  /* 0x0000000a00123202 */ /* 0x000fe40000000f00 */
[----:B------:R-:W-:-:S02]  /*0af0*/  @P4 IADD3.X R31, R20, R31, RZ, P0, !PT ;  /* 0x0000001f141f4210 */ /* 0x000fc400007fe4ff */
[----:B------:R-:W3:Y:S01]  /*0b00*/  @P1 LDC.64 R20, c[0x0][0x230] ;  /* 0x00008c00ff141b82 */ /* 0x000ee20000000a00 */
[----:B------:R-:W-:-:S05]  /*0b10*/  @P3 IMAD.WIDE.U32 R8, R67, R8, R18 ;  /* 0x0000000843083225 */ /* 0x000fca00078e0012 */
[----:B------:R-:W-:Y:S01]  /*0b20*/  @P3 IADD3 R7, R9, R7, RZ ;  /* 0x0000000709073210 */ /* 0x000fe20007ffe0ff */
[----:B0-----:R-:W-:Y:S01]  /*0b30*/  @P2 IMAD R9, R71, R16, RZ ;  /* 0x0000001047092224 */ /* 0x001fe200078e02ff */
[C---:B------:R-:W-:Y:S02]  /*0b40*/  @P3 SHF.L.U32 R19, R8.reuse, 0x1, RZ ;  /* 0x0000000108133819 */ /* 0x040fe400000006ff */
[----:B------:R-:W-:Y:S01]  /*0b50*/  @P3 SHF.L.U64.HI R18, R8, 0x1, R7 ;  /* 0x0000000108123819 */ /* 0x000fe20000010207 */
[C---:B------:R-:W-:Y:S01]  /*0b60*/  @P2 IMAD R43, R66.reuse, R17, R9 ;  /* 0x00000011422b2224 */ /* 0x040fe200078e0209 */
[----:B------:R-:W-:Y:S01]  /*0b70*/  @P2 MOV R8, R10 ;  /* 0x0000000a00082202 */ /* 0x000fe20000000f00 */
[----:B------:R-:W0:Y:S01]  /*0b80*/  LDC R7, c[0x0][0x2ac] ;  /* 0x0000ab00ff077b82 */ /* 0x000e220000000800 */
[----:B------:R-:W-:Y:S02]  /*0b90*/  @P2 MOV R9, R13 ;  /* 0x0000000d00092202 */ /* 0x000fe40000000f00 */
[----:B------:R-:W-:Y:S01]  /*0ba0*/  @P3 IADD3 R28, P0, R19, R28, RZ ;  /* 0x0000001c131c3210 */ /* 0x000fe20007f1e0ff */
[----:B------:R-:W-:-:S03]  /*0bb0*/  @P2 IMAD.WIDE.U32 R16, R66, R16, R8 ;  /* 0x0000001042102225 */ /* 0x000fc600078e0008 */
[----:B------:R-:W-:Y:S01]  /*0bc0*/  @P3 IADD3.X R29, R18, R29, RZ, P0, !PT ;  /* 0x0000001d121d3210 */ /* 0x000fe200007fe4ff */
[----:B------:R-:W4:Y:S01]  /*0bd0*/  @P1 LDC.64 R8, c[0x0][0x228] ;  /* 0x00008a00ff081b82 */ /* 0x000f220000000a00 */
[----:B------:R-:W-:Y:S01]  /*0be0*/  @P3 IADD3 R26, P0, R19, R26, RZ ;  /* 0x0000001a131a3210 */ /* 0x000fe20007f1e0ff */
[----:B-1----:R-:W-:Y:S01]  /*0bf0*/  @P1 IMAD R19, R70, R14, RZ ;  /* 0x0000000e46131224 */ /* 0x002fe200078e02ff */
[----:B------:R-:W-:Y:S02]  /*0c00*/  @P2 IADD3 R17, R17, R43, RZ ;  /* 0x0000002b11112210 */ /* 0x000fe40007ffe0ff */
[----:B------:R-:W-:Y:S01]  /*0c10*/  @P2 SHF.L.U32 R43, R16, 0x1, RZ ;  /* 0x00000001102b2819 */ /* 0x000fe200000006ff */
[----:B------:R-:W-:Y:S01]  /*0c20*/  @P1 IMAD R15, R64, R15, R19 ;  /* 0x0000000f400f1224 */ /* 0x000fe200078e0213 */
[----:B------:R-:W-:Y:S02]  /*0c30*/  @P2 SHF.L.U64.HI R42, R16, 0x1, R17 ;  /* 0x00000001102a2819 */ /* 0x000fe40000010211 */
[----:B------:R-:W-:-:S02]  /*0c40*/  @P1 MOV R16, R10 ;  /* 0x0000000a00101202 */ /* 0x000fc40000000f00 */
[----:B------:R-:W-:Y:S02]  /*0c50*/  @P1 MOV R17, R13 ;  /* 0x0000000d00111202 */ /* 0x000fe40000000f00 */
[----:B------:R-:W-:Y:S01]  /*0c60*/  @P3 IADD3.X R27, R18, R27, RZ, P0, !PT ;  /* 0x0000001b121b3210 */ /* 0x000fe200007fe4ff */
[----:B------:R-:W-:Y:S01]  /*0c70*/  IMAD.WIDE.U32 R18, R0, -0x55555555, RZ ;  /* 0xaaaaaaab00127825 */ /* 0x000fe200078e00ff */
[----:B--2---:R-:W-:-:S03]  /*0c80*/  @P2 IADD3 R24, P0, R43, R24, RZ ;  /* 0x000000182b182210 */ /* 0x004fc60007f1e0ff */
[----:B------:R-:W-:Y:S01]  /*0c90*/  @P1 IMAD.WIDE.U32 R16, R64, R14, R16 ;  /* 0x0000000e40101225 */ /* 0x000fe200078e0010 */
[----:B------:R-:W-:Y:S02]  /*0ca0*/  @P2 IADD3.X R25, R42, R25, RZ, P0, !PT ;  /* 0x000000192a192210 */ /* 0x000fe400007fe4ff */
[----:B------:R-:W-:Y:S02]  /*0cb0*/  @P2 IADD3 R22, P0, R43, R22, RZ ;  /* 0x000000162b162210 */ /* 0x000fe40007f1e0ff */
[----:B------:R-:W-:Y:S02]  /*0cc0*/  @P1 IADD3 R17, R17, R15, RZ ;  /* 0x0000000f11111210 */ /* 0x000fe40007ffe0ff */
[----:B------:R-:W-:Y:S02]  /*0cd0*/  SHF.R.U32.HI R18, RZ, 0x4, R19 ;  /* 0x00000004ff127819 */ /* 0x000fe40000011613 */
[----:B------:R-:W-:Y:S02]  /*0ce0*/  @P1 SHF.L.U32 R15, R16, 0x1, RZ ;  /* 0x00000001100f1819 */ /* 0x000fe400000006ff */
[----:B------:R-:W-:Y:S01]  /*0cf0*/  @P2 IADD3.X R23, R42, R23, RZ, P0, !PT ;  /* 0x000000172a172210 */ /* 0x000fe200007fe4ff */
[----:B0-----:R-:W-:Y:S01]  /*0d00*/  IMAD R7, R7, UR7, R18 ;  /* 0x0000000707077c24 */ /* 0x001fe2000f8e0212 */
[----:B------:R-:W-:-:S02]  /*0d10*/  @P1 SHF.L.U64.HI R16, R16, 0x1, R17 ;  /* 0x0000000110101819 */ /* 0x000fc40000010211 */
[----:B---3--:R-:W-:Y:S02]  /*0d20*/  @P1 IADD3 R20, P0, R15, R20, RZ ;  /* 0x000000140f141210 */ /* 0x008fe40007f1e0ff */
[----:B------:R-:W-:Y:S02]  /*0d30*/  IADD3 R7, R7, 0x60, RZ ;  /* 0x0000006007077810 */ /* 0x000fe40007ffe0ff */
[----:B------:R-:W-:Y:S02]  /*0d40*/  @P1 IADD3.X R21, R16, R21, RZ, P0, !PT ;  /* 0x0000001510151210 */ /* 0x000fe400007fe4ff */
[----:B----4-:R-:W-:-:S04]  /*0d50*/  @P1 IADD3 R8, P0, R15, R8, RZ ;  /* 0x000000080f081210 */ /* 0x010fc80007f1e0ff */
[----:B------:R-:W-:Y:S02]  /*0d60*/  @P1 IADD3.X R9, R16, R9, RZ, P0, !PT ;  /* 0x0000000910091210 */ /* 0x000fe400007fe4ff */
[----:B------:R-:W-:Y:S02]  /*0d70*/  ISETP.GE.U32.AND P0, PT, R7, UR12, PT ;  /* 0x0000000c07007c0c */ /* 0x000fe4000bf06070 */
[----:B------:R-:W-:Y:S02]  /*0d80*/  SHF.R.S32.HI R7, RZ, 0x1f, R7 ;  /* 0x0000001fff077819 */ /* 0x000fe40000011407 */
[----:B------:R-:W-:Y:S02]  /*0d90*/  MOV R52, RZ ;  /* 0x000000ff00347202 */ /* 0x000fe40000000f00 */
[----:B------:R-:W-:Y:S02]  /*0da0*/  CS2R R50, SRZ ;  /* 0x0000000000327805 */ /* 0x000fe4000001ff00 */
[----:B------:R-:W-:-:S02]  /*0db0*/  ISETP.GE.AND.EX P0, PT, R7, UR13, PT, P0 ;  /* 0x0000000d07007c0c */ /* 0x000fc4000bf06300 */
[----:B------:R-:W-:Y:S02]  /*0dc0*/  CS2R R48, SRZ ;  /* 0x0000000000307805 */ /* 0x000fe4000001ff00 */
[----:B------:R-:W-:Y:S01]  /*0dd0*/  CS2R R44, SRZ ;  /* 0x00000000002c7805 */ /* 0x000fe2000001ff00 */
[----:B------:R-:W5:Y:S01]  /*0de0*/  @P1 LDG.E R47, desc[UR8][R8.64] ;  /* 0x00000008082f1981 */ /* 0x000f62000c1e1900 */
[----:B------:R-:W-:-:S03]  /*0df0*/  ISETP.LT.U32.AND P0, PT, R0, 0x180, !P0 ;  /* 0x000001800000780c */ /* 0x000fc60004701070 */
[----:B------:R-:W5:Y:S04]  /*0e00*/  @P5 LDG.E R51, desc[UR8][R34.64] ;  /* 0x0000000822335981 */ /* 0x000f68000c1e1900 */
[----:B------:R-:W5:Y:S04]  /*0e10*/  @P4 LDG.E R50, desc[UR8][R30.64] ;  /* 0x000000081e324981 */ /* 0x000f68000c1e1900 */
[----:B------:R-:W5:Y:S02]  /*0e20*/  @P2 LDG.E R44, desc[UR8][R24.64] ;  /* 0x00000008182c2981 */ /* 0x000f64000c1e1900 */
[----:B------:R-:W0:Y:S01]  /*0e30*/  @P0 LDC.64 R16, c[0x0][0x288] ;  /* 0x0000a200ff100b82 */ /* 0x000e220000000a00 */
[----:B------:R-:W-:Y:S01]  /*0e40*/  @P0 MOV R19, R13 ;  /* 0x0000000d00130202 */ /* 0x000fe20000000f00 */
[----:B------:R-:W5:Y:S04]  /*0e50*/  @P2 LDG.E R48, desc[UR8][R22.64] ;  /* 0x0000000816302981 */ /* 0x000f68000c1e1900 */
[----:B------:R-:W5:Y:S02]  /*0e60*/  @P3 LDG.E R49, desc[UR8][R26.64] ;  /* 0x000000081a313981 */ /* 0x000f64000c1e1900 */
        /* <DEDUP_REMOVED lines=10> */
[C---:B------:R-:W-:Y:S02]  /*0f10*/  @P0 IADD3.X R15, R18.reuse, R15, RZ, P6, !PT ;  /* 0x0000000f120f0210 */ /* 0x040fe400037fe4ff */
[----:B0-----:R-:W-:Y:S02]  /*0f20*/  @P0 IADD3 R16, P6, R7, R16, RZ ;  /* 0x0000001007100210 */ /* 0x001fe40007fde0ff */
[----:B------:R-:W-:Y:S02]  /*0f30*/  MOV R7, RZ ;  /* 0x000000ff00077202 */ /* 0x000fe40000000f00 */
[----:B------:R-:W-:-:S04]  /*0f40*/  @P0 IADD3.X R17, R18, R17, RZ, P6, !PT ;  /* 0x0000001112110210 */ /* 0x000fc800037fe4ff */
[----:B------:R0:W5:Y:S04]  /*0f50*/  @P0 LDG.E R7, desc[UR8][R14.64] ;  /* 0x000000080e070981 */ /* 0x000168000c1e1900 */
[----:B------:R1:W5:Y:S01]  /*0f60*/  @P0 LDG.E R46, desc[UR8][R16.64] ;  /* 0x00000008102e0981 */ /* 0x000362000c1e1900 */
[----:B------:R-:W-:-:S04]  /*0f70*/  ISETP.GE.U32.AND P0, PT, R57, UR12, PT ;  /* 0x0000000c39007c0c */ /* 0x000fc8000bf06070 */
[----:B------:R-:W-:-:S04]  /*0f80*/  ISETP.GE.AND.EX P0, PT, R75, UR13, PT, P0 ;  /* 0x0000000d4b007c0c */ /* 0x000fc8000bf06300 */
[----:B------:R-:W-:-:S13]  /*0f90*/  ISETP.LT.U32.AND P0, PT, R0, 0x180, !P0 ;  /* 0x000001800000780c */ /* 0x000fda0004701070 */
[----:B0-----:R-:W0:Y:S01]  /*0fa0*/  @P0 LDC.64 R14, c[0x0][0x288] ;  /* 0x0000a200ff0e0b82 */ /* 0x001e220000000a00 */
[----:B------:R-:W-:-:S07]  /*0fb0*/  @P0 MOV R19, R13 ;  /* 0x0000000d00130202 */ /* 0x000fce0000000f00 */
[----:B-1----:R-:W1:Y:S01]  /*0fc0*/  @P0 LDC.64 R16, c[0x0][0x230] ;  /* 0x00008c00ff100b82 */ /* 0x002e620000000a00 */
        /* <DEDUP_REMOVED lines=10> */
[----:B0-----:R-:W-:-:S04]  /*1070*/  @P0 IADD3 R18, P6, R15, R18, RZ ;  /* 0x000000120f120210 */ /* 0x001fc80007fde0ff */
[----:B------:R-:W-:Y:S02]  /*1080*/  @P0 IADD3.X R19, R14, R19, RZ, P6, !PT ;  /* 0x000000130e130210 */ /* 0x000fe400037fe4ff */
[----:B------:R-:W0:Y:S01]  /*1090*/  LDC.64 R14, c[0x0][0x248] ;  /* 0x00009200ff0e7b82 */ /* 0x000e220000000a00 */
[----:B------:R-:W-:Y:S02]  /*10a0*/  LOP3.LUT P6, RZ, R6, 0x2, RZ, 0xc0, !PT ;  /* 0x0000000206ff7812 */ /* 0x000fe400078cc0ff */
[----:B------:R-:W-:Y:S01]  /*10b0*/  CS2R R42, SRZ ;  /* 0x00000000002a7805 */ /* 0x000fe2000001ff00 */
[----:B------:R-:W5:Y:S05]  /*10c0*/  @P0 LDG.E R45, desc[UR8][R18.64] ;  /* 0x00000008122d0981 */ /* 0x000f6a000c1e1900 */
[----:B------:R-:W5:Y:S05]  /*10d0*/  @P5 LDG.E R43, desc[UR8][R36.64] ;  /* 0x00000008242b5981 */ /* 0x000f6a000c1e1900 */
[----:B------:R1:W5:Y:S04]  /*10e0*/  @P6 LDG.E R42, desc[UR8][R40.64] ;  /* 0x00000008282a6981 */ /* 0x000368000c1e1900 */
[----:B------:R2:W5:Y:S01]  /*10f0*/  @P6 LDG.E R52, desc[UR8][R38.64] ;  /* 0x0000000826346981 */ /* 0x000562000c1e1900 */
[----:B0-----:R-:W-:-:S06]  /*1100*/  IMAD.WIDE R14, R5, 0x8, R14 ;  /* 0x00000008050e7825 */ /* 0x001fcc00078e020e */
[----:B------:R-:W3:Y:S01]  /*1110*/  LDG.E.64 R14, desc[UR8][R14.64] ;  /* 0x000000080e0e7981 */ /* 0x000ee2000c1e1b00 */
[----:B-1----:R-:W-:Y:S02]  /*1120*/  CS2R R40, SRZ ;  /* 0x0000000000287805 */ /* 0x002fe4000001ff00 */
[----:B--2---:R-:W-:-:S04]  /*1130*/  CS2R R38, SRZ ;  /* 0x0000000000267805 */ /* 0x004fc8000001ff00 */
[----:B------:R-:W5:Y:S04]  /*1140*/  @P4 LDG.E R40, desc[UR8][R32.64] ;  /* 0x0000000820284981 */ /* 0x000f68000c1e1900 */
[----:B------:R-:W5:Y:S04]  /*1150*/  @P3 LDG.E R41, desc[UR8][R28.64] ;  /* 0x000000081c293981 */ /* 0x000f68000c1e1900 */
[----:B------:R-:W5:Y:S04]  /*1160*/  @P1 LDG.E R39, desc[UR8][R20.64] ;  /* 0x0000000814271981 */ /* 0x000f68000c1e1900 */
[----:B------:R0:W5:Y:S01]  /*1170*/  @P0 LDG.E R38, desc[UR8][R16.64] ;  /* 0x0000000810260981 */ /* 0x000162000c1e1900 */
[----:B------:R-:W-:Y:S01]  /*1180*/  MOV R8, 0x3f800000 ;  /* 0x3f80000000087802 */ /* 0x000fe20000000f00 */
[----:B------:R-:W-:Y:S01]  /*1190*/  BSSY B0, `(.L_x_1076) ;  /* 0x0000014000007945 */ /* 0x000fe20003800000 */
[----:B------:R-:W-:-:S02]  /*11a0*/  CS2R R18, SRZ ;  /* 0x0000000000127805 */ /* 0x000fc4000001ff00 */
[----:B0-----:R-:W-:Y:S01]  /*11b0*/  CS2R R16, SRZ ;  /* 0x0000000000107805 */ /* 0x001fe2000001ff00 */
[----:B---3--:R-:W-:-:S05]  /*11c0*/  FFMA.FTZ R26, -R14, R14, R15 ;  /* 0x0000000e0e1a7223 */ /* 0x008fca000001010f */
[----:B------:R-:W-:-:S13]  /*11d0*/  FSETP.GTU.FTZ.AND P0, PT, R26, RZ, PT ;  /* 0x000000ff1a00720b */ /* 0x000fda0003f1c000 */
[----:B------:R-:W0:Y:S02]  /*11e0*/  @P0 LDC R15, c[0x0][0x250] ;  /* 0x00009400ff0f0b82 */ /* 0x000e240000000800 */
[----:B0-----:R-:W-:-:S04]  /*11f0*/  @P0 FADD.FTZ R15, R26, R15 ;  /* 0x0000000f1a0f0221 */ /* 0x001fc80000010000 */
[----:B------:R0:W1:Y:S01]  /*1200*/  @P0 MUFU.RSQ R8, R15 ;  /* 0x0000000f00080308 */ /* 0x0000620000001400 */
[----:B------:R-:W-:-:S13]  /*1210*/  ISETP.GT.U32.AND P0, PT, R0, 0x17f, PT ;  /* 0x0000017f0000780c */ /* 0x000fda0003f04070 */
[----:B0-----:R-:W-:Y:S05]  /*1220*/  @P0 BRA `(.L_x_1077) ;  /* 0x0000000000280947 */ /* 0x001fea0003800000 */
        /* <DEDUP_REMOVED lines=9> */
[----:B--2---:R-:W5:Y:S02]  /*12c0*/  LDG.E.64 R16, desc[UR8][R16.64] ;  /* 0x0000000810107981 */ /* 0x004f64000c1e1b00 */
.L_x_1077:
[----:B------:R-:W-:Y:S05]  /*12d0*/  BSYNC B0 ;  /* 0x0000000000007941 */ /* 0x000fea0003800000 */
.L_x_1076:
[----:B------:R-:W-:Y:S01]  /*12e0*/  ISETP.NE.AND P0, PT, RZ, UR10, PT ;  /* 0x0000000aff007c0c */ /* 0x000fe2000bf05270 */
[--C-:B-----5:R-:W-:Y:S01]  /*12f0*/  HADD2.F32 R9, -RZ, R42.reuse.H0_H0 ;  /* 0x2000002aff097230 */ /* 0x120fe20000004100 */
[----:B------:R-:W-:Y:S01]  /*1300*/  LOP3.LUT R6, R6, 0xfffffffb, RZ, 0xc0, !PT ;  /* 0xfffffffb06067812 */ /* 0x000fe200078ec0ff */
[----:B------:R-:W-:Y:S02]  /*1310*/  HADD2.F32 R25, -RZ, R42.H1_H1 ;  /* 0x3000002aff197230 */ /* 0x000fe40000004100 */
[--C-:B------:R-:W-:Y:S02]  /*1320*/  HADD2.F32 R27, -RZ, R43.reuse.H0_H0 ;  /* 0x2000002bff1b7230 */ /* 0x100fe40000004100 */
[C---:B------:R-:W-:Y:S01]  /*1330*/  FADD.FTZ R9, -R14.reuse, R9 ;  /* 0x000000090e097221 */ /* 0x040fe20000010100 */
[----:B------:R-:W-:Y:S02]  /*1340*/  HADD2.F32 R31, -RZ, R43.H1_H1 ;  /* 0x3000002bff1f7230 */ /* 0x000fe40000004100 */
[----:B------:R-:W-:Y:S01]  /*1350*/  FADD.FTZ R29, -R14, R25 ;  /* 0x000000190e1d7221 */ /* 0x000fe20000010100 */
[----:B------:R-:W-:-:S02]  /*1360*/  HADD2.F32 R23, -RZ, R52.H0_H0 ;  /* 0x20000034ff177230 */ /* 0x000fc40000004100 */
[C---:B------:R-:W-:Y:S01]  /*1370*/  FADD.FTZ R27, -R14.reuse, R27 ;  /* 0x0000001b0e1b7221 */ /* 0x040fe20000010100 */
[----:B------:R-:W-:Y:S02]  /*1380*/  HADD2.F32 R15, -RZ, R52.H1_H1 ;  /* 0x30000034ff0f7230 */ /* 0x000fe40000004100 */
[----:B------:R-:W-:Y:S01]  /*1390*/  FADD.FTZ R25, -R14, R31 ;  /* 0x0000001f0e197221 */ /* 0x000fe20000010100 */
[----:B------:R-:W-:Y:S01]  /*13a0*/  @P0 LOP3.LUT R6, R6, 0x4, RZ, 0xfc, !PT ;  /* 0x0000000406060812 */ /* 0x000fe200078efcff */
[--C-:B------:R-:W-:Y:S02]  /*13b0*/  HADD2.F32 R21, -RZ, R51.reuse.H0_H0 ;  /* 0x20000033ff157230 */ /* 0x100fe40000004100 */
[-C--:B-1----:R-:W-:Y:S01]  /*13c0*/  FMUL.FTZ R9, R9, R8.reuse ;  /* 0x0000000809097220 */ /* 0x082fe20000410000 */
[----:B------:R-:W-:Y:S02]  /*13d0*/  HADD2.F32 R24, -RZ, R51.H1_H1 ;  /* 0x30000033ff187230 */ /* 0x000fe40000004100 */
        /* <DEDUP_REMOVED lines=20> */
.L_x_1078:
[----:B------:R-:W-:Y:S01]  /*1520*/  FMUL.FTZ R22, R23, R16 ;  /* 0x0000001017167220 */ /* 0x000fe20000410000 */
[----:B------:R-:W-:Y:S01]  /*1530*/  FFMA.FTZ R26, R9, R23, RZ ;  /* 0x00000017091a7223 */ /* 0x000fe200000100ff */
        /* <DEDUP_REMOVED lines=24> */
.L_x_1079:
[----:B------:R-:W-:Y:S01]  /*16c0*/  FADD.FTZ R32, RZ, R23 ;  /* 0x00000017ff207221 */ /* 0x000fe20000010000 */
[----:B------:R-:W-:Y:S01]  /*16d0*/  FFMA.FTZ R9, R20, R29, R9 ;  /* 0x0000001d14097223 */ /* 0x000fe20000010009 */
[----:B------:R-:W-:Y:S01]  /*16e0*/  FMUL.FTZ R30, R21, R16 ;  /* 0x00000010151e7220 */ /* 0x000fe20000410000 */
[C---:B------:R-:W-:Y:S01]  /*16f0*/  FFMA.FTZ R26, R27.reuse, R21, R26 ;  /* 0x000000151b1a7223 */ /* 0x040fe2000001001a */
[----:B------:R-:W-:Y:S01]  /*1700*/  FADD.FTZ R21, R32, R21 ;  /* 0x0000001520157221 */ /* 0x000fe20000010000 */
[--C-:B------:R-:W-:Y:S02]  /*1710*/  HADD2.F32 R23, -RZ, R40.reuse.H0_H0 ;  /* 0x20000028ff177230 */ /* 0x100fe40000004100 */
[----:B------:R-:W-:Y:S01]  /*1720*/  FFMA.FTZ R32, R27, R30, R9 ;  /* 0x0000001e1b207223 */ /* 0x000fe20000010009 */
[----:B------:R-:W-:Y:S01]  /*1730*/  FFMA.FTZ R27, R20, R15, RZ ;  /* 0x0000000f141b7223 */ /* 0x000fe200000100ff */
[----:B------:R-:W-:Y:S02]  /*1740*/  HADD2.F32 R25, -RZ, R40.H1_H1 ;  /* 0x30000028ff197230 */ /* 0x000fe40000004100 */
[----:B------:R-:W-:Y:S01]  /*1750*/  FADD.FTZ R29, R29, R28 ;  /* 0x0000001c1d1d7221 */ /* 0x000fe20000010000 */
[----:B------:R-:W-:Y:S01]  /*1760*/  FADD.FTZ R15, RZ, R15 ;  /* 0x0000000fff0f7221 */ /* 0x000fe20000010000 */
[----:B------:R-:W-:Y:S01]  /*1770*/  FFMA.FTZ R20, R22, R24, R27 ;  /* 0x0000001816147223 */ /* 0x000fe2000001001b */
[----:B------:R-:W-:Y:S01]  /*1780*/  FMUL.FTZ R9, R24, R17 ;  /* 0x0000001118097220 */ /* 0x000fe20000410000 */
[C---:B------:R-:W-:Y:S01]  /*1790*/  FADD.FTZ R23, -R14.reuse, R23 ;  /* 0x000000170e177221 */ /* 0x040fe20000010100 */
[----:B------:R-:W-:Y:S01]  /*17a0*/  FADD.FTZ R27, -R14, R25 ;  /* 0x000000190e1b7221 */ /* 0x000fe20000010100 */
[----:B------:R-:W-:Y:S01]  /*17b0*/  FADD.FTZ R24, R15, R24 ;  /* 0x000000180f187221 */ /* 0x000fe20000010000 */
[----:B------:R-:W-:Y:S01]  /*17c0*/  FADD.FTZ R28, R29, R30 ;  /* 0x0000001e1d1c7221 */ /* 0x000fe20000010000 */
[----:B------:R-:W-:Y:S01]  /*17d0*/  FFMA.FTZ R22, R22, R9, R32 ;  /* 0x0000000916167223 */ /* 0x000fe20000010020 */
[----:B------:R-:W-:-:S02]  /*17e0*/  HADD2.F32 R25, -RZ, R50.H0_H0 ;  /* 0x20000032ff197230 */ /* 0x000fc40000004100 */
[-C--:B------:R-:W-:Y:S01]  /*17f0*/  FMUL.FTZ R23, R23, R8.reuse ;  /* 0x0000000817177220 */ /* 0x080fe20000410000 */
        /* <DEDUP_REMOVED lines=21> */
.L_x_1080:
[----:B------:R-:W-:Y:S01]  /*1950*/  FMUL.FTZ R29, R25, R16 ;  /* 0x00000010191d7220 */ /* 0x000fe20000410000 */
[----:B------:R-:W-:Y:S01]  /*1960*/  FADD.FTZ R28, R9, R28 ;  /* 0x0000001c091c7221 */ /* 0x000fe20000010000 */
[----:B------:R-:W-:Y:S01]  /*1970*/  FFMA.FTZ R26, R23, R25, R26 ;  /* 0x00000019171a7223 */ /* 0x000fe2000001001a */
[----:B------:R-:W-:Y:S01]  /*1980*/  FADD.FTZ R9, R24, R15 ;  /* 0x0000000f18097221 */ /* 0x000fe20000010000 */
[----:B------:R-:W-:Y:S01]  /*1990*/  FFMA.FTZ R20, R30, R15, R20 ;  /* 0x0000000f1e147223 */ /* 0x000fe20000010014 */
[----:B------:R-:W-:Y:S01]  /*19a0*/  FADD.FTZ R27, R21, R25 ;  /* 0x00000019151b7221 */ /* 0x000fe20000010000 */
[----:B------:R-:W-:Y:S01]  /*19b0*/  FFMA.FTZ R23, R23, R29, R22 ;  /* 0x0000001d17177223 */ /* 0x000fe20000010016 */
[----:B------:R-:W-:Y:S01]  /*19c0*/  FMUL.FTZ R15, R15, R17 ;  /* 0x000000110f0f7220 */ /* 0x000fe20000410000 */
[----:B------:R-:W-:Y:S01]  /*19d0*/  FADD.FTZ R22, R28, R29 ;  /* 0x0000001d1c167221 */ /* 0x000fe20000010000 */
[--C-:B------:R-:W-:Y:S02]  /*19e0*/  HADD2.F32 R21, -RZ, R41.reuse.H0_H0 ;  /* 0x20000029ff157230 */ /* 0x100fe40000004100 */
[----:B------:R-:W-:-:S02]  /*19f0*/  HADD2.F32 R25, -RZ, R41.H1_H1 ;  /* 0x30000029ff197230 */ /* 0x000fc40000004100 */
[----:B------:R-:W-:Y:S01]  /*1a00*/  FFMA.FTZ R30, R30, R15, R23 ;  /* 0x0000000f1e1e7223 */ /* 0x000fe20000010017 */
[----:B------:R-:W-:Y:S01]  /*1a10*/  FADD.FTZ R23, R15, R22 ;  /* 0x000000160f177221 */ /* 0x000fe20000010000 */
[C---:B------:R-:W-:Y:S01]  /*1a20*/  FADD.FTZ R31, -R14.reuse, R21 ;  /* 0x000000150e1f7221 */ /* 0x040fe20000010100 */
[--C-:B------:R-:W-:Y:S02]  /*1a30*/  HADD2.F32 R29, -RZ, R49.reuse.H0_H0 ;  /* 0x20000031ff1d7230 */ /* 0x100fe40000004100 */
[----:B------:R-:W-:Y:S01]  /*1a40*/  FADD.FTZ R15, -R14, R25 ;  /* 0x000000190e0f7221 */ /* 0x000fe20000010100 */
[----:B------:R-:W-:Y:S02]  /*1a50*/  HADD2.F32 R21, -RZ, R49.H1_H1 ;  /* 0x30000031ff157230 */ /* 0x000fe40000004100 */
[-C--:B------:R-:W-:Y:S01]  /*1a60*/  FMUL.FTZ R31, R31, R8.reuse ;  /* 0x000000081f1f7220 */ /* 0x080fe20000410000 */
[----:B------:R-:W-:Y:S02]  /*1a70*/  HADD2.F32 R25, -RZ, R44.H0_H0 ;  /* 0x2000002cff197230 */ /* 0x000fe40000004100 */
        /* <DEDUP_REMOVED lines=20> */
.L_x_1081:
[----:B------:R-:W-:Y:S01]  /*1bc0*/  FMUL.FTZ R33, R29, R16 ;  /* 0x000000101d217220 */ /* 0x000fe20000410000 */
[----:B------:R-:W-:Y:S01]  /*1bd0*/  FADD.FTZ R15, R27, R29 ;  /* 0x0000001d1b0f7221 */ /* 0x000fe20000010000 */
[C---:B------:R-:W-:Y:S01]  /*1be0*/  FFMA.FTZ R28, R31.reuse, R29, R26 ;  /* 0x0000001d1f1c7223 */ /* 0x040fe2000001001a */
[----:B------:R-:W-:Y:S02]  /*1bf0*/  HADD2.F32 R29, -RZ, R44.H1_H1 ;  /* 0x3000002cff1d7230 */ /* 0x000fe40000004100 */
[C---:B------:R-:W-:Y:S01]  /*1c00*/  FADD.FTZ R25, -R14.reuse, R25 ;  /* 0x000000190e197221 */ /* 0x040fe20000010100 */
[----:B------:R-:W-:Y:S01]  /*1c10*/  FFMA.FTZ R31, R31, R33, R30 ;  /* 0x000000211f1f7223 */ /* 0x000fe2000001001e */
[----:B------:R-:W-:Y:S01]  /*1c20*/  FADD.FTZ R27, R23, R33 ;  /* 0x00000021171b7221 */ /* 0x000fe20000010000 */
[--C-:B------:R-:W-:Y:S02]  /*1c30*/  HADD2.F32 R23, -RZ, R48.reuse.H0_H0 ;  /* 0x20000030ff177230 */ /* 0x100fe40000004100 */
[----:B------:R-:W-:Y:S01]  /*1c40*/  FADD.FTZ R29, -R14, R29 ;  /* 0x0000001d0e1d7221 */ /* 0x000fe20000010100 */
[----:B------:R-:W-:-:S02]  /*1c50*/  HADD2.F32 R24, -RZ, R48.H1_H1 ;  /* 0x30000030ff187230 */ /* 0x000fc40000004100 */
[-C--:B------:R-:W-:Y:S01]  /*1c60*/  FMUL.FTZ R25, R25, R8.reuse ;  /* 0x0000000819197220 */ /* 0x080fe20000410000 */
        /* <DEDUP_REMOVED lines=14> */
[----:B------:R-:W-:Y:S01]  /*1d50*/  FMUL.FTZ R23, R23, R34 ;  /* 0x0000002217177220 */ /* 0x000fe20000410000 */
[----:B-1----:R-:W-:Y:S01]  /*1d60*/  FMUL.FTZ R33, R24, R37 ;  /* 0x0000002518217220 */ /* 0x002fe20000410000 */
[----:B------:R-:W-:Y:S01]  /*1d70*/  FADD.FTZ R37, -R37, 1 ;  /* 0x3f80000025257421 */ /* 0x000fe20000010100 */
[----:B------:R-:W-:-:S03]  /*1d80*/  FFMA.FTZ R24, R29, R65, 1 ;  /* 0x3f8000001d187423 */ /* 0x000fc60000010041 */
[----:B------:R-:W-:Y:S01]  /*1d90*/  FFMA.FTZ R32, R32, R37, 1 ;  /* 0x3f80000020207423 */ /* 0x000fe20000010025 */
[----:B------:R-:W-:-:S03]  /*1da0*/  FMUL.FTZ R23, R23, R24 ;  /* 0x0000001817177220 */ /* 0x000fc60000410000 */
[----:B------:R-:W-:-:S07]  /*1db0*/  FMUL.FTZ R24, R33, R32 ;  /* 0x0000002021187220 */ /* 0x000fce0000410000 */
.L_x_1082:
[----:B------:R-:W-:Y:S01]  /*1dc0*/  FFMA.FTZ R34, R22, R30, R31 ;  /* 0x0000001e16227223 */ /* 0x000fe2000001001f */
[----:B------:R-:W-:Y:S01]  /*1dd0*/  FMUL.FTZ R32, R23, R16 ;  /* 0x0000001017207220 */ /* 0x000fe20000410000 */
[----:B------:R-:W-:Y:S01]  /*1de0*/  FADD.FTZ R31, R30, R27 ;  /* 0x0000001b1e1f7221 */ /* 0x000fe20000010000 */
[----:B------:R-:W-:Y:S01]  /*1df0*/  FFMA.FTZ R27, R22, R21, R20 ;  /* 0x00000015161b7223 */ /* 0x000fe20000010014 */
[----:B------:R-:W-:Y:S01]  /*1e00*/  FADD.FTZ R29, R9, R21 ;  /* 0x00000015091d7221 */ /* 0x000fe20000010000 */
[----:B------:R-:W-:Y:S01]  /*1e10*/  FMUL.FTZ R20, R24, R17 ;  /* 0x0000001118147220 */ /* 0x000fe20000410000 */
[----:B------:R-:W-:Y:S01]  /*1e20*/  FADD.FTZ R21, R31, R32 ;  /* 0x000000201f157221 */ /* 0x000fe20000010000 */
[--C-:B------:R-:W-:Y:S02]  /*1e30*/  HADD2.F32 R31, -RZ, R39.reuse.H0_H0 ;  /* 0x20000027ff1f7230 */ /* 0x100fe40000004100 */
[----:B------:R-:W-:Y:S01]  /*1e40*/  FFMA.FTZ R9, R25, R32, R34 ;  /* 0x0000002019097223 */ /* 0x000fe20000010022 */
[----:B------:R-:W-:-:S02]  /*1e50*/  HADD2.F32 R33, -RZ, R39.H1_H1 ;  /* 0x30000027ff217230 */ /* 0x000fc40000004100 */
[----:B------:R-:W-:Y:S01]  /*1e60*/  FFMA.FTZ R30, R25, R23, R28 ;  /* 0x00000017191e7223 */ /* 0x000fe2000001001c */
[----:B------:R-:W-:Y:S01]  /*1e70*/  FADD.FTZ R25, R20, R21 ;  /* 0x0000001514197221 */ /* 0x000fe20000010000 */
[----:B------:R-:W-:Y:S01]  /*1e80*/  FADD.FTZ R21, -R14, R31 ;  /* 0x0000001f0e157221 */ /* 0x000fe20000010100 */
[----:B------:R-:W-:Y:S01]  /*1e90*/  FFMA.FTZ R32, R26, R20, R9 ;  /* 0x000000141a207223 */ /* 0x000fe20000010009 */
[----:B------:R-:W-:Y:S01]  /*1ea0*/  FADD.FTZ R33, -R14, R33 ;  /* 0x000000210e217221 */ /* 0x000fe20000010100 */
[--C-:B------:R-:W-:Y:S02]  /*1eb0*/  HADD2.F32 R9, -RZ, R47.reuse.H0_H0 ;  /* 0x2000002fff097230 */ /* 0x100fe40000004100 */
        /* <DEDUP_REMOVED lines=22> */
.L_x_1083:
[----:B------:R-:W-:Y:S01]  /*2020*/  FMUL.FTZ R34, R9, R16 ;  /* 0x0000001009227220 */ /* 0x000fe20000410000 */
[----:B------:R-:W-:Y:S01]  /*2030*/  FADD.FTZ R28, R15, R23 ;  /* 0x000000170f1c7221 */ /* 0x000fe20000010000 */
[----:B------:R-:W-:Y:S01]  /*2040*/  FFMA.FTZ R15, R26, R24, R27 ;  /* 0x000000181a0f7223 */ /* 0x000fe2000001001b */
[--C-:B------:R-:W-:Y:S02]  /*2050*/  HADD2.F32 R31, -RZ, R7.reuse.H0_H0 ;  /* 0x20000007ff1f7230 */ /* 0x100fe40000004100 */
[----:B------:R-:W-:Y:S01]  /*2060*/  FFMA.FTZ R27, R21, R34, R32 ;  /* 0x00000022151b7223 */ /* 0x000fe20000010020 */
[----:B------:R-:W-:Y:S01]  /*2070*/  FADD.FTZ R34, R25, R34 ;  /* 0x0000002219227221 */ /* 0x000fe20000010000 */
[----:B------:R-:W-:Y:S01]  /*2080*/  FMUL.FTZ R25, R20, R17 ;  /* 0x0000001114197220 */ /* 0x000fe20000410000 */
[----:B------:R-:W-:Y:S02]  /*2090*/  HADD2.F32 R33, -RZ, R7.H1_H1 ;  /* 0x30000007ff217230 */ /* 0x000fe40000004100 */
[----:B------:R-:W-:Y:S01]  /*20a0*/  FADD.FTZ R23, R29, R24 ;  /* 0x000000181d177221 */ /* 0x000fe20000010000 */
[----:B------:R-:W-:-:S02]  /*20b0*/  HADD2.F32 R24, -RZ, R46.H1_H1 ;  /* 0x3000002eff187230 */ /* 0x000fc40000004100 */
[----:B------:R-:W-:Y:S01]  /*20c0*/  FFMA.FTZ R32, R22, R25, R27 ;  /* 0x0000001916207223 */ /* 0x000fe2000001001b */
[----:B------:R-:W-:Y:S01]  /*20d0*/  FADD.FTZ R29, R25, R34 ;  /* 0x00000022191d7221 */ /* 0x000fe20000010000 */
[C---:B------:R-:W-:Y:S01]  /*20e0*/  FADD.FTZ R25, -R14.reuse, R31 ;  /* 0x0000001f0e197221 */ /* 0x040fe20000010100 */
[----:B------:R-:W-:Y:S01]  /*20f0*/  FADD.FTZ R33, -R14, R33 ;  /* 0x000000210e217221 */ /* 0x000fe20000010100 */
[----:B------:R-:W-:Y:S02]  /*2100*/  HADD2.F32 R27, -RZ, R46.H0_H0 ;  /* 0x2000002eff1b7230 */ /* 0x000fe40000004100 */
        /* <DEDUP_REMOVED lines=21> */
.L_x_1084:
[----:B------:R-:W-:Y:S01]  /*2260*/  FMUL.FTZ R34, R27, R16 ;  /* 0x000000101b227220 */ /* 0x000fe20000410000 */
[----:B------:R-:W-:-:S03]  /*2270*/  HADD2.F32 R33, -RZ, R38.H1_H1 ;  /* 0x30000026ff217230 */ /* 0x000fc60000004100 */
[----:B------:R-:W-:Y:S01]  /*2280*/  FFMA.FTZ R31, R25, R34, R32 ;  /* 0x00000022191f7223 */ /* 0x000fe20000010020 */
[----:B------:R-:W-:Y:S01]  /*2290*/  FADD.FTZ R32, R29, R34 ;  /* 0x000000221d207221 */ /* 0x000fe20000010000 */
[----:B------:R-:W-:Y:S01]  /*22a0*/  FMUL.FTZ R29, R24, R17 ;  /* 0x00000011181d7220 */ /* 0x000fe20000410000 */
[----:B------:R-:W-:Y:S01]  /*22b0*/  FFMA.FTZ R34, R21, R9, R30 ;  /* 0x0000000915227223 */ /* 0x000fe2000001001e */
[----:B------:R-:W-:Y:S01]  /*22c0*/  FADD.FTZ R35, -R14, R33 ;  /* 0x000000210e237221 */ /* 0x000fe20000010100 */
[----:B------:R-:W-:Y:S02]  /*22d0*/  HADD2.F32 R30, -RZ, R45.H1_H1 ;  /* 0x3000002dff1e7230 */ /* 0x000fe40000004100 */
[----:B------:R-:W-:Y:S01]  /*22e0*/  FFMA.FTZ R21, R26, R29, R31 ;  /* 0x0000001d1a157223 */ /* 0x000fe2000001001f */
[----:B------:R-:W-:Y:S01]  /*22f0*/  FADD.FTZ R31, R29, R32 ;  /* 0x000000201d1f7221 */ /* 0x000fe20000010000 */
[----:B------:R-:W-:Y:S02]  /*2300*/  HADD2.F32 R29, -RZ, R38.H0_H0 ;  /* 0x20000026ff1d7230 */ /* 0x000fe40000004100 */
[----:B------:R-:W-:-:S03]  /*2310*/  FMUL.FTZ R32, R35, R8 ;  /* 0x0000000823207220 */ /* 0x000fc60000410000 */
[----:B------:R-:W-:-:S04]  /*2320*/  FADD.FTZ R29, -R14, R29 ;  /* 0x0000001d0e1d7221 */ /* 0x000fc80000010100 */
[----:B------:R-:W-:Y:S01]  /*2330*/  FMUL.FTZ R33, R29, R8 ;  /* 0x000000081d217220 */ /* 0x000fe20000410000 */
[----:B------:R-:W-:Y:S01]  /*2340*/  HADD2.F32 R29, -RZ, R45.H0_H0 ;  /* 0x2000002dff1d7230 */ /* 0x000fe20000004100 */
        /* <DEDUP_REMOVED lines=19> */
.L_x_1085:
[----:B------:R-:W-:Y:S01]  /*2480*/  FMUL.FTZ R36, R29, R16 ;  /* 0x000000101d247220 */ /* 0x000fe20000410000 */
[----:B------:R-:W-:Y:S01]  /*2490*/  FMUL.FTZ R37, R30, R17 ;  /* 0x000000111e257220 */ /* 0x000fe20000410000 */
[----:B------:R-:W-:Y:S01]  /*24a0*/  ISETP.GT.AND P0, PT, R76, 0x1e, PT ;  /* 0x0000001e4c00780c */ /* 0x000fe20003f04270 */
[----:B------:R-:W0:Y:S01]  /*24b0*/  S2UR UR11, SR_CgaCtaId ;  /* 0x00000000000b79c3 */ /* 0x000e220000008800 */
[----:B------:R-:W-:Y:S01]  /*24c0*/  FFMA.FTZ R21, R33, R36, R21 ;  /* 0x0000002421157223 */ /* 0x000fe20000010015 */
[----:B------:R-:W-:Y:S01]  /*24d0*/  FADD.FTZ R31, R31, R36 ;  /* 0x000000241f1f7221 */ /* 0x000fe20000010000 */
[----:B------:R-:W-:Y:S01]  /*24e0*/  UMOV UR6, 0x400 ;  /* 0x0000040000067882 */ /* 0x000fe20000000000 */
[----:B------:R-:W-:Y:S01]  /*24f0*/  FADD.FTZ R28, R28, R9 ;  /* 0x000000091c1c7221 */ /* 0x000fe20000010000 */
[----:B------:R-:W-:Y:S01]  /*2500*/  FFMA.FTZ R36, R32, R37, R21 ;  /* 0x0000002520247223 */ /* 0x000fe20000010015 */
[----:B------:R-:W-:Y:S01]  /*2510*/  FADD.FTZ R37, R37, R31 ;  /* 0x0000001f25257221 */ /* 0x000fe20000010000 */
[----:B------:R-:W-:Y:S01]  /*2520*/  UIADD3 UR5, UR6, 0x80, URZ ;  /* 0x0000008006057890 */ /* 0x000fe2000fffe03f */
[----:B------:R-:W-:Y:S01]  /*2530*/  FFMA.FTZ R15, R22, R20, R15 ;  /* 0x00000014160f7223 */ /* 0x000fe2000001000f */
[----:B------:R-:W-:Y:S01]  /*2540*/  FADD.FTZ R23, R23, R20 ;  /* 0x0000001417177221 */ /* 0x000fe20000010000 */
[----:B------:R-:W1:Y:S01]  /*2550*/  SHFL.DOWN PT, R21, R36, 0x1, 0x1f ;  /* 0x08201f0024157f89 */ /* 0x000e6200000e0000 */
[----:B------:R-:W-:Y:S01]  /*2560*/  FFMA.FTZ R34, R25, R27, R34 ;  /* 0x0000001b19227223 */ /* 0x000fe20000010022 */
[----:B------:R-:W-:Y:S01]  /*2570*/  FADD.FTZ R28, R28, R27 ;  /* 0x0000001b1c1c7221 */ /* 0x000fe20000010000 */
[----:B------:R-:W-:Y:S01]  /*2580*/  FFMA.FTZ R15, R26, R24, R15 ;  /* 0x000000181a0f7223 */ /* 0x000fe2000001000f */
[----:B------:R-:W2:Y:S01]  /*2590*/  SHFL.DOWN PT, R31, R37, 0x1, 0x1f ;  /* 0x08201f00251f7f89 */ /* 0x000ea200000e0000 */
[----:B------:R-:W-:Y:S01]  /*25a0*/  FADD.FTZ R23, R23, R24 ;  /* 0x0000001817177221 */ /* 0x000fe20000010000 */
[----:B------:R-:W-:Y:S01]  /*25b0*/  FFMA.FTZ R20, R33, R29, R34 ;  /* 0x0000001d21147223 */ /* 0x000fe20000010022 */
[----:B------:R-:W-:Y:S01]  /*25c0*/  FADD.FTZ R22, R28, R29 ;  /* 0x0000001d1c167221 */ /* 0x000fe20000010000 */
[----:B------:R-:W-:Y:S01]  /*25d0*/  BSSY B0, `(.L_x_1086) ;  /* 0x000003e000007945 */ /* 0x000fe20003800000 */
[----:B------:R-:W-:Y:S01]  /*25e0*/  FADD.FTZ R23, R23, R30 ;  /* 0x0000001e17177221 */ /* 0x000fe20000010000 */
        /* <DEDUP_REMOVED lines=23> */
[----:B------:R-:W-:Y:S01]  /*2760*/  FFMA.FTZ R21, R32, R30, R15 ;  /* 0x0000001e20157223 */ /* 0x000fe2000001000f */
[----:B-1----:R-:W-:Y:S01]  /*2770*/  @!P0 FADD.FTZ R37, R37, R31 ;  /* 0x0000001f25258221 */ /* 0x002fe20000010000 */
[----:B------:R-:W-:-:S03]  /*2780*/  ISETP.NE.AND P0, PT, R76, RZ, PT ;  /* 0x000000ff4c00720c */ /* 0x000fc60003f05270 */
[----:B------:R0:W-:Y:S10]  /*2790*/  STS.128 [R9], R20 ;  /* 0x0000001409007388 */ /* 0x0001f40000000c00 */
[----:B------:R0:W-:Y:S01]  /*27a0*/  @!P0 STS.64 [R60+0x10], R36 ;  /* 0x000010243c008388 */ /* 0x0001e20000000a00 */
[----:B------:R-:W-:Y:S01]  /*27b0*/  BAR.SYNC.DEFER_BLOCKING 0x0 ;  /* 0x0000000000007b1d */ /* 0x000fe20000010000 */
[----:B------:R-:W-:-:S13]  /*27c0*/  ISETP.NE.AND P0, PT, R0, RZ, PT ;  /* 0x000000ff0000720c */ /* 0x000fda0003f05270 */
[----:B0-----:R-:W-:Y:S05]  /*27d0*/  @P0 BRA `(.L_x_1087) ;  /* 0x0000000000740947 */ /* 0x001fea0003800000 */
[----:B------:R-:W-:-:S09]  /*27e0*/  ULEA UR5, UR11, UR6, 0x18 ;  /* 0x000000060b057291 */ /* 0x000fd2000f8ec03f */
[----:B------:R-:W0:Y:S04]  /*27f0*/  LDS.64 R32, [UR5+0x18] ;  /* 0x00001805ff207984 */ /* 0x000e280008000a00 */
[----:B------:R-:W1:Y:S04]  /*2800*/  LDS.128 R28, [UR5+0x20] ;  /* 0x00002005ff1c7984 */ /* 0x000e680008000c00 */
[----:B------:R-:W2:Y:S01]  /*2810*/  LDS.128 R24, [UR5+0x30] ;  /* 0x00003005ff187984 */ /* 0x000ea20008000c00 */
[----:B0-----:R-:W-:Y:S01]  /*2820*/  FADD.FTZ R15, R36, R32 ;  /* 0x00000020240f7221 */ /* 0x001fe20000010000 */
[----:B------:R-:W-:-:S03]  /*2830*/  FADD.FTZ R32, R37, R33 ;  /* 0x0000002125207221 */ /* 0x000fc60000010000 */
[----:B-1----:R-:W-:Y:S01]  /*2840*/  FADD.FTZ R15, R15, R28 ;  /* 0x0000001c0f0f7221 */ /* 0x002fe20000010000 */
[----:B------:R-:W-:-:S03]  /*2850*/  FADD.FTZ R32, R32, R29 ;  /* 0x0000001d20207221 */ /* 0x000fc60000010000 */
[----:B------:R-:W-:Y:S01]  /*2860*/  FADD.FTZ R15, R15, R30 ;  /* 0x0000001e0f0f7221 */ /* 0x000fe20000010000 */
[----:B------:R-:W-:Y:S02]  /*2870*/  FADD.FTZ R28, R32, R31 ;  /* 0x0000001f201c7221 */ /* 0x000fe40000010000 */
[----:B------:R-:W0:Y:S01]  /*2880*/  LDS.128 R32, [UR5+0x40] ;  /* 0x00004005ff207984 */ /* 0x000e220008000c00 */
[----:B--2---:R-:W-:Y:S01]  /*2890*/  FADD.FTZ R15, R15, R24 ;  /* 0x000000180f0f7221 */ /* 0x004fe20000010000 */
[----:B------:R-:W-:Y:S02]  /*28a0*/  FADD.FTZ R24, R28, R25 ;  /* 0x000000191c187221 */ /* 0x000fe40000010000 */
[----:B------:R-:W1:Y:S01]  /*28b0*/  LDS.128 R28, [UR5+0x50] ;  /* 0x00005005ff1c7984 */ /* 0x000e620008000c00 */
        /* <DEDUP_REMOVED lines=15> */
.L_x_1087:
[----:B------:R-:W-:Y:S05]  /*29b0*/  BSYNC B0 ;  /* 0x0000000000007941 */ /* 0x000fea0003800000 */
.L_x_1086:
        /* <DEDUP_REMOVED lines=20> */
[----:B------:R-:W-:-:S02]  /*2b00*/  FADD.FTZ R33, R21, R34 ;  /* 0x0000002215217221 */ /* 0x000fc40000010000 */
[----:B------:R-:W1:Y:S01]  /*2b10*/  LDS.128 R20, [R9+0x780] ;  /* 0x0007800009147984 */ /* 0x000e620000000c00 */
[----:B------:R-:W-:-:S03]  /*2b20*/  FADD.FTZ R34, R28, R35 ;  /* 0x000000231c227221 */ /* 0x000fc60000010000 */
        /* <DEDUP_REMOVED lines=29> */
[----:B------:R-:W-:Y:S02]  /*2d00*/  FADD.FTZ R34, R34, R31 ;  /* 0x0000001f22227221 */ /* 0x000fe40000010000 */
[----:B------:R-:W2:Y:S01]  /*2d10*/  LDS.128 R28, [R9+0x1200] ;  /* 0x00120000091c7984 */ /* 0x000ea20000000c00 */
[----:B0-----:R-:W-:Y:S01]  /*2d20*/  FADD.FTZ R15, R15, R24 ;  /* 0x000000180f0f7221 */ /* 0x001fe20000010000 */
[----:B------:R-:W-:Y:S01]  /*2d30*/  FADD.FTZ R32, R32, R25 ;  /* 0x0000001920207221 */ /* 0x000fe20000010000 */
[----:B------:R-:W-:Y:S01]  /*2d40*/  FADD.FTZ R33, R33, R26 ;  /* 0x0000001a21217221 */ /* 0x000fe20000010000 */
[----:B------:R-:W-:-:S02]  /*2d50*/  FADD.FTZ R34, R34, R27 ;  /* 0x0000001b22227221 */ /* 0x000fc40000010000 */
[----:B------:R-:W0:Y:S01]  /*2d60*/  LDS.128 R24, [R9+0x1380] ;  /* 0x0013800009187984 */ /* 0x000e220000000c00 */
        /* <DEDUP_REMOVED lines=22> */
.L_x_1089:
[----:B------:R-:W-:Y:S05]  /*2ed0*/  BSYNC B0 ;  /* 0x0000000000007941 */ /* 0x000fea0003800000 */
.L_x_1088:
[----:B------:R-:W0:Y:S01]  /*2ee0*/  LDC.64 R24, c[0x0][0x268] ;  /* 0x00009a00ff187b82 */ /* 0x000e220000000a00 */
[----:B------:R-:W-:Y:S01]  /*2ef0*/  IMAD R55, R55, 0x18, R0 ;  /* 0x0000001837377824 */ /* 0x000fe200078e0200 */
[----:B------:R-:W-:Y:S03]  /*2f00*/  BSSY B0, `(.L_x_1090) ;  /* 0x000000e000007945 */ /* 0x000fe60003800000 */
[----:B0-----:R-:W-:Y:S01]  /*2f10*/  IMAD.WIDE R24, R55, 0x4, R24 ;  /* 0x0000000437187825 */ /* 0x001fe200078e0218 */
[----:B------:R-:W-:Y:S06]  /*2f20*/  @P6 BRA `(.L_x_1091) ;  /* 0x00000000002c6947 */ /* 0x000fec0003800000 */
[----:B------:R-:W0:Y:S01]  /*2f30*/  LDC.64 R30, c[0x0][0x288] ;  /* 0x0000a200ff1e7b82 */ /* 0x000e220000000a00 */
[-C--:B------:R-:W-:Y:S01]  /*2f40*/  LEA R26, P6, R58, R24.reuse, 0x2 ;  /* 0x000000183a1a7211 */ /* 0x080fe200078c10ff */
        /* <DEDUP_REMOVED lines=9> */
.L_x_1091:
[----:B------:R-:W-:Y:S05]  /*2fe0*/  BSYNC B0 ;  /* 0x0000000000007941 */ /* 0x000fea0003800000 */
.L_x_1090:
[----:B------:R-:W-:-:S13]  /*2ff0*/  ISETP.GE.U32.AND P6, PT, R4, 0x2, PT ;  /* 0x000000020400780c */ /* 0x000fda0003fc6070 */
[----:B------:R-:W-:Y:S05]  /*3000*/  @!P6 BRA `(.L_x_1092) ;  /* 0x0000001000b0e947 */ /* 0x000fea0003800000 */
[----:B-1----:R-:W0:Y:S01]  /*3010*/  LDC.64 R20, c[0x0][0x258] ;  /* 0x00009600ff147b82 */ /* 0x002e220000000a00 */
        /* <DEDUP_REMOVED lines=10> */
[----:B------:R-:W-:Y:S01]  /*30c0*/  IMAD R9, R3, UR7, R54 ;  /* 0x0000000703097c24 */ /* 0x000fe2000f8e0236 */
[----:B------:R-:W-:Y:S01]  /*30d0*/  VOTEU.ANY UR5, UPT, PT ;  /* 0x0000000000057886 */ /* 0x000fe200038e0100 */
[----:B------:R-:W-:Y:S01]  /*30e0*/  P2R R15, PR, RZ, 0x1 ;  /* 0x00000001ff0f7803 */ /* 0x000fe20000000000 */
[----:B------:R-:W-:Y:S02]  /*30f0*/  UPOPC UR6, UR5 ;  /* 0x00000005000672bf */ /* 0x000fe40008000000 */
[----:B------:R-:W-:Y:S01]  /*3100*/  LEA R24, P6, R9, R22, 0x3 ;  /* 0x0000001609187211 */ /* 0x000fe200078c18ff */
[----:B------:R-:W-:-:S03]  /*3110*/  UFLO.U32 UR5, UR5 ;  /* 0x00000005000572bd */ /* 0x000fc600080e0000 */
[----:B------:R-:W-:Y:S01]  /*3120*/  LEA.HI.X R25, R9, R23, RZ, 0x3, P6 ;  /* 0x0000001709197211 */ /* 0x000fe200030f1cff */
[----:B------:R-:W-:Y:S01]  /*3130*/  HFMA2.MMA R9, -RZ, RZ, 0, 5.9604644775390625e-08 ;  /* 0x00000001ff097435 */ /* 0x000fe200000001ff */
[----:B------:R-:W-:-:S03]  /*3140*/  LOP3.LUT P6, RZ, R53, 0x2, RZ, 0xc0, !PT ;  /* 0x0000000235ff7812 */ /* 0x000fc600078cc0ff */
[----:B------:R1:W-:Y:S01]  /*3150*/  STG.E.64 desc[UR8][R24.64], R36 ;  /* 0x0000002418007986 */ /* 0x0003e2000c101b08 */
[----:B------:R-:W-:-:S05]  /*3160*/  SEL R26, R4, RZ, !P6 ;  /* 0x000000ff041a7207 */ /* 0x000fca0007000000 */
        /* <DEDUP_REMOVED lines=10> */
.L_x_1094:
[----:B-1----:R-:W2:Y:S04]  /*3210*/  LDG.E.STRONG.GPU R9, desc[UR8][R20.64] ;  /* 0x0000000814097981 */ /* 0x002ea8000c1ef900 */
[----:B--2---:R-:W-:Y:S01]  /*3220*/  CCTL.IVALL ;  /* 0x00000000ff00798f */ /* 0x004fe20002000000 */
[----:B------:R-:W-:Y:S05]  /*3230*/  YIELD ;  /* 0x0000000000007946 */ /* 0x000fea0003800000 */
[----:B------:R-:W-:-:S13]  /*3240*/  ISETP.NE.AND P6, PT, R9, R26, PT ;  /* 0x0000001a0900720c */ /* 0x000fda0003fc5270 */
[----:B------:R-:W-:Y:S05]  /*3250*/  @P6 BRA `(.L_x_1094) ;  /* 0xfffffffc00ec6947 */ /* 0x000fea000383ffff */
.L_x_1093:
[----:B------:R-:W-:Y:S01]  /*3260*/  ISETP.NE.AND P6, PT, R4, RZ, PT ;  /* 0x000000ff0400720c */ /* 0x000fe20003fc5270 */
[----:B------:R-:W-:Y:S05]  /*3270*/  WARPSYNC.ALL ;  /* 0x0000000000007948 */ /* 0x000fea0003800000 */
[----:B------:R-:W-:Y:S07]  /*3280*/  BAR.SYNC.DEFER_BLOCKING 0x0 ;  /* 0x0000000000007b1d */ /* 0x000fee0000010000 */
[----:B------:R-:W-:Y:S05]  /*3290*/  @!P6 BRA `(.L_x_1092) ;  /* 0x00000010000ce947 */ /* 0x000fea0003800000 */
[C---:B-1----:R-:W-:Y:S02]  /*32a0*/  IADD3 R20, R4.reuse, -0x1, RZ ;  /* 0xffffffff04147810 */ /* 0x042fe40007ffe0ff */
[----:B------:R-:W-:Y:S02]  /*32b0*/  LOP3.LUT R9, R4, 0x3, RZ, 0xc0, !PT ;  /* 0x0000000304097812 */ /* 0x000fe400078ec0ff */
[----:B------:R-:W-:Y:S02]  /*32c0*/  ISETP.GE.U32.AND P6, PT, R20, 0x3, PT ;  /* 0x000000031400780c */ /* 0x000fe40003fc6070 */
[----:B------:R-:W-:-:S11]  /*32d0*/  MOV R15, RZ ;  /* 0x000000ff000f7202 */ /* 0x000fd60000000f00 */
        /* <DEDUP_REMOVED lines=15> */
.L_x_1098:
[----:B------:R-:W-:-:S13]  /*33d0*/  ISETP.EQ.OR P6, PT, R15, UR7, P0 ;  /* 0x000000070f007c0c */ /* 0x000fda00087c2670 */
[----:B------:R-:W-:-:S04]  /*33e0*/  @!P6 IMAD R25, R3, R15, R54 ;  /* 0x0000000f0319e224 */ /* 0x000fc800078e0236 */
[----:B------:R-:W-:-:S06]  /*33f0*/  @!P6 IMAD.WIDE.U32 R24, R25, 0x8, R22 ;  /* 0x000000081918e825 */ /* 0x000fcc00078e0016 */
[----:B------:R-:W2:Y:S01]  /*3400*/  @!P6 LDG.E.64 R24, desc[UR8][R24.64] ;  /* 0x000000081818e981 */ /* 0x000ea2000c1e1b00 */
[----:B------:R-:W-:Y:S01]  /*3410*/  IADD3 R21, R15, 0x1, RZ ;  /* 0x000000010f157810 */ /* 0x000fe20007ffe0ff */
[----:B--2---:R-:W-:Y:S01]  /*3420*/  @!P6 FADD.FTZ R36, R36, R24 ;  /* 0x000000182424e221 */ /* 0x004fe20000010000 */
[----:B------:R-:W-:Y:S02]  /*3430*/  @!P6 FADD.FTZ R37, R37, R25 ;  /* 0x000000192525e221 */ /* 0x000fe40000010000 */
        /* <DEDUP_REMOVED lines=108> */
.L_x_1097:
[----:B------:R-:W-:-:S13]  /*3b00*/  ISETP.GT.AND P6, PT, R20, 0x4, PT ;  /* 0x000000041400780c */ /* 0x000fda0003fc4270 */
[----:B------:R-:W-:Y:S05]  /*3b10*/  @!P6 BRA `(.L_x_1099) ;  /* 0x0000000000f4e947 */ /* 0x000fea0003800000 */
        /* <DEDUP_REMOVED lines=61> */
.L_x_1099:
[----:B------:R-:W-:-:S04]  /*3ef0*/  LOP3.LUT P6, RZ, R6, 0x1, RZ, 0xc0, !PT ;  /* 0x0000000106ff7812 */ /* 0x000fc800078cc0ff */
[----:B------:R-:W-:-:S13]  /*3f00*/  ISETP.NE.OR P6, PT, R20, RZ, P6 ;  /* 0x000000ff1400720c */ /* 0x000fda00037c5670 */
[----:B------:R-:W-:Y:S05]  /*3f10*/  @!P6 BRA `(.L_x_1095) ;  /* 0x00000000007ce947 */ /* 0x000fea0003800000 */
.L_x_1096:
        /* <DEDUP_REMOVED lines=31> */
.L_x_1095:
        /* <DEDUP_REMOVED lines=10> */
.L_x_1101:
[----:B------:R-:W-:Y:S05]  /*41b0*/  BSYNC B0 ;  /* 0x0000000000007941 */ /* 0x000fea0003800000 */
.L_x_1100:
[----:B------:R-:W-:-:S13]  /*41c0*/  ISETP.NE.AND P6, PT, R9, 0x1, PT ;  /* 0x000000010900780c */ /* 0x000fda0003fc5270 */
[----:B------:R-:W-:Y:S05]  /*41d0*/  @!P6 BRA `(.L_x_1092) ;  /* 0x00000000003ce947 */ /* 0x000fea0003800000 */
[----:B------:R-:W-:-:S04]  /*41e0*/  IADD3 R21, R15, 0x1, RZ ;  /* 0x000000010f157810 */ /* 0x000fc80007ffe0ff */
[----:B------:R-:W-:-:S13]  /*41f0*/  ISETP.EQ.OR P6, PT, R21, UR7, P0 ;  /* 0x0000000715007c0c */ /* 0x000fda00087c2670 */
[----:B------:R-:W-:-:S04]  /*4200*/  @!P6 IMAD R21, R21, R3, R54 ;  /* 0x000000031515e224 */ /* 0x000fc800078e0236 */
[----:B------:R-:W-:-:S06]  /*4210*/  @!P6 IMAD.WIDE.U32 R20, R21, 0x8, R22 ;  /* 0x000000081514e825 */ /* 0x000fcc00078e0016 */
[----:B------:R-:W2:Y:S01]  /*4220*/  @!P6 LDG.E.64 R20, desc[UR8][R20.64] ;  /* 0x000000081414e981 */ /* 0x000ea2000c1e1b00 */
[----:B------:R-:W-:Y:S01]  /*4230*/  IADD3 R15, R15, 0x2, RZ ;  /* 0x000000020f0f7810 */ /* 0x000fe20007ffe0ff */
[----:B--2---:R-:W-:Y:S01]  /*4240*/  @!P6 FADD.FTZ R36, R36, R20 ;  /* 0x000000142424e221 */ /* 0x004fe20000010000 */
[----:B------:R-:W-:Y:S02]  /*4250*/  @!P6 FADD.FTZ R37, R37, R21 ;  /* 0x000000152525e221 */ /* 0x000fe40000010000 */
[----:B------:R-:W-:-:S04]  /*4260*/  ISETP.EQ.OR P6, PT, R15, UR7, P0 ;  /* 0x000000070f007c0c */ /* 0x000fc800087c2670 */
[----:B------:R-:W-:-:S13]  /*4270*/  ISETP.EQ.OR P6, PT, R9, 0x2, P6 ;  /* 0x000000020900780c */ /* 0x000fda00037c2670 */
[----:B------:R-:W-:-:S04]  /*4280*/  @!P6 IMAD R9, R15, R3, R54 ;  /* 0x000000030f09e224 */ /* 0x000fc800078e0236 */
[----:B------:R-:W-:-:S06]  /*4290*/  @!P6 IMAD.WIDE.U32 R22, R9, 0x8, R22 ;  /* 0x000000080916e825 */ /* 0x000fcc00078e0016 */
[----:B------:R-:W2:Y:S02]  /*42a0*/  @!P6 LDG.E.64 R22, desc[UR8][R22.64] ;  /* 0x000000081616e981 */ /* 0x000ea4000c1e1b00 */
[----:B--2---:R-:W-:Y:S01]  /*42b0*/  @!P6 FADD.FTZ R36, R36, R22 ;  /* 0x000000162424e221 */ /* 0x004fe20000010000 */
[----:B------:R-:W-:-:S07]  /*42c0*/  @!P6 FADD.FTZ R37, R37, R23 ;  /* 0x000000172525e221 */ /* 0x000fce0000010000 */
.L_x_1092:
[----:B------:R-:W0:Y:S01]  /*42d0*/  S2UR UR6, SR_CgaCtaId ;  /* 0x00000000000679c3 */ /* 0x000e220000008800 */
[----:B------:R-:W-:Y:S01]  /*42e0*/  UMOV UR5, 0x400 ;  /* 0x0000040000057882 */ /* 0x000fe20000000000 */
[----:B-1----:R-:W-:Y:S01]  /*42f0*/  IMAD.WIDE.U32 R22, R0, -0x55555555, RZ ;  /* 0xaaaaaaab00167825 */ /* 0x002fe200078e00ff */
[----:B------:R-:W-:-:S03]  /*4300*/  ISETP.NE.AND P6, PT, RZ, UR10, PT ;  /* 0x0000000aff007c0c */ /* 0x000fc6000bfc5270 */
[--C-:B------:R-:W-:Y:S01]  /*4310*/  HADD2.F32 R25, -RZ, R42.reuse.H1_H1 ;  /* 0x3000002aff197230 */ /* 0x100fe20000004100 */
[----:B------:R-:W-:Y:S01]  /*4320*/  SHF.R.U32.HI R9, RZ, 0x4, R23 ;  /* 0x00000004ff097819 */ /* 0x000fe20000011617 */
[----:B------:R-:W1:Y:S01]  /*4330*/  LDC R26, c[0x0][0x2ac] ;  /* 0x0000ab00ff1a7b82 */ /* 0x000e620000000800 */
[----:B------:R-:W-:Y:S02]  /*4340*/  HADD2.F32 R23, -RZ, R42.H0_H0 ;  /* 0x2000002aff177230 */ /* 0x000fe40000004100 */
[--C-:B------:R-:W-:Y:S02]  /*4350*/  HADD2.F32 R27, -RZ, R52.reuse.H0_H0 ;  /* 0x20000034ff1b7230 */ /* 0x100fe40000004100 */
[----:B------:R-:W-:Y:S02]  /*4360*/  HADD2.F32 R52, -RZ, R52.H1_H1 ;  /* 0x30000034ff347230 */ /* 0x000fe40000004100 */
[----:B------:R-:W-:-:S04]  /*4370*/  FADD.FTZ R23, -R14, R23 ;  /* 0x000000170e177221 */ /* 0x000fc80000010100 */
[----:B------:R-:W-:Y:S01]  /*4380*/  FMUL.FTZ R29, R23, R8 ;  /* 0x00000008171d7220 */ /* 0x000fe20000410000 */
[----:B0-----:R-:W-:-:S09]  /*4390*/  ULEA UR5, UR6, UR5, 0x18 ;  /* 0x0000000506057291 */ /* 0x001fd2000f8ec03f */
[----:B------:R-:W-:Y:S01]  /*43a0*/  @!P0 STS.64 [UR5+0x78], R36 ;  /* 0x00007824ff008988 */ /* 0x000fe20008000a05 */
[----:B------:R-:W-:Y:S06]  /*43b0*/  BAR.SYNC.DEFER_BLOCKING 0x0 ;  /* 0x0000000000007b1d */ /* 0x000fec0000010000 */
[----:B------:R-:W0:Y:S01]  /*43c0*/  LDS.64 R20, [UR5+0x78] ;  /* 0x00007805ff147984 */ /* 0x000e220008000a00 */
[----:B------:R-:W-:Y:S02]  /*43d0*/  ULDC UR5, c[0x0][0x2bc] ;  /* 0x0000af0000057ab9 */ /* 0x000fe40000000800 */
[----:B0-----:R-:W-:Y:S01]  /*43e0*/  FMUL.FTZ R24, R21, UR5 ;  /* 0x0000000515187c20 */ /* 0x001fe20008410000 */
[----:B------:R-:W-:Y:S01]  /*43f0*/  FADD.FTZ R21, -R14, R25 ;  /* 0x000000190e157221 */ /* 0x000fe20000010100 */
[----:B------:R-:W-:Y:S01]  /*4400*/  FMUL.FTZ R15, R20, UR5 ;  /* 0x00000005140f7c20 */ /* 0x000fe20008410000 */
[----:B------:R-:W-:-:S02]  /*4410*/  HADD2.F32 R25, -RZ, R43.H0_H0 ;  /* 0x2000002bff197230 */ /* 0x000fc40000004100 */
[----:B------:R-:W-:Y:S02]  /*4420*/  HADD2.F32 R43, -RZ, R43.H1_H1 ;  /* 0x3000002bff2b7230 */ /* 0x000fe40000004100 */
[----:B------:R-:W-:Y:S01]  /*4430*/  FMUL.FTZ R28, R21, R8 ;  /* 0x00000008151c7220 */ /* 0x000fe20000410000 */
        /* <DEDUP_REMOVED lines=19> */
.L_x_1102:
[----:B------:R-:W-:Y:S01]  /*4570*/  LOP3.LUT P0, RZ, R6, 0x2, RZ, 0xc0, !PT ;  /* 0x0000000206ff7812 */ /* 0x000fe2000780c0ff */
[----:B------:R-:W-:-:S12]  /*4580*/  BSSY B0, `(.L_x_1103) ;  /* 0x0000015000007945 */ /* 0x000fd80003800000 */
[----:B------:R-:W-:Y:S05]  /*4590*/  @!P0 BRA `(.L_x_1104) ;  /* 0x00000000004c8947 */ /* 0x000fea0003800000 */
[----:B------:R-:W-:Y:S01]  /*45a0*/  SHF.R.S32.HI R23, RZ, 0x1f, R2 ;  /* 0x0000001fff177819 */ /* 0x000fe20000011402 */
[----:B------:R-:W-:Y:S01]  /*45b0*/  ULDC.64 UR12, c[0x0][0x288] ;  /* 0x0000a200000c7ab9 */ /* 0x000fe20000000a00 */
[----:B------:R-:W-:Y:S02]  /*45c0*/  MOV R20, R10 ;  /* 0x0000000a00147202 */ /* 0x000fe40000000f00 */
[----:B------:R-:W-:Y:S01]  /*45d0*/  MOV R21, R13 ;  /* 0x0000000d00157202 */ /* 0x000fe20000000f00 */
        /* <DEDUP_REMOVED lines=13> */
[----:B------:R-:W-:-:S05]  /*46b0*/  F2FP.F16.F32.PACK_AB R21, R20, R21 ;  /* 0x000000151415723e */ /* 0x000fca00000000ff */
[----:B------:R0:W-:Y:S02]  /*46c0*/  STG.E desc[UR8][R22.64], R21 ;  /* 0x0000001516007986 */ /* 0x0001e4000c101908 */
.L_x_1104:
[----:B------:R-:W-:Y:S05]  /*46d0*/  BSYNC B0 ;  /* 0x0000000000007941 */ /* 0x000fea0003800000 */
.L_x_1103:
[----:B------:R-:W-:Y:S01]  /*46e0*/  ISETP.NE.AND P6, PT, RZ, UR10, PT ;  /* 0x0000000aff007c0c */ /* 0x000fe2000bfc5270 */
[C---:B------:R-:W-:Y:S01]  /*46f0*/  FADD.FTZ R31, -R14.reuse, R25 ;  /* 0x000000190e1f7221 */ /* 0x040fe20000010100 */
[----:B------:R-:W-:Y:S01]  /*4700*/  FADD.FTZ R43, -R14, R43 ;  /* 0x0000002b0e2b7221 */ /* 0x000fe20000010100 */
[--C-:B------:R-:W-:Y:S02]  /*4710*/  HADD2.F32 R27, -RZ, R51.reuse.H0_H0 ;  /* 0x20000033ff1b7230 */ /* 0x100fe40000004100 */
[----:B------:R-:W-:Y:S02]  /*4720*/  HADD2.F32 R28, -RZ, R51.H1_H1 ;  /* 0x30000033ff1c7230 */ /* 0x000fe40000004100 */
[-C--:B------:R-:W-:Y:S01]  /*4730*/  FMUL.FTZ R31, R31, R8.reuse ;  /* 0x000000081f1f7220 */ /* 0x080fe20000410000 */
[--C-:B------:R-:W-:Y:S02]  /*4740*/  HADD2.F32 R25, -RZ, R40.reuse.H0_H0 ;  /* 0x20000028ff197230 */ /* 0x100fe40000004100 */
[----:B------:R-:W-:Y:S01]  /*4750*/  FMUL.FTZ R30, R43, R8 ;  /* 0x000000082b1e7220 */ /* 0x000fe20000410000 */
[----:B------:R-:W-:-:S02]  /*4760*/  HADD2.F32 R29, -RZ, R40.H1_H1 ;  /* 0x30000028ff1d7230 */ /* 0x000fc40000004100 */
        /* <DEDUP_REMOVED lines=19> */
.L_x_1105:
[----:B------:R-:W-:Y:S04]  /*48a0*/  BSSY B0, `(.L_x_1106) ;  /* 0x0000014000007945 */ /* 0x000fe80003800000 */
        /* <DEDUP_REMOVED lines=19> */
.L_x_1107:
[----:B------:R-:W-:Y:S05]  /*49e0*/  BSYNC B0 ;  /* 0x0000000000007941 */ /* 0x000fea0003800000 */
.L_x_1106:
[C---:B01----:R-:W-:Y:S01]  /*49f0*/  FADD.FTZ R21, -R14.reuse, R25 ;  /* 0x000000190e157221 */ /* 0x043fe20000010100 */
[----:B------:R-:W-:Y:S01]  /*4a00*/  FADD.FTZ R23, -R14, R29 ;  /* 0x0000001d0e177221 */ /* 0x000fe20000010100 */
[--C-:B------:R-:W-:Y:S02]  /*4a10*/  HADD2.F32 R27, -RZ, R50.reuse.H0_H0 ;  /* 0x20000032ff1b7230 */ /* 0x100fe40000004100 */
[--C-:B------:R-:W-:Y:S02]  /*4a20*/  HADD2.F32 R25, -RZ, R41.reuse.H0_H0 ;  /* 0x20000029ff197230 */ /* 0x100fe40000004100 */
[-C--:B------:R-:W-:Y:S01]  /*4a30*/  FMUL.FTZ R29, R21, R8.reuse ;  /* 0x00000008151d7220 */ /* 0x080fe20000410000 */
[----:B------:R-:W-:Y:S02]  /*4a40*/  HADD2.F32 R50, -RZ, R50.H1_H1 ;  /* 0x30000032ff327230 */ /* 0x000fe40000004100 */
[----:B------:R-:W-:Y:S01]  /*4a50*/  FMUL.FTZ R28, R23, R8 ;  /* 0x00000008171c7220 */ /* 0x000fe20000410000 */
        /* <DEDUP_REMOVED lines=20> */
.L_x_1108:
[----:B------:R-:W-:Y:S04]  /*4ba0*/  BSSY B0, `(.L_x_1109) ;  /* 0x0000014000007945 */ /* 0x000fe80003800000 */
        /* <DEDUP_REMOVED lines=19> */
.L_x_1110:
[----:B------:R-:W-:Y:S05]  /*4ce0*/  BSYNC B0 ;  /* 0x0000000000007941 */ /* 0x000fea0003800000 */
.L_x_1109:
[C---:B------:R-:W-:Y:S01]  /*4cf0*/  FADD.FTZ R31, -R14.reuse, R25 ;  /* 0x000000190e1f7221 */ /* 0x040fe20000010100 */
[----:B------:R-:W-:Y:S01]  /*4d00*/  FADD.FTZ R41, -R14, R41 ;  /* 0x000000290e297221 */ /* 0x000fe20000010100 */
[--C-:B------:R-:W-:Y:S02]  /*4d10*/  HADD2.F32 R27, -RZ, R49.reuse.H0_H0 ;  /* 0x20000031ff1b7230 */ /* 0x100fe40000004100 */
[----:B------:R-:W-:Y:S02]  /*4d20*/  HADD2.F32 R28, -RZ, R49.H1_H1 ;  /* 0x30000031ff1c7230 */ /* 0x000fe40000004100 */
[-C--:B------:R-:W-:Y:S01]  /*4d30*/  FMUL.FTZ R31, R31, R8.reuse ;  /* 0x000000081f1f7220 */ /* 0x080fe20000410000 */
[--C-:B------:R-:W-:Y:S02]  /*4d40*/  HADD2.F32 R25, -RZ, R44.reuse.H0_H0 ;  /* 0x2000002cff197230 */ /* 0x100fe40000004100 */
[----:B------:R-:W-:Y:S01]  /*4d50*/  FMUL.FTZ R30, R41, R8 ;  /* 0x00000008291e7220 */ /* 0x000fe20000410000 */
[----:B------:R-:W-:Y:S01]  /*4d60*/  HADD2.F32 R29, -RZ, R44.H1_H1 ;  /* 0x3000002cff1d7230 */ /* 0x000fe20000004100 */
        /* <DEDUP_REMOVED lines=19> */
.L_x_1111:
        /* <DEDUP_REMOVED lines=20> */
.L_x_1113:
[----:B------:R-:W-:Y:S05]  /*4fe0*/  BSYNC B0 ;  /* 0x0000000000007941 */ /* 0x000fea0003800000 */
.L_x_1112:
        /* <DEDUP_REMOVED lines=27> */
.L_x_1114:
        /* <DEDUP_REMOVED lines=20> */
.L_x_1116:
[----:B------:R-:W-:Y:S05]  /*52e0*/  BSYNC B0 ;  /* 0x0000000000007941 */ /* 0x000fea0003800000 */
.L_x_1115:
[C---:B0-----:R-:W-:Y:S01]  /*52f0*/  FADD.FTZ R21, -R14.reuse, R25 ;  /* 0x000000190e157221 */ /* 0x041fe20000010100 */
[----:B------:R-:W-:Y:S01]  /*5300*/  FADD.FTZ R39, -R14, R39 ;  /* 0x000000270e277221 */ /* 0x000fe20000010100 */
[----:B------:R-:W-:Y:S02]  /*5310*/  IMAD R9, R26, UR7, R9 ;  /* 0x000000071a097c24 */ /* 0x000fe4000f8e0209 */
[--C-:B------:R-:W-:Y:S02]  /*5320*/  HADD2.F32 R27, -RZ, R47.reuse.H0_H0 ;  /* 0x2000002fff1b7230 */ /* 0x100fe40000004100 */
[-C--:B------:R-:W-:Y:S01]  /*5330*/  FMUL.FTZ R35, R21, R8.reuse ;  /* 0x0000000815237220 */ /* 0x080fe20000410000 */
[----:B------:R-:W-:Y:S02]  /*5340*/  HADD2.F32 R26, -RZ, R47.H1_H1 ;  /* 0x3000002fff1a7230 */ /* 0x000fe40000004100 */
[----:B------:R-:W-:Y:S01]  /*5350*/  FMUL.FTZ R34, R39, R8 ;  /* 0x0000000827227220 */ /* 0x000fe20000410000 */
[----:B------:R-:W-:Y:S01]  /*5360*/  HADD2.F32 R25, -RZ, R7.H0_H0 ;  /* 0x20000007ff197230 */ /* 0x000fe20000004100 */
        /* <DEDUP_REMOVED lines=19> */
.L_x_1117:
        /* <DEDUP_REMOVED lines=18> */
[----:B------:R-:W-:-:S05]  /*55c0*/  F2FP.F16.F32.PACK_AB R21, R20, R21 ;  /* 0x000000151415723e */ /* 0x000fca00000000ff */
[----:B------:R0:W-:Y:S02]  /*55d0*/  STG.E desc[UR8][R22.64], R21 ;  /* 0x0000001516007986 */ /* 0x0001e4000c101908 */
.L_x_1119:
[----:B------:R-:W-:Y:S05]  /*55e0*/  BSYNC B0 ;  /* 0x0000000000007941 */ /* 0x000fea0003800000 */
.L_x_1118:
[----:B0-----:R-:W-:Y:S02]  /*55f0*/  HADD2.F32 R21, -RZ, R7.H1_H1 ;  /* 0x30000007ff157230 */ /* 0x001fe40000004100 */
[C---:B------:R-:W-:Y:S01]  /*5600*/  FADD.FTZ R25, -R14.reuse, R25 ;  /* 0x000000190e197221 */ /* 0x040fe20000010100 */
[----:B------:R-:W-:Y:S01]  /*5610*/  IADD3 R30, R9, 0x60, RZ ;  /* 0x00000060091e7810 */ /* 0x000fe20007ffe0ff */
[----:B------:R-:W-:Y:S01]  /*5620*/  ULDC.64 UR12, c[0x0][0x290] ;  /* 0x0000a400000c7ab9 */ /* 0x000fe20000000a00 */
[--C-:B------:R-:W-:Y:S02]  /*5630*/  HADD2.F32 R7, -RZ, R46.reuse.H0_H0 ;  /* 0x2000002eff077230 */ /* 0x100fe40000004100 */
[----:B------:R-:W-:Y:S01]  /*5640*/  FADD.FTZ R21, -R14, R21 ;  /* 0x000000150e157221 */ /* 0x000fe20000010100 */
[----:B------:R-:W-:Y:S02]  /*5650*/  HADD2.F32 R46, -RZ, R46.H1_H1 ;  /* 0x3000002eff2e7230 */ /* 0x000fe40000004100 */
        /* <DEDUP_REMOVED lines=22> */
.L_x_1120:
[----:B------:R-:W-:Y:S01]  /*57c0*/  ISETP.GE.U32.AND P0, PT, R30, UR12, PT ;  /* 0x0000000c1e007c0c */ /* 0x000fe2000bf06070 */
[----:B------:R-:W-:Y:S03]  /*57d0*/  BSSY B0, `(.L_x_1121) ;  /* 0x0000016000007945 */ /* 0x000fe60003800000 */
[----:B------:R-:W-:-:S04]  /*57e0*/  ISETP.GE.AND.EX P0, PT, R31, UR13, PT, P0 ;  /* 0x0000000d1f007c0c */ /* 0x000fc8000bf06300 */
        /* <DEDUP_REMOVED lines=9> */
[----:B------:R-:W-:Y:S02]  /*5880*/  IADD3 R9, R21, R9, RZ ;  /* 0x0000000915097210 */ /* 0x000fe40007ffe0ff */
[----:B------:R-:W-:-:S04]  /*5890*/  LEA R22, P0, R20, UR14, 0x1 ;  /* 0x0000000e14167c11 */ /* 0x000fc8000f8008ff */
[----:B------:R-:W-:Y:S01]  /*58a0*/  LEA.HI.X R23, R20, UR15, R9, 0x1, P0 ;  /* 0x0000000f14177c11 */ /* 0x000fe200080f0c09 */
[C-C-:B------:R-:W-:Y:S01]  /*58b0*/  FFMA.FTZ R20, R15.reuse, R29, R24.reuse ;  /* 0x0000001d0f147223 */ /* 0x140fe20000010018 */
[----:B------:R-:W-:-:S03]  /*58c0*/  FFMA.FTZ R9, R15, R28, R24 ;  /* 0x0000001c0f097223 */ /* 0x000fc60000010018 */
[----:B------:R-:W-:Y:S01]  /*58d0*/  FFMA.FTZ R7, R7, R16, -R20 ;  /* 0x0000001007077223 */ /* 0x000fe20000010814 */
[----:B------:R-:W-:-:S03]  /*58e0*/  FFMA.FTZ R9, R46, R17, -R9 ;  /* 0x000000112e097223 */ /* 0x000fc60000010809 */
[-C--:B------:R-:W-:Y:S01]  /*58f0*/  FMUL.FTZ R20, R7, R8.reuse ;  /* 0x0000000807147220 */ /* 0x080fe20000410000 */
[----:B------:R-:W-:-:S05]  /*5900*/  FMUL.FTZ R7, R9, R8 ;  /* 0x0000000809077220 */ /* 0x000fca0000410000 */
[----:B------:R-:W-:-:S05]  /*5910*/  F2FP.F16.F32.PACK_AB R7, R7, R20 ;  /* 0x000000140707723e */ /* 0x000fca00000000ff */
[----:B------:R0:W-:Y:S02]  /*5920*/  STG.E desc[UR8][R22.64], R7 ;  /* 0x0000000716007986 */ /* 0x0001e4000c101908 */
.L_x_1122:
[----:B------:R-:W-:Y:S05]  /*5930*/  BSYNC B0 ;  /* 0x0000000000007941 */ /* 0x000fea0003800000 */
.L_x_1121:
[--C-:B0-----:R-:W-:Y:S01]  /*5940*/  HADD2.F32 R7, -RZ, R38.reuse.H0_H0 ;  /* 0x20000026ff077230 */ /* 0x101fe20000004100 */
[----:B------:R-:W-:Y:S01]  /*5950*/  ISETP.GE.U32.AND P0, PT, R57, UR12, PT ;  /* 0x0000000c39007c0c */ /* 0x000fe2000bf06070 */
[----:B------:R-:W-:-:S03]  /*5960*/  HADD2.F32 R9, -RZ, R38.H1_H1 ;  /* 0x30000026ff097230 */ /* 0x000fc60000004100 */
[----:B------:R-:W-:Y:S01]  /*5970*/  ISETP.GE.AND.EX P0, PT, R75, UR13, PT, P0 ;  /* 0x0000000d4b007c0c */ /* 0x000fe2000bf06300 */
[C---:B------:R-:W-:Y:S01]  /*5980*/  FADD.FTZ R21, -R14.reuse, R7 ;  /* 0x000000070e157221 */ /* 0x040fe20000010100 */
[----:B------:R-:W-:Y:S01]  /*5990*/  FADD.FTZ R9, -R14, R9 ;  /* 0x000000090e097221 */ /* 0x000fe20000010100 */
[--C-:B------:R-:W-:Y:S01]  /*59a0*/  HADD2.F32 R7, -RZ, R45.reuse.H0_H0 ;  /* 0x2000002dff077230 */ /* 0x100fe20000004100 */
[----:B------:R-:W-:Y:S01]  /*59b0*/  ISETP.LT.U32.AND P0, PT, R0, 0x180, !P0 ;  /* 0x000001800000780c */ /* 0x000fe20004701070 */
[----:B------:R-:W-:Y:S02]  /*59c0*/  HADD2.F32 R14, -RZ, R45.H1_H1 ;  /* 0x3000002dff0e7230 */ /* 0x000fe40000004100 */
[-C--:B------:R-:W-:Y:S01]  /*59d0*/  FMUL.FTZ R27, R21, R8.reuse ;  /* 0x00000008151b7220 */ /* 0x080fe20000410000 */
[----:B------:R-:W-:Y:S01]  /*59e0*/  FMUL.FTZ R28, R9, R8 ;  /* 0x00000008091c7220 */ /* 0x000fe20000410000 */
        /* <DEDUP_REMOVED lines=19> */
.L_x_1123:
        /* <DEDUP_REMOVED lines=10> */
[-C--:B------:R-:W-:Y:S01]  /*5bc0*/  FMUL.FTZ R7, R7, R8.reuse ;  /* 0x0000000807077220 */ /* 0x080fe20000410000 */
[----:B------:R-:W-:Y:S01]  /*5bd0*/  FMUL.FTZ R12, R15, R8 ;  /* 0x000000080f0c7220 */ /* 0x000fe20000410000 */
[----:B------:R-:W-:Y:S01]  /*5be0*/  IMAD R9, R57, UR13, R18 ;  /* 0x0000000d39097c24 */ /* 0x000fe2000f8e0212 */
[----:B------:R-:W-:Y:S02]  /*5bf0*/  ULDC.64 UR12, c[0x0][0x210] ;  /* 0x00008400000c7ab9 */ /* 0x000fe40000000a00 */
[----:B------:R-:W-:Y:S02]  /*5c00*/  LEA R8, P0, R10, UR12, 0x1 ;  /* 0x0000000c0a087c11 */ /* 0x000fe4000f8008ff */
[----:B------:R-:W-:Y:S02]  /*5c10*/  IADD3 R9, R11, R9, RZ ;  /* 0x000000090b097210 */ /* 0x000fe40007ffe0ff */
[----:B------:R-:W-:Y:S02]  /*5c20*/  F2FP.F16.F32.PACK_AB R7, R12, R7 ;  /* 0x000000070c07723e */ /* 0x000fe400000000ff */
[----:B------:R-:W-:-:S05]  /*5c30*/  LEA.HI.X R9, R10, UR13, R9, 0x1, P0 ;  /* 0x0000000d0a097c11 */ /* 0x000fca00080f0c09 */
[----:B------:R0:W-:Y:S02]  /*5c40*/  STG.E desc[UR8][R8.64], R7 ;  /* 0x0000000708007986 */ /* 0x0001e4000c101908 */
.L_x_1125:
[----:B------:R-:W-:Y:S05]  /*5c50*/  BSYNC B0 ;  /* 0x0000000000007941 */ /* 0x000fea0003800000 */
.L_x_1124:
[----:B------:R-:W-:Y:S02]  /*5c60*/  IADD3 R5, R3, R5, RZ ;  /* 0x0000000503057210 */ /* 0x000fe40007ffe0ff */
[----:B------:R-:W-:Y:S02]  /*5c70*/  IADD3 R53, R53, 0x1, RZ ;  /* 0x0000000135357810 */ /* 0x000fe40007ffe0ff */
[----:B------:R-:W-:-:S13]  /*5c80*/  ISETP.GE.AND P0, PT, R5, UR4, PT ;  /* 0x0000000405007c0c */ /* 0x000fda000bf06270 */
[----:B------:R-:W-:Y:S05]  /*5c90*/  @!P0 BRA `(.L_x_1126) ;  /* 0xffffffa800008947 */ /* 0x000fea000383ffff */
.L_x_1075:
        /* <DEDUP_REMOVED lines=8> */
[C---:B0-----:R-:W-:Y:S02]  /*5d20*/  IADD3 R5, R7.reuse, -0x1, RZ ;  /* 0xffffffff07057810 */ /* 0x041fe40007ffe0ff */
[----:B------:R-:W-:Y:S02]  /*5d30*/  SHF.L.U32 R4, R7, 0x1, RZ ;  /* 0x0000000107047819 */ /* 0x000fe400000006ff */
[----:B------:R-:W-:Y:S02]  /*5d40*/  ISETP.NE.OR P0, PT, R54, R5, P0 ;  /* 0x000000053600720c */ /* 0x000fe40000705670 */
[----:B------:R-:W-:-:S05]  /*5d50*/  SEL R5, R4, RZ, P1 ;  /* 0x000000ff04057207 */ /* 0x000fca0000800000 */
[----:B--2---:R-:W-:Y:S01]  /*5d60*/  IMAD.WIDE.U32 R2, R5, 0x4, R2 ;  /* 0x0000000405027825 */ /* 0x004fe200078e0002 */
        /* <DEDUP_REMOVED lines=10> */
.L_x_1128:
[----:B------:R-:W-:Y:S05]  /*5e10*/  BSYNC B0 ;  /* 0x0000000000007941 */ /* 0x000fea0003800000 */
.L_x_1127:
[----:B------:R-:W-:Y:S05]  /*5e20*/  @P0 EXIT ;  /* 0x000000000000094d */ /* 0x000fea0003800000 */
[----:B------:R-:W-:Y:S05]  /*5e30*/  @P2 BRA `(.L_x_1129) ;  /* 0x0000000000202947 */ /* 0x000fea0003800000 */
[----:B------:R-:W-:-:S05]  /*5e40*/  IMAD R4, R6, R7, RZ ;  /* 0x0000000706047224 */ /* 0x000fca00078e02ff */
[----:B------:R-:W-:-:S13]  /*5e50*/  ISETP.NE.AND P0, PT, R4, -0x1, PT ;  /* 0xffffffff0400780c */ /* 0x000fda0003f05270 */
[----:B------:R-:W-:Y:S05]  /*5e60*/  @!P0 BRA `(.L_x_1129) ;  /* 0x0000000000148947 */ /* 0x000fea0003800000 */
.L_x_1130:
[----:B0-----:R-:W2:Y:S04]  /*5e70*/  LDG.E.STRONG.GPU R5, desc[UR8][R2.64] ;  /* 0x0000000802057981 */ /* 0x001ea8000c1ef900 */
[----:B--2---:R-:W-:Y:S01]  /*5e80*/  CCTL.IVALL ;  /* 0x00000000ff00798f */ /* 0x004fe20002000000 */
[----:B------:R-:W-:Y:S05]  /*5e90*/  YIELD ;  /* 0x0000000000007946 */ /* 0x000fea0003800000 */
[----:B------:R-:W-:-:S13]  /*5ea0*/  ISETP.NE.AND P0, PT, R5, R4, PT ;  /* 0x000000040500720c */ /* 0x000fda0003f05270 */
[----:B------:R-:W-:Y:S05]  /*5eb0*/  @P0 BRA `(.L_x_1130) ;  /* 0xfffffffc00ec0947 */ /* 0x000fea000383ffff */
.L_x_1129:
        /* <DEDUP_REMOVED lines=25> */
.L_x_1131:
        /* <DEDUP_REMOVED lines=23> */
.L_x_1132:
        /* <DEDUP_REMOVED lines=12> */
.L_x_5145:


//--------------------- .text._Z35group_norm_nhwc_bwd_one_pass_kernelI11Fp16IOFp32WLi256ELi48ELi384EEv26Group_norm_nhwc_bwd_params --------------------------
	.section	.text._Z35group_norm_nhwc_bwd_one_pass_kernelI11Fp16IOFp32WLi256ELi48ELi384EEv26Group_norm_nhwc_bwd_params,"ax",@progbits
	.align	128
        .global         _Z35group_norm_nhwc_bwd_one_pass_kernelI11Fp16IOFp32WLi256ELi48ELi384EEv26Group_norm_nhwc_bwd_params
        .type           _Z35group_norm_nhwc_bwd_one_pass_kernelI11Fp16IOFp32WLi256ELi48ELi384EEv26Group_norm_nhwc_bwd_params,@function
        .size           _Z35group_norm_nhwc_bwd_one_pass_kernelI11Fp16IOFp32WLi256ELi48ELi384EEv26Group_norm_nhwc_bwd_params,(.L_x_5146 - _Z35group_norm_nhwc_bwd_one_pass_kernelI11Fp16IOFp32WLi256ELi48ELi384EEv26Group_norm_nhwc_bwd_params)
        .other          _Z35group_norm_nhwc_bwd_one_pass_kernelI11Fp16IOFp32WLi256ELi48ELi384EEv26Group_norm_nhwc_bwd_params,@"STO_CUDA_ENTRY STV_DEFAULT"
_Z35group_norm_nhwc_bwd_one_pass_kernelI11Fp16IOFp32WLi256ELi48ELi384EEv26Group_norm_nhwc_bwd_params:
.text._Z35group_norm_nhwc_bwd_one_pass_kernelI11Fp16IOFp32WLi256ELi48ELi384EEv26Group_norm_nhwc_bwd_params:
        /* <DEDUP_REMOVED lines=116> */
.L_x_1216:
        /* <DEDUP_REMOVED lines=341> */
[----:B------:R-:W-:Y:S02]  /*1c90*/  MOV R2, RZ ;  /* 0x000000ff00027202 */ /* 0x000fe40000000f00 */
[----:B------:R-:W-:-:S04]  /*1ca0*/  MOV R0, RZ ;  /* 0x000000ff00007202 */ /* 0x000fc80000000f00 */
[----:B------:R-:W5:Y:S04]  /*1cb0*/  @P0 LDG.E R2, desc[UR8][R106.64] ;  /* 0x000000086a020981 */ /* 0x000f68000c1e1900 */
[----:B------:R0:W5:Y:S01]  /*1cc0*/  @P0 LDG.E R0, desc[UR8][R108.64] ;  /* 0x000000086c000981 */ /* 0x000162000c1e1900 */
[----:B------:R-:W-:Y:S02]  /*1cd0*/  CS2R R114, SRZ ;  /* 0x0000000000727805 */ /* 0x000fe4000001ff00 */
[----:B------:R-:W-:-:S04]  /*1ce0*/  MOV R113, RZ ;  /* 0x000000ff00717202 */ /* 0x000fc80000000f00 */
[----:B------:R-:W5:Y:S04]  /*1cf0*/  @P5 LDG.E R114, desc[UR8][R122.64] ;  /* 0x000000087a725981 */ /* 0x000f68000c1e1900 */
[----:B------:R-:W5:Y:S01]  /*1d00*/  @P5 LDG.E R113, desc[UR8][R104.64] ;  /* 0x0000000868715981 */ /* 0x000f62000c1e1900 */
[----:B------:R-:W-:Y:S02]  /*1d10*/  ISETP.NE.AND P5, PT, R112, RZ, PT ;  /* 0x000000ff7000720c */ /* 0x000fe40003fa5270 */
[----:B------:R-:W-:Y:S02]  /*1d20*/  MOV R112, RZ ;  /* 0x000000ff00707202 */ /* 0x000fe40000000f00 */
[----:B------:R-:W-:Y:S02]  /*1d30*/  MOV R116, 0x3f800000 ;  /* 0x3f80000000747802 */ /* 0x000fe40000000f00 */
[----:B0-----:R-:W-:-:S07]  /*1d40*/  CS2R R108, SRZ ;  /* 0x00000000006c7805 */ /* 0x001fce000001ff00 */
[----:B------:R0:W5:Y:S04]  /*1d50*/  @P5 LDG.E R115, desc[UR8][R102.64] ;  /* 0x0000000866735981 */ /* 0x000168000c1e1900 */
[----:B------:R-:W5:Y:S01]  /*1d60*/  @P5 LDG.E R112, desc[UR8][R94.64] ;  /* 0x000000085e705981 */ /* 0x000f62000c1e1900 */
[----:B------:R-:W-:-:S13]  /*1d70*/  ISETP.NE.AND P5, PT, R127, RZ, PT ;  /* 0x000000ff7f00720c */ /* 0x000fda0003fa5270 */
[----:B------:R1:W5:Y:S01]  /*1d80*/  @P5 LDG.E R109, desc[UR8][R96.64] ;  /* 0x00000008606d5981 */ /* 0x000362000c1e1900 */
[----:B------:R-:W-:Y:S02]  /*1d90*/  LOP3.LUT P6, RZ, R9, 0x2, RZ, 0xc0, !PT ;  /* 0x0000000209ff7812 */ /* 0x000fe400078cc0ff */
[----:B0-----:R-:W-:Y:S02]  /*1da0*/  CS2R R102, SRZ ;  /* 0x0000000000667805 */ /* 0x001fe4000001ff00 */
[----:B------:R-:W-:Y:S02]  /*1db0*/  CS2R R104, SRZ ;  /* 0x0000000000687805 */ /* 0x000fe4000001ff00 */
[----:B------:R-:W-:Y:S02]  /*1dc0*/  CS2R R106, SRZ ;  /* 0x00000000006a7805 */ /* 0x000fe4000001ff00 */
[----:B------:R-:W5:Y:S01]  /*1dd0*/  @P3 LDG.E R102, desc[UR8][R50.64] ;  /* 0x0000000832663981 */ /* 0x000f62000c1e1900 */
[----:B-1----:R-:W-:-:S03]  /*1de0*/  CS2R R96, SRZ ;  /* 0x0000000000607805 */ /* 0x002fc6000001ff00 */
[----:B------:R-:W5:Y:S04]  /*1df0*/  @P3 LDG.E R103, desc[UR8][R48.64] ;  /* 0x0000000830673981 */ /* 0x000f68000c1e1900 */
[----:B------:R-:W5:Y:S04]  /*1e00*/  @P6 LDG.E R96, desc[UR8][R62.64] ;  /* 0x000000083e606981 */ /* 0x000f68000c1e1900 */
[----:B------:R-:W5:Y:S04]  /*1e10*/  @P6 LDG.E R97, desc[UR8][R60.64] ;  /* 0x000000083c616981 */ /* 0x000f68000c1e1900 */
[----:B------:R-:W5:Y:S04]  /*1e20*/  @P2 LDG.E R104, desc[UR8][R46.64] ;  /* 0x000000082e682981 */ /* 0x000f68000c1e1900 */
[----:B------:R-:W5:Y:S04]  /*1e30*/  @P2 LDG.E R105, desc[UR8][R44.64] ;  /* 0x000000082c692981 */ /* 0x000f68000c1e1900 */
[----:B------:R-:W5:Y:S04]  /*1e40*/  @P1 LDG.E R106, desc[UR8][R42.64] ;  /* 0x000000082a6a1981 */ /* 0x000f68000c1e1900 */
[----:B------:R-:W5:Y:S01]  /*1e50*/  @P1 LDG.E R107, desc[UR8][R40.64] ;  /* 0x00000008286b1981 */ /* 0x000f62000c1e1900 */
[----:B--2---:R-:W-:-:S05]  /*1e60*/  FFMA.FTZ R110, -R78, R78, R79 ;  /* 0x0000004e4e6e7223 */ /* 0x004fca000001014f */
[----:B------:R-:W-:-:S13]  /*1e70*/  FSETP.GTU.FTZ.AND P0, PT, R110, RZ, PT ;  /* 0x000000ff6e00720b */ /* 0x000fda0003f1c000 */
[----:B------:R-:W0:Y:S02]  /*1e80*/  @P0 LDC R111, c[0x0][0x250] ;  /* 0x00009400ff6f0b82 */ /* 0x000e240000000800 */
[----:B0-----:R-:W-:-:S04]  /*1e90*/  @P0 FADD.FTZ R111, R110, R111 ;  /* 0x0000006f6e6f0221 */ /* 0x001fc80000010000 */
[----:B------:R0:W1:Y:S02]  /*1ea0*/  @P0 MUFU.RSQ R116, R111 ;  /* 0x0000006f00740308 */ /* 0x0000640000001400 */
[----:B0-----:R-:W-:-:S06]  /*1eb0*/  CS2R R110, SRZ ;  /* 0x00000000006e7805 */ /* 0x001fcc000001ff00 */
[----:B------:R0:W5:Y:S01]  /*1ec0*/  @P5 LDG.E R110, desc[UR8][R100.64] ;  /* 0x00000008646e5981 */ /* 0x000162000c1e1900 */
[----:B------:R-:W-:Y:S02]  /*1ed0*/  ISETP.NE.AND P5, PT, R126, RZ, PT ;  /* 0x000000ff7e00720c */ /* 0x000fe40003fa5270 */
[----:B------:R-:W-:-:S11]  /*1ee0*/  MOV R79, RZ ;  /* 0x000000ff004f7202 */ /* 0x000fd60000000f00 */
[----:B------:R2:W5:Y:S04]  /*1ef0*/  @P5 LDG.E R111, desc[UR8][R98.64] ;  /* 0x00000008626f5981 */ /* 0x000568000c1e1900 */
[----:B------:R-:W5:Y:S01]  /*1f00*/  @P5 LDG.E R108, desc[UR8][R82.64] ;  /* 0x00000008526c5981 */ /* 0x000f62000c1e1900 */
[----:B------:R-:W-:Y:S02]  /*1f10*/  ISETP.NE.AND P5, PT, R93, RZ, PT ;  /* 0x000000ff5d00720c */ /* 0x000fe40003fa5270 */
[----:B------:R-:W-:Y:S02]  /*1f20*/  MOV R93, RZ ;  /* 0x000000ff005d7202 */ /* 0x000fe40000000f00 */
[----:B0-----:R-:W-:Y:S02]  /*1f30*/  CS2R R100, SRZ ;  /* 0x0000000000647805 */ /* 0x001fe4000001ff00 */
[----:B--2---:R-:W-:-:S04]  /*1f40*/  CS2R R98, SRZ ;  /* 0x0000000000627805 */ /* 0x004fc8000001ff00 */
[----:B------:R-:W5:Y:S04]  /*1f50*/  @P4 LDG.E R100, desc[UR8][R54.64] ;  /* 0x0000000836644981 */ /* 0x000f68000c1e1900 */
[----:B------:R0:W5:Y:S04]  /*1f60*/  @P5 LDG.E R79, desc[UR8][R76.64] ;  /* 0x000000084c4f5981 */ /* 0x000168000c1e1900 */
[----:B------:R2:W5:Y:S01]  /*1f70*/  @P5 LDG.E R93, desc[UR8][R74.64] ;  /* 0x000000084a5d5981 */ /* 0x000562000c1e1900 */
[----:B------:R-:W-:-:S03]  /*1f80*/  ISETP.NE.AND P5, PT, R117, RZ, PT ;  /* 0x000000ff7500720c */ /* 0x000fc60003fa5270 */
[----:B------:R3:W5:Y:S10]  /*1f90*/  @P4 LDG.E R101, desc[UR8][R52.64] ;  /* 0x0000000834654981 */ /* 0x000774000c1e1900 */
[----:B------:R3:W5:Y:S04]  /*1fa0*/  @P5 LDG.E R98, desc[UR8][R58.64] ;  /* 0x000000083a625981 */ /* 0x000768000c1e1900 */
[----:B------:R3:W5:Y:S01]  /*1fb0*/  @P5 LDG.E R99, desc[UR8][R56.64] ;  /* 0x0000000838635981 */ /* 0x000762000c1e1900 */
[----:B------:R-:W-:-:S02]  /*1fc0*/  LOP3.LUT P0, RZ, R9, 0x4, RZ, 0xc0, !PT ;  /* 0x0000000409ff7812 */ /* 0x000fc4000780c0ff */
[----:B------:R-:W-:-:S11]  /*1fd0*/  CS2R R94, SRZ ;  /* 0x00000000005e7805 */ /* 0x000fd6000001ff00 */
[----:B------:R3:W5:Y:S04]  /*1fe0*/  @P0 LDG.E R94, desc[UR8][R66.64] ;  /* 0x00000008425e0981 */ /* 0x000768000c1e1900 */
[----:B------:R3:W5:Y:S01]  /*1ff0*/  @P0 LDG.E R95, desc[UR8][R64.64] ;  /* 0x00000008405f0981 */ /* 0x000762000c1e1900 */
[----:B------:R-:W-:Y:S01]  /*2000*/  ISETP.GT.U32.AND P0, PT, R90, 0x17f, PT ;  /* 0x0000017f5a00780c */ /* 0x000fe20003f04070 */
[----:B------:R-:W-:Y:S01]  /*2010*/  BSSY B0, `(.L_x_1134) ;  /* 0x000000e000007945 */ /* 0x000fe20003800000 */
[----:B0-----:R-:W-:Y:S02]  /*2020*/  CS2R R76, SRZ ;  /* 0x00000000004c7805 */ /* 0x001fe4000001ff00 */
[----:B--2---:R-:W-:-:S09]  /*2030*/  CS2R R74, SRZ ;  /* 0x00000000004a7805 */ /* 0x004fd2000001ff00 */
        /* <DEDUP_REMOVED lines=11> */
.L_x_1135:
[----:B------:R-:W-:Y:S05]  /*20f0*/  BSYNC B0 ;  /* 0x0000000000007941 */ /* 0x000fea0003800000 */
.L_x_1134:
[----:B------:R-:W-:Y:S01]  /*2100*/  ISETP.NE.AND P0, PT, RZ, UR10, PT ;  /* 0x0000000aff007c0c */ /* 0x000fe2000bf05270 */
[--C-:B-1---5:R-:W-:Y:S01]  /*2110*/  HADD2.F32 R41, -RZ, R114.reuse.H0_H0 ;  /* 0x20000072ff297230 */ /* 0x122fe20000004100 */
        /* <DEDUP_REMOVED lines=10> */
[--C-:B------:R-:W-:Y:S02]  /*21c0*/  HADD2.F32 R57, -RZ, R112.reuse.H0_H0 ;  /* 0x20000070ff397230 */ /* 0x100fe40000004100 */
[-C--:B------:R-:W-:Y:S01]  /*21d0*/  FMUL.FTZ R41, R41, R116.reuse ;  /* 0x0000007429297220 */ /* 0x080fe20000410000 */
[----:B------:R-:W-:Y:S02]  /*21e0*/  HADD2.F32 R54, -RZ, R112.H1_H1 ;  /* 0x30000070ff367230 */ /* 0x000fe40000004100 */
[----:B------:R-:W-:Y:S01]  /*21f0*/  FMUL.FTZ R42, R43, R116 ;  /* 0x000000742b2a7220 */ /* 0x000fe20000410000 */
        /* <DEDUP_REMOVED lines=20> */
.L_x_1136:
        /* <DEDUP_REMOVED lines=26> */
.L_x_1137:
[C---:B------:R-:W-:Y:S01]  /*24e0*/  FFMA.FTZ R46, R42.reuse, R43, R41 ;  /* 0x0000002b2a2e7223 */ /* 0x040fe20000010029 */
[----:B------:R-:W-:Y:S01]  /*24f0*/  FMUL.FTZ R41, R57, R76 ;  /* 0x0000004c39297220 */ /* 0x000fe20000410000 */
[--C-:B------:R-:W-:Y:S02]  /*2500*/  HADD2.F32 R47, -RZ, R110.reuse.H0_H0 ;  /* 0x2000006eff2f7230 */ /* 0x100fe40000004100 */
[----:B------:R-:W-:Y:S01]  /*2510*/  FADD.FTZ R44, RZ, R44 ;  /* 0x0000002cff2c7221 */ /* 0x000fe20000010000 */
[----:B------:R-:W-:Y:S02]  /*2520*/  HADD2.F32 R49, -RZ, R110.H1_H1 ;  /* 0x3000006eff317230 */ /* 0x000fe40000004100 */
[----:B------:R-:W-:Y:S01]  /*2530*/  FADD.FTZ R48, R43, R40 ;  /* 0x000000282b307221 */ /* 0x000fe20000010000 */
[----:B------:R-:W-:Y:S01]  /*2540*/  FFMA.FTZ R51, R42, R45, RZ ;  /* 0x0000002d2a337223 */ /* 0x000fe200000100ff */
[C---:B------:R-:W-:Y:S01]  /*2550*/  FFMA.FTZ R40, R59.reuse, R41, R46 ;  /* 0x000000293b287223 */ /* 0x040fe2000001002e */
[----:B------:R-:W-:Y:S01]  /*2560*/  FADD.FTZ R45, RZ, R45 ;  /* 0x0000002dff2d7221 */ /* 0x000fe20000010000 */
[----:B------:R-:W-:Y:S01]  /*2570*/  FMUL.FTZ R43, R54, R77 ;  /* 0x0000004d362b7220 */ /* 0x000fe20000410000 */
[C---:B------:R-:W-:Y:S01]  /*2580*/  FADD.FTZ R47, -R78.reuse, R47 ;  /* 0x0000002f4e2f7221 */ /* 0x040fe20000010100 */
[----:B------:R-:W-:Y:S01]  /*2590*/  FADD.FTZ R49, -R78, R49 ;  /* 0x000000314e317221 */ /* 0x000fe20000010100 */
[----:B------:R-:W-:Y:S01]  /*25a0*/  FFMA.FTZ R58, R59, R57, R58 ;  /* 0x000000393b3a7223 */ /* 0x000fe2000001003a */
[----:B------:R-:W-:Y:S01]  /*25b0*/  FADD.FTZ R56, R44, R57 ;  /* 0x000000392c387221 */ /* 0x000fe20000010000 */
[----:B------:R-:W-:Y:S01]  /*25c0*/  FFMA.FTZ R57, R60, R54, R51 ;  /* 0x000000363c397223 */ /* 0x000fe20000010033 */
        /* <DEDUP_REMOVED lines=26> */
.L_x_1138:
[----:B------:R-:W-:Y:S01]  /*2770*/  FMUL.FTZ R44, R41, R76 ;  /* 0x0000004c292c7220 */ /* 0x000fe20000410000 */
[--C-:B------:R-:W-:Y:S02]  /*2780*/  HADD2.F32 R45, -RZ, R111.reuse.H0_H0 ;  /* 0x2000006fff2d7230 */ /* 0x100fe40000004100 */
[----:B------:R-:W-:Y:S01]  /*2790*/  FADD.FTZ R43, R43, R42 ;  /* 0x0000002a2b2b7221 */ /* 0x000fe20000010000 */
[----:B------:R-:W-:Y:S02]  /*27a0*/  HADD2.F32 R47, -RZ, R111.H1_H1 ;  /* 0x3000006fff2f7230 */ /* 0x000fe40000004100 */
[----:B------:R-:W-:Y:S01]  /*27b0*/  FADD.FTZ R56, R56, R41 ;  /* 0x0000002938387221 */ /* 0x000fe20000010000 */
[C---:B------:R-:W-:Y:S01]  /*27c0*/  FFMA.FTZ R58, R61.reuse, R41, R58 ;  /* 0x000000293d3a7223 */ /* 0x040fe2000001003a */
[----:B------:R-:W-:Y:S01]  /*27d0*/  FFMA.FTZ R41, R61, R44, R59 ;  /* 0x0000002c3d297223 */ /* 0x000fe2000001003b */
[----:B------:R-:W-:Y:S01]  /*27e0*/  FMUL.FTZ R42, R40, R77 ;  /* 0x0000004d282a7220 */ /* 0x000fe20000410000 */
[C---:B------:R-:W-:Y:S01]  /*27f0*/  FADD.FTZ R45, -R78.reuse, R45 ;  /* 0x0000002d4e2d7221 */ /* 0x040fe20000010100 */
[----:B------:R-:W-:Y:S01]  /*2800*/  FADD.FTZ R47, -R78, R47 ;  /* 0x0000002f4e2f7221 */ /* 0x000fe20000010100 */
[----:B------:R-:W-:Y:S01]  /*2810*/  FADD.FTZ R55, R55, R40 ;  /* 0x0000002837377221 */ /* 0x000fe20000010000 */
[C---:B------:R-:W-:Y:S01]  /*2820*/  FFMA.FTZ R57, R54.reuse, R40, R57 ;  /* 0x0000002836397223 */ /* 0x040fe20000010039 */
[----:B------:R-:W-:Y:S01]  /*2830*/  FFMA.FTZ R59, R54, R42, R41 ;  /* 0x0000002a363b7223 */ /* 0x000fe20000010029 */
[----:B------:R-:W-:Y:S01]  /*2840*/  FADD.FTZ R43, R43, R44 ;  /* 0x0000002c2b2b7221 */ /* 0x000fe20000010000 */
        /* <DEDUP_REMOVED lines=23> */
.L_x_1139:
        /* <DEDUP_REMOVED lines=37> */
.L_x_1140:
        /* <DEDUP_REMOVED lines=10> */
[C---:B------:R-:W-:Y:S01]  /*2cb0*/  FFMA.FTZ R57, R54.reuse, R40, R57 ;  /* 0x0000002836397223 */ /* 0x040fe20000010039 */
[----:B------:R-:W-:Y:S01]  /*2cc0*/  FADD.FTZ R43, R43, R44 ;  /* 0x0000002c2b2b7221 */ /* 0x000fe20000010000 */
        /* <DEDUP_REMOVED lines=25> */
.L_x_1141:
[----:B------:R-:W-:Y:S01]  /*2e60*/  FMUL.FTZ R40, R41, R76 ;  /* 0x0000004c29287220 */ /* 0x000fe20000410000 */
[----:B------:R-:W-:Y:S01]  /*2e70*/  FADD.FTZ R43, R42, R43 ;  /* 0x0000002b2a2b7221 */ /* 0x000fe20000010000 */
[--C-:B------:R-:W-:Y:S02]  /*2e80*/  HADD2.F32 R47, -RZ, R96.reuse.H0_H0 ;  /* 0x20000060ff2f7230 */ /* 0x100fe40000004100 */
[----:B------:R-:W-:Y:S01]  /*2e90*/  FADD.FTZ R45, R56, R41 ;  /* 0x00000029382d7221 */ /* 0x000fe20000010000 */
[----:B------:R-:W-:Y:S02]  /*2ea0*/  HADD2.F32 R49, -RZ, R96.H1_H1 ;  /* 0x30000060ff317230 */ /* 0x000fe40000004100 */
[C---:B------:R-:W-:Y:S01]  /*2eb0*/  FFMA.FTZ R63, R61.reuse, R41, R58 ;  /* 0x000000293d3f7223 */ /* 0x040fe2000001003a */
[----:B------:R-:W-:Y:S01]  /*2ec0*/  FFMA.FTZ R41, R61, R40, R59 ;  /* 0x000000283d297223 */ /* 0x000fe2000001003b */
[----:B------:R-:W-:Y:S01]  /*2ed0*/  FADD.FTZ R43, R43, R40 ;  /* 0x000000282b2b7221 */ /* 0x000fe20000010000 */
[----:B------:R-:W-:Y:S01]  /*2ee0*/  FMUL.FTZ R40, R44, R77 ;  /* 0x0000004d2c287220 */ /* 0x000fe20000410000 */
[C---:B------:R-:W-:Y:S01]  /*2ef0*/  FADD.FTZ R47, -R78.reuse, R47 ;  /* 0x0000002f4e2f7221 */ /* 0x040fe20000010100 */
[----:B------:R-:W-:Y:S01]  /*2f00*/  FADD.FTZ R49, -R78, R49 ;  /* 0x000000314e317221 */ /* 0x000fe20000010100 */
        /* <DEDUP_REMOVED lines=26> */
.L_x_1142:
[--C-:B------:R-:W-:Y:S02]  /*30b0*/  HADD2.F32 R43, -RZ, R98.reuse.H0_H0 ;  /* 0x20000062ff2b7230 */ /* 0x100fe40000004100 */
[----:B------:R-:W-:Y:S01]  /*30c0*/  FMUL.FTZ R41, R58, R76 ;  /* 0x0000004c3a297220 */ /* 0x000fe20000410000 */
[----:B------:R-:W-:Y:S02]  /*30d0*/  HADD2.F32 R47, -RZ, R98.H1_H1 ;  /* 0x30000062ff2f7230 */ /* 0x000fe40000004100 */
[----:B------:R-:W-:Y:S01]  /*30e0*/  FADD.FTZ R49, R55, R44 ;  /* 0x0000002c37317221 */ /* 0x000fe20000010000 */
[--C-:B------:R-:W-:Y:S02]  /*30f0*/  HADD2.F32 R42, -RZ, R99.reuse.H1_H1 ;  /* 0x30000063ff2a7230 */ /* 0x100fe40000004100 */
[C---:B------:R-:W-:Y:S01]  /*3100*/  FADD.FTZ R43, -R78.reuse, R43 ;  /* 0x0000002b4e2b7221 */ /* 0x040fe20000010100 */
[----:B------:R-:W-:Y:S01]  /*3110*/  FFMA.FTZ R46, R65, R41, R54 ;  /* 0x00000029412e7223 */ /* 0x000fe20000010036 */
[----:B------:R-:W-:Y:S01]  /*3120*/  FADD.FTZ R51, -R78, R47 ;  /* 0x0000002f4e337221 */ /* 0x000fe20000010100 */
[----:B------:R-:W-:Y:S01]  /*3130*/  FADD.FTZ R48, R52, R41 ;  /* 0x0000002934307221 */ /* 0x000fe20000010000 */
[----:B------:R-:W-:-:S02]  /*3140*/  HADD2.F32 R41, -RZ, R99.H0_H0 ;  /* 0x20000063ff297230 */ /* 0x000fc40000004100 */
        /* <DEDUP_REMOVED lines=22> */
.L_x_1143:
[----:B------:R-:W-:Y:S01]  /*32b0*/  FFMA.FTZ R50, R62, R47, R46 ;  /* 0x0000002f3e327223 */ /* 0x000fe2000001002e */
[----:B------:R-:W-:Y:S01]  /*32c0*/  FMUL.FTZ R46, R41, R76 ;  /* 0x0000004c292e7220 */ /* 0x000fe20000410000 */
[----:B------:R-:W-:Y:S01]  /*32d0*/  FADD.FTZ R47, R47, R48 ;  /* 0x000000302f2f7221 */ /* 0x000fe20000010000 */
[----:B------:R-:W-:Y:S01]  /*32e0*/  FFMA.FTZ R54, R65, R58, R63 ;  /* 0x0000003a41367223 */ /* 0x000fe2000001003f */
[----:B------:R-:W-:Y:S01]  /*32f0*/  FADD.FTZ R58, R45, R58 ;  /* 0x0000003a2d3a7221 */ /* 0x000fe20000010000 */
[----:B------:R-:W-:Y:S01]  /*3300*/  FFMA.FTZ R45, R43, R46, R50 ;  /* 0x0000002e2b2d7223 */ /* 0x000fe20000010032 */
[----:B------:R-:W-:Y:S01]  /*3310*/  FADD.FTZ R47, R47, R46 ;  /* 0x0000002e2f2f7221 */ /* 0x000fe20000010000 */
[----:B------:R-:W-:Y:S01]  /*3320*/  FMUL.FTZ R46, R42, R77 ;  /* 0x0000004d2a2e7220 */ /* 0x000fe20000410000 */
[--C-:B------:R-:W-:Y:S02]  /*3330*/  HADD2.F32 R51, -RZ, R100.reuse.H0_H0 ;  /* 0x20000064ff337230 */ /* 0x100fe40000004100 */
[----:B------:R-:W-:Y:S01]  /*3340*/  FFMA.FTZ R53, R62, R40, R61 ;  /* 0x000000283e357223 */ /* 0x000fe2000001003d */
        /* <DEDUP_REMOVED lines=28> */
.L_x_1144:
[----:B------:R-:W-:Y:S01]  /*3510*/  FADD.FTZ R55, R49, R40 ;  /* 0x0000002831377221 */ /* 0x000fe20000010000 */
[----:B------:R-:W-:Y:S01]  /*3520*/  FMUL.FTZ R50, R47, R76 ;  /* 0x0000004c2f327220 */ /* 0x000fe20000410000 */
[--C-:B------:R-:W-:Y:S02]  /*3530*/  HADD2.F32 R51, -RZ, R102.reuse.H0_H0 ;  /* 0x20000066ff337230 */ /* 0x100fe40000004100 */
[----:B------:R-:W-:Y:S01]  /*3540*/  FMUL.FTZ R52, R46, R77 ;  /* 0x0000004d2e347220 */ /* 0x000fe20000410000 */
[----:B------:R-:W-:Y:S02]  /*3550*/  HADD2.F32 R49, -RZ, R102.H1_H1 ;  /* 0x30000066ff317230 */ /* 0x000fe40000004100 */
[----:B------:R-:W-:Y:S01]  /*3560*/  FADD.FTZ R59, R63, R50 ;  /* 0x000000323f3b7221 */ /* 0x000fe20000010000 */
[----:B------:R-:W-:Y:S01]  /*3570*/  FFMA.FTZ R57, R45, R50, R62 ;  /* 0x000000322d397223 */ /* 0x000fe2000001003e */
[----:B------:R-:W-:Y:S01]  /*3580*/  FADD.FTZ R61, -R78, R51 ;  /* 0x000000334e3d7221 */ /* 0x000fe20000010100 */
[----:B------:R-:W-:-:S02]  /*3590*/  HADD2.F32 R51, -RZ, R103.H0_H0 ;  /* 0x20000067ff337230 */ /* 0x000fc40000004100 */
        /* <DEDUP_REMOVED lines=23> */
.L_x_1145:
        /* <DEDUP_REMOVED lines=38> */
.L_x_1146:
        /* <DEDUP_REMOVED lines=32> */
.L_x_1147:
        /* <DEDUP_REMOVED lines=38> */
.L_x_1148:
        /* <DEDUP_REMOVED lines=9> */
[----:B------:R-:W-:-:S02]  /*3e60*/  HADD2.F32 R58, -RZ, R5.H0_H0 ;  /* 0x20000005ff3a7230 */ /* 0x000fc40000004100 */
[----:B------:R-:W-:Y:S01]  /*3e70*/  FFMA.FTZ R122, R48, R54, R49 ;  /* 0x00000036307a7223 */ /* 0x000fe20000010031 */
[C---:B------:R-:W-:Y:S01]  /*3e80*/  FADD.FTZ R49, -R78.reuse, R63 ;  /* 0x0000003f4e317221 */ /* 0x040fe20000010100 */
[----:B------:R-:W-:Y:S01]  /*3e90*/  FADD.FTZ R65, -R78, R65 ;  /* 0x000000414e417221 */ /* 0x000fe20000010100 */
[----:B------:R-:W-:Y:S01]  /*3ea0*/  FADD.FTZ R117, R54, R59 ;  /* 0x0000003b36757221 */ /* 0x000fe20000010000 */
        /* <DEDUP_REMOVED lines=22> */
.L_x_1149:
[----:B------:R-:W-:Y:S01]  /*4010*/  FFMA.FTZ R61, R50, R40, R61 ;  /* 0x00000028323d7223 */ /* 0x000fe2000001003d */
[----:B------:R-:W-:Y:S01]  /*4020*/  FADD.FTZ R40, R83, R40 ;  /* 0x0000002853287221 */ /* 0x000fe20000010000 */
[----:B------:R-:W-:Y:S01]  /*4030*/  FMUL.FTZ R60, R58, R76 ;  /* 0x0000004c3a3c7220 */ /* 0x000fe20000410000 */
[--C-:B------:R-:W-:Y:S02]  /*4040*/  HADD2.F32 R67, -RZ, R4.reuse.H0_H0 ;  /* 0x20000004ff437230 */ /* 0x100fe40000004100 */
[----:B------:R-:W-:Y:S01]  /*4050*/  FMUL.FTZ R50, R59, R77 ;  /* 0x0000004d3b327220 */ /* 0x000fe20000410000 */
[----:B------:R-:W-:Y:S02]  /*4060*/  HADD2.F32 R83, -RZ, R4.H1_H1 ;  /* 0x30000004ff537230 */ /* 0x000fe40000004100 */
[----:B------:R-:W-:Y:S01]  /*4070*/  FFMA.FTZ R63, R49, R60, R122 ;  /* 0x0000003c313f7223 */ /* 0x000fe2000001007a */
[----:B------:R-:W-:Y:S01]  /*4080*/  FADD.FTZ R65, R117, R60 ;  /* 0x0000003c75417221 */ /* 0x000fe20000010000 */
[----:B------:R-:W-:Y:S01]  /*4090*/  FADD.FTZ R67, -R78, R67 ;  /* 0x000000434e437221 */ /* 0x000fe20000010100 */
[----:B------:R-:W-:-:S02]  /*40a0*/  HADD2.F32 R62, -RZ, R3.H0_H0 ;  /* 0x20000003ff3e7230 */ /* 0x000fc40000004100 */
[----:B------:R-:W-:Y:S01]  /*40b0*/  FADD.FTZ R83, -R78, R83 ;  /* 0x000000534e537221 */ /* 0x000fe20000010100 */
[----:B------:R-:W-:Y:S01]  /*40c0*/  FFMA.FTZ R122, R54, R50, R63 ;  /* 0x00000032367a7223 */ /* 0x000fe2000001003f */
[----:B------:R-:W-:Y:S01]  /*40d0*/  FADD.FTZ R123, R50, R65 ;  /* 0x00000041327b7221 */ /* 0x000fe20000010000 */
[-C--:B------:R-:W-:Y:S01]  /*40e0*/  FMUL.FTZ R63, R67, R116.reuse ;  /* 0x00000074433f7220 */ /* 0x080fe20000410000 */
        /* <DEDUP_REMOVED lines=21> */
.L_x_1150:
[----:B------:R-:W-:Y:S01]  /*4240*/  FMUL.FTZ R64, R62, R76 ;  /* 0x0000004c3e407220 */ /* 0x000fe20000410000 */
[----:B------:R-:W-:-:S03]  /*4250*/  HADD2.F32 R82, -RZ, R0.H0_H0 ;  /* 0x20000000ff527230 */ /* 0x000fc60000004100 */
[----:B------:R-:W-:Y:S01]  /*4260*/  FFMA.FTZ R65, R63, R64, R122 ;  /* 0x000000403f417223 */ /* 0x000fe2000001007a */
[----:B------:R-:W-:Y:S01]  /*4270*/  FADD.FTZ R67, R123, R64 ;  /* 0x000000407b437221 */ /* 0x000fe20000010000 */
[----:B------:R-:W-:-:S04]  /*4280*/  FMUL.FTZ R64, R60, R77 ;  /* 0x0000004d3c407220 */ /* 0x000fc80000410000 */
[----:B------:R-:W-:Y:S01]  /*4290*/  FADD.FTZ R127, R64, R67 ;  /* 0x00000043407f7221 */ /* 0x000fe20000010000 */
[----:B------:R-:W-:Y:S01]  /*42a0*/  FFMA.FTZ R126, R50, R64, R65 ;  /* 0x00000040327e7223 */ /* 0x000fe20000010041 */
[--C-:B------:R-:W-:Y:S02]  /*42b0*/  HADD2.F32 R67, -RZ, R2.reuse.H1_H1 ;  /* 0x30000002ff437230 */ /* 0x100fe40000004100 */
[----:B------:R-:W-:-:S03]  /*42c0*/  HADD2.F32 R65, -RZ, R2.H0_H0 ;  /* 0x20000002ff417230 */ /* 0x000fc60000004100 */
[C---:B------:R-:W-:Y:S02]  /*42d0*/  FADD.FTZ R67, -R78.reuse, R67 ;  /* 0x000000434e437221 */ /* 0x040fe40000010100 */
[----:B------:R-:W-:Y:S02]  /*42e0*/  FADD.FTZ R65, -R78, R65 ;  /* 0x000000414e417221 */ /* 0x000fe40000010100 */
[-C--:B------:R-:W-:Y:S01]  /*42f0*/  FMUL.FTZ R66, R67, R116.reuse ;  /* 0x0000007443427220 */ /* 0x080fe20000410000 */
[----:B------:R-:W-:Y:S02]  /*4300*/  HADD2.F32 R67, -RZ, R0.H1_H1 ;  /* 0x30000000ff437230 */ /* 0x000fe40000004100 */
[----:B------:R-:W-:Y:S01]  /*4310*/  FMUL.FTZ R65, R65, R116 ;  /* 0x0000007441417220 */ /* 0x000fe20000410000 */
        /* <DEDUP_REMOVED lines=19> */
.L_x_1151:
[----:B------:R-:W-:Y:S01]  /*4450*/  FMUL.FTZ R64, R82, R76 ;  /* 0x0000004c52407220 */ /* 0x000fe20000410000 */
[----:B------:R-:W-:Y:S01]  /*4460*/  ISETP.GT.AND P0, PT, R28, 0x1e, PT ;  /* 0x0000001e1c00780c */ /* 0x000fe20003f04270 */
[----:B------:R-:W0:Y:S01]  /*4470*/  S2UR UR11, SR_CgaCtaId ;  /* 0x00000000000b79c3 */ /* 0x000e220000008800 */
[----:B------:R-:W-:Y:S01]  /*4480*/  FFMA.FTZ R46, R41, R52, R46 ;  /* 0x00000034292e7223 */ /* 0x000fe2000001002e */
[----:B------:R-:W-:Y:S01]  /*4490*/  FFMA.FTZ R83, R65, R64, R126 ;  /* 0x0000004041537223 */ /* 0x000fe2000001007e */
[----:B------:R-:W-:Y:S01]  /*44a0*/  FADD.FTZ R117, R127, R64 ;  /* 0x000000407f757221 */ /* 0x000fe20000010000 */
[----:B------:R-:W-:Y:S01]  /*44b0*/  FMUL.FTZ R64, R67, R77 ;  /* 0x0000004d43407220 */ /* 0x000fe20000410000 */
[----:B------:R-:W-:Y:S01]  /*44c0*/  FFMA.FTZ R61, R44, R43, R61 ;  /* 0x0000002b2c3d7223 */ /* 0x000fe2000001003d */
[----:B------:R-:W-:Y:S01]  /*44d0*/  FADD.FTZ R51, R51, R52 ;  /* 0x0000003433337221 */ /* 0x000fe20000010000 */
[----:B------:R-:W-:Y:S01]  /*44e0*/  FADD.FTZ R40, R40, R43 ;  /* 0x0000002b28287221 */ /* 0x000fe20000010000 */
[----:B------:R-:W-:Y:S01]  /*44f0*/  FFMA.FTZ R122, R66, R64, R83 ;  /* 0x00000040427a7223 */ /* 0x000fe20000010053 */
[----:B------:R-:W-:Y:S01]  /*4500*/  FADD.FTZ R83, R64, R117 ;  /* 0x0000007540537221 */ /* 0x000fe20000010000 */
[----:B------:R-:W-:Y:S01]  /*4510*/  FFMA.FTZ R46, R55, R56, R46 ;  /* 0x00000038372e7223 */ /* 0x000fe2000001002e */
[----:B------:R-:W-:Y:S01]  /*4520*/  FFMA.FTZ R61, R42, R57, R61 ;  /* 0x000000392a3d7223 */ /* 0x000fe2000001003d */
[----:B------:R-:W-:Y:S01]  /*4530*/  FADD.FTZ R56, R51, R56 ;  /* 0x0000003833387221 */ /* 0x000fe20000010000 */
[----:B------:R-:W1:Y:S01]  /*4540*/  SHFL.DOWN PT, R117, R122, 0x1, 0x1f ;  /* 0x08201f007a757f89 */ /* 0x000e6200000e0000 */
[----:B------:R-:W-:Y:S01]  /*4550*/  FADD.FTZ R40, R40, R57 ;  /* 0x0000003928287221 */ /* 0x000fe20000010000 */
[----:B------:R-:W-:Y:S01]  /*4560*/  FFMA.FTZ R46, R45, R47, R46 ;  /* 0x0000002f2d2e7223 */ /* 0x000fe2000001002e */
[----:B------:R-:W-:Y:S01]  /*4570*/  FFMA.FTZ R61, R48, R53, R61 ;  /* 0x00000035303d7223 */ /* 0x000fe2000001003d */
[----:B------:R-:W2:Y:S01]  /*4580*/  SHFL.DOWN PT, R64, R83, 0x1, 0x1f ;  /* 0x08201f0053407f89 */ /* 0x000ea200000e0000 */
[----:B------:R-:W-:Y:S01]  /*4590*/  FADD.FTZ R47, R56, R47 ;  /* 0x0000002f382f7221 */ /* 0x000fe20000010000 */
[----:B------:R-:W-:Y:S01]  /*45a0*/  FADD.FTZ R40, R40, R53 ;  /* 0x0000003528287221 */ /* 0x000fe20000010000 */
[----:B------:R-:W-:Y:S01]  /*45b0*/  UMOV UR6, 0x400 ;  /* 0x0000040000067882 */ /* 0x000fe20000000000 */
[----:B------:R-:W-:Y:S01]  /*45c0*/  FFMA.FTZ R46, R49, R58, R46 ;  /* 0x0000003a312e7223 */ /* 0x000fe2000001002e */
[----:B------:R-:W-:Y:S01]  /*45d0*/  UIADD3 UR5, UR6, 0x80, URZ ;  /* 0x0000008006057890 */ /* 0x000fe2000fffe03f */
        /* <DEDUP_REMOVED lines=32> */
[----:B------:R-:W-:Y:S01]  /*47e0*/  ISETP.NE.AND P0, PT, R28, RZ, PT ;  /* 0x000000ff1c00720c */ /* 0x000fe20003f05270 */
[----:B------:R-:W-:Y:S01]  /*47f0*/  FFMA.FTZ R64, R65, R82, R46 ;  /* 0x0000005241407223 */ /* 0x000fe2000001002e */
[----:B------:R-:W-:Y:S01]  /*4800*/  FFMA.FTZ R65, R66, R67, R61 ;  /* 0x0000004342417223 */ /* 0x000fe2000001003d */
[----:B------:R-:W-:Y:S01]  /*4810*/  FADD.FTZ R66, R47, R82 ;  /* 0x000000522f427221 */ /* 0x000fe20000010000 */
[----:B------:R-:W-:Y:S01]  /*4820*/  FADD.FTZ R67, R60, R67 ;  /* 0x000000433c437221 */ /* 0x000fe20000010000 */
[----:B------:R-:W-:-:S04]  /*4830*/  MOV R82, R122 ;  /* 0x0000007a00527202 */ /* 0x000fc80000000f00 */
[----:B------:R0:W-:Y:S04]  /*4840*/  STS.128 [R117], R64 ;  /* 0x0000004075007388 */ /* 0x0001e80000000c00 */
        /* <DEDUP_REMOVED lines=33> */
.L_x_1153:
[----:B------:R-:W-:Y:S05]  /*4a60*/  BSYNC B0 ;  /* 0x0000000000007941 */ /* 0x000fea0003800000 */
.L_x_1152:
[----:B------:R-:W0:Y:S08]  /*4a70*/  LDC.64 R122, c[0x0][0x268] ;  /* 0x00009a00ff7a7b82 */ /* 0x000e300000000a00 */
[----:B------:R-:W-:Y:S01]  /*4a80*/  BAR.SYNC.DEFER_BLOCKING 0x0 ;  /* 0x0000000000007b1d */ /* 0x000fe20000010000 */
[----:B------:R-:W-:Y:S01]  /*4a90*/  ISETP.GT.U32.AND P6, PT, R90, 0x17, PT ;  /* 0x000000175a00780c */ /* 0x000fe20003fc4070 */
[----:B------:R-:W-:Y:S01]  /*4aa0*/  IMAD R125, R125, 0x18, R90 ;  /* 0x000000187d7d7824 */ /* 0x000fe200078e025a */
[----:B------:R-:W-:-:S03]  /*4ab0*/  LOP3.LUT R9, R9, 0xfffffffe, RZ, 0xc0, !PT ;  /* 0xfffffffe09097812 */ /* 0x000fc600078ec0ff */
[----:B------:R-:W-:Y:S08]  /*4ac0*/  BSSY B0, `(.L_x_1154) ;  /* 0x000004f000007945 */ /* 0x000ff00003800000 */
[----:B------:R-:W-:Y:S01]  /*4ad0*/  @P6 LOP3.LUT R9, R9, 0x1, RZ, 0xfc, !PT ;  /* 0x0000000109096812 */ /* 0x000fe200078efcff */
[----:B0-----:R-:W-:Y:S01]  /*4ae0*/  IMAD.WIDE R122, R125, 0x4, R122 ;  /* 0x000000047d7a7825 */ /* 0x001fe200078e027a */
[----:B------:R-:W-:Y:S06]  /*4af0*/  @P6 BRA `(.L_x_1155) ;  /* 0x00000004002c6947 */ /* 0x000fec0003800000 */
[----:B------:R-:W0:Y:S04]  /*4b00*/  LDS.128 R52, [R117+0x180] ;  /* 0x0001800075347984 */ /* 0x000e280000000c00 */
[----:B------:R-:W1:Y:S04]  /*4b10*/  LDS.128 R48, [R117+0x300] ;  /* 0x0003000075307984 */ /* 0x000e680000000c00 */
[----:B------:R-:W2:Y:S04]  /*4b20*/  LDS.128 R40, [R117+0x480] ;  /* 0x0004800075287984 */ /* 0x000ea80000000c00 */
[----:B------:R-:W3:Y:S04]  /*4b30*/  LDS.128 R44, [R117+0x600] ;  /* 0x00060000752c7984 */ /* 0x000ee80000000c00 */
[----:B------:R-:W-:Y:S01]  /*4b40*/  LDS.128 R60, [R117+0x900] ;  /* 0x00090000753c7984 */ /* 0x000fe20000000c00 */
        /* <DEDUP_REMOVED lines=19> */
[----:B------:R-:W3:Y:S04]  /*4c80*/  LDS.128 R40, [R117+0xd80] ;  /* 0x000d800075287984 */ /* 0x000ee80000000c00 */
[----:B------:R-:W4:Y:S01]  /*4c90*/  LDS.128 R44, [R117+0xf00] ;  /* 0x000f0000752c7984 */ /* 0x000f220000000c00 */
        /* <DEDUP_REMOVED lines=16> */
[----:B------:R-:W-:Y:S01]  /*4da0*/  FADD.FTZ R124, R66, R55 ;  /* 0x00000037427c7221 */ /* 0x000fe20000010000 */
[----:B------:R-:W-:Y:S01]  /*4db0*/  LDS.128 R56, [R117+0x1380] ;  /* 0x0013800075387984 */ /* 0x000fe20000000c00 */
[----:B---3--:R-:W-:Y:S01]  /*4dc0*/  FADD.FTZ R125, R65, R40 ;  /* 0x00000028417d7221 */ /* 0x008fe20000010000 */
[----:B------:R-:W-:Y:S01]  /*4dd0*/  FADD.FTZ R40, R64, R41 ;  /* 0x0000002940287221 */ /* 0x000fe20000010000 */
[----:B------:R-:W-:Y:S01]  /*4de0*/  FADD.FTZ R41, R67, R42 ;  /* 0x0000002a43297221 */ /* 0x000fe20000010000 */
[----:B------:R-:W1:Y:S01]  /*4df0*/  LDS.128 R52, [R117+0x1200] ;  /* 0x0012000075347984 */ /* 0x000e620000000c00 */
[----:B------:R-:W-:Y:S01]  /*4e00*/  FADD.FTZ R124, R124, R43 ;  /* 0x0000002b7c7c7221 */ /* 0x000fe20000010000 */
[----:B----4-:R-:W-:Y:S01]  /*4e10*/  FADD.FTZ R125, R125, R44 ;  /* 0x0000002c7d7d7221 */ /* 0x010fe20000010000 */
[----:B------:R-:W-:Y:S01]  /*4e20*/  FADD.FTZ R40, R40, R45 ;  /* 0x0000002d28287221 */ /* 0x000fe20000010000 */
[----:B------:R-:W2:Y:S01]  /*4e30*/  LDS.128 R60, [R117+0x1500] ;  /* 0x00150000753c7984 */ /* 0x000ea20000000c00 */
[----:B------:R-:W-:Y:S01]  /*4e40*/  FADD.FTZ R41, R41, R46 ;  /* 0x0000002e29297221 */ /* 0x000fe20000010000 */
[----:B------:R-:W-:-:S02]  /*4e50*/  FADD.FTZ R124, R124, R47 ;  /* 0x0000002f7c7c7221 */ /* 0x000fc40000010000 */
[----:B------:R-:W3:Y:S01]  /*4e60*/  LDS.128 R64, [R117+0x1680] ;  /* 0x0016800075407984 */ /* 0x000ee20000000c00 */
        /* <DEDUP_REMOVED lines=8> */
[----:B------:R-:W-:Y:S01]  /*4ef0*/  FADD.FTZ R125, R125, R56 ;  /* 0x000000387d7d7221 */ /* 0x000fe20000010000 */
        /* <DEDUP_REMOVED lines=10> */
[----:B------:R-:W-:-:S07]  /*4fa0*/  FADD.FTZ R67, R124, R67 ;  /* 0x000000437c437221 */ /* 0x000fce0000010000 */
.L_x_1155:
[----:B------:R-:W-:Y:S05]  /*4fb0*/  BSYNC B0 ;  /* 0x0000000000007941 */ /* 0x000fea0003800000 */
.L_x_1154:
[----:B------:R-:W-:Y:S04]  /*4fc0*/  BSSY B0, `(.L_x_1156) ;  /* 0x000000d000007945 */ /* 0x000fe80003800000 */
[----:B------:R-:W-:Y:S05]  /*4fd0*/  @P6 BRA `(.L_x_1157) ;  /* 0x00000000002c6947 */ /* 0x000fea0003800000 */
        /* <DEDUP_REMOVED lines=11> */
.L_x_1157:
[----:B------:R-:W-:Y:S05]  /*5090*/  BSYNC B0 ;  /* 0x0000000000007941 */ /* 0x000fea0003800000 */
.L_x_1156:
[----:B------:R-:W-:-:S13]  /*50a0*/  ISETP.GE.U32.AND P6, PT, R29, 0x2, PT ;  /* 0x000000021d00780c */ /* 0x000fda0003fc6070 */
[----:B------:R-:W-:Y:S05]  /*50b0*/  @!P6 BRA `(.L_x_1158) ;  /* 0x0000001000a8e947 */ /* 0x000fea0003800000 */
[----:B------:R-:W0:Y:S01]  /*50c0*/  LDC.64 R40, c[0x0][0x258] ;  /* 0x00009600ff287b82 */ /* 0x000e220000000a00 */
[----:B-1----:R-:W-:-:S05]  /*50d0*/  LOP3.LUT R44, R27, 0x1, RZ, 0xc0, !PT ;  /* 0x000000011b2c7812 */ /* 0x002fca00078ec0ff */
        /* <DEDUP_REMOVED lines=29> */
.L_x_1160:
[----:B-1----:R-:W2:Y:S04]  /*52b0*/  LDG.E.STRONG.GPU R44, desc[UR8][R40.64] ;  /* 0x00000008282c7981 */ /* 0x002ea8000c1ef900 */
[----:B--2---:R-:W-:Y:S01]  /*52c0*/  CCTL.IVALL ;  /* 0x00000000ff00798f */ /* 0x004fe20002000000 */
[----:B------:R-:W-:Y:S05]  /*52d0*/  YIELD ;  /* 0x0000000000007946 */ /* 0x000fea0003800000 */
[----:B------:R-:W-:-:S13]  /*52e0*/  ISETP.NE.AND P6, PT, R44, R49, PT ;  /* 0x000000312c00720c */ /* 0x000fda0003fc5270 */
[----:B------:R-:W-:Y:S05]  /*52f0*/  @P6 BRA `(.L_x_1160) ;  /* 0xfffffffc00ec6947 */ /* 0x000fea000383ffff */
.L_x_1159:
        /* <DEDUP_REMOVED lines=22> */
.L_x_1164:
        /* <DEDUP_REMOVED lines=115> */
.L_x_1163:
        /* <DEDUP_REMOVED lines=63> */
.L_x_1165:
[----:B------:R-:W-:-:S04]  /*5f80*/  LOP3.LUT P6, RZ, R9, 0x1, RZ, 0xc0, !PT ;  /* 0x0000000109ff7812 */ /* 0x000fc800078cc0ff */
[----:B------:R-:W-:-:S13]  /*5f90*/  ISETP.NE.OR P6, PT, R48, RZ, P6 ;  /* 0x000000ff3000720c */ /* 0x000fda00037c5670 */
[----:B------:R-:W-:Y:S05]  /*5fa0*/  @!P6 BRA `(.L_x_1161) ;  /* 0x00000000007ce947 */ /* 0x000fea0003800000 */
.L_x_1162:
        /* <DEDUP_REMOVED lines=31> */
.L_x_1161:
        /* <DEDUP_REMOVED lines=10> */
.L_x_1167:
[----:B------:R-:W-:Y:S05]  /*6240*/  BSYNC B0 ;  /* 0x0000000000007941 */ /* 0x000fea0003800000 */
.L_x_1166:
        /* <DEDUP_REMOVED lines=17> */
.L_x_1158:
        /* <DEDUP_REMOVED lines=8> */
[C---:B------:R-:W-:Y:S01]  /*63e0*/  FADD.FTZ R51, -R78.reuse, R51 ;  /* 0x000000334e337221 */ /* 0x040fe20000010100 */
[----:B------:R-:W-:Y:S02]  /*63f0*/  HADD2.F32 R59, -RZ, R115.H0_H0 ;  /* 0x20000073ff3b7230 */ /* 0x000fe40000004100 */
[----:B------:R-:W-:Y:S01]  /*6400*/  FADD.FTZ R43, -R78, R43 ;  /* 0x0000002b4e2b7221 */ /* 0x000fe20000010100 */
[--C-:B------:R-:W-:Y:S02]  /*6410*/  HADD2.F32 R49, -RZ, R113.reuse.H0_H0 ;  /* 0x20000071ff317230 */ /* 0x100fe40000004100 */
[----:B------:R-:W-:Y:S01]  /*6420*/  FMUL.FTZ R56, R51, R116 ;  /* 0x0000007433387220 */ /* 0x000fe20000410000 */
[----:B------:R-:W-:-:S02]  /*6430*/  HADD2.F32 R48, -RZ, R113.H1_H1 ;  /* 0x30000071ff307230 */ /* 0x000fc40000004100 */
[----:B------:R-:W-:Y:S01]  /*6440*/  FMUL.FTZ R57, R43, R116 ;  /* 0x000000742b397220 */ /* 0x000fe20000410000 */
[----:B------:R-:W-:Y:S01]  /*6450*/  HADD2.F32 R115, -RZ, R115.H1_H1 ;  /* 0x30000073ff737230 */ /* 0x000fe20000004100 */
        /* <DEDUP_REMOVED lines=26> */
.L_x_1168:
        /* <DEDUP_REMOVED lines=21> */
.L_x_1170:
[----:B------:R-:W-:Y:S05]  /*6750*/  BSYNC B0 ;  /* 0x0000000000007941 */ /* 0x000fea0003800000 */
.L_x_1169:
        /* <DEDUP_REMOVED lines=28> */
.L_x_1171:
        /* <DEDUP_REMOVED lines=21> */
.L_x_1173:
[----:B------:R-:W-:Y:S05]  /*6a70*/  BSYNC B0 ;  /* 0x0000000000007941 */ /* 0x000fea0003800000 */
.L_x_1172:
[----:B------:R-:W-:Y:S01]  /*6a80*/  ISETP.NE.AND P0, PT, RZ, UR10, PT ;  /* 0x0000000aff007c0c */ /* 0x000fe2000bf05270 */
[C---:B------:R-:W-:Y:S01]  /*6a90*/  FADD.FTZ R55, -R78.reuse, R55 ;  /* 0x000000374e377221 */ /* 0x040fe20000010100 */
[----:B------:R-:W-:Y:S01]  /*6aa0*/  FADD.FTZ R57, -R78, R57 ;  /* 0x000000394e397221 */ /* 0x000fe20000010100 */
[----:B------:R-:W-:Y:S02]  /*6ab0*/  HADD2.F32 R61, -RZ, R111.H0_H0 ;  /* 0x2000006fff3d7230 */ /* 0x000fe40000004100 */
[--C-:B------:R-:W-:Y:S02]  /*6ac0*/  HADD2.F32 R49, -RZ, R109.reuse.H0_H0 ;  /* 0x2000006dff317230 */ /* 0x100fe40000004100 */
[-C--:B------:R-:W-:Y:S01]  /*6ad0*/  FMUL.FTZ R59, R55, R116.reuse ;  /* 0x00000074373b7220 */ /* 0x080fe20000410000 */
[----:B------:R-:W-:Y:S02]  /*6ae0*/  HADD2.F32 R48, -RZ, R109.H1_H1 ;  /* 0x3000006dff307230 */ /* 0x000fe40000004100 */
[----:B------:R-:W-:Y:S01]  /*6af0*/  FMUL.FTZ R56, R57, R116 ;  /* 0x0000007439387220 */ /* 0x000fe20000410000 */
[----:B------:R-:W-:-:S02]  /*6b00*/  HADD2.F32 R111, -RZ, R111.H1_H1 ;  /* 0x3000006fff6f7230 */ /* 0x000fc40000004100 */
        /* <DEDUP_REMOVED lines=19> */
.L_x_1174:
        /* <DEDUP_REMOVED lines=21> */
.L_x_1176:
[----:B------:R-:W-:Y:S05]  /*6d90*/  BSYNC B0 ;  /* 0x0000000000007941 */ /* 0x000fea0003800000 */
.L_x_1175:
[----:B------:R-:W-:Y:S01]  /*6da0*/  ISETP.NE.AND P0, PT, RZ, UR10, PT ;  /* 0x0000000aff007c0c */ /* 0x000fe2000bf05270 */
[C---:B------:R-:W-:Y:S01]  /*6db0*/  FADD.FTZ R61, -R78.reuse, R61 ;  /* 0x0000003d4e3d7221 */ /* 0x040fe20000010100 */
[----:B------:R-:W-:Y:S01]  /*6dc0*/  FADD.FTZ R111, -R78, R111 ;  /* 0x0000006f4e6f7221 */ /* 0x000fe20000010100 */
[--C-:B------:R-:W-:Y:S02]  /*6dd0*/  HADD2.F32 R49, -RZ, R108.reuse.H0_H0 ;  /* 0x2000006cff317230 */ /* 0x100fe40000004100 */
[--C-:B------:R-:W-:Y:S02]  /*6de0*/  HADD2.F32 R55, -RZ, R79.reuse.H0_H0 ;  /* 0x2000004fff377230 */ /* 0x100fe40000004100 */
[-C--:B------:R-:W-:Y:S01]  /*6df0*/  FMUL.FTZ R61, R61, R116.reuse ;  /* 0x000000743d3d7220 */ /* 0x080fe20000410000 */
[----:B------:R-:W-:Y:S02]  /*6e00*/  HADD2.F32 R108, -RZ, R108.H1_H1 ;  /* 0x3000006cff6c7230 */ /* 0x000fe40000004100 */
[----:B------:R-:W-:Y:S01]  /*6e10*/  FMUL.FTZ R54, R111, R116 ;  /* 0x000000746f367220 */ /* 0x000fe20000410000 */
[----:B------:R-:W-:-:S02]  /*6e20*/  HADD2.F32 R79, -RZ, R79.H1_H1 ;  /* 0x3000004fff4f7230 */ /* 0x000fc40000004100 */
        /* <DEDUP_REMOVED lines=19> */
.L_x_1177:
        /* <DEDUP_REMOVED lines=21> */
.L_x_1179:
[----:B------:R-:W-:Y:S05]  /*70b0*/  BSYNC B0 ;  /* 0x0000000000007941 */ /* 0x000fea0003800000 */
.L_x_1178:
        /* <DEDUP_REMOVED lines=28> */
.L_x_1180:
        /* <DEDUP_REMOVED lines=21> */
.L_x_1182:
[----:B------:R-:W-:Y:S05]  /*73d0*/  BSYNC B0 ;  /* 0x0000000000007941 */ /* 0x000fea0003800000 */
.L_x_1181:
        /* <DEDUP_REMOVED lines=28> */
.L_x_1183:
[----:B------:R-:W-:Y:S01]  /*75a0*/  LOP3.LUT P0, RZ, R9, 0x4, RZ, 0xc0, !PT ;  /* 0x0000000409ff7812 */ /* 0x000fe2000780c0ff */
[----:B------:R-:W-:-:S12]  /*75b0*/  BSSY B0, `(.L_x_1184) ;  /* 0x0000014000007945 */ /* 0x000fd80003800000 */
        /* <DEDUP_REMOVED lines=19> */
.L_x_1185:
[----:B------:R-:W-:Y:S05]  /*76f0*/  BSYNC B0 ;  /* 0x0000000000007941 */ /* 0x000fea0003800000 */
.L_x_1184:
        /* <DEDUP_REMOVED lines=11> */
[----:B-1234-:R-:W-:-:S03]  /*77b0*/  FFMA.FTZ R41, R56, R77, R75 ;  /* 0x0000004d38297223 */ /* 0x01efc6000001004b */
        /* <DEDUP_REMOVED lines=16> */
.L_x_1186:
        /* <DEDUP_REMOVED lines=21> */
.L_x_1188:
[----:B------:R-:W-:Y:S05]  /*7a10*/  BSYNC B0 ;  /* 0x0000000000007941 */ /* 0x000fea0003800000 */
.L_x_1187:
        /* <DEDUP_REMOVED lines=28> */
.L_x_1189:
        /* <DEDUP_REMOVED lines=20> */
.L_x_1191:
[----:B------:R-:W-:Y:S05]  /*7d20*/  BSYNC B0 ;  /* 0x0000000000007941 */ /* 0x000fea0003800000 */
.L_x_1190:
        /* <DEDUP_REMOVED lines=27> */
.L_x_1192:
[----:B------:R-:W-:Y:S04]  /*7ee0*/  BSSY B0, `(.L_x_1193) ;  /* 0x0000014000007945 */ /* 0x000fe80003800000 */
[----:B------:R-:W-:Y:S05]  /*7ef0*/  @!P4 BRA `(.L_x_1194) ;  /* 0x000000000048c947 */ /* 0x000fea0003800000 */
[----:B------:R-:W-:Y:S01]  /*7f00*/  ULDC.64 UR12, c[0x0][0x288] ;  /* 0x0000a200000c7ab9 */ /* 0x000fe20000000a00 */
[----:B0-----:R-:W-:Y:S01]  /*7f10*/  MOV R40, R118 ;  /* 0x0000007600287202 */ /* 0x001fe20000000f00 */
[----:B------:R-:W-:Y:S01]  /*7f20*/  IMAD R51, R39, UR12, RZ ;  /* 0x0000000c27337c24 */ /* 0x000fe2000f8e02ff */
[----:B-1234-:R-:W-:-:S03]  /*7f30*/  MOV R41, R121 ;  /* 0x0000007900297202 */ /* 0x01efc60000000f00 */
        /* <DEDUP_REMOVED lines=14> */
.L_x_1194:
[----:B------:R-:W-:Y:S05]  /*8020*/  BSYNC B0 ;  /* 0x0000000000007941 */ /* 0x000fea0003800000 */
.L_x_1193:
        /* <DEDUP_REMOVED lines=27> */
.L_x_1195:
        /* <DEDUP_REMOVED lines=20> */
.L_x_1197:
[----:B------:R-:W-:Y:S05]  /*8320*/  BSYNC B0 ;  /* 0x0000000000007941 */ /* 0x000fea0003800000 */
.L_x_1196:
        /* <DEDUP_REMOVED lines=27> */
.L_x_1198:
        /* <DEDUP_REMOVED lines=20> */
.L_x_1200:
[----:B------:R-:W-:Y:S05]  /*8620*/  BSYNC B0 ;  /* 0x0000000000007941 */ /* 0x000fea0003800000 */
.L_x_1199:
[C---:B------:R-:W-:Y:S01]  /*8630*/  FADD.FTZ R59, -R78.reuse, R59 ;  /* 0x0000003b4e3b7221 */ /* 0x040fe20000010100 */
        /* <DEDUP_REMOVED lines=26> */
.L_x_1201:
        /* <DEDUP_REMOVED lines=20> */
.L_x_1203:
[----:B------:R-:W-:Y:S05]  /*8920*/  BSYNC B0 ;  /* 0x0000000000007941 */ /* 0x000fea0003800000 */
.L_x_1202:
[----:B01234-:R-:W-:Y:S02]  /*8930*/  HADD2.F32 R41, -RZ, R8.H1_H1 ;  /* 0x30000008ff297230 */ /* 0x01ffe40000004100 */
[----:B------:R-:W-:Y:S01]  /*8940*/  FADD.FTZ R55, -R78, R55 ;  /* 0x000000374e377221 */ /* 0x000fe20000010100 */
        /* <DEDUP_REMOVED lines=27> */
.L_x_1204:
[----:B------:R-:W-:Y:S01]  /*8b00*/  ISETP.GE.U32.AND P0, PT, R53, UR12, PT ;  /* 0x0000000c35007c0c */ /* 0x000fe2000bf06070 */
[----:B------:R-:W-:Y:S01]  /*8b10*/  BSSY B0, `(.L_x_1205) ;  /* 0x0000018000007945 */ /* 0x000fe20003800000 */
[--C-:B------:R-:W-:Y:S02]  /*8b20*/  HADD2.F32 R49, -RZ, R6.reuse.H0_H0 ;  /* 0x20000006ff317230 */ /* 0x100fe40000004100 */
[----:B------:R-:W-:Y:S01]  /*8b30*/  ISETP.GE.AND.EX P0, PT, R54, UR13, PT, P0 ;  /* 0x0000000d36007c0c */ /* 0x000fe2000bf06300 */
[----:B------:R-:W-:-:S03]  /*8b40*/  HADD2.F32 R51, -RZ, R6.H1_H1 ;  /* 0x30000006ff337230 */ /* 0x000fc60000004100 */
        /* <DEDUP_REMOVED lines=20> */
.L_x_1206:
[----:B------:R-:W-:Y:S05]  /*8c90*/  BSYNC B0 ;  /* 0x0000000000007941 */ /* 0x000fea0003800000 */
.L_x_1205:
[----:B------:R-:W-:Y:S01]  /*8ca0*/  FADD.FTZ R49, -R78, R49 ;  /* 0x000000314e317221 */ /* 0x000fe20000010100 */
[----:B------:R-:W-:Y:S01]  /*8cb0*/  IADD3 R52, R46, 0xd0, RZ ;  /* 0x000000d02e347810 */ /* 0x000fe20007ffe0ff */
[----:B------:R-:W-:Y:S01]  /*8cc0*/  FADD.FTZ R51, -R78, R51 ;  /* 0x000000334e337221 */ /* 0x000fe20000010100 */
[--C-:B0-----:R-:W-:Y:S02]  /*8cd0*/  HADD2.F32 R41, -RZ, R5.reuse.H0_H0 ;  /* 0x20000005ff297230 */ /* 0x101fe40000004100 */
[-C--:B------:R-:W-:Y:S01]  /*8ce0*/  FMUL.FTZ R49, R49, R116.reuse ;  /* 0x0000007431317220 */ /* 0x080fe20000410000 */
[----:B------:R-:W-:Y:S01]  /*8cf0*/  HADD2.F32 R8, -RZ, R5.H1_H1 ;  /* 0x30000005ff087230 */ /* 0x000fe20000004100 */
        /* <DEDUP_REMOVED lines=21> */
.L_x_1207:
        /* <DEDUP_REMOVED lines=25> */
.L_x_1209:
[----:B------:R-:W-:Y:S05]  /*8fe0*/  BSYNC B0 ;  /* 0x0000000000007941 */ /* 0x000fea0003800000 */
.L_x_1208:
        /* <DEDUP_REMOVED lines=27> */
.L_x_1210:
[----:B------:R-:W-:Y:S01]  /*91a0*/  ISETP.GE.U32.AND P0, PT, R49, UR12, PT ;  /* 0x0000000c31007c0c */ /* 0x000fe2000bf06070 */
[--C-:B------:R-:W-:Y:S01]  /*91b0*/  HADD2.F32 R3, -RZ, R2.reuse.H0_H0 ;  /* 0x20000002ff037230 */ /* 0x100fe20000004100 */
[----:B------:R-:W-:Y:S01]  /*91c0*/  BSSY B0, `(.L_x_1211) ;  /* 0x0000019000007945 */ /* 0x000fe20003800000 */
[----:B------:R-:W-:Y:S01]  /*91d0*/  HADD2.F32 R5, -RZ, R2.H1_H1 ;  /* 0x30000002ff057230 */ /* 0x000fe20000004100 */
[----:B------:R-:W-:Y:S02]  /*91e0*/  ISETP.GE.AND.EX P0, PT, R50, UR13, PT, P0 ;  /* 0x0000000d32007c0c */ /* 0x000fe4000bf06300 */
[----:B------:R-:W-:Y:S02]  /*91f0*/  FADD.FTZ R43, -R78, R3 ;  /* 0x000000034e2b7221 */ /* 0x000fe40000010100 */
[----:B------:R-:W-:Y:S01]  /*9200*/  ISETP.LT.U32.AND P0, PT, R90, 0x180, !P0 ;  /* 0x000001805a00780c */ /* 0x000fe20004701070 */
[----:B------:R-:W-:-:S12]  /*9210*/  FADD.FTZ R49, -R78, R5 ;  /* 0x000000054e317221 */ /* 0x000fd80000010100 */
        /* <DEDUP_REMOVED lines=19> */
.L_x_1212:
[----:B------:R-:W-:Y:S05]  /*9350*/  BSYNC B0 ;  /* 0x0000000000007941 */ /* 0x000fea0003800000 */
.L_x_1211:
[----:B------:R-:W-:Y:S01]  /*9360*/  IADD3 R46, R46, 0xf0, RZ ;  /* 0x000000f02e2e7810 */ /* 0x000fe20007ffe0ff */
        /* <DEDUP_REMOVED lines=24> */
.L_x_1213:
        /* <DEDUP_REMOVED lines=19> */
[----:B------:R-:W-:Y:S02]  /*9620*/  F2FP.F16.F32.PACK_AB R5, R116, R5 ;  /* 0x000000057405723e */ /* 0x000fe400000000ff */
[----:B------:R-:W-:-:S05]  /*9630*/  LEA.HI.X R3, R118, UR13, R3, 0x1, P0 ;  /* 0x0000000d76037c11 */ /* 0x000fca00080f0c03 */
[----:B------:R0:W-:Y:S02]  /*9640*/  STG.E desc[UR8][R2.64], R5 ;  /* 0x0000000502007986 */ /* 0x0001e4000c101908 */
.L_x_1215:
[----:B------:R-:W-:Y:S05]  /*9650*/  BSYNC B0 ;  /* 0x0000000000007941 */ /* 0x000fea0003800000 */
.L_x_1214:
[----:B------:R-:W-:Y:S02]  /*9660*/  IADD3 R26, R31, R26, RZ ;  /* 0x0000001a1f1a7210 */ /* 0x000fe40007ffe0ff */
[----:B------:R-:W-:Y:S02]  /*9670*/  IADD3 R27, R27, 0x1, RZ ;  /* 0x000000011b1b7810 */ /* 0x000fe40007ffe0ff */
[----:B------:R-:W-:-:S13]  /*9680*/  ISETP.GE.AND P0, PT, R26, UR4, PT ;  /* 0x000000041a007c0c */ /* 0x000fda000bf06270 */
[----:B------:R-:W-:Y:S05]  /*9690*/  @!P0 BRA `(.L_x_1216) ;  /* 0xffffff7000288947 */ /* 0x000fea000383ffff */
.L_x_1133:
        /* <DEDUP_REMOVED lines=23> */
.L_x_1218:
[----:B------:R-:W-:Y:S05]  /*9810*/  BSYNC B0 ;  /* 0x0000000000007941 */ /* 0x000fea0003800000 */
.L_x_1217:
[----:B------:R-:W-:Y:S05]  /*9820*/  @P0 EXIT ;  /* 0x000000000000094d */ /* 0x000fea0003800000 */
[----:B------:R-:W-:Y:S05]  /*9830*/  @P2 BRA `(.L_x_1219) ;  /* 0x0000000000202947 */ /* 0x000fea0003800000 */
[----:B------:R-:W-:-:S05]  /*9840*/  IMAD R0, R4, R7, RZ ;  /* 0x0000000704007224 */ /* 0x000fca00078e02ff */
[----:B------:R-:W-:-:S13]  /*9850*/  ISETP.NE.AND P0, PT, R0, -0x1, PT ;  /* 0xffffffff0000780c */ /* 0x000fda0003f05270 */
[----:B------:R-:W-:Y:S05]  /*9860*/  @!P0 BRA `(.L_x_1219) ;  /* 0x0000000000148947 */ /* 0x000fea0003800000 */
.L_x_1220:
[----:B0-----:R-:W2:Y:S04]  /*9870*/  LDG.E.STRONG.GPU R5, desc[UR8][R2.64] ;  /* 0x0000000802057981 */ /* 0x001ea8000c1ef900 */
[----:B--2---:R-:W-:Y:S01]  /*9880*/  CCTL.IVALL ;  /* 0x00000000ff00798f */ /* 0x004fe20002000000 */
[----:B------:R-:W-:Y:S05]  /*9890*/  YIELD ;  /* 0x0000000000007946 */ /* 0x000fea0003800000 */
[----:B------:R-:W-:-:S13]  /*98a0*/  ISETP.NE.AND P0, PT, R5, R0, PT ;  /* 0x000000000500720c */ /* 0x000fda0003f05270 */
[----:B------:R-:W-:Y:S05]  /*98b0*/  @P0 BRA `(.L_x_1220) ;  /* 0xfffffffc00ec0947 */ /* 0x000fea000383ffff */
.L_x_1219:
        /* <DEDUP_REMOVED lines=24> */
.L_x_1221:
        /* <DEDUP_REMOVED lines=23> */
.L_x_1222:
        /* <DEDUP_REMOVED lines=13> */
.L_x_5146:


//--------------------- .text._Z35group_norm_nhwc_bwd_one_pass_kernelI11Fp16IOFp32WLi512ELi48ELi384EEv26Group_norm_nhwc_bwd_params --------------------------
	.section	.text._Z35group_norm_nhwc_bwd_one_pass_kernelI11Fp16IOFp32WLi512ELi48ELi384EEv26Group_norm_nhwc_bwd_params,"ax",@progbits
	.align	128
        .global         _Z35group_norm_nhwc_bwd_one_pass_kernelI11Fp16IOFp32WLi512ELi48ELi384EEv26Group_norm_nhwc_bwd_params
        .type           _Z35group_norm_nhwc_bwd_one_pass_kernelI11Fp16IOFp32WLi512ELi48ELi384EEv26Group_norm_nhwc_bwd_params,@function
        .size           _Z35group_norm_nhwc_bwd_one_pass_kernelI11Fp16IOFp32WLi512ELi48ELi384EEv26Group_norm_nhwc_bwd_params,(.L_x_5147 - _Z35group_norm_nhwc_bwd_one_pass_kernelI11Fp16IOFp32WLi512ELi48ELi384EEv26Group_norm_nhwc_bwd_params)
        .other          _Z35group_norm_nhwc_bwd_one_pass_kernelI11Fp16IOFp32WLi512ELi48ELi384EEv26Group_norm_nhwc_bwd_params,@"STO_CUDA_ENTRY STV_DEFAULT"
_Z35group_norm_nhwc_bwd_one_pass_kernelI11Fp16IOFp32WLi512ELi48ELi384EEv26Group_norm_nhwc_bwd_params:
.text._Z35group_norm_nhwc_bwd_one_pass_kernelI11Fp16IOFp32WLi512ELi48ELi384EEv26Group_norm_nhwc_bwd_params:
[----:B------:R-:W-:Y:S01]  /*0000*/  LDC R1, c[0x0][0x28] ;  /* 0x00000a00ff017b82 */ /* 0x000fe20000000800 */
[----:B------:R-:W0:Y:S01]  /*0010*/  S2R R23, SR_CTAID.Y ;  /* 0x0000000000177919 */ /* 0x000e220000002600 */
[----:B------:R-:W-:Y:S01]  /*0020*/  ULDC UR4, c[0x0][0x2a0] ;  /* 0x0000a80000047ab9 */ /* 0x000fe20000000800 */
[----:B------:R-:W-:Y:S01]  /*0030*/  ULDC UR5, c[0x0][0x270] ;  /* 0x00009c0000057ab9 */ /* 0x000fe20000000800 */
[----:B------:R-:W-:Y:S01]  /*0040*/  ULDC.64 UR8, c[0x0][0x208] ;  /* 0x0000820000087ab9 */ /* 0x000fe20000000a00 */
[----:B------:R-:W-:Y:S01]  /*0050*/  UIMAD UR4, UR4, UR5, URZ ;  /* 0x00000005040472a4 */ /* 0x000fe2000f8e023f */
[----:B------:R-:W1:Y:S05]  /*0060*/  S2R R25, SR_TID.X ;  /* 0x0000000000197919 */ /* 0x000e6a0000002100 */
[----:B0-----:R-:W-:-:S13]  /*0070*/  ISETP.GE.AND P0, PT, R23, UR4, PT ;  /* 0x0000000417007c0c */ /* 0x001fda000bf06270 */
[----:B-1----:R-:W-:Y:S05]  /*0080*/  @P0 BRA `(.L_x_1223) ;  /* 0x0000010800b40947 */ /* 0x002fea0003800000 */
[----:B------:R-:W0:Y:S01]  /*0090*/  S2UR UR7, SR_CTAID.X ;  /* 0x00000000000779c3 */ /* 0x000e220000002500 */
[C---:B------:R-:W-:Y:S01]  /*00a0*/  IMAD.WIDE.U32 R2, R25.reuse, -0x55555555, RZ ;  /* 0xaaaaaaab19027825 */ /* 0x040fe200078e00ff */
[----:B------:R-:W-:Y:S01]  /*00b0*/  ULDC.64 UR10, c[0x0][0x290] ;  /* 0x0000a400000a7ab9 */ /* 0x000fe20000000a00 */
[----:B------:R-:W-:Y:S01]  /*00c0*/  ISETP.GE.U32.AND P1, PT, R25, 0x180, PT ;  /* 0x000001801900780c */ /* 0x000fe20003f26070 */
[----:B------:R-:W1:Y:S01]  /*00d0*/  S2R R150, SR_LANEID ;  /* 0x0000000000967919 */ /* 0x000e620000000000 */
[----:B------:R-:W-:Y:S01]  /*00e0*/  LOP3.LUT R22, R22, 0xfff7ffff, RZ, 0xc0, !PT ;  /* 0xfff7ffff16167812 */ /* 0x000fe200078ec0ff */
[----:B------:R-:W-:Y:S01]  /*00f0*/  UMOV UR5, 0x400 ;  /* 0x0000040000057882 */ /* 0x000fe20000000000 */
[----:B------:R-:W-:Y:S01]  /*0100*/  SHF.R.U32.HI R118, RZ, 0x4, R3 ;  /* 0x00000004ff767819 */ /* 0x000fe20000011603 */
[----:B------:R-:W0:Y:S01]  /*0110*/  LDC R5, c[0x0][0x2ac] ;  /* 0x0000ab00ff057b82 */ /* 0x000e220000000800 */
[----:B------:R-:W-:-:S07]  /*0120*/  HFMA2.MMA R117, -RZ, RZ, 0, 0 ;  /* 0x00000000ff757435 */ /* 0x000fce00000001ff */
[----:B------:R-:W2:Y:S01]  /*0130*/  S2UR UR6, SR_CgaCtaId ;  /* 0x00000000000679c3 */ /* 0x000ea20000008800 */
[----:B0-----:R-:W-:Y:S02]  /*0140*/  IMAD R24, R5, UR7, R118 ;  /* 0x0000000705187c24 */ /* 0x001fe4000f8e0276 */
[----:B------:R-:W-:-:S03]  /*0150*/  IMAD R118, R118, -0x18, R25 ;  /* 0xffffffe876767824 */ /* 0x000fc600078e0219 */
[C---:B------:R-:W-:Y:S02]  /*0160*/  IADD3 R0, R24.reuse, 0x70, RZ ;  /* 0x0000007018007810 */ /* 0x040fe40007ffe0ff */
[----:B------:R-:W-:Y:S01]  /*0170*/  IADD3 R2, R24, 0x80, RZ ;  /* 0x0000008018027810 */ /* 0x000fe20007ffe0ff */
[----:B--2---:R-:W-:Y:S01]  /*0180*/  ULEA UR5, UR6, UR5, 0x18 ;  /* 0x0000000506057291 */ /* 0x004fe2000f8ec03f */
        /* <DEDUP_REMOVED lines=41> */
[C---:B------:R-:W-:Y:S02]  /*0420*/  IADD3 R132, R24.reuse, 0x130, RZ ;  /* 0x0000013018847810 */ /* 0x040fe40007ffe0ff */
[----:B------:R-:W-:Y:S02]  /*0430*/  SHF.R.S32.HI R162, RZ, 0x1f, R24 ;  /* 0x0000001fffa27819 */ /* 0x000fe40000011418 */
[C---:B------:R-:W-:Y:S02]  /*0440*/  IADD3 R149, R24.reuse, 0x10, RZ ;  /* 0x0000001018957810 */ /* 0x040fe40007ffe0ff */
[----:B------:R-:W-:Y:S02]  /*0450*/  IADD3 R148, R24, 0x20, RZ ;  /* 0x0000002018947810 */ /* 0x000fe40007ffe0ff */
[----:B------:R-:W-:-:S02]  /*0460*/  @P0 LOP3.LUT R22, R22, 0x2000, RZ, 0xfc, !PT ;  /* 0x0000200016160812 */ /* 0x000fc400078efcff */
[----:B------:R-:W-:Y:S02]  /*0470*/  ISETP.LT.U32.AND P0, PT, R2, UR10, PT ;  /* 0x0000000a02007c0c */ /* 0x000fe4000bf01070 */
[----:B------:R-:W-:Y:S02]  /*0480*/  LOP3.LUT R22, R22, 0xffffefff, RZ, 0xc0, !PT ;  /* 0xffffefff16167812 */ /* 0x000fe400078ec0ff */
[----:B------:R-:W-:Y:S02]  /*0490*/  ISETP.LT.AND.EX P0, PT, R3, UR11, !P1, P0 ;  /* 0x0000000b03007c0c */ /* 0x000fe4000cf01300 */
[----:B------:R-:W-:Y:S02]  /*04a0*/  SHF.R.S32.HI R3, RZ, 0x1f, R0 ;  /* 0x0000001fff037819 */ /* 0x000fe40000011400 */
        /* <DEDUP_REMOVED lines=9> */
[----:B------:R-:W-:Y:S02]  /*0540*/  SHF.R.S32.HI R3, RZ, 0x1f, R2 ;  /* 0x0000001fff037819 */ /* 0x000fe40000011402 */
[C---:B------:R-:W-:Y:S02]  /*0550*/  IADD3 R0, R24.reuse, 0x110, RZ ;  /* 0x0000011018007810 */ /* 0x040fe40007ffe0ff */
[----:B------:R-:W-:Y:S02]  /*0560*/  SHF.R.S32.HI R159, RZ, 0x1f, R147 ;  /* 0x0000001fff9f7819 */ /* 0x000fe40000011493 */
[----:B------:R-:W-:Y:S02]  /*0570*/  SHF.R.S32.HI R158, RZ, 0x1f, R146 ;  /* 0x0000001fff9e7819 */ /* 0x000fe40000011492 */
[----:B------:R-:W-:-:S02]  /*0580*/  IADD3 R145, R24, 0x50, RZ ;  /* 0x0000005018917810 */ /* 0x000fc40007ffe0ff */
        /* <DEDUP_REMOVED lines=16> */
[C---:B------:R-:W-:Y:S02]  /*0690*/  IADD3 R141, R24.reuse, 0x160, RZ ;  /* 0x00000160188d7810 */ /* 0x040fe40007ffe0ff */
[----:B------:R-:W-:-:S02]  /*06a0*/  IADD3 R140, R24, 0x170, RZ ;  /* 0x00000170188c7810 */ /* 0x000fc40007ffe0ff */
[----:B------:R-:W-:Y:S02]  /*06b0*/  IADD3 R139, R24, 0x180, RZ ;  /* 0x00000180188b7810 */ /* 0x000fe40007ffe0ff */
[----:B------:R-:W-:Y:S02]  /*06c0*/  SHF.R.S32.HI R155, RZ, 0x1f, R143 ;  /* 0x0000001fff9b7819 */ /* 0x000fe4000001148f */
[----:B------:R-:W-:Y:S02]  /*06d0*/  SHF.R.S32.HI R154, RZ, 0x1f, R142 ;  /* 0x0000001fff9a7819 */ /* 0x000fe4000001148e */
[----:B------:R-:W-:Y:S02]  /*06e0*/  @P0 LOP3.LUT R22, R22, 0x200, RZ, 0xfc, !PT ;  /* 0x0000020016160812 */ /* 0x000fe400078efcff */
[----:B------:R-:W-:Y:S02]  /*06f0*/  ISETP.LT.U32.AND P0, PT, R2, UR10, PT ;  /* 0x0000000a02007c0c */ /* 0x000fe4000bf01070 */
[----:B------:R-:W-:Y:S01]  /*0700*/  LOP3.LUT R22, R22, 0xfffffeff, RZ, 0xc0, !PT ;  /* 0xfffffeff16167812 */ /* 0x000fe200078ec0ff */
[----:B------:R-:W0:Y:S01]  /*0710*/  LDC.64 R2, c[0x0][0x288] ;  /* 0x0000a200ff027b82 */ /* 0x000e220000000a00 */
[----:B------:R-:W-:-:S02]  /*0720*/  ISETP.LT.AND.EX P2, PT, R0, UR11, !P1, P0 ;  /* 0x0000000b00007c0c */ /* 0x000fc4000cf41300 */
[----:B------:R-:W-:Y:S02]  /*0730*/  SHF.R.S32.HI R0, RZ, 0x1f, R132 ;  /* 0x0000001fff007819 */ /* 0x000fe40000011484 */
[----:B------:R-:W-:Y:S02]  /*0740*/  ISETP.LT.U32.AND P0, PT, R132, UR10, PT ;  /* 0x0000000a84007c0c */ /* 0x000fe4000bf01070 */
[----:B------:R-:W-:Y:S02]  /*0750*/  SHF.R.S32.HI R153, RZ, 0x1f, R141 ;  /* 0x0000001fff997819 */ /* 0x000fe4000001148d */
[----:B------:R-:W-:Y:S02]  /*0760*/  ISETP.LT.AND.EX P0, PT, R0, UR11, !P1, P0 ;  /* 0x0000000b00007c0c */ /* 0x000fe4000cf01300 */
[----:B------:R-:W-:Y:S02]  /*0770*/  SHF.R.S32.HI R152, RZ, 0x1f, R140 ;  /* 0x0000001fff987819 */ /* 0x000fe4000001148c */
[----:B------:R-:W-:-:S02]  /*0780*/  ISETP.LT.U32.AND P5, PT, R143, UR10, PT ;  /* 0x0000000a8f007c0c */ /* 0x000fc4000bfa1070 */
[----:B------:R-:W-:Y:S02]  /*0790*/  @P2 LOP3.LUT R22, R22, 0x100, RZ, 0xfc, !PT ;  /* 0x0000010016162812 */ /* 0x000fe400078efcff */
[----:B------:R-:W-:Y:S02]  /*07a0*/  ISETP.LT.U32.AND P4, PT, R142, UR10, PT ;  /* 0x0000000a8e007c0c */ /* 0x000fe4000bf81070 */
[----:B------:R-:W-:Y:S02]  /*07b0*/  LOP3.LUT R22, R22, 0xffffff7f, RZ, 0xc0, !PT ;  /* 0xffffff7f16167812 */ /* 0x000fe400078ec0ff */
[----:B------:R-:W-:Y:S02]  /*07c0*/  SHF.R.S32.HI R151, RZ, 0x1f, R139 ;  /* 0x0000001fff977819 */ /* 0x000fe4000001148b */
[----:B------:R-:W-:Y:S02]  /*07d0*/  @P0 LOP3.LUT R22, R22, 0x80, RZ, 0xfc, !PT ;  /* 0x0000008016160812 */ /* 0x000fe400078efcff */
[----:B------:R-:W-:-:S02]  /*07e0*/  ISETP.LT.U32.AND P0, PT, R24, UR10, PT ;  /* 0x0000000a18007c0c */ /* 0x000fc4000bf01070 */
[----:B------:R-:W-:Y:S02]  /*07f0*/  LOP3.LUT R22, R22, 0xffefffff, RZ, 0xc0, !PT ;  /* 0xffefffff16167812 */ /* 0x000fe400078ec0ff */
[----:B------:R-:W-:Y:S02]  /*0800*/  ISETP.LT.AND.EX P0, PT, R162, UR11, !P1, P0 ;  /* 0x0000000ba2007c0c */ /* 0x000fe4000cf01300 */
[----:B------:R-:W-:Y:S02]  /*0810*/  ISETP.LT.AND.EX P5, PT, R155, UR11, !P1, P5 ;  /* 0x0000000b9b007c0c */ /* 0x000fe4000cfa1350 */
[----:B------:R-:W-:Y:S02]  /*0820*/  ISETP.LT.AND.EX P4, PT, R154, UR11, !P1, P4 ;  /* 0x0000000b9a007c0c */ /* 0x000fe4000cf81340 */
[----:B0-----:R-:W-:Y:S02]  /*0830*/  LEA R129, R3, R3, 0x1 ;  /* 0x0000000303817211 */ /* 0x001fe400078e08ff */
[----:B------:R-:W-:-:S02]  /*0840*/  SHF.R.S32.HI R0, RZ, 0x1f, R25 ;  /* 0x0000001fff007819 */ /* 0x000fc40000011419 */
[----:B------:R-:W-:Y:S02]  /*0850*/  IADD3 R138, R24, 0x190, RZ ;  /* 0x00000190188a7810 */ /* 0x000fe40007ffe0ff */
[----:B------:R-:W-:Y:S02]  /*0860*/  LEA.HI R0, R0, R25, RZ, 0x5 ;  /* 0x0000001900007211 */ /* 0x000fe400078f28ff */
[----:B------:R-:W-:Y:S02]  /*0870*/  @P0 LOP3.LUT R22, R22, 0x100000, RZ, 0xfc, !PT ;  /* 0x0010000016160812 */ /* 0x000fe400078efcff */
[----:B------:R-:W-:Y:S02]  /*0880*/  ISETP.LT.U32.AND P0, PT, R149, UR10, PT ;  /* 0x0000000a95007c0c */ /* 0x000fe4000bf01070 */
[----:B------:R-:W-:Y:S02]  /*0890*/  LOP3.LUT R22, R22, 0xffffffbf, RZ, 0xc0, !PT ;  /* 0xffffffbf16167812 */ /* 0x000fe400078ec0ff */
[----:B------:R-:W-:-:S02]  /*08a0*/  ISETP.LT.AND.EX P2, PT, R161, UR11, !P1, P0 ;  /* 0x0000000ba1007c0c */ /* 0x000fc4000cf41300 */
[----:B------:R-:W-:Y:S02]  /*08b0*/  ISETP.LT.U32.AND P0, PT, R148, UR10, PT ;  /* 0x0000000a94007c0c */ /* 0x000fe4000bf01070 */
[----:B------:R-:W-:Y:S02]  /*08c0*/  SHF.R.S32.HI R0, RZ, 0x5, R0 ;  /* 0x00000005ff007819 */ /* 0x000fe40000011400 */
[----:B------:R-:W-:Y:S02]  /*08d0*/  ISETP.LT.AND.EX P3, PT, R160, UR11, !P1, P0 ;  /* 0x0000000ba0007c0c */ /* 0x000fe4000cf61300 */
[----:B------:R-:W-:Y:S02]  /*08e0*/  ISETP.LT.U32.AND P0, PT, R147, UR10, PT ;  /* 0x0000000a93007c0c */ /* 0x000fe4000bf01070 */
[C---:B------:R-:W-:Y:S02]  /*08f0*/  IADD3 R137, R24.reuse, 0x1a0, RZ ;  /* 0x000001a018897810 */ /* 0x040fe40007ffe0ff */
[----:B------:R-:W-:-:S02]  /*0900*/  IADD3 R136, R24, 0x1b0, RZ ;  /* 0x000001b018887810 */ /* 0x000fc40007ffe0ff */
[----:B------:R-:W-:Y:S02]  /*0910*/  @P2 LOP3.LUT R22, R22, 0x40, RZ, 0xfc, !PT ;  /* 0x0000004016162812 */ /* 0x000fe400078efcff */
[----:B------:R-:W-:Y:S02]  /*0920*/  ISETP.LT.AND.EX P2, PT, R159, UR11, !P1, P0 ;  /* 0x0000000b9f007c0c */ /* 0x000fe4000cf41300 */
[----:B------:R-:W-:Y:S02]  /*0930*/  LOP3.LUT R22, R22, 0xffffffdf, RZ, 0xc0, !PT ;  /* 0xffffffdf16167812 */ /* 0x000fe400078ec0ff */
[----:B------:R-:W-:Y:S02]  /*0940*/  ISETP.LT.U32.AND P0, PT, R146, UR10, PT ;  /* 0x0000000a92007c0c */ /* 0x000fe4000bf01070 */
[----:B------:R-:W-:Y:S02]  /*0950*/  @P3 LOP3.LUT R22, R22, 0x20, RZ, 0xfc, !PT ;  /* 0x0000002016163812 */ /* 0x000fe400078efcff */
[----:B------:R-:W-:-:S02]  /*0960*/  ISETP.LT.AND.EX P3, PT, R158, UR11, !P1, P0 ;  /* 0x0000000b9e007c0c */ /* 0x000fc4000cf61300 */
[----:B------:R-:W-:Y:S02]  /*0970*/  LOP3.LUT R22, R22, 0xffffffef, RZ, 0xc0, !PT ;  /* 0xffffffef16167812 */ /* 0x000fe400078ec0ff */
[----:B------:R-:W-:Y:S02]  /*0980*/  ISETP.LT.U32.AND P0, PT, R145, UR10, PT ;  /* 0x0000000a91007c0c */ /* 0x000fe4000bf01070 */
[----:B------:R-:W-:Y:S02]  /*0990*/  @P2 LOP3.LUT R22, R22, 0x10, RZ, 0xfc, !PT ;  /* 0x0000001016162812 */ /* 0x000fe400078efcff */
[----:B------:R-:W-:Y:S02]  /*09a0*/  ISETP.LT.AND.EX P2, PT, R157, UR11, !P1, P0 ;  /* 0x0000000b9d007c0c */ /* 0x000fe4000cf41300 */
[----:B------:R-:W-:Y:S02]  /*09b0*/  LOP3.LUT R22, R22, 0xfffffff7, RZ, 0xc0, !PT ;  /* 0xfffffff716167812 */ /* 0x000fe400078ec0ff */
[----:B------:R-:W-:-:S02]  /*09c0*/  ISETP.LT.U32.AND P0, PT, R144, UR10, PT ;  /* 0x0000000a90007c0c */ /* 0x000fc4000bf01070 */
[----:B------:R-:W-:Y:S02]  /*09d0*/  @P3 LOP3.LUT R22, R22, 0x8, RZ, 0xfc, !PT ;  /* 0x0000000816163812 */ /* 0x000fe400078efcff */
[----:B------:R-:W-:Y:S02]  /*09e0*/  ISETP.LT.AND.EX P0, PT, R156, UR11, !P1, P0 ;  /* 0x0000000b9c007c0c */ /* 0x000fe4000cf01300 */
[----:B------:R-:W-:Y:S02]  /*09f0*/  LOP3.LUT R22, R22, 0xfffffffb, RZ, 0xc0, !PT ;  /* 0xfffffffb16167812 */ /* 0x000fe400078ec0ff */
[----:B------:R-:W-:Y:S02]  /*0a00*/  ISETP.LT.U32.AND P3, PT, R141, UR10, PT ;  /* 0x0000000a8d007c0c */ /* 0x000fe4000bf61070 */
[----:B------:R-:W-:Y:S02]  /*0a10*/  @P2 LOP3.LUT R22, R22, 0x4, RZ, 0xfc, !PT ;  /* 0x0000000416162812 */ /* 0x000fe400078efcff */
[----:B------:R-:W-:-:S02]  /*0a20*/  ISETP.LT.U32.AND P2, PT, R140, UR10, PT ;  /* 0x0000000a8c007c0c */ /* 0x000fc4000bf41070 */
[----:B------:R-:W-:Y:S02]  /*0a30*/  LOP3.LUT R22, R22, 0xfffffffd, RZ, 0xc0, !PT ;  /* 0xfffffffd16167812 */ /* 0x000fe400078ec0ff */
[----:B------:R-:W-:Y:S02]  /*0a40*/  ISETP.LT.AND.EX P3, PT, R153, UR11, !P1, P3 ;  /* 0x0000000b99007c0c */ /* 0x000fe4000cf61330 */
[----:B------:R-:W-:Y:S02]  /*0a50*/  @P0 LOP3.LUT R22, R22, 0x2, RZ, 0xfc, !PT ;  /* 0x0000000216160812 */ /* 0x000fe400078efcff */
[----:B------:R-:W-:Y:S01]  /*0a60*/  ISETP.LT.U32.AND P0, PT, R139, UR10, PT ;  /* 0x0000000a8b007c0c */ /* 0x000fe2000bf01070 */
[----:B------:R-:W-:Y:S01]  /*0a70*/  ULDC.U8 UR10, c[0x0][0x2a4] ;  /* 0x0000a900000a7ab9 */ /* 0x000fe20000000000 */
[----:B------:R-:W-:Y:S02]  /*0a80*/  ISETP.LT.AND.EX P2, PT, R152, UR11, !P1, P2 ;  /* 0x0000000b98007c0c */ /* 0x000fe4000cf41320 */
[----:B------:R-:W-:-:S02]  /*0a90*/  ISETP.LT.AND.EX P1, PT, R151, UR11, !P1, P0 ;  /* 0x0000000b97007c0c */ /* 0x000fc4000cf21300 */
[----:B------:R-:W-:Y:S02]  /*0aa0*/  LEA.HI R121, P0, R3, R2, RZ, 0x1 ;  /* 0x0000000203797211 */ /* 0x000fe400078108ff */
[----:B------:R-:W-:Y:S02]  /*0ab0*/  IADD3 R135, R24, 0x1c0, RZ ;  /* 0x000001c018877810 */ /* 0x000fe40007ffe0ff */
[----:B------:R-:W-:Y:S01]  /*0ac0*/  IADD3.X R128, RZ, R3, RZ, P0, !PT ;  /* 0x00000003ff807210 */ /* 0x000fe200007fe4ff */
[----:B------:R-:W-:Y:S01]  /*0ad0*/  IMAD.WIDE.U32 R2, R2, 0x3, RZ ;  /* 0x0000000302027825 */ /* 0x000fe200078e00ff */
[----:B------:R-:W-:Y:S02]  /*0ae0*/  IADD3 R134, R24, 0x1d0, RZ ;  /* 0x000001d018867810 */ /* 0x000fe40007ffe0ff */
[----:B------:R-:W-:Y:S02]  /*0af0*/  SHF.R.S64 R121, R121, 0x1, R128 ;  /* 0x0000000179797819 */ /* 0x000fe40000001080 */
[----:B------:R-:W-:-:S02]  /*0b00*/  IADD3 R129, R3, R129, RZ ;  /* 0x0000008103817210 */ /* 0x000fc40007ffe0ff */
[----:B------:R-:W-:Y:S02]  /*0b10*/  SHF.R.S32.HI R128, RZ, 0x1, R128 ;  /* 0x00000001ff807819 */ /* 0x000fe40000011480 */
[----:B------:R-:W-:Y:S02]  /*0b20*/  LEA.HI R122, P0, R129, R2, RZ, 0x1 ;  /* 0x00000002817a7211 */ /* 0x000fe400078108ff */
[----:B------:R-:W-:Y:S02]  /*0b30*/  IADD3 R133, R24, 0x1e0, RZ ;  /* 0x000001e018857810 */ /* 0x000fe40007ffe0ff */
[----:B------:R-:W-:Y:S02]  /*0b40*/  IADD3.X R129, RZ, R129, RZ, P0, !PT ;  /* 0x00000081ff817210 */ /* 0x000fe400007fe4ff */
[----:B------:R-:W-:Y:S02]  /*0b50*/  LEA R123, R0, UR5, 0x3 ;  /* 0x00000005007b7c11 */ /* 0x000fe4000f8e18ff */
[----:B------:R-:W-:-:S02]  /*0b60*/  SHF.R.S64 R122, R122, 0x1, R129 ;  /* 0x000000017a7a7819 */ /* 0x000fc40000001081 */
[----:B------:R-:W-:Y:S02]  /*0b70*/  SHF.R.S32.HI R129, RZ, 0x1, R129 ;  /* 0x00000001ff817819 */ /* 0x000fe40000011481 */
[----:B------:R-:W-:Y:S02]  /*0b80*/  SHF.L.U32 R118, R118, 0x1, RZ ;  /* 0x0000000176767819 */ /* 0x000fe400000006ff */
[----:B------:R-:W-:Y:S02]  /*0b90*/  IADD3 R119, R24, 0x1f0, RZ ;  /* 0x000001f018777810 */ /* 0x000fe40007ffe0ff */
[----:B------:R-:W-:Y:S02]  /*0ba0*/  SHF.L.U64.HI R128, R121, 0x2, R128 ;  /* 0x0000000279807819 */ /* 0x000fe40000010280 */
[----:B------:R-:W-:Y:S02]  /*0bb0*/  SHF.R.S32.HI R3, RZ, 0x1f, R138 ;  /* 0x0000001fff037819 */ /* 0x000fe4000001148a */
[----:B------:R-:W-:-:S02]  /*0bc0*/  SHF.R.S32.HI R2, RZ, 0x1f, R137 ;  /* 0x0000001fff027819 */ /* 0x000fc40000011489 */
[----:B------:R-:W-:Y:S02]  /*0bd0*/  SHF.R.S32.HI R0, RZ, 0x1f, R136 ;  /* 0x0000001fff007819 */ /* 0x000fe40000011488 */
[----:B------:R-:W-:Y:S02]  /*0be0*/  SHF.R.S32.HI R165, RZ, 0x1f, R135 ;  /* 0x0000001fffa57819 */ /* 0x000fe40000011487 */
[----:B------:R-:W-:Y:S02]  /*0bf0*/  SHF.R.S32.HI R164, RZ, 0x1f, R134 ;  /* 0x0000001fffa47819 */ /* 0x000fe40000011486 */
[----:B------:R-:W-:Y:S02]  /*0c00*/  SHF.R.S32.HI R163, RZ, 0x1f, R133 ;  /* 0x0000001fffa37819 */ /* 0x000fe40000011485 */
[----:B-1----:R-:W-:-:S07]  /*0c10*/  SHF.L.U64.HI R129, R122, 0x2, R129 ;  /* 0x000000027a817819 */ /* 0x002fce0000010281 */
.L_x_1370:
[----:B0-----:R-:W0:Y:S01]  /*0c20*/  LDC R8, c[0x0][0x2a0] ;  /* 0x0000a800ff087b82 */ /* 0x001e220000000800 */
[C---:B------:R-:W-:Y:S01]  /*0c30*/  LOP3.LUT P6, RZ, R22.reuse, 0x100000, RZ, 0xc0, !PT ;  /* 0x0010000016ff7812 */ /* 0x040fe200078cc0ff */
[----:B------:R-:W-:Y:S01]  /*0c40*/  ULDC.64 UR12, c[0x0][0x298] ;  /* 0x0000a600000c7ab9 */ /* 0x000fe20000000a00 */
[----:B------:R-:W-:Y:S02]  /*0c50*/  P2R R0, PR, RZ, 0x2 ;  /* 0x00000002ff007803 */ /* 0x000fe40000000000 */
[----:B------:R-:W-:Y:S02]  /*0c60*/  CS2R R20, SRZ ;  /* 0x0000000000147805 */ /* 0x000fe4000001ff00 */
[----:B------:R-:W-:Y:S02]  /*0c70*/  LOP3.LUT P1, RZ, R22, 0x40, RZ, 0xc0, !PT ;  /* 0x0000004016ff7812 */ /* 0x000fe4000782c0ff */
[C---:B------:R-:W-:Y:S01]  /*0c80*/  IADD3 R13, R24.reuse, 0x80, RZ ;  /* 0x00000080180d7810 */ /* 0x040fe20007ffe0ff */
[----:B------:R-:W1:Y:S01]  /*0c90*/  @P5 LDC.64 R60, c[0x0][0x230] ;  /* 0x00008c00ff3c5b82 */ /* 0x000e620000000a00 */
[----:B------:R-:W-:-:S02]  /*0ca0*/  IADD3 R15, R24, 0xc0, RZ ;  /* 0x000000c0180f7810 */ /* 0x000fc40007ffe0ff */
[----:B------:R-:W-:-:S05]  /*0cb0*/  SHF.R.S32.HI R12, RZ, 0x1f, R138 ;  /* 0x0000001fff0c7819 */ /* 0x000fca000001148a */
[----:B------:R-:W2:Y:S01]  /*0cc0*/  @P6 LDC.64 R114, c[0x0][0x230] ;  /* 0x00008c00ff726b82 */ /* 0x000ea20000000a00 */
[----:B0-----:R-:W-:-:S07]  /*0cd0*/  IABS R7, R8 ;  /* 0x0000000800077213 */ /* 0x001fce0000000000 */
[----:B------:R-:W0:Y:S01]  /*0ce0*/  @P5 LDC.64 R58, c[0x0][0x228] ;  /* 0x00008a00ff3a5b82 */ /* 0x000e220000000a00 */
[----:B------:R-:W3:Y:S07]  /*0cf0*/  I2F.RP R4, R7 ;  /* 0x0000000700047306 */ /* 0x000eee0000209400 */
[----:B------:R-:W4:Y:S08]  /*0d00*/  @P4 LDC.64 R56, c[0x0][0x230] ;  /* 0x00008c00ff384b82 */ /* 0x000f300000000a00 */
[----:B------:R-:W4:Y:S01]  /*0d10*/  @P4 LDC.64 R54, c[0x0][0x228] ;  /* 0x00008a00ff364b82 */ /* 0x000f220000000a00 */
[----:B---3--:R-:W3:Y:S01]  /*0d20*/  MUFU.RCP R4, R4 ;  /* 0x0000000400047308 */ /* 0x008ee20000001000 */
[----:B------:R-:W-:-:S02]  /*0d30*/  SHF.R.S32.HI R14, RZ, 0x1f, R137 ;  /* 0x0000001fff0e7819 */ /* 0x000fc40000011489 */
[----:B------:R-:W-:Y:S02]  /*0d40*/  CS2R R18, SRZ ;  /* 0x0000000000127805 */ /* 0x000fe4000001ff00 */
[----:B------:R-:W-:Y:S02]  /*0d50*/  CS2R R16, SRZ ;  /* 0x0000000000107805 */ /* 0x000fe4000001ff00 */
        /* <DEDUP_REMOVED lines=8> */
[----:B------:R-:W-:Y:S01]  /*0de0*/  IMAD R5, R6, R7, RZ ;  /* 0x0000000706057224 */ /* 0x000fe200078e02ff */
[----:B------:R-:W-:-:S03]  /*0df0*/  IABS R6, R23 ;  /* 0x0000001700067213 */ /* 0x000fc60000000000 */
        /* <DEDUP_REMOVED lines=12> */
[----:B------:R-:W1:Y:S11]  /*0ec0*/  @P1 LDC.64 R6, c[0x0][0x230] ;  /* 0x00008c00ff061b82 */ /* 0x000e760000000a00 */
[----:B------:R-:W-:-:S02]  /*0ed0*/  @P0 IADD3 R3, R3, 0x1, RZ ;  /* 0x0000000103030810 */ /* 0x000fc40007ffe0ff */
[----:B------:R-:W-:-:S13]  /*0ee0*/  ISETP.GE.AND P0, PT, R23, RZ, PT ;  /* 0x000000ff1700720c */ /* 0x000fda0003f06270 */
[----:B------:R-:W-:Y:S02]  /*0ef0*/  @!P0 IADD3 R5, -R5, RZ, RZ ;  /* 0x000000ff05058210 */ /* 0x000fe40007ffe1ff */
[----:B------:R-:W-:Y:S02]  /*0f00*/  ISETP.GE.AND P0, PT, R2, RZ, PT ;  /* 0x000000ff0200720c */ /* 0x000fe40003f06270 */
[----:B------:R-:W-:-:S11]  /*0f10*/  LOP3.LUT R2, RZ, R8, RZ, 0x33, !PT ;  /* 0x00000008ff027212 */ /* 0x000fd600078e33ff */
[----:B------:R-:W-:Y:S02]  /*0f20*/  @!P0 IADD3 R3, -R3, RZ, RZ ;  /* 0x000000ff03038210 */ /* 0x000fe40007ffe1ff */
[----:B------:R-:W-:-:S04]  /*0f30*/  ISETP.NE.AND P0, PT, R8, RZ, PT ;  /* 0x000000ff0800720c */ /* 0x000fc80003f05270 */
[C---:B------:R-:W-:Y:S02]  /*0f40*/  SEL R42, R2.reuse, R5, !P0 ;  /* 0x00000005022a7207 */ /* 0x040fe40004000000 */
[----:B------:R-:W2:Y:S01]  /*0f50*/  @P6 LDC.64 R4, c[0x0][0x288] ;  /* 0x0000a200ff046b82 */ /* 0x000ea20000000a00 */
[----:B------:R-:W-:Y:S02]  /*0f60*/  SEL R3, R2, R3, !P0 ;  /* 0x0000000302037207 */ /* 0x000fe40004000000 */
[----:B------:R-:W-:Y:S01]  /*0f70*/  IMAD R43, R42, 0x30, RZ ;  /* 0x000000302a2b7824 */ /* 0x000fe200078e02ff */
[----:B------:R-:W-:-:S04]  /*0f80*/  SHF.R.S32.HI R2, RZ, 0x1f, R118 ;  /* 0x0000001fff027819 */ /* 0x000fc80000011476 */
[----:B------:R-:W-:-:S04]  /*0f90*/  IADD3 R70, P0, R118, R43, RZ ;  /* 0x0000002b76467210 */ /* 0x000fc80007f1e0ff */
[----:B------:R-:W-:Y:S02]  /*0fa0*/  LEA.HI.X.SX32 R71, R43, R2, 0x1, P0 ;  /* 0x000000022b477211 */ /* 0x000fe400000f0eff */
[----:B------:R-:W-:Y:S01]  /*0fb0*/  SHF.R.S32.HI R2, RZ, 0x1f, R3 ;  /* 0x0000001fff027819 */ /* 0x000fe20000011403 */
[----:B------:R-:W-:-:S04]  /*0fc0*/  IMAD.WIDE.U32 R70, R3, UR12, R70 ;  /* 0x0000000c03467c25 */ /* 0x000fc8000f8e0046 */
[----:B------:R-:W-:Y:S01]  /*0fd0*/  IMAD R2, R2, UR12, RZ ;  /* 0x0000000c02027c24 */ /* 0x000fe2000f8e02ff */
[----:B------:R-:W-:-:S03]  /*0fe0*/  @P6 MOV R68, R70 ;  /* 0x0000004600446202 */ /* 0x000fc60000000f00 */
[----:B------:R-:W-:Y:S01]  /*0ff0*/  IMAD R69, R3, UR13, R2 ;  /* 0x0000000d03457c24 */ /* 0x000fe2000f8e0202 */
[----:B------:R-:W-:Y:S01]  /*1000*/  ULDC.64 UR12, c[0x0][0x290] ;  /* 0x0000a400000c7ab9 */ /* 0x000fe20000000a00 */
[----:B--2---:R-:W-:-:S03]  /*1010*/  @P6 IMAD R2, R162, R4, RZ ;  /* 0x00000004a2026224 */ /* 0x004fc600078e02ff */
[----:B------:R-:W-:Y:S01]  /*1020*/  IADD3 R69, R71, R69, RZ ;  /* 0x0000004547457210 */ /* 0x000fe20007ffe0ff */
[C---:B------:R-:W-:Y:S02]  /*1030*/  @P6 IMAD R5, R24.reuse, R5, R2 ;  /* 0x0000000518056224 */ /* 0x040fe400078e0202 */
[----:B------:R-:W-:-:S05]  /*1040*/  @P6 IMAD.WIDE.U32 R2, R24, R4, R68 ;  /* 0x0000000418026225 */ /* 0x000fca00078e0044 */
[----:B------:R-:W-:Y:S02]  /*1050*/  @P6 IADD3 R3, R3, R5, RZ ;  /* 0x0000000503036210 */ /* 0x000fe40007ffe0ff */
[----:B------:R-:W2:Y:S01]  /*1060*/  @P6 LDC.64 R4, c[0x0][0x228] ;  /* 0x00008a00ff046b82 */ /* 0x000ea20000000a00 */
[C---:B------:R-:W-:Y:S02]  /*1070*/  @P6 SHF.L.U32 R41, R2.reuse, 0x1, RZ ;  /* 0x0000000102296819 */ /* 0x040fe400000006ff */
[----:B------:R-:W-:Y:S02]  /*1080*/  @P6 SHF.L.U64.HI R2, R2, 0x1, R3 ;  /* 0x0000000102026819 */ /* 0x000fe40000010203 */
[----:B------:R-:W-:Y:S02]  /*1090*/  @P6 IADD3 R114, P0, R41, R114, RZ ;  /* 0x0000007229726210 */ /* 0x000fe40007f1e0ff */
[----:B------:R-:W-:Y:S02]  /*10a0*/  @P1 MOV R3, R69 ;  /* 0x0000004500031202 */ /* 0x000fe40000000f00 */
[----:B------:R-:W-:-:S02]  /*10b0*/  @P6 IADD3.X R115, R2, R115, RZ, P0, !PT ;  /* 0x0000007302736210 */ /* 0x000fc400007fe4ff */
[----:B--2---:R-:W-:-:S04]  /*10c0*/  @P6 IADD3 R40, P0, R41, R4, RZ ;  /* 0x0000000429286210 */ /* 0x004fc80007f1e0ff */
[----:B------:R-:W-:Y:S02]  /*10d0*/  @P6 IADD3.X R41, R2, R5, RZ, P0, !PT ;  /* 0x0000000502296210 */ /* 0x000fe400007fe4ff */
[----:B------:R-:W2:Y:S01]  /*10e0*/  @P1 LDC.64 R4, c[0x0][0x288] ;  /* 0x0000a200ff041b82 */ /* 0x000ea20000000a00 */
[----:B------:R-:W-:-:S13]  /*10f0*/  LOP3.LUT P6, RZ, R22, 0x20, RZ, 0xc0, !PT ;  /* 0x0000002016ff7812 */ /* 0x000fda00078cc0ff */
[----:B------:R-:W0:Y:S08]  /*1100*/  @P6 LDC.64 R130, c[0x0][0x230] ;  /* 0x00008c00ff826b82 */ /* 0x000e300000000a00 */
[----:B------:R-:W4:Y:S01]  /*1110*/  @P6 LDC.64 R8, c[0x0][0x228] ;  /* 0x00008a00ff086b82 */ /* 0x000f220000000a00 */
[----:B--2---:R-:W-:-:S04]  /*1120*/  @P1 IMAD R2, R161, R4, RZ ;  /* 0x00000004a1021224 */ /* 0x004fc800078e02ff */
[----:B------:R-:W-:Y:S01]  /*1130*/  @P1 IMAD R5, R149, R5, R2 ;  /* 0x0000000595051224 */ /* 0x000fe200078e0202 */
[----:B------:R-:W-:-:S05]  /*1140*/  @P1 MOV R2, R70 ;  /* 0x0000004600021202 */ /* 0x000fca0000000f00 */
[----:B------:R-:W-:-:S05]  /*1150*/  @P1 IMAD.WIDE.U32 R2, R149, R4, R2 ;  /* 0x0000000495021225 */ /* 0x000fca00078e0002 */
[----:B------:R-:W-:Y:S02]  /*1160*/  @P1 IADD3 R3, R3, R5, RZ ;  /* 0x0000000503031210 */ /* 0x000fe40007ffe0ff */
[----:B------:R-:W2:Y:S01]  /*1170*/  @P1 LDC.64 R4, c[0x0][0x228] ;  /* 0x00008a00ff041b82 */ /* 0x000ea20000000a00 */
[C---:B------:R-:W-:Y:S02]  /*1180*/  @P1 SHF.L.U32 R39, R2.reuse, 0x1, RZ ;  /* 0x0000000102271819 */ /* 0x040fe400000006ff */
[----:B------:R-:W-:Y:S02]  /*1190*/  @P1 SHF.L.U64.HI R2, R2, 0x1, R3 ;  /* 0x0000000102021819 */ /* 0x000fe40000010203 */
[----:B-1----:R-:W-:Y:S02]  /*11a0*/  @P1 IADD3 R6, P0, R39, R6, RZ ;  /* 0x0000000627061210 */ /* 0x002fe40007f1e0ff */
[----:B------:R-:W-:Y:S02]  /*11b0*/  @P6 MOV R3, R69 ;  /* 0x0000004500036202 */ /* 0x000fe40000000f00 */
[----:B------:R-:W-:-:S02]  /*11c0*/  @P1 IADD3.X R7, R2, R7, RZ, P0, !PT ;  /* 0x0000000702071210 */ /* 0x000fc400007fe4ff */
[----:B--2---:R-:W-:-:S04]  /*11d0*/  @P1 IADD3 R38, P0, R39, R4, RZ ;  /* 0x0000000427261210 */ /* 0x004fc80007f1e0ff */
[----:B------:R-:W-:Y:S02]  /*11e0*/  @P1 IADD3.X R39, R2, R5, RZ, P0, !PT ;  /* 0x0000000502271210 */ /* 0x000fe400007fe4ff */
[----:B------:R-:W1:Y:S01]  /*11f0*/  @P6 LDC.64 R4, c[0x0][0x288] ;  /* 0x0000a200ff046b82 */ /* 0x000e620000000a00 */
[----:B------:R-:W-:-:S13]  /*1200*/  LOP3.LUT P1, RZ, R22, 0x10, RZ, 0xc0, !PT ;  /* 0x0000001016ff7812 */ /* 0x000fda000782c0ff */
[----:B------:R-:W2:Y:S01]  /*1210*/  @P1 LDC.64 R10, c[0x0][0x230] ;  /* 0x00008c00ff0a1b82 */ /* 0x000ea20000000a00 */
[----:B-1----:R-:W-:-:S04]  /*1220*/  @P6 IMAD R2, R160, R4, RZ ;  /* 0x00000004a0026224 */ /* 0x002fc800078e02ff */
[----:B------:R-:W-:Y:S01]  /*1230*/  @P6 IMAD R5, R148, R5, R2 ;  /* 0x0000000594056224 */ /* 0x000fe200078e0202 */
[----:B------:R-:W-:-:S05]  /*1240*/  @P6 MOV R2, R70 ;  /* 0x0000004600026202 */ /* 0x000fca0000000f00 */
[----:B------:R-:W-:-:S05]  /*1250*/  @P6 IMAD.WIDE.U32 R2, R148, R4, R2 ;  /* 0x0000000494026225 */ /* 0x000fca00078e0002 */
[----:B------:R-:W-:Y:S02]  /*1260*/  @P6 IADD3 R3, R3, R5, RZ ;  /* 0x0000000503036210 */ /* 0x000fe40007ffe0ff */
[C---:B------:R-:W-:Y:S02]  /*1270*/  @P6 SHF.L.U32 R5, R2.reuse, 0x1, RZ ;  /* 0x0000000102056819 */ /* 0x040fe400000006ff */
[----:B------:R-:W-:Y:S02]  /*1280*/  @P6 SHF.L.U64.HI R2, R2, 0x1, R3 ;  /* 0x0000000102026819 */ /* 0x000fe40000010203 */
[----:B0-----:R-:W-:Y:S02]  /*1290*/  @P6 IADD3 R130, P0, R5, R130, RZ ;  /* 0x0000008205826210 */ /* 0x001fe40007f1e0ff */
[----:B------:R-:W-:Y:S02]  /*12a0*/  @P1 MOV R3, R69 ;  /* 0x0000004500031202 */ /* 0x000fe40000000f00 */
[----:B------:R-:W-:-:S02]  /*12b0*/  @P6 IADD3.X R131, R2, R131, RZ, P0, !PT ;  /* 0x0000008302836210 */ /* 0x000fc400007fe4ff */
[----:B----4-:R-:W-:-:S04]  /*12c0*/  @P6 IADD3 R4, P0, R5, R8, RZ ;  /* 0x0000000805046210 */ /* 0x010fc80007f1e0ff */
[----:B------:R-:W-:Y:S02]  /*12d0*/  @P6 IADD3.X R5, R2, R9, RZ, P0, !PT ;  /* 0x0000000902056210 */ /* 0x000fe400007fe4ff */
[----:B------:R-:W0:Y:S01]  /*12e0*/  @P1 LDC.64 R8, c[0x0][0x288] ;  /* 0x0000a200ff081b82 */ /* 0x000e220000000a00 */
[----:B------:R-:W-:-:S13]  /*12f0*/  LOP3.LUT P6, RZ, R22, 0x8, RZ, 0xc0, !PT ;  /* 0x0000000816ff7812 */ /* 0x000fda00078cc0ff */
        /* <DEDUP_REMOVED lines=8> */
[----:B--2---:R-:W-:Y:S02]  /*1380*/  @P1 IADD3 R2, P0, R35, R10, RZ ;  /* 0x0000000a23021210 */ /* 0x004fe40007f1e0ff */
[----:B------:R-:W-:Y:S02]  /*1390*/  @P6 MOV R9, R69 ;  /* 0x0000004500096202 */ /* 0x000fe40000000f00 */
[----:B------:R-:W-:-:S02]  /*13a0*/  @P1 IADD3.X R3, R8, R11, RZ, P0, !PT ;  /* 0x0000000b08031210 */ /* 0x000fc400007fe4ff */
[----:B------:R-:W0:Y:S02]  /*13b0*/  @P1 LDC.64 R10, c[0x0][0x228] ;  /* 0x00008a00ff0a1b82 */ /* 0x000e240000000a00 */
        /* <DEDUP_REMOVED lines=8> */
[----:B------:R-:W-:-:S05]  /*1440*/  @P6 IMAD.WIDE.U32 R8, R146, R10, R8 ;  /* 0x0000000a92086225 */ /* 0x000fca00078e0008 */
[----:B------:R-:W-:Y:S02]  /*1450*/  @P6 IADD3 R9, R9, R11, RZ ;  /* 0x0000000b09096210 */ /* 0x000fe40007ffe0ff */
[----:B------:R-:W0:Y:S01]  /*1460*/  @P6 LDC.64 R10, c[0x0][0x228] ;  /* 0x00008a00ff0a6b82 */ /* 0x000e220000000a00 */
[C---:B------:R-:W-:Y:S02]  /*1470*/  @P6 SHF.L.U32 R29, R8.reuse, 0x1, RZ ;  /* 0x00000001081d6819 */ /* 0x040fe400000006ff */
[----:B------:R-:W-:Y:S02]  /*1480*/  @P6 SHF.L.U64.HI R8, R8, 0x1, R9 ;  /* 0x0000000108086819 */ /* 0x000fe40000010209 */
[----:B-1----:R-:W-:Y:S02]  /*1490*/  @P6 IADD3 R26, P0, R29, R26, RZ ;  /* 0x0000001a1d1a6210 */ /* 0x002fe40007f1e0ff */
[----:B------:R-:W-:Y:S02]  /*14a0*/  @P1 MOV R9, R69 ;  /* 0x0000004500091202 */ /* 0x000fe40000000f00 */
[----:B------:R-:W-:-:S02]  /*14b0*/  @P6 IADD3.X R27, R8, R27, RZ, P0, !PT ;  /* 0x0000001b081b6210 */ /* 0x000fc400007fe4ff */
        /* <DEDUP_REMOVED lines=13> */
[----:B--2---:R-:W-:Y:S02]  /*1590*/  @P1 IADD3 R126, P0, R31, R126, RZ ;  /* 0x0000007e1f7e1210 */ /* 0x004fe40007f1e0ff */
[----:B------:R-:W-:Y:S02]  /*15a0*/  @P6 MOV R9, R69 ;  /* 0x0000004500096202 */ /* 0x000fe40000000f00 */
[----:B------:R-:W-:-:S02]  /*15b0*/  @P1 IADD3.X R127, R8, R127, RZ, P0, !PT ;  /* 0x0000007f087f1210 */ /* 0x000fc400007fe4ff */
        /* <DEDUP_REMOVED lines=14> */
[----:B------:R-:W-:Y:S02]  /*16a0*/  SHF.R.S32.HI R9, RZ, 0x1f, R13 ;  /* 0x0000001fff097819 */ /* 0x000fe4000001140d */
[----:B------:R-:W-:-:S02]  /*16b0*/  @P6 IADD3.X R125, R8, R125, RZ, P0, !PT ;  /* 0x0000007d087d6210 */ /* 0x000fc400007fe4ff */
[----:B0-----:R-:W-:-:S04]  /*16c0*/  @P6 IADD3 R32, P0, R33, R10, RZ ;  /* 0x0000000a21206210 */ /* 0x001fc80007f1e0ff */
[----:B------:R-:W-:Y:S02]  /*16d0*/  @P6 IADD3.X R33, R8, R11, RZ, P0, !PT ;  /* 0x0000000b08216210 */ /* 0x000fe400007fe4ff */
[----:B------:R-:W0:Y:S01]  /*16e0*/  @P1 LDC.64 R10, c[0x0][0x288] ;  /* 0x0000a200ff0a1b82 */ /* 0x000e220000000a00 */
[----:B------:R-:W-:-:S13]  /*16f0*/  LOP3.LUT P6, RZ, R22, 0x20000, RZ, 0xc0, !PT ;  /* 0x0002000016ff7812 */ /* 0x000fda00078cc0ff */
[----:B------:R-:W1:Y:S01]  /*1700*/  @P6 LDC.64 R80, c[0x0][0x230] ;  /* 0x00008c00ff506b82 */ /* 0x000e620000000a00 */
[----:B0-----:R-:W-:Y:S01]  /*1710*/  @P1 IMAD R8, R9, R10, RZ ;  /* 0x0000000a09081224 */ /* 0x001fe200078e02ff */
[----:B------:R-:W-:-:S03]  /*1720*/  @P1 MOV R9, R69 ;  /* 0x0000004500091202 */ /* 0x000fc60000000f00 */
[----:B------:R-:W-:Y:S01]  /*1730*/  @P1 IMAD R11, R13, R11, R8 ;  /* 0x0000000b0d0b1224 */ /* 0x000fe200078e0208 */
[----:B------:R-:W-:-:S05]  /*1740*/  @P1 MOV R8, R70 ;  /* 0x0000004600081202 */ /* 0x000fca0000000f00 */
[----:B------:R-:W-:Y:S01]  /*1750*/  @P1 IMAD.WIDE.U32 R8, R13, R10, R8 ;  /* 0x0000000a0d081225 */ /* 0x000fe200078e0008 */
[----:B------:R-:W-:-:S04]  /*1760*/  IADD3 R13, R24, 0x90, RZ ;  /* 0x00000090180d7810 */ /* 0x000fc80007ffe0ff */
[----:B------:R-:W-:Y:S02]  /*1770*/  @P1 IADD3 R9, R9, R11, RZ ;  /* 0x0000000b09091210 */ /* 0x000fe40007ffe0ff */
[----:B------:R-:W0:Y:S01]  /*1780*/  @P1 LDC.64 R10, c[0x0][0x228] ;  /* 0x00008a00ff0a1b82 */ /* 0x000e220000000a00 */
[C---:B------:R-:W-:Y:S02]  /*1790*/  @P1 SHF.L.U32 R111, R8.reuse, 0x1, RZ ;  /* 0x00000001086f1819 */ /* 0x040fe400000006ff */
[----:B------:R-:W-:Y:S02]  /*17a0*/  @P1 SHF.L.U64.HI R8, R8, 0x1, R9 ;  /* 0x0000000108081819 */ /* 0x000fe40000010209 */
[----:B--2---:R-:W-:Y:S02]  /*17b0*/  @P1 IADD3 R112, P0, R111, R112, RZ ;  /* 0x000000706f701210 */ /* 0x004fe40007f1e0ff */
[----:B------:R-:W-:Y:S02]  /*17c0*/  SHF.R.S32.HI R9, RZ, 0x1f, R13 ;  /* 0x0000001fff097819 */ /* 0x000fe4000001140d */
[----:B------:R-:W-:-:S02]  /*17d0*/  @P1 IADD3.X R113, R8, R113, RZ, P0, !PT ;  /* 0x0000007108711210 */ /* 0x000fc400007fe4ff */
[----:B0-----:R-:W-:-:S04]  /*17e0*/  @P1 IADD3 R110, P0, R111, R10, RZ ;  /* 0x0000000a6f6e1210 */ /* 0x001fc80007f1e0ff */
[----:B------:R-:W-:Y:S02]  /*17f0*/  @P1 IADD3.X R111, R8, R11, RZ, P0, !PT ;  /* 0x0000000b086f1210 */ /* 0x000fe400007fe4ff */
[----:B------:R-:W0:Y:S01]  /*1800*/  @P6 LDC.64 R10, c[0x0][0x288] ;  /* 0x0000a200ff0a6b82 */ /* 0x000e220000000a00 */
[----:B------:R-:W-:-:S13]  /*1810*/  LOP3.LUT P1, RZ, R22, 0x10000, RZ, 0xc0, !PT ;  /* 0x0001000016ff7812 */ /* 0x000fda000782c0ff */
[----:B------:R-:W2:Y:S01]  /*1820*/  @P1 LDC.64 R82, c[0x0][0x230] ;  /* 0x00008c00ff521b82 */ /* 0x000ea20000000a00 */
        /* <DEDUP_REMOVED lines=40> */
[----:B------:R-:W-:-:S05]  /*1ab0*/  @P6 IMAD.WIDE.U32 R8, R13, R10, R8 ;  /* 0x0000000a0d086225 */ /* 0x000fca00078e0008 */
[----:B------:R-:W-:Y:S02]  /*1ac0*/  @P6 IADD3 R9, R9, R11, RZ ;  /* 0x0000000b09096210 */ /* 0x000fe40007ffe0ff */
[----:B------:R-:W0:Y:S01]  /*1ad0*/  @P6 LDC.64 R10, c[0x0][0x228] ;  /* 0x00008a00ff0a6b82 */ /* 0x000e220000000a00 */
[C---:B------:R-:W-:Y:S02]  /*1ae0*/  @P6 SHF.L.U32 R87, R8.reuse, 0x1, RZ ;  /* 0x0000000108576819 */ /* 0x040fe400000006ff */
[----:B------:R-:W-:Y:S02]  /*1af0*/  @P6 SHF.L.U64.HI R8, R8, 0x1, R9 ;  /* 0x0000000108086819 */ /* 0x000fe40000010209 */
[----:B-1----:R-:W-:-:S04]  /*1b00*/  @P6 IADD3 R106, P0, R87, R106, RZ ;  /* 0x0000006a576a6210 */ /* 0x002fc80007f1e0ff */
[----:B------:R-:W-:Y:S02]  /*1b10*/  @P6 IADD3.X R107, R8, R107, RZ, P0, !PT ;  /* 0x0000006b086b6210 */ /* 0x000fe400007fe4ff */
[----:B0-----:R-:W-:-:S04]  /*1b20*/  @P6 IADD3 R86, P0, R87, R10, RZ ;  /* 0x0000000a57566210 */ /* 0x001fc80007f1e0ff */
[----:B------:R-:W-:Y:S02]  /*1b30*/  @P6 IADD3.X R87, R8, R11, RZ, P0, !PT ;  /* 0x0000000b08576210 */ /* 0x000fe400007fe4ff */
[----:B------:R-:W0:Y:S01]  /*1b40*/  @P1 LDC.64 R8, c[0x0][0x288] ;  /* 0x0000a200ff081b82 */ /* 0x000e220000000a00 */
[----:B------:R-:W-:Y:S02]  /*1b50*/  SHF.R.S32.HI R11, RZ, 0x1f, R15 ;  /* 0x0000001fff0b7819 */ /* 0x000fe4000001140f */
[----:B------:R-:W-:-:S13]  /*1b60*/  LOP3.LUT P6, RZ, R22, 0x2000, RZ, 0xc0, !PT ;  /* 0x0000200016ff7812 */ /* 0x000fda00078cc0ff */
[----:B------:R-:W1:Y:S01]  /*1b70*/  @P6 LDC.64 R102, c[0x0][0x230] ;  /* 0x00008c00ff666b82 */ /* 0x000e620000000a00 */
[----:B0-----:R-:W-:Y:S01]  /*1b80*/  @P1 IMAD R10, R11, R8, RZ ;  /* 0x000000080b0a1224 */ /* 0x001fe200078e02ff */
[----:B------:R-:W-:-:S06]  /*1b90*/  @P1 MOV R11, R69 ;  /* 0x00000045000b1202 */ /* 0x000fcc0000000f00 */
        /* <DEDUP_REMOVED lines=9> */
[----:B--2---:R-:W-:-:S04]  /*1c30*/  @P1 IADD3 R104, P0, R89, R104, RZ ;  /* 0x0000006859681210 */ /* 0x004fc80007f1e0ff */
[----:B------:R-:W-:Y:S02]  /*1c40*/  @P1 IADD3.X R105, R8, R105, RZ, P0, !PT ;  /* 0x0000006908691210 */ /* 0x000fe400007fe4ff */
[----:B----4-:R-:W-:-:S04]  /*1c50*/  @P1 IADD3 R88, P0, R89, R10, RZ ;  /* 0x0000000a59581210 */ /* 0x010fc80007f1e0ff */
[----:B------:R-:W-:Y:S02]  /*1c60*/  @P1 IADD3.X R89, R8, R11, RZ, P0, !PT ;  /* 0x0000000b08591210 */ /* 0x000fe400007fe4ff */
[----:B------:R-:W2:Y:S01]  /*1c70*/  @P6 LDC.64 R8, c[0x0][0x288] ;  /* 0x0000a200ff086b82 */ /* 0x000ea20000000a00 */
[----:B------:R-:W-:Y:S02]  /*1c80*/  SHF.R.S32.HI R11, RZ, 0x1f, R15 ;  /* 0x0000001fff0b7819 */ /* 0x000fe4000001140f */
[----:B------:R-:W-:-:S13]  /*1c90*/  LOP3.LUT P1, RZ, R22, 0x1000, RZ, 0xc0, !PT ;  /* 0x0000100016ff7812 */ /* 0x000fda000782c0ff */
[----:B------:R-:W4:Y:S01]  /*1ca0*/  @P1 LDC.64 R100, c[0x0][0x230] ;  /* 0x00008c00ff641b82 */ /* 0x000f220000000a00 */
[----:B--2---:R-:W-:Y:S01]  /*1cb0*/  @P6 IMAD R10, R11, R8, RZ ;  /* 0x000000080b0a6224 */ /* 0x004fe200078e02ff */
[----:B------:R-:W-:-:S06]  /*1cc0*/  @P6 MOV R11, R69 ;  /* 0x00000045000b6202 */ /* 0x000fcc0000000f00 */
[----:B------:R-:W2:Y:S01]  /*1cd0*/  @P1 LDC.64 R92, c[0x0][0x228] ;  /* 0x00008a00ff5c1b82 */ /* 0x000ea20000000a00 */
[----:B------:R-:W-:Y:S01]  /*1ce0*/  @P6 IMAD R13, R15, R9, R10 ;  /* 0x000000090f0d6224 */ /* 0x000fe200078e020a */
[----:B------:R-:W-:-:S05]  /*1cf0*/  @P6 MOV R10, R70 ;  /* 0x00000046000a6202 */ /* 0x000fca0000000f00 */
[----:B------:R-:W-:-:S05]  /*1d00*/  @P6 IMAD.WIDE.U32 R8, R15, R8, R10 ;  /* 0x000000080f086225 */ /* 0x000fca00078e000a */
[----:B------:R-:W-:Y:S02]  /*1d10*/  @P6 IADD3 R11, R9, R13, RZ ;  /* 0x0000000d090b6210 */ /* 0x000fe40007ffe0ff */
[C---:B------:R-:W-:Y:S02]  /*1d20*/  @P6 SHF.L.U32 R9, R8.reuse, 0x1, RZ ;  /* 0x0000000108096819 */ /* 0x040fe400000006ff */
[----:B------:R-:W-:Y:S02]  /*1d30*/  @P6 SHF.L.U64.HI R8, R8, 0x1, R11 ;  /* 0x0000000108086819 */ /* 0x000fe4000001020b */
[----:B-1----:R-:W-:Y:S02]  /*1d40*/  @P6 IADD3 R102, P0, R9, R102, RZ ;  /* 0x0000006609666210 */ /* 0x002fe40007f1e0ff */
[----:B------:R-:W-:Y:S02]  /*1d50*/  IADD3 R13, R24, 0xe0, RZ ;  /* 0x000000e0180d7810 */ /* 0x000fe40007ffe0ff */
[----:B------:R-:W-:-:S02]  /*1d60*/  @P6 IADD3.X R103, R8, R103, RZ, P0, !PT ;  /* 0x0000006708676210 */ /* 0x000fc400007fe4ff */
[----:B0-----:R-:W-:Y:S02]  /*1d70*/  @P6 IADD3 R90, P0, R9, R90, RZ ;  /* 0x0000005a095a6210 */ /* 0x001fe40007f1e0ff */
[----:B------:R-:W-:Y:S02]  /*1d80*/  SHF.R.S32.HI R11, RZ, 0x1f, R13 ;  /* 0x0000001fff0b7819 */ /* 0x000fe4000001140d */
[----:B------:R-:W-:Y:S02]  /*1d90*/  @P6 IADD3.X R91, R8, R91, RZ, P0, !PT ;  /* 0x0000005b085b6210 */ /* 0x000fe400007fe4ff */
[----:B------:R-:W0:Y:S01]  /*1da0*/  @P1 LDC.64 R8, c[0x0][0x288] ;  /* 0x0000a200ff081b82 */ /* 0x000e220000000a00 */
[----:B------:R-:W-:-:S13]  /*1db0*/  LOP3.LUT P6, RZ, R22, 0x800, RZ, 0xc0, !PT ;  /* 0x0000080016ff7812 */ /* 0x000fda00078cc0ff */
[----:B------:R-:W1:Y:S08]  /*1dc0*/  @P6 LDC.64 R98, c[0x0][0x230] ;  /* 0x00008c00ff626b82 */ /* 0x000e700000000a00 */
[----:B------:R-:W3:Y:S01]  /*1dd0*/  @P6 LDC.64 R94, c[0x0][0x228] ;  /* 0x00008a00ff5e6b82 */ /* 0x000ee20000000a00 */
[----:B0-----:R-:W-:Y:S01]  /*1de0*/  @P1 IMAD R10, R11, R8, RZ ;  /* 0x000000080b0a1224 */ /* 0x001fe200078e02ff */
[----:B------:R-:W-:-:S03]  /*1df0*/  @P1 MOV R11, R69 ;  /* 0x00000045000b1202 */ /* 0x000fc60000000f00 */
[----:B------:R-:W-:Y:S01]  /*1e00*/  @P1 IMAD R9, R13, R9, R10 ;  /* 0x000000090d091224 */ /* 0x000fe200078e020a */
[----:B------:R-:W-:-:S05]  /*1e10*/  @P1 MOV R10, R70 ;  /* 0x00000046000a1202 */ /* 0x000fca0000000f00 */
[----:B------:R-:W-:Y:S01]  /*1e20*/  @P1 IMAD.WIDE.U32 R10, R13, R8, R10 ;  /* 0x000000080d0a1225 */ /* 0x000fe200078e000a */
[----:B------:R-:W-:-:S04]  /*1e30*/  IADD3 R13, R24, 0xf0, RZ ;  /* 0x000000f0180d7810 */ /* 0x000fc80007ffe0ff */
[----:B------:R-:W-:Y:S02]  /*1e40*/  @P1 IADD3 R11, R11, R9, RZ ;  /* 0x000000090b0b1210 */ /* 0x000fe40007ffe0ff */
[C---:B------:R-:W-:Y:S02]  /*1e50*/  @P1 SHF.L.U32 R9, R10.reuse, 0x1, RZ ;  /* 0x000000010a091819 */ /* 0x040fe400000006ff */
[----:B------:R-:W-:Y:S02]  /*1e60*/  @P1 SHF.L.U64.HI R10, R10, 0x1, R11 ;  /* 0x000000010a0a1819 */ /* 0x000fe4000001020b */
[----:B----4-:R-:W-:Y:S02]  /*1e70*/  @P1 IADD3 R100, P0, R9, R100, RZ ;  /* 0x0000006409641210 */ /* 0x010fe40007f1e0ff */
[----:B------:R-:W-:Y:S02]  /*1e80*/  SHF.R.S32.HI R11, RZ, 0x1f, R13 ;  /* 0x0000001fff0b7819 */ /* 0x000fe4000001140d */
[----:B------:R-:W-:-:S02]  /*1e90*/  @P1 IADD3.X R101, R10, R101, RZ, P0, !PT ;  /* 0x000000650a651210 */ /* 0x000fc400007fe4ff */
[----:B--2---:R-:W-:Y:S02]  /*1ea0*/  @P1 IADD3 R92, P0, R9, R92, RZ ;  /* 0x0000005c095c1210 */ /* 0x004fe40007f1e0ff */
[----:B------:R-:W0:Y:S02]  /*1eb0*/  @P6 LDC.64 R8, c[0x0][0x288] ;  /* 0x0000a200ff086b82 */ /* 0x000e240000000a00 */
[----:B------:R-:W-:Y:S02]  /*1ec0*/  @P1 IADD3.X R93, R10, R93, RZ, P0, !PT ;  /* 0x0000005d0a5d1210 */ /* 0x000fe400007fe4ff */
[----:B------:R-:W-:-:S13]  /*1ed0*/  LOP3.LUT P1, RZ, R22, 0x400, RZ, 0xc0, !PT ;  /* 0x0000040016ff7812 */ /* 0x000fda000782c0ff */
[----:B------:R-:W2:Y:S01]  /*1ee0*/  @P1 LDC.64 R96, c[0x0][0x230] ;  /* 0x00008c00ff601b82 */ /* 0x000ea20000000a00 */
[----:B0-----:R-:W-:Y:S01]  /*1ef0*/  @P6 IMAD R10, R11, R8, RZ ;  /* 0x000000080b0a6224 */ /* 0x001fe200078e02ff */
[----:B------:R-:W-:-:S06]  /*1f00*/  @P6 MOV R11, R69 ;  /* 0x00000045000b6202 */ /* 0x000fcc0000000f00 */
[----:B------:R-:W0:Y:S01]  /*1f10*/  @P1 LDC.64 R78, c[0x0][0x228] ;  /* 0x00008a00ff4e1b82 */ /* 0x000e220000000a00 */
[----:B------:R-:W-:Y:S01]  /*1f20*/  @P6 IMAD R9, R13, R9, R10 ;  /* 0x000000090d096224 */ /* 0x000fe200078e020a */
[----:B------:R-:W-:-:S05]  /*1f30*/  @P6 MOV R10, R70 ;  /* 0x00000046000a6202 */ /* 0x000fca0000000f00 */
[----:B------:R-:W-:Y:S01]  /*1f40*/  @P6 IMAD.WIDE.U32 R10, R13, R8, R10 ;  /* 0x000000080d0a6225 */ /* 0x000fe200078e000a */
[----:B------:R-:W-:-:S04]  /*1f50*/  IADD3 R13, R24, 0x100, RZ ;  /* 0x00000100180d7810 */ /* 0x000fc80007ffe0ff */
[----:B------:R-:W-:Y:S02]  /*1f60*/  @P6 IADD3 R11, R11, R9, RZ ;  /* 0x000000090b0b6210 */ /* 0x000fe40007ffe0ff */
[C---:B------:R-:W-:Y:S02]  /*1f70*/  @P6 SHF.L.U32 R9, R10.reuse, 0x1, RZ ;  /* 0x000000010a096819 */ /* 0x040fe400000006ff */
[----:B------:R-:W-:Y:S02]  /*1f80*/  @P6 SHF.L.U64.HI R10, R10, 0x1, R11 ;  /* 0x000000010a0a6819 */ /* 0x000fe4000001020b */
[----:B-1----:R-:W-:Y:S02]  /*1f90*/  @P6 IADD3 R98, P0, R9, R98, RZ ;  /* 0x0000006209626210 */ /* 0x002fe40007f1e0ff */
[----:B------:R-:W-:Y:S02]  /*1fa0*/  SHF.R.S32.HI R11, RZ, 0x1f, R13 ;  /* 0x0000001fff0b7819 */ /* 0x000fe4000001140d */
[----:B------:R-:W-:-:S02]  /*1fb0*/  @P6 IADD3.X R99, R10, R99, RZ, P0, !PT ;  /* 0x000000630a636210 */ /* 0x000fc400007fe4ff */
[----:B---3--:R-:W-:Y:S02]  /*1fc0*/  @P6 IADD3 R94, P0, R9, R94, RZ ;  /* 0x0000005e095e6210 */ /* 0x008fe40007f1e0ff */
[----:B------:R-:W1:Y:S02]  /*1fd0*/  @P1 LDC.64 R8, c[0x0][0x288] ;  /* 0x0000a200ff081b82 */ /* 0x000e640000000a00 */
[----:B------:R-:W-:Y:S02]  /*1fe0*/  @P6 IADD3.X R95, R10, R95, RZ, P0, !PT ;  /* 0x0000005f0a5f6210 */ /* 0x000fe400007fe4ff */
[----:B------:R-:W-:-:S13]  /*1ff0*/  LOP3.LUT P6, RZ, R22, 0x200, RZ, 0xc0, !PT ;  /* 0x0000020016ff7812 */ /* 0x000fda00078cc0ff */
[----:B------:R-:W3:Y:S01]  /*2000*/  @P6 LDC.64 R76, c[0x0][0x230] ;  /* 0x00008c00ff4c6b82 */ /* 0x000ee20000000a00 */
[----:B-1----:R-:W-:Y:S01]  /*2010*/  @P1 IMAD R10, R11, R8, RZ ;  /* 0x000000080b0a1224 */ /* 0x002fe200078e02ff */
[----:B------:R-:W-:-:S06]  /*2020*/  @P1 MOV R11, R69 ;  /* 0x00000045000b1202 */ /* 0x000fcc0000000f00 */
[----:B------:R-:W1:Y:S01]  /*2030*/  @P6 LDC.64 R74, c[0x0][0x228] ;  /* 0x00008a00ff4a6b82 */ /* 0x000e620000000a00 */
[----:B------:R-:W-:Y:S01]  /*2040*/  @P1 IMAD R9, R13, R9, R10 ;  /* 0x000000090d091224 */ /* 0x000fe200078e020a */
[----:B------:R-:W-:-:S05]  /*2050*/  @P1 MOV R10, R70 ;  /* 0x00000046000a1202 */ /* 0x000fca0000000f00 */
[----:B------:R-:W-:Y:S01]  /*2060*/  @P1 IMAD.WIDE.U32 R10, R13, R8, R10 ;  /* 0x000000080d0a1225 */ /* 0x000fe200078e000a */
[----:B------:R-:W-:-:S04]  /*2070*/  IADD3 R13, R24, 0x110, RZ ;  /* 0x00000110180d7810 */ /* 0x000fc80007ffe0ff */
[----:B------:R-:W-:Y:S02]  /*2080*/  @P1 IADD3 R11, R11, R9, RZ ;  /* 0x000000090b0b1210 */ /* 0x000fe40007ffe0ff */
[C---:B------:R-:W-:Y:S02]  /*2090*/  @P1 SHF.L.U32 R9, R10.reuse, 0x1, RZ ;  /* 0x000000010a091819 */ /* 0x040fe400000006ff */
[----:B------:R-:W-:Y:S02]  /*20a0*/  @P1 SHF.L.U64.HI R10, R10, 0x1, R11 ;  /* 0x000000010a0a1819 */ /* 0x000fe4000001020b */
[----:B--2---:R-:W-:Y:S02]  /*20b0*/  @P1 IADD3 R96, P0, R9, R96, RZ ;  /* 0x0000006009601210 */ /* 0x004fe40007f1e0ff */
[----:B------:R-:W-:Y:S02]  /*20c0*/  SHF.R.S32.HI R11, RZ, 0x1f, R13 ;  /* 0x0000001fff0b7819 */ /* 0x000fe4000001140d */
[----:B------:R-:W-:-:S02]  /*20d0*/  @P1 IADD3.X R97, R10, R97, RZ, P0, !PT ;  /* 0x000000610a611210 */ /* 0x000fc400007fe4ff */
[----:B0-----:R-:W-:Y:S02]  /*20e0*/  @P1 IADD3 R78, P0, R9, R78, RZ ;  /* 0x0000004e094e1210 */ /* 0x001fe40007f1e0ff */
        /* <DEDUP_REMOVED lines=14> */
[----:B---3--:R-:W-:Y:S02]  /*21d0*/  @P6 IADD3 R76, P0, R9, R76, RZ ;  /* 0x0000004c094c6210 */ /* 0x008fe40007f1e0ff */
[----:B------:R-:W-:Y:S02]  /*21e0*/  SHF.R.S32.HI R11, RZ, 0x1f, R13 ;  /* 0x0000001fff0b7819 */ /* 0x000fe4000001140d */
[----:B------:R-:W-:-:S02]  /*21f0*/  @P6 IADD3.X R77, R10, R77, RZ, P0, !PT ;  /* 0x0000004d0a4d6210 */ /* 0x000fc400007fe4ff */
[----:B-1----:R-:W-:Y:S02]  /*2200*/  @P6 IADD3 R74, P0, R9, R74, RZ ;  /* 0x0000004a094a6210 */ /* 0x002fe40007f1e0ff */
[----:B------:R-:W1:Y:S02]  /*2210*/  @P1 LDC.64 R8, c[0x0][0x288] ;  /* 0x0000a200ff081b82 */ /* 0x000e640000000a00 */
[----:B------:R-:W-:Y:S02]  /*2220*/  @P6 IADD3.X R75, R10, R75, RZ, P0, !PT ;  /* 0x0000004b0a4b6210 */ /* 0x000fe400007fe4ff */
[C---:B------:R-:W-:Y:S02]  /*2230*/  LOP3.LUT P6, RZ, R22.reuse, 0x80, RZ, 0xc0, !PT ;  /* 0x0000008016ff7812 */ /* 0x040fe400078cc0ff */
[----:B------:R-:W-:-:S04]  /*2240*/  LOP3.LUT R22, R22, 0xffbfffff, RZ, 0xc0, !PT ;  /* 0xffbfffff16167812 */ /* 0x000fc800078ec0ff */
[----:B------:R-:W-:-:S07]  /*2250*/  @P5 LOP3.LUT R22, R22, 0x400000, RZ, 0xfc, !PT ;  /* 0x0040000016165812 */ /* 0x000fce00078efcff */
[----:B------:R-:W3:Y:S01]  /*2260*/  @P6 LDC.64 R64, c[0x0][0x230] ;  /* 0x00008c00ff406b82 */ /* 0x000ee20000000a00 */
        /* <DEDUP_REMOVED lines=15> */
[----:B------:R-:W-:Y:S02]  /*2360*/  ISETP.NE.AND P1, PT, R0, RZ, PT ;  /* 0x000000ff0000720c */ /* 0x000fe40003f25270 */
[----:B------:R-:W-:-:S11]  /*2370*/  @P6 MOV R10, R70 ;  /* 0x00000046000a6202 */ /* 0x000fd60000000f00 */
[----:B------:R-:W2:Y:S01]  /*2380*/  @P1 LDC.64 R44, c[0x0][0x230] ;  /* 0x00008c00ff2c1b82 */ /* 0x000ea20000000a00 */
[----:B0-----:R-:W-:Y:S01]  /*2390*/  @P6 IMAD R0, R11, R8, RZ ;  /* 0x000000080b006224 */ /* 0x001fe200078e02ff */
[----:B------:R-:W-:-:S03]  /*23a0*/  @P6 MOV R11, R69 ;  /* 0x00000045000b6202 */ /* 0x000fc60000000f00 */
        /* <DEDUP_REMOVED lines=8> */
[----:B-1----:R-:W-:Y:S02]  /*2430*/  @P6 IADD3 R62, P0, R9, R62, RZ ;  /* 0x0000003e093e6210 */ /* 0x002fe40007f1e0ff */
[----:B------:R-:W0:Y:S02]  /*2440*/  @P5 LDC.64 R8, c[0x0][0x288] ;  /* 0x0000a200ff085b82 */ /* 0x000e240000000a00 */
[----:B------:R-:W-:Y:S02]  /*2450*/  @P6 IADD3.X R63, R10, R63, RZ, P0, !PT ;  /* 0x0000003f0a3f6210 */ /* 0x000fe400007fe4ff */
[----:B------:R-:W-:Y:S01]  /*2460*/  @P5 MOV R10, R70 ;  /* 0x00000046000a5202 */ /* 0x000fe20000000f00 */
[----:B0-----:R-:W-:-:S04]  /*2470*/  @P5 IMAD R0, R155, R8, RZ ;  /* 0x000000089b005224 */ /* 0x001fc800078e02ff */
[----:B------:R-:W-:-:S04]  /*2480*/  @P5 IMAD.WIDE.U32 R10, R143, R8, R10 ;  /* 0x000000088f0a5225 */ /* 0x000fc800078e000a */
[----:B------:R-:W-:-:S05]  /*2490*/  @P5 IMAD R9, R143, R9, R0 ;  /* 0x000000098f095224 */ /* 0x000fca00078e0200 */
[----:B------:R-:W-:Y:S02]  /*24a0*/  @P5 IADD3 R11, R11, R9, RZ ;  /* 0x000000090b0b5210 */ /* 0x000fe40007ffe0ff */
[C---:B------:R-:W-:Y:S02]  /*24b0*/  @P5 SHF.L.U32 R9, R10.reuse, 0x1, RZ ;  /* 0x000000010a095819 */ /* 0x040fe400000006ff */
[----:B------:R-:W-:Y:S02]  /*24c0*/  @P5 SHF.L.U64.HI R10, R10, 0x1, R11 ;  /* 0x000000010a0a5819 */ /* 0x000fe4000001020b */
[----:B------:R-:W-:Y:S02]  /*24d0*/  @P5 IADD3 R60, P0, R9, R60, RZ ;  /* 0x0000003c093c5210 */ /* 0x000fe40007f1e0ff */
[----:B------:R-:W-:Y:S02]  /*24e0*/  @P4 MOV R11, R69 ;  /* 0x00000045000b4202 */ /* 0x000fe40000000f00 */
[----:B------:R-:W-:-:S02]  /*24f0*/  @P5 IADD3.X R61, R10, R61, RZ, P0, !PT ;  /* 0x0000003d0a3d5210 */ /* 0x000fc400007fe4ff */
[----:B------:R-:W-:Y:S02]  /*2500*/  @P5 IADD3 R58, P0, R9, R58, RZ ;  /* 0x0000003a093a5210 */ /* 0x000fe40007f1e0ff */
[----:B------:R-:W0:Y:S02]  /*2510*/  @P4 LDC.64 R8, c[0x0][0x288] ;  /* 0x0000a200ff084b82 */ /* 0x000e240000000a00 */
[----:B------:R-:W-:Y:S02]  /*2520*/  @P5 IADD3.X R59, R10, R59, RZ, P0, !PT ;  /* 0x0000003b0a3b5210 */ /* 0x000fe400007fe4ff */
[----:B------:R-:W-:Y:S02]  /*2530*/  @P4 MOV R10, R70 ;  /* 0x00000046000a4202 */ /* 0x000fe40000000f00 */
[C---:B------:R-:W-:Y:S02]  /*2540*/  LOP3.LUT P5, RZ, R22.reuse, 0x100000, RZ, 0xc0, !PT ;  /* 0x0010000016ff7812 */ /* 0x040fe400078ac0ff */
[----:B------:R-:W-:-:S04]  /*2550*/  LOP3.LUT R22, R22, 0xff7fffff, RZ, 0xc0, !PT ;  /* 0xff7fffff16167812 */ /* 0x000fc800078ec0ff */
[----:B------:R-:W-:Y:S01]  /*2560*/  @P4 LOP3.LUT R22, R22, 0x800000, RZ, 0xfc, !PT ;  /* 0x0080000016164812 */ /* 0x000fe200078efcff */
[-C--:B0-----:R-:W-:Y:S02]  /*2570*/  @P4 IMAD R0, R154, R8.reuse, RZ ;  /* 0x000000089a004224 */ /* 0x081fe400078e02ff */
[----:B------:R-:W-:-:S04]  /*2580*/  @P4 IMAD.WIDE.U32 R10, R142, R8, R10 ;  /* 0x000000088e0a4225 */ /* 0x000fc800078e000a */
[----:B------:R-:W-:-:S05]  /*2590*/  @P4 IMAD R9, R142, R9, R0 ;  /* 0x000000098e094224 */ /* 0x000fca00078e0200 */
[----:B------:R-:W-:Y:S02]  /*25a0*/  @P4 IADD3 R11, R11, R9, RZ ;  /* 0x000000090b0b4210 */ /* 0x000fe40007ffe0ff */
[C---:B------:R-:W-:Y:S02]  /*25b0*/  @P4 SHF.L.U32 R9, R10.reuse, 0x1, RZ ;  /* 0x000000010a094819 */ /* 0x040fe400000006ff */
[----:B------:R-:W-:Y:S02]  /*25c0*/  @P4 SHF.L.U64.HI R10, R10, 0x1, R11 ;  /* 0x000000010a0a4819 */ /* 0x000fe4000001020b */
[----:B------:R-:W0:Y:S01]  /*25d0*/  LDC R11, c[0x0][0x2ac] ;  /* 0x0000ab00ff0b7b82 */ /* 0x000e220000000800 */
[----:B------:R-:W-:-:S04]  /*25e0*/  @P4 IADD3 R56, P0, R9, R56, RZ ;  /* 0x0000003809384210 */ /* 0x000fc80007f1e0ff */
[----:B------:R-:W-:Y:S02]  /*25f0*/  @P4 IADD3.X R57, R10, R57, RZ, P0, !PT ;  /* 0x000000390a394210 */ /* 0x000fe400007fe4ff */
[----:B------:R-:W-:Y:S01]  /*2600*/  @P4 IADD3 R54, P0, R9, R54, RZ ;  /* 0x0000003609364210 */ /* 0x000fe20007f1e0ff */
[----:B------:R-:W-:-:S03]  /*2610*/  IMAD.WIDE.U32 R8, R25, -0x55555555, RZ ;  /* 0xaaaaaaab19087825 */ /* 0x000fc600078e00ff */
[----:B------:R-:W-:Y:S02]  /*2620*/  @P4 IADD3.X R55, R10, R55, RZ, P0, !PT ;  /* 0x000000370a374210 */ /* 0x000fe400007fe4ff */
[----:B------:R-:W-:Y:S02]  /*2630*/  SHF.R.U32.HI R0, RZ, 0x4, R9 ;  /* 0x00000004ff007819 */ /* 0x000fe40000011609 */
[----:B------:R-:W-:-:S03]  /*2640*/  LOP3.LUT P4, RZ, R22, 0x20, RZ, 0xc0, !PT ;  /* 0x0000002016ff7812 */ /* 0x000fc6000788c0ff */
[----:B0-----:R-:W-:-:S05]  /*2650*/  IMAD R0, R11, UR7, R0 ;  /* 0x000000070b007c24 */ /* 0x001fca000f8e0200 */
        /* <DEDUP_REMOVED lines=17> */
[----:B------:R-:W-:-:S05]  /*2770*/  @P0 IADD3.X R9, R12, R9, RZ, P6, !PT ;  /* 0x000000090c090210 */ /* 0x000fca00037fe4ff */
[----:B------:R-:W5:Y:S01]  /*2780*/  @P0 LDG.E R21, desc[UR8][R8.64] ;  /* 0x0000000808150981 */ /* 0x000f62000c1e1900 */
[----:B0-----:R-:W-:-:S04]  /*2790*/  @P0 IADD3 R10, P6, R13, R10, RZ ;  /* 0x0000000a0d0a0210 */ /* 0x001fc80007fde0ff */
[----:B------:R-:W-:Y:S02]  /*27a0*/  @P0 IADD3.X R11, R12, R11, RZ, P6, !PT ;  /* 0x0000000b0c0b0210 */ /* 0x000fe400037fe4ff */
[----:B------:R-:W-:-:S03]  /*27b0*/  IADD3 R12, R0, 0x1a0, RZ ;  /* 0x000001a0000c7810 */ /* 0x000fc60007ffe0ff */
[----:B------:R0:W5:Y:S01]  /*27c0*/  @P0 LDG.E R20, desc[UR8][R10.64] ;  /* 0x000000080a140981 */ /* 0x000162000c1e1900 */
[----:B------:R-:W-:Y:S02]  /*27d0*/  SHF.R.S32.HI R13, RZ, 0x1f, R12 ;  /* 0x0000001fff0d7819 */ /* 0x000fe4000001140c */
[----:B------:R-:W-:-:S04]  /*27e0*/  ISETP.GE.U32.AND P0, PT, R12, UR12, PT ;  /* 0x0000000c0c007c0c */ /* 0x000fc8000bf06070 */
[----:B------:R-:W-:-:S04]  /*27f0*/  ISETP.GE.AND.EX P0, PT, R13, UR13, PT, P0 ;  /* 0x0000000d0d007c0c */ /* 0x000fc8000bf06300 */
[----:B------:R-:W-:-:S13]  /*2800*/  ISETP.LT.U32.AND P0, PT, R25, 0x180, !P0 ;  /* 0x000001801900780c */ /* 0x000fda0004701070 */
[----:B0-----:R-:W0:Y:S01]  /*2810*/  @P0 LDC.64 R10, c[0x0][0x288] ;  /* 0x0000a200ff0a0b82 */ /* 0x001e220000000a00 */
        /* <DEDUP_REMOVED lines=22> */
[----:B------:R-:W-:Y:S02]  /*2980*/  SHF.R.S32.HI R14, RZ, 0x1f, R136 ;  /* 0x0000001fff0e7819 */ /* 0x000fe40000011488 */
[----:B------:R-:W-:-:S05]  /*2990*/  @P0 MOV R13, R69 ;  /* 0x00000045000d0202 */ /* 0x000fca0000000f00 */
        /* <DEDUP_REMOVED lines=32> */
[----:B------:R-:W-:Y:S02]  /*2ba0*/  CS2R R14, SRZ ;  /* 0x00000000000e7805 */ /* 0x000fe4000001ff00 */
[----:B------:R-:W-:-:S05]  /*2bb0*/  @P0 IADD3.X R9, R12, R9, RZ, P6, !PT ;  /* 0x000000090c090210 */ /* 0x000fca00037fe4ff */
[----:B------:R1:W5:Y:S02]  /*2bc0*/  @P0 LDG.E R15, desc[UR8][R8.64] ;  /* 0x00000008080f0981 */ /* 0x000364000c1e1900 */
[----:B-1----:R-:W1:Y:S01]  /*2bd0*/  @P3 LDC.64 R8, c[0x0][0x288] ;  /* 0x0000a200ff083b82 */ /* 0x002e620000000a00 */
[----:B0-----:R-:W-:-:S04]  /*2be0*/  @P0 IADD3 R10, P6, R13, R10, RZ ;  /* 0x0000000a0d0a0210 */ /* 0x001fc80007fde0ff */
[----:B------:R-:W-:-:S05]  /*2bf0*/  @P0 IADD3.X R11, R12, R11, RZ, P6, !PT ;  /* 0x0000000b0c0b0210 */ /* 0x000fca00037fe4ff */
[----:B------:R0:W5:Y:S02]  /*2c00*/  @P0 LDG.E R14, desc[UR8][R10.64] ;  /* 0x000000080a0e0981 */ /* 0x000164000c1e1900 */
[----:B0-----:R-:W-:Y:S01]  /*2c10*/  @P3 MOV R10, R70 ;  /* 0x00000046000a3202 */ /* 0x001fe20000000f00 */
[----:B-1----:R-:W-:Y:S01]  /*2c20*/  @P3 IMAD R12, R153, R8, RZ ;  /* 0x00000008990c3224 */ /* 0x002fe200078e02ff */
[----:B------:R-:W-:-:S03]  /*2c30*/  @P3 MOV R11, R69 ;  /* 0x00000045000b3202 */ /* 0x000fc60000000f00 */
[C---:B------:R-:W-:Y:S02]  /*2c40*/  @P3 IMAD R37, R141.reuse, R9, R12 ;  /* 0x000000098d253224 */ /* 0x040fe400078e020c */
[----:B------:R-:W-:Y:S02]  /*2c50*/  @P3 IMAD.WIDE.U32 R10, R141, R8, R10 ;  /* 0x000000088d0a3225 */ /* 0x000fe400078e000a */
[----:B------:R-:W0:Y:S03]  /*2c60*/  @P2 LDC.64 R8, c[0x0][0x288] ;  /* 0x0000a200ff082b82 */ /* 0x000e260000000a00 */
[----:B------:R-:W-:Y:S02]  /*2c70*/  @P3 IADD3 R37, R11, R37, RZ ;  /* 0x000000250b253210 */ /* 0x000fe40007ffe0ff */
[C---:B------:R-:W-:Y:S02]  /*2c80*/  @P3 SHF.L.U32 R13, R10.reuse, 0x1, RZ ;  /* 0x000000010a0d3819 */ /* 0x040fe400000006ff */
[----:B------:R-:W-:-:S02]  /*2c90*/  @P3 SHF.L.U64.HI R12, R10, 0x1, R37 ;  /* 0x000000010a0c3819 */ /* 0x000fc40000010225 */
[----:B------:R-:W-:Y:S01]  /*2ca0*/  @P2 MOV R11, R69 ;  /* 0x00000045000b2202 */ /* 0x000fe20000000f00 */
[----:B------:R-:W1:Y:S01]  /*2cb0*/  @P1 LDC.64 R36, c[0x0][0x228] ;  /* 0x00008a00ff241b82 */ /* 0x000e620000000a00 */
[----:B------:R-:W-:Y:S01]  /*2cc0*/  @P3 IADD3 R52, P0, R13, R52, RZ ;  /* 0x000000340d343210 */ /* 0x000fe20007f1e0ff */
[----:B0-----:R-:W-:-:S04]  /*2cd0*/  @P2 IMAD R10, R152, R8, RZ ;  /* 0x00000008980a2224 */ /* 0x001fc800078e02ff */
[----:B------:R-:W-:Y:S01]  /*2ce0*/  @P2 IMAD R9, R140, R9, R10 ;  /* 0x000000098c092224 */ /* 0x000fe200078e020a */
[----:B------:R-:W-:-:S05]  /*2cf0*/  @P2 MOV R10, R70 ;  /* 0x00000046000a2202 */ /* 0x000fca0000000f00 */
[----:B------:R-:W-:Y:S01]  /*2d00*/  @P2 IMAD.WIDE.U32 R10, R140, R8, R10 ;  /* 0x000000088c0a2225 */ /* 0x000fe200078e000a */
[----:B------:R-:W-:Y:S02]  /*2d10*/  @P3 IADD3.X R53, R12, R53, RZ, P0, !PT ;  /* 0x000000350c353210 */ /* 0x000fe400007fe4ff */
[----:B------:R-:W-:Y:S02]  /*2d20*/  @P3 IADD3 R50, P0, R13, R50, RZ ;  /* 0x000000320d323210 */ /* 0x000fe40007f1e0ff */
[----:B------:R-:W-:Y:S02]  /*2d30*/  @P2 IADD3 R11, R11, R9, RZ ;  /* 0x000000090b0b2210 */ /* 0x000fe40007ffe0ff */
[----:B------:R-:W-:Y:S02]  /*2d40*/  @P2 SHF.L.U32 R9, R10, 0x1, RZ ;  /* 0x000000010a092819 */ /* 0x000fe400000006ff */
[----:B------:R-:W-:Y:S02]  /*2d50*/  @P3 IADD3.X R51, R12, R51, RZ, P0, !PT ;  /* 0x000000330c333210 */ /* 0x000fe400007fe4ff */
[----:B------:R-:W-:-:S02]  /*2d60*/  @P2 SHF.L.U64.HI R10, R10, 0x1, R11 ;  /* 0x000000010a0a2819 */ /* 0x000fc4000001020b */
[----:B------:R-:W-:-:S04]  /*2d70*/  @P2 IADD3 R48, P0, R9, R48, RZ ;  /* 0x0000003009302210 */ /* 0x000fc80007f1e0ff */
[C---:B------:R-:W-:Y:S02]  /*2d80*/  @P2 IADD3.X R49, R10.reuse, R49, RZ, P0, !PT ;  /* 0x000000310a312210 */ /* 0x040fe400007fe4ff */
[----:B------:R-:W-:Y:S02]  /*2d90*/  @P2 IADD3 R46, P0, R9, R46, RZ ;  /* 0x0000002e092e2210 */ /* 0x000fe40007f1e0ff */
[----:B------:R-:W0:Y:S02]  /*2da0*/  @P1 LDC.64 R8, c[0x0][0x288] ;  /* 0x0000a200ff081b82 */ /* 0x000e240000000a00 */
[----:B------:R-:W-:Y:S02]  /*2db0*/  @P2 IADD3.X R47, R10, R47, RZ, P0, !PT ;  /* 0x0000002f0a2f2210 */ /* 0x000fe400007fe4ff */
[----:B------:R-:W-:Y:S01]  /*2dc0*/  @P1 MOV R11, R69 ;  /* 0x00000045000b1202 */ /* 0x000fe20000000f00 */
[----:B0-----:R-:W-:-:S04]  /*2dd0*/  @P1 IMAD R10, R151, R8, RZ ;  /* 0x00000008970a1224 */ /* 0x001fc800078e02ff */
[----:B------:R-:W-:Y:S01]  /*2de0*/  @P1 IMAD R9, R139, R9, R10 ;  /* 0x000000098b091224 */ /* 0x000fe200078e020a */
[----:B------:R-:W-:-:S05]  /*2df0*/  @P1 MOV R10, R70 ;  /* 0x00000046000a1202 */ /* 0x000fca0000000f00 */
[----:B------:R-:W-:-:S05]  /*2e00*/  @P1 IMAD.WIDE.U32 R10, R139, R8, R10 ;  /* 0x000000088b0a1225 */ /* 0x000fca00078e000a */
[----:B------:R-:W-:Y:S02]  /*2e10*/  @P1 IADD3 R9, R11, R9, RZ ;  /* 0x000000090b091210 */ /* 0x000fe40007ffe0ff */
[C---:B------:R-:W-:Y:S02]  /*2e20*/  @P1 SHF.L.U32 R11, R10.reuse, 0x1, RZ ;  /* 0x000000010a0b1819 */ /* 0x040fe400000006ff */
[----:B------:R-:W-:Y:S02]  /*2e30*/  @P1 SHF.L.U64.HI R8, R10, 0x1, R9 ;  /* 0x000000010a081819 */ /* 0x000fe40000010209 */
[----:B--2---:R-:W-:-:S04]  /*2e40*/  @P1 IADD3 R44, P0, R11, R44, RZ ;  /* 0x0000002c0b2c1210 */ /* 0x004fc80007f1e0ff */
[----:B------:R-:W-:Y:S02]  /*2e50*/  @P1 IADD3.X R45, R8, R45, RZ, P0, !PT ;  /* 0x0000002d082d1210 */ /* 0x000fe400007fe4ff */
[----:B-1----:R-:W-:-:S04]  /*2e60*/  @P1 IADD3 R36, P0, R11, R36, RZ ;  /* 0x000000240b241210 */ /* 0x002fc80007f1e0ff */
[----:B------:R-:W-:Y:S02]  /*2e70*/  @P1 IADD3.X R37, R8, R37, RZ, P0, !PT ;  /* 0x0000002508251210 */ /* 0x000fe400007fe4ff */
[----:B------:R-:W-:-:S04]  /*2e80*/  IADD3 R8, R0, 0x1d0, RZ ;  /* 0x000001d000087810 */ /* 0x000fc80007ffe0ff */
[----:B------:R-:W-:Y:S02]  /*2e90*/  SHF.R.S32.HI R9, RZ, 0x1f, R8 ;  /* 0x0000001fff097819 */ /* 0x000fe40000011408 */
[----:B------:R-:W-:-:S04]  /*2ea0*/  ISETP.GE.U32.AND P0, PT, R8, UR12, PT ;  /* 0x0000000c08007c0c */ /* 0x000fc8000bf06070 */
[----:B------:R-:W-:-:S04]  /*2eb0*/  ISETP.GE.AND.EX P0, PT, R9, UR13, PT, P0 ;  /* 0x0000000d09007c0c */ /* 0x000fc8000bf06300 */
[----:B------:R-:W-:-:S13]  /*2ec0*/  ISETP.LT.U32.AND P0, PT, R25, 0x180, !P0 ;  /* 0x000001801900780c */ /* 0x000fda0004701070 */
[----:B------:R-:W0:Y:S01]  /*2ed0*/  @P0 LDC.64 R8, c[0x0][0x288] ;  /* 0x0000a200ff080b82 */ /* 0x000e220000000a00 */
[----:B------:R-:W-:Y:S01]  /*2ee0*/  @P0 MOV R11, R69 ;  /* 0x00000045000b0202 */ /* 0x000fe20000000f00 */
[----:B0-----:R-:W-:-:S04]  /*2ef0*/  @P0 IMAD R10, R164, R8, RZ ;  /* 0x00000008a40a0224 */ /* 0x001fc800078e02ff */
[----:B------:R-:W-:Y:S01]  /*2f00*/  @P0 IMAD R9, R134, R9, R10 ;  /* 0x0000000986090224 */ /* 0x000fe200078e020a */
[----:B------:R-:W-:-:S05]  /*2f10*/  @P0 MOV R10, R70 ;  /* 0x00000046000a0202 */ /* 0x000fca0000000f00 */
[----:B------:R-:W-:-:S05]  /*2f20*/  @P0 IMAD.WIDE.U32 R10, R134, R8, R10 ;  /* 0x00000008860a0225 */ /* 0x000fca00078e000a */
[----:B------:R-:W-:-:S04]  /*2f30*/  @P0 IADD3 R9, R11, R9, RZ ;  /* 0x000000090b090210 */ /* 0x000fc80007ffe0ff */
[C---:B------:R-:W-:Y:S02]  /*2f40*/  @P0 SHF.L.U64.HI R11, R10.reuse, 0x1, R9 ;  /* 0x000000010a0b0819 */ /* 0x040fe40000010209 */
[----:B------:R-:W0:Y:S01]  /*2f50*/  @P0 LDC.64 R8, c[0x0][0x230] ;  /* 0x00008c00ff080b82 */ /* 0x000e220000000a00 */
[----:B------:R-:W-:Y:S02]  /*2f60*/  @P0 SHF.L.U32 R10, R10, 0x1, RZ ;  /* 0x000000010a0a0819 */ /* 0x000fe400000006ff */
[----:B------:R-:W-:Y:S02]  /*2f70*/  CS2R R12, SRZ ;  /* 0x00000000000c7805 */ /* 0x000fe4000001ff00 */
[----:B0-----:R-:W-:-:S04]  /*2f80*/  @P0 IADD3 R8, P6, R10, R8, RZ ;  /* 0x000000080a080210 */ /* 0x001fc80007fde0ff */
[----:B------:R-:W-:-:S05]  /*2f90*/  @P0 IADD3.X R9, R11, R9, RZ, P6, !PT ;  /* 0x000000090b090210 */ /* 0x000fca00037fe4ff */
[----:B------:R0:W5:Y:S02]  /*2fa0*/  @P0 LDG.E R13, desc[UR8][R8.64] ;  /* 0x00000008080d0981 */ /* 0x000164000c1e1900 */
[----:B0-----:R-:W0:Y:S01]  /*2fb0*/  @P0 LDC.64 R8, c[0x0][0x228] ;  /* 0x00008a00ff080b82 */ /* 0x001e220000000a00 */
[----:B------:R-:W-:Y:S02]  /*2fc0*/  IADD3 R0, R0, 0x1e0, RZ ;  /* 0x000001e000007810 */ /* 0x000fe40007ffe0ff */
[----:B0-----:R-:W-:-:S04]  /*2fd0*/  @P0 IADD3 R8, P6, R10, R8, RZ ;  /* 0x000000080a080210 */ /* 0x001fc80007fde0ff */
[----:B------:R-:W-:Y:S02]  /*2fe0*/  @P0 IADD3.X R9, R11, R9, RZ, P6, !PT ;  /* 0x000000090b090210 */ /* 0x000fe400037fe4ff */
[----:B------:R-:W-:-:S03]  /*2ff0*/  SHF.R.S32.HI R10, RZ, 0x1f, R0 ;  /* 0x0000001fff0a7819 */ /* 0x000fc60000011400 */
[----:B------:R0:W5:Y:S01]  /*3000*/  @P0 LDG.E R12, desc[UR8][R8.64] ;  /* 0x00000008080c0981 */ /* 0x000162000c1e1900 */
[----:B------:R-:W-:-:S04]  /*3010*/  ISETP.GE.U32.AND P0, PT, R0, UR12, PT ;  /* 0x0000000c00007c0c */ /* 0x000fc8000bf06070 */
[----:B------:R-:W-:-:S04]  /*3020*/  ISETP.GE.AND.EX P0, PT, R10, UR13, PT, P0 ;  /* 0x0000000d0a007c0c */ /* 0x000fc8000bf06300 */
[----:B------:R-:W-:-:S13]  /*3030*/  ISETP.LT.U32.AND P0, PT, R25, 0x180, !P0 ;  /* 0x000001801900780c */ /* 0x000fda0004701070 */
[----:B0-----:R-:W0:Y:S01]  /*3040*/  @P0 LDC.64 R8, c[0x0][0x288] ;  /* 0x0000a200ff080b82 */ /* 0x001e220000000a00 */
[----:B------:R-:W-:Y:S02]  /*3050*/  @P0 MOV R10, R70 ;  /* 0x00000046000a0202 */ /* 0x000fe40000000f00 */
[----:B------:R-:W-:Y:S01]  /*3060*/  @P0 MOV R11, R69 ;  /* 0x00000045000b0202 */ /* 0x000fe20000000f00 */
[-C--:B0-----:R-:W-:Y:S02]  /*3070*/  @P0 IMAD R0, R163, R8.reuse, RZ ;  /* 0x00000008a3000224 */ /* 0x081fe400078e02ff */
[----:B------:R-:W-:-:S04]  /*3080*/  @P0 IMAD.WIDE.U32 R10, R133, R8, R10 ;  /* 0x00000008850a0225 */ /* 0x000fc800078e000a */
[----:B------:R-:W-:-:S05]  /*3090*/  @P0 IMAD R9, R133, R9, R0 ;  /* 0x0000000985090224 */ /* 0x000fca00078e0200 */
[----:B------:R-:W-:-:S04]  /*30a0*/  @P0 IADD3 R9, R11, R9, RZ ;  /* 0x000000090b090210 */ /* 0x000fc80007ffe0ff */
[C---:B------:R-:W-:Y:S02]  /*30b0*/  @P0 SHF.L.U64.HI R0, R10.reuse, 0x1, R9 ;  /* 0x000000010a000819 */ /* 0x040fe40000010209 */
[----:B------:R-:W0:Y:S01]  /*30c0*/  @P0 LDC.64 R8, c[0x0][0x230] ;  /* 0x00008c00ff080b82 */ /* 0x000e220000000a00 */
[----:B------:R-:W-:Y:S02]  /*30d0*/  @P0 SHF.L.U32 R10, R10, 0x1, RZ ;  /* 0x000000010a0a0819 */ /* 0x000fe400000006ff */
[----:B------:R-:W-:Y:S02]  /*30e0*/  MOV R11, RZ ;  /* 0x000000ff000b7202 */ /* 0x000fe40000000f00 */
[----:B0-----:R-:W-:-:S04]  /*30f0*/  @P0 IADD3 R8, P6, R10, R8, RZ ;  /* 0x000000080a080210 */ /* 0x001fc80007fde0ff */
[----:B------:R-:W-:-:S05]  /*3100*/  @P0 IADD3.X R9, R0, R9, RZ, P6, !PT ;  /* 0x0000000900090210 */ /* 0x000fca00037fe4ff */
[----:B------:R0:W5:Y:S02]  /*3110*/  @P0 LDG.E R11, desc[UR8][R8.64] ;  /* 0x00000008080b0981 */ /* 0x000164000c1e1900 */
[----:B0-----:R-:W0:Y:S01]  /*3120*/  @P0 LDC.64 R8, c[0x0][0x228] ;  /* 0x00008a00ff080b82 */ /* 0x001e220000000a00 */
[----:B------:R-:W-:-:S04]  /*3130*/  LOP3.LUT R22, R22, 0xfeffffff, RZ, 0xc0, !PT ;  /* 0xfeffffff16167812 */ /* 0x000fc800078ec0ff */
[----:B------:R-:W-:-:S04]  /*3140*/  @P3 LOP3.LUT R22, R22, 0x1000000, RZ, 0xfc, !PT ;  /* 0x0100000016163812 */ /* 0x000fc800078efcff */
[C---:B------:R-:W-:Y:S02]  /*3150*/  LOP3.LUT P3, RZ, R22.reuse, 0x80000, RZ, 0xc0, !PT ;  /* 0x0008000016ff7812 */ /* 0x040fe4000786c0ff */
[----:B------:R-:W-:-:S04]  /*3160*/  LOP3.LUT R22, R22, 0xfdffffff, RZ, 0xc0, !PT ;  /* 0xfdffffff16167812 */ /* 0x000fc800078ec0ff */
[----:B------:R-:W-:-:S04]  /*3170*/  @P2 LOP3.LUT R22, R22, 0x2000000, RZ, 0xfc, !PT ;  /* 0x0200000016162812 */ /* 0x000fc800078efcff */
[----:B------:R-:W-:Y:S02]  /*3180*/  LOP3.LUT P2, RZ, R22, 0x40, RZ, 0xc0, !PT ;  /* 0x0000004016ff7812 */ /* 0x000fe4000784c0ff */
[----:B0-----:R-:W-:Y:S02]  /*3190*/  @P0 IADD3 R8, P6, R10, R8, RZ ;  /* 0x000000080a080210 */ /* 0x001fe40007fde0ff */
[----:B------:R-:W-:Y:S02]  /*31a0*/  MOV R10, RZ ;  /* 0x000000ff000a7202 */ /* 0x000fe40000000f00 */
[----:B------:R-:W-:-:S05]  /*31b0*/  @P0 IADD3.X R9, R0, R9, RZ, P6, !PT ;  /* 0x0000000900090210 */ /* 0x000fca00037fe4ff */
[----:B------:R0:W5:Y:S02]  /*31c0*/  @P0 LDG.E R10, desc[UR8][R8.64] ;  /* 0x00000008080a0981 */ /* 0x000164000c1e1900 */
[----:B0-----:R-:W-:-:S06]  /*31d0*/  CS2R R8, SRZ ;  /* 0x0000000000087805 */ /* 0x001fcc000001ff00 */
[----:B------:R0:W5:Y:S01]  /*31e0*/  @P2 LDG.E R8, desc[UR8][R6.64] ;  /* 0x0000000806082981 */ /* 0x000162000c1e1900 */
[----:B------:R-:W-:-:S03]  /*31f0*/  IADD3 R116, R24, 0x70, RZ ;  /* 0x0000007018747810 */ /* 0x000fc60007ffe0ff */
[----:B------:R1:W5:Y:S01]  /*3200*/  @P5 LDG.E R9, desc[UR8][R114.64] ;  /* 0x0000000872095981 */ /* 0x000362000c1e1900 */
[----:B0-----:R-:W0:Y:S01]  /*3210*/  @P3 LDC.64 R6, c[0x0][0x288] ;  /* 0x0000a200ff063b82 */ /* 0x001e220000000a00 */
[----:B------:R-:W-:Y:S02]  /*3220*/  SHF.R.S32.HI R0, RZ, 0x1f, R116 ;  /* 0x0000001fff007819 */ /* 0x000fe40000011474 */
[----:B-1----:R-:W-:-:S06]  /*3230*/  CS2R R114, SRZ ;  /* 0x0000000000727805 */ /* 0x002fcc000001ff00 */
[----:B------:R1:W5:Y:S04]  /*3240*/  @P2 LDG.E R114, desc[UR8][R38.64] ;  /* 0x0000000826722981 */ /* 0x000368000c1e1900 */
[----:B------:R2:W5:Y:S01]  /*3250*/  @P5 LDG.E R115, desc[UR8][R40.64] ;  /* 0x0000000828735981 */ /* 0x000562000c1e1900 */
[----:B-1----:R-:W-:Y:S02]  /*3260*/  @P3 MOV R38, R70 ;  /* 0x0000004600263202 */ /* 0x002fe40000000f00 */
[----:B------:R-:W-:Y:S01]  /*3270*/  @P3 MOV R39, R69 ;  /* 0x0000004500273202 */ /* 0x000fe20000000f00 */
[----:B0-----:R-:W-:Y:S01]  /*3280*/  @P3 IMAD R0, R0, R6, RZ ;  /* 0x0000000600003224 */ /* 0x001fe200078e02ff */
[----:B--2---:R-:W0:Y:S03]  /*3290*/  @P3 LDC.64 R40, c[0x0][0x228] ;  /* 0x00008a00ff283b82 */ /* 0x004e260000000a00 */
[----:B------:R-:W-:-:S02]  /*32a0*/  @P3 IMAD R0, R116, R7, R0 ;  /* 0x0000000774003224 */ /* 0x000fc400078e0200 */
[----:B------:R-:W-:-:S03]  /*32b0*/  @P3 IMAD.WIDE.U32 R6, R116, R6, R38 ;  /* 0x0000000674063225 */ /* 0x000fc600078e0026 */
[----:B------:R-:W1:Y:S02]  /*32c0*/  @P3 LDC.64 R38, c[0x0][0x230] ;  /* 0x00008c00ff263b82 */ /* 0x000e640000000a00 */
[----:B------:R-:W-:-:S04]  /*32d0*/  @P3 IADD3 R7, R7, R0, RZ ;  /* 0x0000000007073210 */ /* 0x000fc80007ffe0ff */
[C---:B------:R-:W-:Y:S02]  /*32e0*/  @P3 SHF.L.U64.HI R0, R6.reuse, 0x1, R7 ;  /* 0x0000000106003819 */ /* 0x040fe40000010207 */
[----:B------:R-:W-:Y:S02]  /*32f0*/  @P3 SHF.L.U32 R6, R6, 0x1, RZ ;  /* 0x0000000106063819 */ /* 0x000fe400000006ff */
[----:B------:R-:W-:Y:S02]  /*3300*/  LOP3.LUT R22, R22, 0xfbffffff, RZ, 0xc0, !PT ;  /* 0xfbffffff16167812 */ /* 0x000fe400078ec0ff */
[----:B------:R-:W-:Y:S02]  /*3310*/  SHF.R.S32.HI R120, RZ, 0x1f, R119 ;  /* 0x0000001fff787819 */ /* 0x000fe40000011477 */
[----:B-1----:R-:W-:-:S04]  /*3320*/  @P3 IADD3 R38, P0, R6, R38, RZ ;  /* 0x0000002606263210 */ /* 0x002fc80007f1e0ff */
[----:B------:R-:W-:Y:S02]  /*3330*/  @P3 IADD3.X R39, R0, R39, RZ, P0, !PT ;  /* 0x0000002700273210 */ /* 0x000fe400007fe4ff */
[----:B0-----:R-:W-:-:S04]  /*3340*/  @P3 IADD3 R40, P0, R6, R40, RZ ;  /* 0x0000002806283210 */ /* 0x001fc80007f1e0ff */
[----:B------:R-:W-:Y:S02]  /*3350*/  @P3 IADD3.X R41, R0, R41, RZ, P0, !PT ;  /* 0x0000002900293210 */ /* 0x000fe400007fe4ff */
[----:B------:R-:W-:Y:S02]  /*3360*/  ISETP.GE.U32.AND P0, PT, R119, UR12, PT ;  /* 0x0000000c77007c0c */ /* 0x000fe4000bf06070 */
[----:B------:R-:W-:Y:S02]  /*3370*/  @P1 LOP3.LUT R22, R22, 0x4000000, RZ, 0xfc, !PT ;  /* 0x0400000016161812 */ /* 0x000fe400078efcff */
[----:B------:R-:W-:Y:S02]  /*3380*/  ISETP.GE.AND.EX P0, PT, R120, UR13, PT, P0 ;  /* 0x0000000d78007c0c */ /* 0x000fe4000bf06300 */
[----:B------:R-:W-:Y:S02]  /*3390*/  CS2R R6, SRZ ;  /* 0x0000000000067805 */ /* 0x000fe4000001ff00 */
[----:B------:R-:W-:-:S02]  /*33a0*/  LOP3.LUT P5, RZ, R22, 0x10, RZ, 0xc0, !PT ;  /* 0x0000001016ff7812 */ /* 0x000fc400078ac0ff */
[----:B------:R-:W-:Y:S02]  /*33b0*/  ISETP.GT.U32.OR P0, PT, R25, 0x17f, P0 ;  /* 0x0000017f1900780c */ /* 0x000fe40000704470 */
[----:B------:R0:W5:Y:S04]  /*33c0*/  @P4 LDG.E R6, desc[UR8][R4.64] ;  /* 0x0000000804064981 */ /* 0x000168000c1e1900 */
[----:B------:R-:W5:Y:S01]  /*33d0*/  @P4 LDG.E R7, desc[UR8][R130.64] ;  /* 0x0000000882074981 */ /* 0x000f62000c1e1900 */
[----:B0-----:R-:W-:-:S06]  /*33e0*/  CS2R R4, SRZ ;  /* 0x0000000000047805 */ /* 0x001fcc000001ff00 */
[----:B------:R0:W5:Y:S02]  /*33f0*/  @P5 LDG.E R5, desc[UR8][R2.64] ;  /* 0x0000000802055981 */ /* 0x000164000c1e1900 */
[----:B0-----:R-:W0:Y:S01]  /*3400*/  @!P0 LDC.64 R2, c[0x0][0x288] ;  /* 0x0000a200ff028b82 */ /* 0x001e220000000a00 */
[----:B------:R-:W-:Y:S02]  /*3410*/  @!P0 MOV R130, R70 ;  /* 0x0000004600828202 */ /* 0x000fe40000000f00 */
[----:B------:R-:W-:Y:S01]  /*3420*/  @!P0 MOV R131, R69 ;  /* 0x0000004500838202 */ /* 0x000fe20000000f00 */
[-C--:B0-----:R-:W-:Y:S02]  /*3430*/  @!P0 IMAD R0, R120, R2.reuse, RZ ;  /* 0x0000000278008224 */ /* 0x081fe400078e02ff */
[----:B------:R-:W-:-:S04]  /*3440*/  @!P0 IMAD.WIDE.U32 R130, R119, R2, R130 ;  /* 0x0000000277828225 */ /* 0x000fc800078e0082 */
[----:B------:R-:W-:-:S05]  /*3450*/  @!P0 IMAD R3, R119, R3, R0 ;  /* 0x0000000377038224 */ /* 0x000fca00078e0200 */
[----:B------:R-:W-:Y:S02]  /*3460*/  @!P0 IADD3 R131, R131, R3, RZ ;  /* 0x0000000383838210 */ /* 0x000fe40007ffe0ff */
[----:B------:R-:W0:Y:S01]  /*3470*/  @!P0 LDC.64 R2, c[0x0][0x230] ;  /* 0x00008c00ff028b82 */ /* 0x000e220000000a00 */
[C---:B------:R-:W-:Y:S02]  /*3480*/  @!P0 SHF.L.U32 R116, R130.reuse, 0x1, RZ ;  /* 0x0000000182748819 */ /* 0x040fe400000006ff */
[----:B------:R-:W-:-:S05]  /*3490*/  @!P0 SHF.L.U64.HI R0, R130, 0x1, R131 ;  /* 0x0000000182008819 */ /* 0x000fca0000010283 */
[----:B------:R-:W1:Y:S01]  /*34a0*/  @!P0 LDC.64 R130, c[0x0][0x228] ;  /* 0x00008a00ff828b82 */ /* 0x000e620000000a00 */
[----:B0-----:R-:W-:-:S04]  /*34b0*/  @!P0 IADD3 R2, P6, R116, R2, RZ ;  /* 0x0000000274028210 */ /* 0x001fc80007fde0ff */
[----:B------:R-:W-:-:S05]  /*34c0*/  @!P0 IADD3.X R3, R0, R3, RZ, P6, !PT ;  /* 0x0000000300038210 */ /* 0x000fca00037fe4ff */
[----:B------:R0:W5:Y:S02]  /*34d0*/  @!P0 LDG.E R4, desc[UR8][R2.64] ;  /* 0x0000000802048981 */ /* 0x000164000c1e1900 */
[----:B0-----:R-:W-:-:S06]  /*34e0*/  MOV R2, RZ ;  /* 0x000000ff00027202 */ /* 0x001fcc0000000f00 */
[----:B------:R0:W5:Y:S02]  /*34f0*/  @P5 LDG.E R2, desc[UR8][R34.64] ;  /* 0x0000000822025981 */ /* 0x000164000c1e1900 */
[----:B0-----:R-:W0:Y:S02]  /*3500*/  LDC.64 R34, c[0x0][0x248] ;  /* 0x00009200ff227b82 */ /* 0x001e240000000a00 */
[----:B0-----:R-:W-:-:S06]  /*3510*/  IMAD.WIDE R34, R23, 0x8, R34 ;  /* 0x0000000817227825 */ /* 0x001fcc00078e0222 */
[----:B------:R-:W2:Y:S01]  /*3520*/  LDG.E.64 R34, desc[UR8][R34.64] ;  /* 0x0000000822227981 */ /* 0x000ea2000c1e1b00 */
[----:B-1----:R-:W-:-:S04]  /*3530*/  @!P0 IADD3 R130, P6, R116, R130, RZ ;  /* 0x0000008274828210 */ /* 0x002fc80007fde0ff */
[----:B------:R-:W-:Y:S02]  /*3540*/  @!P0 IADD3.X R131, R0, R131, RZ, P6, !PT ;  /* 0x0000008300838210 */ /* 0x000fe400037fe4ff */
[----:B------:R-:W-:Y:S02]  /*3550*/  LOP3.LUT P6, RZ, R22, 0x8, RZ, 0xc0, !PT ;  /* 0x0000000816ff7812 */ /* 0x000fe400078cc0ff */
[----:B------:R-:W-:Y:S02]  /*3560*/  MOV R0, RZ ;  /* 0x000000ff00007202 */ /* 0x000fe40000000f00 */
[----:B------:R-:W-:-:S06]  /*3570*/  MOV R3, RZ ;  /* 0x000000ff00037202 */ /* 0x000fcc0000000f00 */
[----:B------:R-:W5:Y:S04]  /*3580*/  @!P0 LDG.E R3, desc[UR8][R130.64] ;  /* 0x0000000882038981 */ /* 0x000f68000c1e1900 */
[----:B------:R0:W5:Y:S01]  /*3590*/  @P6 LDG.E R0, desc[UR8][R26.64] ;  /* 0x000000081a006981 */ /* 0x000162000c1e1900 */
[C---:B------:R-:W-:Y:S02]  /*35a0*/  LOP3.LUT P4, RZ, R22.reuse, 0x20000, RZ, 0xc0, !PT ;  /* 0x0002000016ff7812 */ /* 0x040fe4000788c0ff */
[C---:B------:R-:W-:Y:S02]  /*35b0*/  LOP3.LUT P5, RZ, R22.reuse, 0x10000, RZ, 0xc0, !PT ;  /* 0x0001000016ff7812 */ /* 0x040fe400078ac0ff */
[----:B------:R-:W-:Y:S02]  /*35c0*/  LOP3.LUT P1, RZ, R22, 0x4, RZ, 0xc0, !PT ;  /* 0x0000000416ff7812 */ /* 0x000fe4000782c0ff */
[----:B0-----:R-:W-:-:S02]  /*35d0*/  MOV R26, 0x3f800000 ;  /* 0x3f800000001a7802 */ /* 0x001fc40000000f00 */
[C---:B------:R-:W-:Y:S02]  /*35e0*/  LOP3.LUT P2, RZ, R22.reuse, 0x2, RZ, 0xc0, !PT ;  /* 0x0000000216ff7812 */ /* 0x040fe4000784c0ff */
[----:B------:R-:W-:Y:S01]  /*35f0*/  LOP3.LUT P3, RZ, R22, 0x40000, RZ, 0xc0, !PT ;  /* 0x0004000016ff7812 */ /* 0x000fe2000786c0ff */
[----:B--2---:R-:W-:-:S05]  /*3600*/  FFMA.FTZ R27, -R34, R34, R35 ;  /* 0x00000022221b7223 */ /* 0x004fca0000010123 */
[----:B------:R-:W-:-:S13]  /*3610*/  FSETP.GTU.FTZ.AND P0, PT, R27, RZ, PT ;  /* 0x000000ff1b00720b */ /* 0x000fda0003f1c000 */
[----:B------:R-:W0:Y:S01]  /*3620*/  @P0 LDC R116, c[0x0][0x250] ;  /* 0x00009400ff740b82 */ /* 0x000e220000000800 */
[----:B------:R-:W-:-:S06]  /*3630*/  MOV R35, RZ ;  /* 0x000000ff00237202 */ /* 0x000fcc0000000f00 */
[----:B------:R1:W5:Y:S02]  /*3640*/  @P4 LDG.E R35, desc[UR8][R80.64] ;  /* 0x0000000850234981 */ /* 0x000364000c1e1900 */
[----:B-1----:R-:W-:-:S06]  /*3650*/  CS2R R80, SRZ ;  /* 0x0000000000507805 */ /* 0x002fcc000001ff00 */
[----:B------:R1:W5:Y:S01]  /*3660*/  @P5 LDG.E R81, desc[UR8][R82.64] ;  /* 0x0000000852515981 */ /* 0x000362000c1e1900 */
[----:B0-----:R-:W-:Y:S01]  /*3670*/  @P0 FADD.FTZ R116, R27, R116 ;  /* 0x000000741b740221 */ /* 0x001fe20000010000 */
[----:B------:R-:W-:Y:S02]  /*3680*/  MOV R27, RZ ;  /* 0x000000ff001b7202 */ /* 0x000fe40000000f00 */
[----:B------:R-:W5:Y:S04]  /*3690*/  @P4 LDG.E R80, desc[UR8][R108.64] ;  /* 0x000000086c504981 */ /* 0x000f68000c1e1900 */
[----:B------:R0:W5:Y:S01]  /*36a0*/  @P6 LDG.E R27, desc[UR8][R28.64] ;  /* 0x000000081c1b6981 */ /* 0x000162000c1e1900 */
[----:B------:R2:W3:Y:S01]  /*36b0*/  @P0 MUFU.RSQ R26, R116 ;  /* 0x00000074001a0308 */ /* 0x0004e20000001400 */
[----:B------:R-:W-:-:S02]  /*36c0*/  LOP3.LUT P0, RZ, R22, 0x8000, RZ, 0xc0, !PT ;  /* 0x0000800016ff7812 */ /* 0x000fc4000780c0ff */
[----:B-1----:R-:W-:-:S06]  /*36d0*/  CS2R R82, SRZ ;  /* 0x0000000000527805 */ /* 0x002fcc000001ff00 */
[----:B------:R1:W5:Y:S01]  /*36e0*/  @P5 LDG.E R82, desc[UR8][R84.64] ;  /* 0x0000000854525981 */ /* 0x000362000c1e1900 */
[----:B0-----:R-:W-:Y:S02]  /*36f0*/  CS2R R28, SRZ ;  /* 0x00000000001c7805 */ /* 0x001fe4000001ff00 */
[C---:B------:R-:W-:Y:S02]  /*3700*/  LOP3.LUT P6, RZ, R22.reuse, 0x400, RZ, 0xc0, !PT ;  /* 0x0000040016ff7812 */ /* 0x040fe400078cc0ff */
[C---:B------:R-:W-:Y:S02]  /*3710*/  LOP3.LUT P4, RZ, R22.reuse, 0x200, RZ, 0xc0, !PT ;  /* 0x0000020016ff7812 */ /* 0x040fe4000788c0ff */
[----:B------:R-:W-:Y:S01]  /*3720*/  CS2R R108, SRZ ;  /* 0x00000000006c7805 */ /* 0x000fe2000001ff00 */
[----:B------:R-:W5:Y:S04]  /*3730*/  @P0 LDG.E R83, desc[UR8][R106.64] ;  /* 0x000000086a530981 */ /* 0x000f68000c1e1900 */
[----:B------:R-:W5:Y:S04]  /*3740*/  @P1 LDG.E R28, desc[UR8][R126.64] ;  /* 0x000000087e1c1981 */ /* 0x000f68000c1e1900 */
[----:B------:R0:W5:Y:S01]  /*3750*/  @P1 LDG.E R29, desc[UR8][R30.64] ;  /* 0x000000081e1d1981 */ /* 0x000162000c1e1900 */
[----:B------:R-:W-:-:S02]  /*3760*/  LOP3.LUT P1, RZ, R22, 0x2000, RZ, 0xc0, !PT ;  /* 0x0000200016ff7812 */ /* 0x000fc4000782c0ff */
[----:B-1----:R-:W-:Y:S02]  /*3770*/  CS2R R84, SRZ ;  /* 0x0000000000547805 */ /* 0x002fe4000001ff00 */
[----:B--2---:R-:W-:Y:S02]  /*3780*/  P2R R116, PR, RZ, 0x2 ;  /* 0x00000002ff747803 */ /* 0x004fe40000000000 */
[----:B------:R-:W-:Y:S02]  /*3790*/  LOP3.LUT P1, RZ, R22, 0x4000, RZ, 0xc0, !PT ;  /* 0x0000400016ff7812 */ /* 0x000fe4000782c0ff */
[----:B------:R1:W5:Y:S01]  /*37a0*/  @P0 LDG.E R84, desc[UR8][R86.64] ;  /* 0x0000000856540981 */ /* 0x000362000c1e1900 */
[----:B0-----:R-:W-:-:S06]  /*37b0*/  CS2R R30, SRZ ;  /* 0x00000000001e7805 */ /* 0x001fcc000001ff00 */
[----:B------:R-:W5:Y:S01]  /*37c0*/  @P2 LDG.E R30, desc[UR8][R124.64] ;  /* 0x000000087c1e2981 */ /* 0x000f62000c1e1900 */
[----:B-1----:R-:W-:-:S03]  /*37d0*/  CS2R R86, SRZ ;  /* 0x0000000000567805 */ /* 0x002fc6000001ff00 */
[----:B------:R-:W5:Y:S04]  /*37e0*/  @P1 LDG.E R85, desc[UR8][R104.64] ;  /* 0x0000000868551981 */ /* 0x000f68000c1e1900 */
[----:B------:R0:W5:Y:S01]  /*37f0*/  @P1 LDG.E R86, desc[UR8][R88.64] ;  /* 0x0000000858561981 */ /* 0x000162000c1e1900 */
[----:B------:R-:W-:-:S03]  /*3800*/  ISETP.NE.AND P1, PT, R116, RZ, PT ;  /* 0x000000ff7400720c */ /* 0x000fc60003f25270 */
[----:B------:R1:W5:Y:S01]  /*3810*/  @P2 LDG.E R31, desc[UR8][R32.64] ;  /* 0x00000008201f2981 */ /* 0x000362000c1e1900 */
[C---:B------:R-:W-:Y:S02]  /*3820*/  LOP3.LUT P2, RZ, R22.reuse, 0x1000, RZ, 0xc0, !PT ;  /* 0x0000100016ff7812 */ /* 0x040fe4000784c0ff */
[----:B0-----:R-:W-:Y:S02]  /*3830*/  CS2R R88, SRZ ;  /* 0x0000000000587805 */ /* 0x001fe4000001ff00 */
[----:B-1----:R-:W-:Y:S02]  /*3840*/  CS2R R32, SRZ ;  /* 0x0000000000207805 */ /* 0x002fe4000001ff00 */
[----:B------:R-:W-:-:S03]  /*3850*/  LOP3.LUT P5, RZ, R22, 0x100, RZ, 0xc0, !PT ;  /* 0x0000010016ff7812 */ /* 0x000fc600078ac0ff */
[----:B------:R0:W5:Y:S04]  /*3860*/  @P1 LDG.E R88, desc[UR8][R90.64] ;  /* 0x000000085a581981 */ /* 0x000168000c1e1900 */
[----:B------:R-:W5:Y:S04]  /*3870*/  @P3 LDG.E R32, desc[UR8][R112.64] ;  /* 0x0000000870203981 */ /* 0x000f68000c1e1900 */
[----:B------:R-:W5:Y:S01]  /*3880*/  @P3 LDG.E R33, desc[UR8][R110.64] ;  /* 0x000000086e213981 */ /* 0x000f62000c1e1900 */
[----:B------:R-:W-:Y:S02]  /*3890*/  LOP3.LUT P3, RZ, R22, 0x800, RZ, 0xc0, !PT ;  /* 0x0000080016ff7812 */ /* 0x000fe4000786c0ff */
[----:B0-----:R-:W-:Y:S01]  /*38a0*/  CS2R R90, SRZ ;  /* 0x00000000005a7805 */ /* 0x001fe2000001ff00 */
[----:B------:R-:W5:Y:S05]  /*38b0*/  @P1 LDG.E R87, desc[UR8][R102.64] ;  /* 0x0000000866571981 */ /* 0x000f6a000c1e1900 */
[----:B------:R0:W5:Y:S04]  /*38c0*/  @P2 LDG.E R90, desc[UR8][R92.64] ;  /* 0x000000085c5a2981 */ /* 0x000168000c1e1900 */
[----:B------:R-:W5:Y:S04]  /*38d0*/  @P2 LDG.E R89, desc[UR8][R100.64] ;  /* 0x0000000864592981 */ /* 0x000f68000c1e1900 */
[----:B------:R1:W5:Y:S01]  /*38e0*/  @P3 LDG.E R91, desc[UR8][R98.64] ;  /* 0x00000008625b3981 */ /* 0x000362000c1e1900 */
[----:B0-----:R-:W-:-:S06]  /*38f0*/  CS2R R92, SRZ ;  /* 0x00000000005c7805 */ /* 0x001fcc000001ff00 */
[----:B------:R0:W5:Y:S01]  /*3900*/  @P3 LDG.E R92, desc[UR8][R94.64] ;  /* 0x000000085e5c3981 */ /* 0x000162000c1e1900 */
[----:B-1----:R-:W-:-:S03]  /*3910*/  CS2R R98, SRZ ;  /* 0x0000000000627805 */ /* 0x002fc6000001ff00 */
[----:B------:R1:W5:Y:S01]  /*3920*/  @P6 LDG.E R93, desc[UR8][R96.64] ;  /* 0x00000008605d6981 */ /* 0x000362000c1e1900 */
[----:B0-----:R-:W-:-:S03]  /*3930*/  CS2R R94, SRZ ;  /* 0x00000000005e7805 */ /* 0x001fc6000001ff00 */
[----:B------:R-:W5:Y:S01]  /*3940*/  @P5 LDG.E R98, desc[UR8][R66.64] ;  /* 0x0000000842625981 */ /* 0x000f62000c1e1900 */
[----:B-1----:R-:W-:Y:S02]  /*3950*/  CS2R R96, SRZ ;  /* 0x0000000000607805 */ /* 0x002fe4000001ff00 */
[C---:B------:R-:W-:Y:S01]  /*3960*/  LOP3.LUT P1, RZ, R22.reuse, 0x4000000, RZ, 0xc0, !PT ;  /* 0x0400000016ff7812 */ /* 0x040fe2000782c0ff */
[----:B------:R-:W5:Y:S01]  /*3970*/  @P6 LDG.E R94, desc[UR8][R78.64] ;  /* 0x000000084e5e6981 */ /* 0x000f62000c1e1900 */
[C---:B------:R-:W-:Y:S02]  /*3980*/  LOP3.LUT P2, RZ, R22.reuse, 0x2000000, RZ, 0xc0, !PT ;  /* 0x0200000016ff7812 */ /* 0x040fe4000784c0ff */
[C---:B------:R-:W-:Y:S01]  /*3990*/  LOP3.LUT P3, RZ, R22.reuse, 0x1000000, RZ, 0xc0, !PT ;  /* 0x0100000016ff7812 */ /* 0x040fe2000786c0ff */
[----:B------:R-:W5:Y:S01]  /*39a0*/  @P4 LDG.E R95, desc[UR8][R76.64] ;  /* 0x000000084c5f4981 */ /* 0x000f62000c1e1900 */
[----:B------:R-:W-:-:S03]  /*39b0*/  LOP3.LUT P6, RZ, R22, 0x80000, RZ, 0xc0, !PT ;  /* 0x0008000016ff7812 */ /* 0x000fc600078cc0ff */
[----:B------:R0:W5:Y:S01]  /*39c0*/  @P4 LDG.E R96, desc[UR8][R74.64] ;  /* 0x000000084a604981 */ /* 0x000162000c1e1900 */
[----:B------:R-:W-:-:S03]  /*39d0*/  LOP3.LUT P4, RZ, R22, 0x800000, RZ, 0xc0, !PT ;  /* 0x0080000016ff7812 */ /* 0x000fc6000788c0ff */
[----:B------:R1:W5:Y:S01]  /*39e0*/  @P5 LDG.E R97, desc[UR8][R72.64] ;  /* 0x0000000848615981 */ /* 0x000362000c1e1900 */
[----:B------:R-:W-:Y:S02]  /*39f0*/  LOP3.LUT P5, RZ, R22, 0x400000, RZ, 0xc0, !PT ;  /* 0x0040000016ff7812 */ /* 0x000fe400078ac0ff */
[----:B------:R-:W-:Y:S02]  /*3a00*/  CS2R R100, SRZ ;  /* 0x0000000000647805 */ /* 0x000fe4000001ff00 */
[----:B------:R-:W-:Y:S02]  /*3a10*/  CS2R R102, SRZ ;  /* 0x0000000000667805 */ /* 0x000fe4000001ff00 */
[----:B------:R-:W-:Y:S02]  /*3a20*/  CS2R R104, SRZ ;  /* 0x0000000000687805 */ /* 0x000fe4000001ff00 */
[----:B------:R-:W-:Y:S02]  /*3a30*/  CS2R R106, SRZ ;  /* 0x00000000006a7805 */ /* 0x000fe4000001ff00 */
[----:B------:R-:W-:-:S02]  /*3a40*/  CS2R R110, SRZ ;  /* 0x00000000006e7805 */ /* 0x000fc4000001ff00 */
[----:B------:R-:W-:Y:S01]  /*3a50*/  MOV R112, RZ ;  /* 0x000000ff00707202 */ /* 0x000fe20000000f00 */
[----:B------:R2:W5:Y:S04]  /*3a60*/  @P2 LDG.E R108, desc[UR8][R46.64] ;  /* 0x000000082e6c2981 */ /* 0x000568000c1e1900 */
        /* <DEDUP_REMOVED lines=17> */
[----:B-1----:R-:W-:-:S09]  /*3b80*/  CS2R R72, SRZ ;  /* 0x0000000000487805 */ /* 0x002fd2000001ff00 */
[----:B--23--:R-:W-:Y:S05]  /*3b90*/  @P0 BRA `(.L_x_1225) ;  /* 0x0000000000280947 */ /* 0x00cfea0003800000 */
[----:B------:R-:W-:Y:S01]  /*3ba0*/  ISETP.NE.AND P0, PT, RZ, UR10, PT ;  /* 0x0000000aff007c0c */ /* 0x000fe2000bf05270 */
[----:B------:R-:W0:Y:S01]  /*3bb0*/  LDC.64 R74, c[0x0][0x238] ;  /* 0x00008e00ff4a7b82 */ /* 0x000e220000000a00 */
[----:B------:R-:W-:-:S04]  /*3bc0*/  IADD3 R43, R118, R43, RZ ;  /* 0x0000002b762b7210 */ /* 0x000fc80007ffe0ff */
[----:B------:R-:W-:-:S07]  /*3bd0*/  SHF.R.S32.HI R38, RZ, 0x1f, R43 ;  /* 0x0000001fff267819 */ /* 0x000fce000001142b */
[----:B------:R-:W1:Y:S01]  /*3be0*/  @P0 LDC.64 R36, c[0x0][0x240] ;  /* 0x00009000ff240b82 */ /* 0x000e620000000a00 */
[----:B0-----:R-:W-:-:S06]  /*3bf0*/  IMAD.WIDE R74, R43, 0x4, R74 ;  /* 0x000000042b4a7825 */ /* 0x001fcc00078e024a */
[----:B------:R-:W5:Y:S01]  /*3c00*/  LDG.E.64 R74, desc[UR8][R74.64] ;  /* 0x000000084a4a7981 */ /* 0x000f62000c1e1b00 */
[----:B-1----:R-:W-:-:S04]  /*3c10*/  @P0 LEA R36, P6, R43, R36, 0x2 ;  /* 0x000000242b240211 */ /* 0x002fc800078c10ff */
[----:B------:R-:W-:-:S05]  /*3c20*/  @P0 LEA.HI.X R37, R43, R37, R38, 0x2, P6 ;  /* 0x000000252b250211 */ /* 0x000fca00030f1426 */
[----:B------:R0:W5:Y:S04]  /*3c30*/  @P0 LDG.E.64 R72, desc[UR8][R36.64] ;  /* 0x0000000824480981 */ /* 0x000168000c1e1b00 */
.L_x_1225:
[----:B------:R-:W-:Y:S05]  /*3c40*/  BSYNC B0 ;  /* 0x0000000000007941 */ /* 0x000fea0003800000 */
.L_x_1224:
[----:B------:R-:W-:Y:S01]  /*3c50*/  ISETP.NE.AND P0, PT, RZ, UR10, PT ;  /* 0x0000000aff007c0c */ /* 0x000fe2000bf05270 */
[--C-:B0----5:R-:W-:Y:S01]  /*3c60*/  HADD2.F32 R37, -RZ, R9.reuse.H0_H0 ;  /* 0x20000009ff257230 */ /* 0x121fe20000004100 */
        /* <DEDUP_REMOVED lines=34> */
.L_x_1226:
[----:B------:R-:W-:Y:S01]  /*3e90*/  FMUL.FTZ R37, R43, R74 ;  /* 0x0000004a2b257220 */ /* 0x000fe20000410000 */
[----:B------:R-:W-:Y:S01]  /*3ea0*/  FFMA.FTZ R58, R39, R43, RZ ;  /* 0x0000002b273a7223 */ /* 0x000fe200000100ff */
[-C--:B------:R-:W-:Y:S01]  /*3eb0*/  FMUL.FTZ R57, R53, R26.reuse ;  /* 0x0000001a35397220 */ /* 0x080fe20000410000 */
        /* <DEDUP_REMOVED lines=23> */
.L_x_1227:
[----:B------:R-:W-:Y:S01]  /*4030*/  FADD.FTZ R48, RZ, R43 ;  /* 0x0000002bff307221 */ /* 0x000fe20000010000 */
[C---:B------:R-:W-:Y:S01]  /*4040*/  FFMA.FTZ R50, R36.reuse, R45, R39 ;  /* 0x0000002d24327223 */ /* 0x040fe20000010027 */
[----:B------:R-:W-:Y:S01]  /*4050*/  FMUL.FTZ R43, R41, R74 ;  /* 0x0000004a292b7220 */ /* 0x000fe20000410000 */
[--C-:B------:R-:W-:Y:S02]  /*4060*/  HADD2.F32 R47, -RZ, R7.reuse.H0_H0 ;  /* 0x20000007ff2f7230 */ /* 0x100fe40000004100 */
[----:B------:R-:W-:Y:S01]  /*4070*/  FADD.FTZ R46, R45, R46 ;  /* 0x0000002e2d2e7221 */ /* 0x000fe20000010000 */
[----:B------:R-:W-:Y:S02]  /*4080*/  HADD2.F32 R49, -RZ, R7.H1_H1 ;  /* 0x30000007ff317230 */ /* 0x000fe40000004100 */
[----:B------:R-:W-:Y:S01]  /*4090*/  FFMA.FTZ R51, R36, R40, RZ ;  /* 0x0000002824337223 */ /* 0x000fe200000100ff */
[----:B------:R-:W-:Y:S01]  /*40a0*/  FADD.FTZ R39, RZ, R40 ;  /* 0x00000028ff277221 */ /* 0x000fe20000010000 */
[C---:B------:R-:W-:Y:S01]  /*40b0*/  FFMA.FTZ R45, R57.reuse, R43, R50 ;  /* 0x0000002b392d7223 */ /* 0x040fe20000010032 */
[----:B------:R-:W-:Y:S01]  /*40c0*/  FMUL.FTZ R40, R38, R75 ;  /* 0x0000004b26287220 */ /* 0x000fe20000410000 */
[C---:B------:R-:W-:Y:S01]  /*40d0*/  FADD.FTZ R47, -R34.reuse, R47 ;  /* 0x0000002f222f7221 */ /* 0x040fe20000010100 */
[----:B------:R-:W-:Y:S01]  /*40e0*/  FADD.FTZ R49, -R34, R49 ;  /* 0x0000003122317221 */ /* 0x000fe20000010100 */
[C---:B------:R-:W-:Y:S01]  /*40f0*/  FFMA.FTZ R36, R44.reuse, R38, R51 ;  /* 0x000000262c247223 */ /* 0x040fe20000010033 */
[----:B------:R-:W-:Y:S01]  /*4100*/  FFMA.FTZ R37, R57, R41, R58 ;  /* 0x0000002939257223 */ /* 0x000fe2000001003a */
[----:B------:R-:W-:Y:S01]  /*4110*/  FADD.FTZ R38, R39, R38 ;  /* 0x0000002627267221 */ /* 0x000fe20000010000 */
[----:B------:R-:W-:Y:S01]  /*4120*/  FFMA.FTZ R56, R44, R40, R45 ;  /* 0x000000282c387223 */ /* 0x000fe2000001002d */
[----:B------:R-:W-:Y:S01]  /*4130*/  FADD.FTZ R41, R48, R41 ;  /* 0x0000002930297221 */ /* 0x000fe20000010000 */
        /* <DEDUP_REMOVED lines=24> */
.L_x_1228:
[----:B------:R-:W-:Y:S01]  /*42c0*/  FMUL.FTZ R45, R44, R74 ;  /* 0x0000004a2c2d7220 */ /* 0x000fe20000410000 */
[--C-:B------:R-:W-:Y:S02]  /*42d0*/  HADD2.F32 R47, -RZ, R5.reuse.H0_H0 ;  /* 0x20000005ff2f7230 */ /* 0x100fe40000004100 */
[----:B------:R-:W-:Y:S01]  /*42e0*/  FADD.FTZ R46, R40, R43 ;  /* 0x0000002b282e7221 */ /* 0x000fe20000010000 */
[----:B------:R-:W-:Y:S02]  /*42f0*/  HADD2.F32 R49, -RZ, R5.H1_H1 ;  /* 0x30000005ff317230 */ /* 0x000fe40000004100 */
[----:B------:R-:W-:Y:S01]  /*4300*/  FFMA.FTZ R40, R55, R45, R56 ;  /* 0x0000002d37287223 */ /* 0x000fe20000010038 */
[----:B------:R-:W-:Y:S01]  /*4310*/  FMUL.FTZ R43, R39, R75 ;  /* 0x0000004b272b7220 */ /* 0x000fe20000410000 */
[----:B------:R-:W-:Y:S01]  /*4320*/  FADD.FTZ R47, -R34, R47 ;  /* 0x0000002f222f7221 */ /* 0x000fe20000010100 */
[----:B------:R-:W-:Y:S01]  /*4330*/  FFMA.FTZ R36, R58, R39, R36 ;  /* 0x000000273a247223 */ /* 0x000fe20000010024 */
[----:B------:R-:W-:Y:S01]  /*4340*/  FADD.FTZ R49, -R34, R49 ;  /* 0x0000003122317221 */ /* 0x000fe20000010100 */
[----:B------:R-:W-:Y:S01]  /*4350*/  FADD.FTZ R41, R41, R44 ;  /* 0x0000002c29297221 */ /* 0x000fe20000010000 */
[----:B------:R-:W-:Y:S01]  /*4360*/  FFMA.FTZ R37, R55, R44, R37 ;  /* 0x0000002c37257223 */ /* 0x000fe20000010025 */
        /* <DEDUP_REMOVED lines=26> */
.L_x_1229:
        /* <DEDUP_REMOVED lines=37> */
.L_x_1230:
        /* <DEDUP_REMOVED lines=37> */
.L_x_1231:
        /* <DEDUP_REMOVED lines=37> */
.L_x_1232:
        /* <DEDUP_REMOVED lines=37> */
.L_x_1233:
        /* <DEDUP_REMOVED lines=37> */
.L_x_1234:
        /* <DEDUP_REMOVED lines=37> */
.L_x_1235:
        /* <DEDUP_REMOVED lines=37> */
.L_x_1236:
        /* <DEDUP_REMOVED lines=37> */
.L_x_1237:
        /* <DEDUP_REMOVED lines=37> */
.L_x_1238:
        /* <DEDUP_REMOVED lines=37> */
.L_x_1239:
        /* <DEDUP_REMOVED lines=37> */
.L_x_1240:
        /* <DEDUP_REMOVED lines=37> */
.L_x_1241:
        /* <DEDUP_REMOVED lines=37> */
.L_x_1242:
        /* <DEDUP_REMOVED lines=37> */
.L_x_1243:
        /* <DEDUP_REMOVED lines=37> */
.L_x_1244:
        /* <DEDUP_REMOVED lines=11> */
[----:B------:R-:W-:Y:S01]  /*6870*/  FFMA.FTZ R55, R58, R43, R40 ;  /* 0x0000002b3a377223 */ /* 0x000fe20000010028 */
        /* <DEDUP_REMOVED lines=25> */
.L_x_1245:
        /* <DEDUP_REMOVED lines=37> */
.L_x_1246:
[----:B------:R-:W-:Y:S01]  /*6c60*/  FMUL.FTZ R44, R48, R74 ;  /* 0x0000004a302c7220 */ /* 0x000fe20000410000 */
[----:B------:R-:W-:Y:S01]  /*6c70*/  FADD.FTZ R43, R43, R46 ;  /* 0x0000002e2b2b7221 */ /* 0x000fe20000010000 */
[----:B------:R-:W-:Y:S01]  /*6c80*/  FADD.FTZ R36, R41, R48 ;  /* 0x0000003029247221 */ /* 0x000fe20000010000 */
[C---:B------:R-:W-:Y:S01]  /*6c90*/  FFMA.FTZ R48, R59.reuse, R48, R39 ;  /* 0x000000303b307223 */ /* 0x040fe20000010027 */
[----:B------:R-:W-:Y:S01]  /*6ca0*/  FFMA.FTZ R39, R59, R44, R57 ;  /* 0x0000002c3b277223 */ /* 0x000fe20000010039 */
[----:B------:R-:W-:Y:S01]  /*6cb0*/  FADD.FTZ R41, R43, R44 ;  /* 0x0000002c2b297221 */ /* 0x000fe20000010000 */
[--C-:B------:R-:W-:Y:S02]  /*6cc0*/  HADD2.F32 R43, -RZ, R103.reuse.H0_H0 ;  /* 0x20000067ff2b7230 */ /* 0x100fe40000004100 */
[----:B------:R-:W-:Y:S01]  /*6cd0*/  FMUL.FTZ R44, R40, R75 ;  /* 0x0000004b282c7220 */ /* 0x000fe20000410000 */
[----:B------:R-:W-:Y:S02]  /*6ce0*/  HADD2.F32 R45, -RZ, R103.H1_H1 ;  /* 0x30000067ff2d7230 */ /* 0x000fe40000004100 */
[C---:B------:R-:W-:Y:S01]  /*6cf0*/  FFMA.FTZ R38, R52.reuse, R40, R38 ;  /* 0x0000002834267223 */ /* 0x040fe20000010026 */
[----:B------:R-:W-:Y:S01]  /*6d00*/  FADD.FTZ R37, R37, R40 ;  /* 0x0000002825257221 */ /* 0x000fe20000010000 */
[----:B------:R-:W-:Y:S01]  /*6d10*/  FFMA.FTZ R52, R52, R44, R39 ;  /* 0x0000002c34347223 */ /* 0x000fe20000010027 */
[C---:B------:R-:W-:Y:S01]  /*6d20*/  FADD.FTZ R43, -R34.reuse, R43 ;  /* 0x0000002b222b7221 */ /* 0x040fe20000010100 */
[----:B------:R-:W-:Y:S01]  /*6d30*/  FADD.FTZ R39, -R34, R45 ;  /* 0x0000002d22277221 */ /* 0x000fe20000010100 */
        /* <DEDUP_REMOVED lines=24> */
.L_x_1247:
[--C-:B------:R-:W-:Y:S02]  /*6ec0*/  HADD2.F32 R45, -RZ, R105.reuse.H0_H0 ;  /* 0x20000069ff2d7230 */ /* 0x100fe40000004100 */
[----:B------:R-:W-:Y:S01]  /*6ed0*/  FMUL.FTZ R43, R41, R74 ;  /* 0x0000004a292b7220 */ /* 0x000fe20000410000 */
[----:B------:R-:W-:Y:S02]  /*6ee0*/  HADD2.F32 R47, -RZ, R105.H1_H1 ;  /* 0x30000069ff2f7230 */ /* 0x000fe40000004100 */
[C---:B------:R-:W-:Y:S01]  /*6ef0*/  FFMA.FTZ R48, R53.reuse, R41, R48 ;  /* 0x0000002935307223 */ /* 0x040fe20000010030 */
        /* <DEDUP_REMOVED lines=28> */
.L_x_1248:
[----:B------:R-:W-:Y:S01]  /*70c0*/  FFMA.FTZ R56, R39, R47, R50 ;  /* 0x0000002f27387223 */ /* 0x000fe20000010032 */
[----:B------:R-:W-:Y:S01]  /*70d0*/  FMUL.FTZ R54, R43, R74 ;  /* 0x0000004a2b367220 */ /* 0x000fe20000410000 */
[----:B------:R-:W-:Y:S01]  /*70e0*/  FADD.FTZ R47, R47, R52 ;  /* 0x000000342f2f7221 */ /* 0x000fe20000010000 */
[----:B------:R-:W-:Y:S01]  /*70f0*/  FADD.FTZ R50, R36, R41 ;  /* 0x0000002924327221 */ /* 0x000fe20000010000 */
[----:B------:R-:W-:Y:S01]  /*7100*/  FMUL.FTZ R36, R44, R75 ;  /* 0x0000004b2c247220 */ /* 0x000fe20000410000 */
[--C-:B------:R-:W-:Y:S02]  /*7110*/  HADD2.F32 R49, -RZ, R107.reuse.H0_H0 ;  /* 0x2000006bff317230 */ /* 0x100fe40000004100 */
[----:B------:R-:W-:Y:S01]  /*7120*/  FADD.FTZ R47, R47, R54 ;  /* 0x000000362f2f7221 */ /* 0x000fe20000010000 */
[----:B------:R-:W-:Y:S02]  /*7130*/  HADD2.F32 R53, -RZ, R107.H1_H1 ;  /* 0x3000006bff357230 */ /* 0x000fe40000004100 */
[----:B------:R-:W-:Y:S01]  /*7140*/  FFMA.FTZ R41, R39, R40, R38 ;  /* 0x0000002827297223 */ /* 0x000fe20000010026 */
[----:B------:R-:W-:Y:S01]  /*7150*/  FFMA.FTZ R39, R45, R54, R56 ;  /* 0x000000362d277223 */ /* 0x000fe20000010038 */
[----:B------:R-:W-:Y:S01]  /*7160*/  FADD.FTZ R57, R36, R47 ;  /* 0x0000002f24397221 */ /* 0x000fe20000010000 */
[C---:B------:R-:W-:Y:S01]  /*7170*/  FADD.FTZ R47, -R34.reuse, R49 ;  /* 0x00000031222f7221 */ /* 0x040fe20000010100 */
[----:B------:R-:W-:Y:S01]  /*7180*/  FADD.FTZ R53, -R34, R53 ;  /* 0x0000003522357221 */ /* 0x000fe20000010100 */
        /* <DEDUP_REMOVED lines=25> */
.L_x_1249:
[--C-:B------:R-:W-:Y:S02]  /*7320*/  HADD2.F32 R37, -RZ, R109.reuse.H0_H0 ;  /* 0x2000006dff257230 */ /* 0x100fe40000004100 */
[----:B------:R-:W-:Y:S01]  /*7330*/  FMUL.FTZ R38, R49, R74 ;  /* 0x0000004a31267220 */ /* 0x000fe20000410000 */
[----:B------:R-:W-:Y:S02]  /*7340*/  HADD2.F32 R55, -RZ, R109.H1_H1 ;  /* 0x3000006dff377230 */ /* 0x000fe40000004100 */
[----:B------:R-:W-:Y:S01]  /*7350*/  FFMA.FTZ R48, R45, R43, R48 ;  /* 0x0000002b2d307223 */ /* 0x000fe20000010030 */
[--C-:B------:R-:W-:Y:S02]  /*7360*/  HADD2.F32 R39, -RZ, R110.reuse.H0_H0 ;  /* 0x2000006eff277230 */ /* 0x100fe40000004100 */
[C---:B------:R-:W-:Y:S01]  /*7370*/  FADD.FTZ R37, -R34.reuse, R37 ;  /* 0x0000002522257221 */ /* 0x040fe20000010100 */
[----:B------:R-:W-:Y:S01]  /*7380*/  FFMA.FTZ R45, R47, R38, R58 ;  /* 0x000000262f2d7223 */ /* 0x000fe2000001003a */
[----:B------:R-:W-:Y:S01]  /*7390*/  FADD.FTZ R55, -R34, R55 ;  /* 0x0000003722377221 */ /* 0x000fe20000010100 */
[----:B------:R-:W-:Y:S01]  /*73a0*/  FADD.FTZ R53, R57, R38 ;  /* 0x0000002639357221 */ /* 0x000fe20000010000 */
        /* <DEDUP_REMOVED lines=23> */
.L_x_1250:
[----:B------:R-:W-:Y:S01]  /*7520*/  FFMA.FTZ R58, R54, R52, R45 ;  /* 0x00000034363a7223 */ /* 0x000fe2000001002d */
[----:B------:R-:W-:Y:S01]  /*7530*/  FMUL.FTZ R56, R39, R74 ;  /* 0x0000004a27387220 */ /* 0x000fe20000410000 */
[----:B------:R-:W-:Y:S01]  /*7540*/  FADD.FTZ R45, R52, R53 ;  /* 0x00000035342d7221 */ /* 0x000fe20000010000 */
[----:B------:R-:W-:Y:S01]  /*7550*/  FADD.FTZ R52, R50, R43 ;  /* 0x0000002b32347221 */ /* 0x000fe20000010000 */
[--C-:B------:R-:W-:Y:S02]  /*7560*/  HADD2.F32 R43, -RZ, R21.reuse.H0_H0 ;  /* 0x20000015ff2b7230 */ /* 0x100fe40000004100 */
[----:B------:R-:W-:Y:S01]  /*7570*/  FFMA.FTZ R53, R46, R44, R41 ;  /* 0x0000002c2e357223 */ /* 0x000fe20000010029 */
[----:B------:R-:W-:Y:S02]  /*7580*/  HADD2.F32 R55, -RZ, R21.H1_H1 ;  /* 0x30000015ff377230 */ /* 0x000fe40000004100 */
[----:B------:R-:W-:Y:S01]  /*7590*/  FFMA.FTZ R41, R37, R56, R58 ;  /* 0x0000003825297223 */ /* 0x000fe2000001003a */
[----:B------:R-:W-:Y:S01]  /*75a0*/  FADD.FTZ R56, R45, R56 ;  /* 0x000000382d387221 */ /* 0x000fe20000010000 */
[----:B------:R-:W-:Y:S01]  /*75b0*/  FMUL.FTZ R45, R38, R75 ;  /* 0x0000004b262d7220 */ /* 0x000fe20000410000 */
[C---:B------:R-:W-:Y:S01]  /*75c0*/  FADD.FTZ R43, -R34.reuse, R43 ;  /* 0x0000002b222b7221 */ /* 0x040fe20000010100 */
[----:B------:R-:W-:Y:S01]  /*75d0*/  FADD.FTZ R55, -R34, R55 ;  /* 0x0000003722377221 */ /* 0x000fe20000010100 */
        /* <DEDUP_REMOVED lines=26> */
.L_x_1251:
[--C-:B------:R-:W-:Y:S02]  /*7780*/  HADD2.F32 R57, -RZ, R19.reuse.H0_H0 ;  /* 0x20000013ff397230 */ /* 0x100fe40000004100 */
[----:B------:R-:W-:Y:S01]  /*7790*/  FFMA.FTZ R58, R47, R49, R48 ;  /* 0x000000312f3a7223 */ /* 0x000fe20000010030 */
[----:B------:R-:W-:Y:S02]  /*77a0*/  HADD2.F32 R47, -RZ, R19.H1_H1 ;  /* 0x30000013ff2f7230 */ /* 0x000fe40000004100 */
[----:B------:R-:W-:Y:S01]  /*77b0*/  FMUL.FTZ R56, R41, R74 ;  /* 0x0000004a29387220 */ /* 0x000fe20000410000 */
[--C-:B------:R-:W-:Y:S02]  /*77c0*/  HADD2.F32 R48, -RZ, R18.reuse.H1_H1 ;  /* 0x30000012ff307230 */ /* 0x100fe40000004100 */
[C---:B------:R-:W-:Y:S01]  /*77d0*/  FADD.FTZ R57, -R34.reuse, R57 ;  /* 0x0000003922397221 */ /* 0x040fe20000010100 */
[----:B------:R-:W-:Y:S01]  /*77e0*/  FADD.FTZ R59, -R34, R47 ;  /* 0x0000002f223b7221 */ /* 0x000fe20000010100 */
[----:B------:R-:W-:Y:S01]  /*77f0*/  FFMA.FTZ R55, R43, R56, R50 ;  /* 0x000000382b377223 */ /* 0x000fe20000010032 */
[----:B------:R-:W-:Y:S01]  /*7800*/  FADD.FTZ R56, R45, R56 ;  /* 0x000000382d387221 */ /* 0x000fe20000010000 */
[----:B------:R-:W-:Y:S01]  /*7810*/  FMUL.FTZ R47, R57, R26 ;  /* 0x0000001a392f7220 */ /* 0x000fe20000410000 */
[----:B------:R-:W-:-:S02]  /*7820*/  HADD2.F32 R45, -RZ, R18.H0_H0 ;  /* 0x20000012ff2d7230 */ /* 0x000fc40000004100 */
        /* <DEDUP_REMOVED lines=21> */
.L_x_1252:
        /* <DEDUP_REMOVED lines=38> */
.L_x_1253:
[--C-:B------:R-:W-:Y:S02]  /*7be0*/  HADD2.F32 R59, -RZ, R15.reuse.H0_H0 ;  /* 0x2000000fff3b7230 */ /* 0x100fe40000004100 */
[----:B------:R-:W-:Y:S01]  /*7bf0*/  FMUL.FTZ R60, R53, R74 ;  /* 0x0000004a353c7220 */ /* 0x000fe20000410000 */
[----:B------:R-:W-:Y:S02]  /*7c00*/  HADD2.F32 R61, -RZ, R15.H1_H1 ;  /* 0x3000000fff3d7230 */ /* 0x000fe40000004100 */
[----:B------:R-:W-:Y:S01]  /*7c10*/  FFMA.FTZ R58, R37, R39, R58 ;  /* 0x00000027253a7223 */ /* 0x000fe2000001003a */
[C---:B------:R-:W-:Y:S01]  /*7c20*/  FADD.FTZ R59, -R34.reuse, R59 ;  /* 0x0000003b223b7221 */ /* 0x040fe20000010100 */
[----:B------:R-:W-:Y:S01]  /*7c30*/  FFMA.FTZ R37, R55, R60, R36 ;  /* 0x0000003c37257223 */ /* 0x000fe20000010024 */
[----:B------:R-:W-:Y:S01]  /*7c40*/  FADD.FTZ R63, -R34, R61 ;  /* 0x0000003d223f7221 */ /* 0x000fe20000010100 */
[----:B------:R-:W-:Y:S01]  /*7c50*/  FADD.FTZ R36, R57, R60 ;  /* 0x0000003c39247221 */ /* 0x000fe20000010000 */
[----:B------:R-:W-:-:S02]  /*7c60*/  HADD2.F32 R57, -RZ, R14.H0_H0 ;  /* 0x2000000eff397230 */ /* 0x000fc40000004100 */
[-C--:B------:R-:W-:Y:S01]  /*7c70*/  FMUL.FTZ R59, R59, R26.reuse ;  /* 0x0000001a3b3b7220 */ /* 0x080fe20000410000 */
[----:B------:R-:W-:Y:S02]  /*7c80*/  HADD2.F32 R60, -RZ, R14.H1_H1 ;  /* 0x3000000eff3c7230 */ /* 0x000fe40000004100 */
        /* <DEDUP_REMOVED lines=21> */
.L_x_1254:
[----:B------:R-:W-:Y:S01]  /*7de0*/  FFMA.FTZ R66, R56, R61, R37 ;  /* 0x0000003d38427223 */ /* 0x000fe20000010025 */
[----:B------:R-:W-:Y:S01]  /*7df0*/  FMUL.FTZ R64, R57, R74 ;  /* 0x0000004a39407220 */ /* 0x000fe20000410000 */
[----:B------:R-:W-:Y:S01]  /*7e00*/  FADD.FTZ R61, R61, R36 ;  /* 0x000000243d3d7221 */ /* 0x000fe20000010000 */
[--C-:B------:R-:W-:Y:S02]  /*7e10*/  HADD2.F32 R65, -RZ, R13.reuse.H1_H1 ;  /* 0x3000000dff417230 */ /* 0x100fe40000004100 */
[----:B------:R-:W-:Y:S02]  /*7e20*/  HADD2.F32 R63, -RZ, R13.H0_H0 ;  /* 0x2000000dff3f7230 */ /* 0x000fe40000004100 */
[----:B------:R-:W-:Y:S01]  /*7e30*/  FFMA.FTZ R37, R59, R64, R66 ;  /* 0x000000403b257223 */ /* 0x000fe20000010042 */
[----:B------:R-:W-:Y:S01]  /*7e40*/  FADD.FTZ R64, R61, R64 ;  /* 0x000000403d407221 */ /* 0x000fe20000010000 */
[----:B------:R-:W-:Y:S01]  /*7e50*/  FMUL.FTZ R61, R60, R75 ;  /* 0x0000004b3c3d7220 */ /* 0x000fe20000410000 */
[C---:B------:R-:W-:Y:S01]  /*7e60*/  FADD.FTZ R65, -R34.reuse, R65 ;  /* 0x0000004122417221 */ /* 0x040fe20000010100 */
[----:B------:R-:W-:-:S02]  /*7e70*/  FADD.FTZ R63, -R34, R63 ;  /* 0x0000003f223f7221 */ /* 0x000fc40000010100 */
[----:B------:R-:W-:Y:S01]  /*7e80*/  FFMA.FTZ R36, R62, R61, R37 ;  /* 0x0000003d3e247223 */ /* 0x000fe20000010025 */
[----:B------:R-:W-:Y:S01]  /*7e90*/  FADD.FTZ R37, R61, R64 ;  /* 0x000000403d257221 */ /* 0x000fe20000010000 */
[-C--:B------:R-:W-:Y:S01]  /*7ea0*/  FMUL.FTZ R64, R65, R26.reuse ;  /* 0x0000001a41407220 */ /* 0x080fe20000410000 */
[--C-:B------:R-:W-:Y:S02]  /*7eb0*/  HADD2.F32 R61, -RZ, R12.reuse.H0_H0 ;  /* 0x2000000cff3d7230 */ /* 0x100fe40000004100 */
        /* <DEDUP_REMOVED lines=21> */
.L_x_1255:
[----:B------:R-:W-:Y:S01]  /*8010*/  FMUL.FTZ R66, R61, R74 ;  /* 0x0000004a3d427220 */ /* 0x000fe20000410000 */
[--C-:B------:R-:W-:Y:S02]  /*8020*/  HADD2.F32 R77, -RZ, R11.reuse.H1_H1 ;  /* 0x3000000bff4d7230 */ /* 0x100fe40000004100 */
[--C-:B------:R-:W-:Y:S02]  /*8030*/  HADD2.F32 R78, -RZ, R10.reuse.H0_H0 ;  /* 0x2000000aff4e7230 */ /* 0x100fe40000004100 */
[----:B------:R-:W-:Y:S01]  /*8040*/  FFMA.FTZ R67, R63, R66, R36 ;  /* 0x000000423f437223 */ /* 0x000fe20000010024 */
[----:B------:R-:W-:Y:S01]  /*8050*/  FADD.FTZ R66, R37, R66 ;  /* 0x0000004225427221 */ /* 0x000fe20000010000 */
[----:B------:R-:W-:Y:S01]  /*8060*/  FMUL.FTZ R37, R65, R75 ;  /* 0x0000004b41257220 */ /* 0x000fe20000410000 */
[----:B------:R-:W-:Y:S01]  /*8070*/  FADD.FTZ R77, -R34, R77 ;  /* 0x0000004d224d7221 */ /* 0x000fe20000010100 */
[----:B------:R-:W-:Y:S02]  /*8080*/  HADD2.F32 R79, -RZ, R10.H1_H1 ;  /* 0x3000000aff4f7230 */ /* 0x000fe40000004100 */
[----:B------:R-:W-:Y:S01]  /*8090*/  FFMA.FTZ R36, R64, R37, R67 ;  /* 0x0000002540247223 */ /* 0x000fe20000010043 */
[----:B------:R-:W-:-:S02]  /*80a0*/  HADD2.F32 R67, -RZ, R11.H0_H0 ;  /* 0x2000000bff437230 */ /* 0x000fc40000004100 */
[----:B------:R-:W-:Y:S01]  /*80b0*/  FADD.FTZ R37, R37, R66 ;  /* 0x0000004225257221 */ /* 0x000fe20000010000 */
[----:B------:R-:W-:Y:S02]  /*80c0*/  FMUL.FTZ R66, R77, R26 ;  /* 0x0000001a4d427220 */ /* 0x000fe40000410000 */
[----:B------:R-:W-:-:S04]  /*80d0*/  FADD.FTZ R67, -R34, R67 ;  /* 0x0000004322437221 */ /* 0x000fc80000010100 */
        /* <DEDUP_REMOVED lines=20> */
.L_x_1256:
[----:B------:R-:W-:Y:S01]  /*8220*/  FMUL.FTZ R76, R78, R74 ;  /* 0x0000004a4e4c7220 */ /* 0x000fe20000410000 */
[----:B------:R-:W-:-:S03]  /*8230*/  HADD2.F32 R113, -RZ, R4.H1_H1 ;  /* 0x30000004ff717230 */ /* 0x000fc60000004100 */
[----:B------:R-:W-:Y:S01]  /*8240*/  FFMA.FTZ R77, R67, R76, R36 ;  /* 0x0000004c434d7223 */ /* 0x000fe20000010024 */
[----:B------:R-:W-:Y:S01]  /*8250*/  FMUL.FTZ R36, R79, R75 ;  /* 0x0000004b4f247220 */ /* 0x000fe20000410000 */
[----:B------:R-:W-:Y:S01]  /*8260*/  FADD.FTZ R37, R37, R76 ;  /* 0x0000004c25257221 */ /* 0x000fe20000010000 */
[----:B------:R-:W-:Y:S02]  /*8270*/  FADD.FTZ R125, -R34, R113 ;  /* 0x00000071227d7221 */ /* 0x000fe40000010100 */
[----:B------:R-:W-:Y:S01]  /*8280*/  FFMA.FTZ R76, R66, R36, R77 ;  /* 0x00000024424c7223 */ /* 0x000fe2000001004d */
[----:B------:R-:W-:Y:S01]  /*8290*/  FADD.FTZ R77, R36, R37 ;  /* 0x00000025244d7221 */ /* 0x000fe20000010000 */
[----:B------:R-:W-:Y:S02]  /*82a0*/  HADD2.F32 R37, -RZ, R4.H0_H0 ;  /* 0x20000004ff257230 */ /* 0x000fe40000004100 */
[----:B------:R-:W-:Y:S01]  /*82b0*/  FMUL.FTZ R116, R125, R26 ;  /* 0x0000001a7d747220 */ /* 0x000fe20000410000 */
[----:B------:R-:W-:-:S02]  /*82c0*/  HADD2.F32 R36, -RZ, R3.H1_H1 ;  /* 0x30000003ff247230 */ /* 0x000fc40000004100 */
        /* <DEDUP_REMOVED lines=22> */
.L_x_1257:
[----:B------:R-:W-:Y:S01]  /*8430*/  FMUL.FTZ R124, R37, R74 ;  /* 0x0000004a257c7220 */ /* 0x000fe20000410000 */
[----:B------:R-:W-:Y:S01]  /*8440*/  ISETP.GT.AND P0, PT, R150, 0x1e, PT ;  /* 0x0000001e9600780c */ /* 0x000fe20003f04270 */
[----:B------:R-:W-:Y:S01]  /*8450*/  FADD.FTZ R52, R52, R39 ;  /* 0x0000002734347221 */ /* 0x000fe20000010000 */
[----:B------:R-:W0:Y:S01]  /*8460*/  S2UR UR11, SR_CgaCtaId ;  /* 0x00000000000b79c3 */ /* 0x000e220000008800 */
        /* <DEDUP_REMOVED lines=15> */
[----:B------:R-:W2:Y:S01]  /*8560*/  SHFL.DOWN PT, R124, R77, 0x1, 0x1f ;  /* 0x08201f004d7c7f89 */ /* 0x000ea200000e0000 */
        /* <DEDUP_REMOVED lines=17> */
[----:B0-----:R-:W-:Y:S01]  /*8680*/  ULEA UR5, UR11, UR5, 0x18 ;  /* 0x000000050b057291 */ /* 0x001fe2000f8ec03f */
[----:B------:R-:W-:Y:S01]  /*8690*/  FFMA.FTZ R49, R66, R79, R49 ;  /* 0x0000004f42317223 */ /* 0x000fe20000010031 */
[----:B-1----:R-:W-:Y:S01]  /*86a0*/  @!P0 FADD.FTZ R76, R76, R125 ;  /* 0x0000007d4c4c8221 */ /* 0x002fe20000010000 */
[----:B------:R-:W-:Y:S01]  /*86b0*/  FADD.FTZ R67, R60, R79 ;  /* 0x0000004f3c437221 */ /* 0x000fe20000010000 */
[----:B------:R-:W-:Y:S01]  /*86c0*/  FADD.FTZ R66, R78, R37 ;  /* 0x000000254e427221 */ /* 0x000fe20000010000 */
[----:B------:R-:W-:Y:S01]  /*86d0*/  FFMA.FTZ R65, R116, R36, R49 ;  /* 0x0000002474417223 */ /* 0x000fe20000010031 */
[----:B--2---:R-:W-:Y:S01]  /*86e0*/  @!P0 FADD.FTZ R77, R77, R124 ;  /* 0x0000007c4d4d8221 */ /* 0x004fe20000010000 */
[----:B------:R-:W0:Y:S01]  /*86f0*/  SHFL.DOWN PT, R125, R76, 0x2, 0x1f ;  /* 0x08401f004c7d7f89 */ /* 0x000e2200000e0000 */
[----:B------:R-:W-:Y:S01]  /*8700*/  ISETP.GT.AND P0, PT, R150, 0x1d, PT ;  /* 0x0000001d9600780c */ /* 0x000fe20003f04270 */
[----:B------:R-:W1:Y:S01]  /*8710*/  LDC.64 R78, c[0x0][0x268] ;  /* 0x00009a00ff4e7b82 */ /* 0x000e620000000a00 */
[----:B------:R-:W-:Y:S01]  /*8720*/  FFMA.FTZ R64, R113, R37, R58 ;  /* 0x0000002571407223 */ /* 0x000fe2000001003a */
[----:B------:R-:W2:Y:S01]  /*8730*/  SHFL.DOWN PT, R124, R77, 0x2, 0x1f ;  /* 0x08401f004d7c7f89 */ /* 0x000ea200000e0000 */
[----:B------:R-:W-:Y:S01]  /*8740*/  FADD.FTZ R67, R67, R36 ;  /* 0x0000002443437221 */ /* 0x000fe20000010000 */
[----:B------:R-:W-:Y:S01]  /*8750*/  LEA R116, R25, UR5, 0x4 ;  /* 0x0000000519747c11 */ /* 0x000fe2000f8e20ff */
[----:B------:R-:W-:Y:S01]  /*8760*/  IMAD R37, R42, 0x18, R25 ;  /* 0x000000182a257824 */ /* 0x000fe200078e0219 */
[----:B------:R-:W-:Y:S02]  /*8770*/  BSSY B0, `(.L_x_1258) ;  /* 0x0000037000007945 */ /* 0x000fe40003800000 */
[----:B------:R-:W3:Y:S01]  /*8780*/  LDC R113, c[0x0][0xc] ;  /* 0x00000300ff717b82 */ /* 0x000ee20000000800 */
[----:B------:R-:W-:Y:S03]  /*8790*/  STS.128 [R116], R64 ;  /* 0x0000004074007388 */ /* 0x000fe60000000c00 */
[----:B0-----:R-:W-:Y:S01]  /*87a0*/  @!P0 FADD.FTZ R76, R76, R125 ;  /* 0x0000007d4c4c8221 */ /* 0x001fe20000010000 */
[----:B-1----:R-:W-:-:S04]  /*87b0*/  IMAD.WIDE R78, R37, 0x4, R78 ;  /* 0x00000004254e7825 */ /* 0x002fc800078e024e */
[----:B--2---:R-:W-:Y:S01]  /*87c0*/  @!P0 FADD.FTZ R77, R77, R124 ;  /* 0x0000007c4d4d8221 */ /* 0x004fe20000010000 */
        /* <DEDUP_REMOVED lines=17> */
[----:B------:R-:W-:Y:S01]  /*88e0*/  BAR.SYNC.DEFER_BLOCKING 0x0 ;  /* 0x0000000000007b1d */ /* 0x000fe20000010000 */
[----:B------:R-:W-:-:S13]  /*88f0*/  ISETP.NE.AND P0, PT, R25, RZ, PT ;  /* 0x000000ff1900720c */ /* 0x000fda0003f05270 */
[----:B0--3--:R-:W-:Y:S05]  /*8900*/  @P0 BRA `(.L_x_1259) ;  /* 0x0000000000740947 */ /* 0x009fea0003800000 */
        /* <DEDUP_REMOVED lines=29> */
.L_x_1259:
[----:B------:R-:W-:Y:S05]  /*8ae0*/  BSYNC B0 ;  /* 0x0000000000007941 */ /* 0x000fea0003800000 */
.L_x_1258:
        /* <DEDUP_REMOVED lines=12> */
[----:B------:R-:W5:Y:S01]  /*8bb0*/  LDS.128 R52, [R116+0xa80] ;  /* 0x000a800074347984 */ /* 0x000f620000000c00 */
        /* <DEDUP_REMOVED lines=16> */
[----:B------:R-:W-:Y:S01]  /*8cc0*/  FADD.FTZ R66, R66, R63 ;  /* 0x0000003f42427221 */ /* 0x000fe20000010000 */
[----:B------:R-:W1:Y:S01]  /*8cd0*/  LDS.128 R40, [R116+0xd80] ;  /* 0x000d800074287984 */ /* 0x000e620000000c00 */
[----:B----4-:R-:W-:Y:S01]  /*8ce0*/  FADD.FTZ R125, R125, R44 ;  /* 0x0000002c7d7d7221 */ /* 0x010fe20000010000 */
[----:B------:R-:W-:Y:S01]  /*8cf0*/  FADD.FTZ R64, R64, R45 ;  /* 0x0000002d40407221 */ /* 0x000fe20000010000 */
[----:B------:R-:W-:Y:S01]  /*8d00*/  FADD.FTZ R65, R65, R46 ;  /* 0x0000002e41417221 */ /* 0x000fe20000010000 */
[----:B------:R-:W-:Y:S01]  /*8d10*/  FADD.FTZ R66, R66, R47 ;  /* 0x0000002f42427221 */ /* 0x000fe20000010000 */
[----:B-----5:R-:W-:Y:S01]  /*8d20*/  FADD.FTZ R125, R125, R48 ;  /* 0x000000307d7d7221 */ /* 0x020fe20000010000 */
[----:B------:R-:W2:Y:S01]  /*8d30*/  LDS.128 R44, [R116+0xf00] ;  /* 0x000f0000742c7984 */ /* 0x000ea20000000c00 */
[----:B------:R-:W-:Y:S01]  /*8d40*/  FADD.FTZ R64, R64, R49 ;  /* 0x0000003140407221 */ /* 0x000fe20000010000 */
[----:B------:R-:W-:Y:S01]  /*8d50*/  FADD.FTZ R65, R65, R50 ;  /* 0x0000003241417221 */ /* 0x000fe20000010000 */
[----:B------:R-:W-:Y:S01]  /*8d60*/  FADD.FTZ R66, R66, R51 ;  /* 0x0000003342427221 */ /* 0x000fe20000010000 */
[----:B------:R-:W-:Y:S01]  /*8d70*/  FADD.FTZ R127, R125, R52 ;  /* 0x000000347d7f7221 */ /* 0x000fe20000010000 */
[----:B------:R-:W3:Y:S01]  /*8d80*/  LDS.128 R48, [R116+0x1080] ;  /* 0x0010800074307984 */ /* 0x000ee20000000c00 */
[----:B------:R-:W-:Y:S01]  /*8d90*/  FADD.FTZ R124, R64, R53 ;  /* 0x00000035407c7221 */ /* 0x000fe20000010000 */
[----:B------:R-:W-:Y:S01]  /*8da0*/  FADD.FTZ R125, R65, R54 ;  /* 0x00000036417d7221 */ /* 0x000fe20000010000 */
[----:B------:R-:W-:Y:S01]  /*8db0*/  FADD.FTZ R126, R66, R55 ;  /* 0x00000037427e7221 */ /* 0x000fe20000010000 */
[----:B------:R-:W-:Y:S04]  /*8dc0*/  LDS.128 R56, [R116+0x1380] ;  /* 0x0013800074387984 */ /* 0x000fe80000000c00 */
        /* <DEDUP_REMOVED lines=34> */
[----:B------:R-:W-:-:S07]  /*8ff0*/  FADD.FTZ R67, R126, R67 ;  /* 0x000000437e437221 */ /* 0x000fce0000010000 */
.L_x_1261:
[----:B------:R-:W-:Y:S05]  /*9000*/  BSYNC B0 ;  /* 0x0000000000007941 */ /* 0x000fea0003800000 */
.L_x_1260:
        /* <DEDUP_REMOVED lines=13> */
.L_x_1263:
[----:B------:R-:W-:Y:S05]  /*90e0*/  BSYNC B0 ;  /* 0x0000000000007941 */ /* 0x000fea0003800000 */
.L_x_1262:
[----:B------:R-:W-:-:S13]  /*90f0*/  ISETP.GE.U32.AND P6, PT, R113, 0x2, PT ;  /* 0x000000027100780c */ /* 0x000fda0003fc6070 */
[----:B------:R-:W-:Y:S05]  /*9100*/  @!P6 BRA `(.L_x_1264) ;  /* 0x0000001000b4e947 */ /* 0x000fea0003800000 */
[----:B-1----:R-:W0:Y:S01]  /*9110*/  LDC R37, c[0x0][0x10] ;  /* 0x00000400ff257b82 */ /* 0x002e220000000800 */
[----:B------:R-:W1:Y:S01]  /*9120*/  S2R R38, SR_CTAID.Y ;  /* 0x0000000000267919 */ /* 0x000e620000002600 */
[----:B------:R-:W-:-:S06]  /*9130*/  LOP3.LUT R36, R117, 0x1, RZ, 0xc0, !PT ;  /* 0x0000000175247812 */ /* 0x000fcc00078ec0ff */
[----:B------:R-:W2:Y:S08]  /*9140*/  LDC.64 R42, c[0x0][0x258] ;  /* 0x00009600ff2a7b82 */ /* 0x000eb00000000a00 */
[----:B------:R-:W3:Y:S01]  /*9150*/  LDC.64 R40, c[0x0][0x260] ;  /* 0x00009800ff287b82 */ /* 0x000ee20000000a00 */
[----:B0-----:R-:W-:-:S04]  /*9160*/  IMAD R36, R36, R37, RZ ;  /* 0x0000002524247224 */ /* 0x001fc800078e02ff */
        /* <DEDUP_REMOVED lines=8> */
[----:B------:R-:W-:Y:S01]  /*91f0*/  LOP3.LUT P6, RZ, R117, 0x2, RZ, 0xc0, !PT ;  /* 0x0000000275ff7812 */ /* 0x000fe200078cc0ff */
[----:B------:R-:W-:Y:S01]  /*9200*/  UPOPC UR6, UR5 ;  /* 0x00000005000672bf */ /* 0x000fe20008000000 */
[----:B------:R-:W-:Y:S01]  /*9210*/  MOV R36, 0x1 ;  /* 0x0000000100247802 */ /* 0x000fe20000000f00 */
[----:B------:R-:W-:Y:S01]  /*9220*/  UFLO.U32 UR5, UR5 ;  /* 0x00000005000572bd */ /* 0x000fe200080e0000 */
[----:B------:R-:W-:Y:S01]  /*9230*/  SEL R47, R113, RZ, !P6 ;  /* 0x000000ff712f7207 */ /* 0x000fe20007000000 */
[----:B------:R-:W-:Y:S01]  /*9240*/  IMAD R45, R37, UR7, R38 ;  /* 0x00000007252d7c24 */ /* 0x000fe2000f8e0226 */
[----:B------:R-:W-:Y:S02]  /*9250*/  P2R R46, PR, RZ, 0x1 ;  /* 0x00000001ff2e7803 */ /* 0x000fe40000000000 */
[----:B------:R-:W-:Y:S01]  /*9260*/  SEL R36, R36, 0xffffffff, !P6 ;  /* 0xffffffff24247807 */ /* 0x000fe20007000000 */
[----:B------:R-:W-:Y:S01]  /*9270*/  IMAD.WIDE.U32 R44, R45, 0x8, R40 ;  /* 0x000000082d2c7825 */ /* 0x000fe200078e0028 */
[----:B------:R-:W-:-:S03]  /*9280*/  ISETP.NE.AND P6, PT, R47, -0x1, PT ;  /* 0xffffffff2f00780c */ /* 0x000fc60003fc5270 */
[----:B------:R-:W-:Y:S01]  /*9290*/  IMAD R39, R36, UR6, RZ ;  /* 0x0000000624277c24 */ /* 0x000fe2000f8e02ff */
[----:B------:R1:W-:Y:S01]  /*92a0*/  STG.E.64 desc[UR8][R44.64], R76 ;  /* 0x0000004c2c007986 */ /* 0x0003e2000c101b08 */
[----:B0-----:R-:W-:-:S13]  /*92b0*/  ISETP.EQ.U32.AND P0, PT, R150, UR5, PT ;  /* 0x0000000596007c0c */ /* 0x001fda000bf02070 */
[----:B------:R-:W-:Y:S06]  /*92c0*/  @P0 MEMBAR.ALL.GPU ;  /* 0x0000000000000992 */ /* 0x000fec000000a000 */
[----:B------:R-:W-:-:S00]  /*92d0*/  @P0 ERRBAR ;  /* 0x00000000000009ab */ /* 0x000fc00000000000 */
[----:B------:R-:W-:Y:S06]  /*92e0*/  @P0 CGAERRBAR ;  /* 0x00000000000005ab */ /* 0x000fec0000000000 */
[----:B------:R1:W-:Y:S01]  /*92f0*/  @P0 REDG.E.ADD.S32.STRONG.GPU desc[UR8][R42.64], R39 ;  /* 0x000000272a00098e */ /* 0x0003e2000c10e388 */
[----:B------:R-:W-:Y:S01]  /*9300*/  ISETP.NE.AND P0, PT, R46, RZ, PT ;  /* 0x000000ff2e00720c */ /* 0x000fe20003f05270 */
[----:B------:R-:W-:-:S12]  /*9310*/  @!P6 BRA `(.L_x_1265) ;  /* 0x000000000014e947 */ /* 0x000fd80003800000 */
.L_x_1266:
[----:B------:R-:W2:Y:S04]  /*9320*/  LDG.E.STRONG.GPU R36, desc[UR8][R42.64] ;  /* 0x000000082a247981 */ /* 0x000ea8000c1ef900 */
[----:B--2---:R-:W-:Y:S01]  /*9330*/  CCTL.IVALL ;  /* 0x00000000ff00798f */ /* 0x004fe20002000000 */
[----:B------:R-:W-:Y:S05]  /*9340*/  YIELD ;  /* 0x0000000000007946 */ /* 0x000fea0003800000 */
[----:B------:R-:W-:-:S13]  /*9350*/  ISETP.NE.AND P6, PT, R36, R47, PT ;  /* 0x0000002f2400720c */ /* 0x000fda0003fc5270 */
[----:B------:R-:W-:Y:S05]  /*9360*/  @P6 BRA `(.L_x_1266) ;  /* 0xfffffffc00ec6947 */ /* 0x000fea000383ffff */
.L_x_1265:
[----:B------:R-:W-:Y:S01]  /*9370*/  ISETP.NE.AND P6, PT, R113, RZ, PT ;  /* 0x000000ff7100720c */ /* 0x000fe20003fc5270 */
[----:B------:R-:W-:Y:S05]  /*9380*/  WARPSYNC.ALL ;  /* 0x0000000000007948 */ /* 0x000fea0003800000 */
[----:B------:R-:W-:Y:S07]  /*9390*/  BAR.SYNC.DEFER_BLOCKING 0x0 ;  /* 0x0000000000007b1d */ /* 0x000fee0000010000 */
[----:B------:R-:W-:Y:S05]  /*93a0*/  @!P6 BRA `(.L_x_1264) ;  /* 0x00000010000ce947 */ /* 0x000fea0003800000 */
[----:B------:R-:W-:Y:S01]  /*93b0*/  IADD3 R36, R113, -0x1, RZ ;  /* 0xffffffff71247810 */ /* 0x000fe20007ffe0ff */
[----:B-1----:R-:W-:-:S03]  /*93c0*/  HFMA2.MMA R39, -RZ, RZ, 0, 0 ;  /* 0x00000000ff277435 */ /* 0x002fc600000001ff */
[----:B------:R-:W-:-:S13]  /*93d0*/  ISETP.GE.U32.AND P6, PT, R36, 0x3, PT ;  /* 0x000000032400780c */ /* 0x000fda0003fc6070 */
[----:B------:R-:W-:Y:S05]  /*93e0*/  @!P6 BRA `(.L_x_1267) ;  /* 0x0000000c008ce947 */ /* 0x000fea0003800000 */
[----:B------:R-:W-:Y:S02]  /*93f0*/  LOP3.LUT R36, R113, 0x3, RZ, 0xc0, !PT ;  /* 0x0000000371247812 */ /* 0x000fe400078ec0ff */
[----:B------:R-:W-:Y:S02]  /*9400*/  MOV R39, RZ ;  /* 0x000000ff00277202 */ /* 0x000fe40000000f00 */
[----:B------:R-:W-:-:S04]  /*9410*/  IADD3 R36, -R36, R113, RZ ;  /* 0x0000007124247210 */ /* 0x000fc80007ffe1ff */
        /* <DEDUP_REMOVED lines=12> */
.L_x_1270:
        /* <DEDUP_REMOVED lines=115> */
.L_x_1269:
        /* <DEDUP_REMOVED lines=63> */
.L_x_1271:
[----:B------:R-:W-:-:S04]  /*a000*/  LOP3.LUT P6, RZ, R22, 0x1, RZ, 0xc0, !PT ;  /* 0x0000000116ff7812 */ /* 0x000fc800078cc0ff */
[----:B------:R-:W-:-:S13]  /*a010*/  ISETP.NE.OR P6, PT, R36, RZ, P6 ;  /* 0x000000ff2400720c */ /* 0x000fda00037c5670 */
[----:B------:R-:W-:Y:S05]  /*a020*/  @!P6 BRA `(.L_x_1267) ;  /* 0x00000000007ce947 */ /* 0x000fea0003800000 */
.L_x_1268:
        /* <DEDUP_REMOVED lines=31> */
.L_x_1267:
[----:B------:R-:W-:-:S13]  /*a220*/  LOP3.LUT P6, R113, R113, 0x3, RZ, 0xc0, !PT ;  /* 0x0000000371717812 */ /* 0x000fda00078cc0ff */
        /* <DEDUP_REMOVED lines=9> */
.L_x_1273:
[----:B------:R-:W-:Y:S05]  /*a2c0*/  BSYNC B0 ;  /* 0x0000000000007941 */ /* 0x000fea0003800000 */
.L_x_1272:
        /* <DEDUP_REMOVED lines=17> */
.L_x_1264:
[----:B------:R-:W0:Y:S01]  /*a3e0*/  S2UR UR6, SR_CgaCtaId ;  /* 0x00000000000679c3 */ /* 0x000e220000008800 */
[----:B------:R-:W-:Y:S01]  /*a3f0*/  UMOV UR5, 0x400 ;  /* 0x0000040000057882 */ /* 0x000fe20000000000 */
[----:B------:R-:W-:Y:S01]  /*a400*/  ISETP.NE.AND P6, PT, RZ, UR10, PT ;  /* 0x0000000aff007c0c */ /* 0x000fe2000bfc5270 */
[----:B-1----:R-:W-:Y:S02]  /*a410*/  HADD2.F32 R43, -RZ, R9.H0_H0 ;  /* 0x20000009ff2b7230 */ /* 0x002fe40000004100 */
[----:B------:R-:W-:-:S03]  /*a420*/  IMAD.WIDE.U32 R38, R25, -0x55555555, RZ ;  /* 0xaaaaaaab19267825 */ /* 0x000fc600078e00ff */
[----:B------:R-:W1:Y:S01]  /*a430*/  LDC R41, c[0x0][0x2ac] ;  /* 0x0000ab00ff297b82 */ /* 0x000e620000000800 */
[----:B------:R-:W-:Y:S01]  /*a440*/  HADD2.F32 R9, -RZ, R9.H1_H1 ;  /* 0x30000009ff097230 */ /* 0x000fe20000004100 */
[----:B------:R-:W-:Y:S01]  /*a450*/  SHF.R.U32.HI R38, RZ, 0x4, R39 ;  /* 0x00000004ff267819 */ /* 0x000fe20000011627 */
[--C-:B------:R-:W-:Y:S02]  /*a460*/  HADD2.F32 R47, -RZ, R115.reuse.H0_H0 ;  /* 0x20000073ff2f7230 */ /* 0x100fe40000004100 */
[----:B------:R-:W-:Y:S02]  /*a470*/  HADD2.F32 R42, -RZ, R115.H1_H1 ;  /* 0x30000073ff2a7230 */ /* 0x000fe40000004100 */
[----:B------:R-:W-:Y:S01]  /*a480*/  FADD.FTZ R9, -R34, R9 ;  /* 0x0000000922097221 */ /* 0x000fe20000010100 */
[----:B------:R-:W-:-:S03]  /*a490*/  HADD2.F32 R45, -RZ, R8.H1_H1 ;  /* 0x30000008ff2d7230 */ /* 0x000fc60000004100 */
        /* <DEDUP_REMOVED lines=30> */
.L_x_1274:
        /* <DEDUP_REMOVED lines=21> */
.L_x_1276:
[----:B------:R-:W-:Y:S05]  /*a7d0*/  BSYNC B0 ;  /* 0x0000000000007941 */ /* 0x000fea0003800000 */
.L_x_1275:
[----:B------:R-:W-:Y:S01]  /*a7e0*/  ISETP.NE.AND P0, PT, RZ, UR10, PT ;  /* 0x0000000aff007c0c */ /* 0x000fe2000bf05270 */
[C---:B0-----:R-:W-:Y:S01]  /*a7f0*/  FADD.FTZ R9, -R34.reuse, R43 ;  /* 0x0000002b22097221 */ /* 0x041fe20000010100 */
        /* <DEDUP_REMOVED lines=26> */
.L_x_1277:
        /* <DEDUP_REMOVED lines=21> */
.L_x_1279:
[----:B------:R-:W-:Y:S05]  /*aaf0*/  BSYNC B0 ;  /* 0x0000000000007941 */ /* 0x000fea0003800000 */
.L_x_1278:
[----:B------:R-:W-:Y:S01]  /*ab00*/  ISETP.NE.AND P0, PT, RZ, UR10, PT ;  /* 0x0000000aff007c0c */ /* 0x000fe2000bf05270 */
[C---:B------:R-:W-:Y:S01]  /*ab10*/  FADD.FTZ R43, -R34.reuse, R43 ;  /* 0x0000002b222b7221 */ /* 0x040fe20000010100 */
[----:B------:R-:W-:Y:S01]  /*ab20*/  FADD.FTZ R7, -R34, R7 ;  /* 0x0000000722077221 */ /* 0x000fe20000010100 */
[--C-:B0-----:R-:W-:Y:S02]  /*ab30*/  HADD2.F32 R37, -RZ, R6.reuse.H0_H0 ;  /* 0x20000006ff257230 */ /* 0x101fe40000004100 */
[----:B------:R-:W-:Y:S02]  /*ab40*/  HADD2.F32 R36, -RZ, R6.H1_H1 ;  /* 0x30000006ff247230 */ /* 0x000fe40000004100 */
[-C--:B------:R-:W-:Y:S01]  /*ab50*/  FMUL.FTZ R47, R43, R26.reuse ;  /* 0x0000001a2b2f7220 */ /* 0x080fe20000410000 */
[--C-:B------:R-:W-:Y:S02]  /*ab60*/  HADD2.F32 R49, -RZ, R5.reuse.H0_H0 ;  /* 0x20000005ff317230 */ /* 0x100fe40000004100 */
        /* <DEDUP_REMOVED lines=21> */
.L_x_1280:
        /* <DEDUP_REMOVED lines=21> */
.L_x_1282:
[----:B------:R-:W-:Y:S05]  /*ae10*/  BSYNC B0 ;  /* 0x0000000000007941 */ /* 0x000fea0003800000 */
.L_x_1281:
        /* <DEDUP_REMOVED lines=28> */
.L_x_1283:
[----:B------:R-:W-:Y:S01]  /*afe0*/  LOP3.LUT P0, RZ, R22, 0x10, RZ, 0xc0, !PT ;  /* 0x0000001016ff7812 */ /* 0x000fe2000780c0ff */
[----:B------:R-:W-:-:S12]  /*aff0*/  BSSY B0, `(.L_x_1284) ;  /* 0x0000014000007945 */ /* 0x000fd80003800000 */
[----:B------:R-:W-:Y:S05]  /*b000*/  @!P0 BRA `(.L_x_1285) ;  /* 0x0000000000488947 */ /* 0x000fea0003800000 */
[----:B------:R-:W-:Y:S01]  /*b010*/  ULDC.64 UR12, c[0x0][0x288] ;  /* 0x0000a200000c7ab9 */ /* 0x000fe20000000a00 */
[----:B------:R-:W-:Y:S01]  /*b020*/  MOV R6, R70 ;  /* 0x0000004600067202 */ /* 0x000fe20000000f00 */
[----:B------:R-:W-:Y:S01]  /*b030*/  IMAD R0, R159, UR12, RZ ;  /* 0x0000000c9f007c24 */ /* 0x000fe2000f8e02ff */
[----:B------:R-:W-:-:S03]  /*b040*/  MOV R7, R69 ;  /* 0x0000004500077202 */ /* 0x000fc60000000f00 */
[----:B------:R-:W-:Y:S02]  /*b050*/  IMAD R9, R147, UR13, R0 ;  /* 0x0000000d93097c24 */ /* 0x000fe4000f8e0200 */
[----:B------:R-:W-:Y:S01]  /*b060*/  FFMA.FTZ R0, R39, R49, R40 ;  /* 0x0000003127007223 */ /* 0x000fe20000010028 */
[----:B------:R-:W-:Y:S01]  /*b070*/  IMAD.WIDE.U32 R6, R147, UR12, R6 ;  /* 0x0000000c93067c25 */ /* 0x000fe2000f8e0006 */
[----:B------:R-:W-:-:S03]  /*b080*/  ULDC.64 UR12, c[0x0][0x210] ;  /* 0x00008400000c7ab9 */ /* 0x000fc60000000a00 */
[----:B------:R-:W-:Y:S01]  /*b090*/  FFMA.FTZ R5, R5, R74, -R0 ;  /* 0x0000004a05057223 */ /* 0x000fe20000010800 */
[----:B------:R-:W-:Y:S01]  /*b0a0*/  IADD3 R9, R7, R9, RZ ;  /* 0x0000000907097210 */ /* 0x000fe20007ffe0ff */
[----:B------:R-:W-:Y:S02]  /*b0b0*/  FFMA.FTZ R7, R39, R42, R40 ;  /* 0x0000002a27077223 */ /* 0x000fe40000010028 */
[----:B------:R-:W-:Y:S01]  /*b0c0*/  FMUL.FTZ R5, R5, R26 ;  /* 0x0000001a05057220 */ /* 0x000fe20000410000 */
[----:B------:R-:W-:Y:S01]  /*b0d0*/  LEA R8, P0, R6, UR12, 0x1 ;  /* 0x0000000c06087c11 */ /* 0x000fe2000f8008ff */
[----:B------:R-:W-:-:S03]  /*b0e0*/  FFMA.FTZ R7, R2, R75, -R7 ;  /* 0x0000004b02077223 */ /* 0x000fc60000010807 */
[----:B------:R-:W-:Y:S01]  /*b0f0*/  LEA.HI.X R9, R6, UR13, R9, 0x1, P0 ;  /* 0x0000000d06097c11 */ /* 0x000fe200080f0c09 */
[----:B------:R-:W-:-:S05]  /*b100*/  FMUL.FTZ R0, R7, R26 ;  /* 0x0000001a07007220 */ /* 0x000fca0000410000 */
[----:B------:R-:W-:-:S05]  /*b110*/  F2FP.F16.F32.PACK_AB R5, R0, R5 ;  /* 0x000000050005723e */ /* 0x000fca00000000ff */
[----:B------:R0:W-:Y:S02]  /*b120*/  STG.E desc[UR8][R8.64], R5 ;  /* 0x0000000508007986 */ /* 0x0001e4000c101908 */
.L_x_1285:
[----:B------:R-:W-:Y:S05]  /*b130*/  BSYNC B0 ;  /* 0x0000000000007941 */ /* 0x000fea0003800000 */
.L_x_1284:
[----:B------:R-:W-:Y:S01]  /*b140*/  ISETP.NE.AND P0, PT, RZ, UR10, PT ;  /* 0x0000000aff007c0c */ /* 0x000fe2000bf05270 */
[C---:B------:R-:W-:Y:S01]  /*b150*/  FADD.FTZ R47, -R34.reuse, R47 ;  /* 0x0000002f222f7221 */ /* 0x040fe20000010100 */
[----:B------:R-:W-:Y:S01]  /*b160*/  FADD.FTZ R53, -R34, R53 ;  /* 0x0000003522357221 */ /* 0x000fe20000010100 */
[--C-:B------:R-:W-:Y:S02]  /*b170*/  HADD2.F32 R45, -RZ, R28.reuse.H0_H0 ;  /* 0x2000001cff2d7230 */ /* 0x100fe40000004100 */
[----:B------:R-:W-:Y:S02]  /*b180*/  HADD2.F32 R49, -RZ, R28.H1_H1 ;  /* 0x3000001cff317230 */ /* 0x000fe40000004100 */
[-C--:B------:R-:W-:Y:S01]  /*b190*/  FMUL.FTZ R47, R47, R26.reuse ;  /* 0x0000001a2f2f7220 */ /* 0x080fe20000410000 */
[--C-:B0-----:R-:W-:Y:S02]  /*b1a0*/  HADD2.F32 R5, -RZ, R27.reuse.H0_H0 ;  /* 0x2000001bff057230 */ /* 0x101fe40000004100 */
        /* <DEDUP_REMOVED lines=21> */
.L_x_1286:
[----:B------:R-:W-:Y:S01]  /*b300*/  LOP3.LUT P0, RZ, R22, 0x8, RZ, 0xc0, !PT ;  /* 0x0000000816ff7812 */ /* 0x000fe2000780c0ff */
[----:B------:R-:W-:-:S12]  /*b310*/  BSSY B0, `(.L_x_1287) ;  /* 0x0000014000007945 */ /* 0x000fd80003800000 */
[----:B------:R-:W-:Y:S05]  /*b320*/  @!P0 BRA `(.L_x_1288) ;  /* 0x0000000000488947 */ /* 0x000fea0003800000 */
[----:B------:R-:W-:Y:S01]  /*b330*/  ULDC.64 UR12, c[0x0][0x288] ;  /* 0x0000a200000c7ab9 */ /* 0x000fe20000000a00 */
[----:B------:R-:W-:Y:S01]  /*b340*/  MOV R6, R70 ;  /* 0x0000004600067202 */ /* 0x000fe20000000f00 */
        /* <DEDUP_REMOVED lines=14> */
[----:B------:R-:W-:-:S05]  /*b430*/  F2FP.F16.F32.PACK_AB R5, R0, R5 ;  /* 0x000000050005723e */ /* 0x000fca00000000ff */
[----:B------:R0:W-:Y:S02]  /*b440*/  STG.E desc[UR8][R8.64], R5 ;  /* 0x0000000508007986 */ /* 0x0001e4000c101908 */
.L_x_1288:
[----:B------:R-:W-:Y:S05]  /*b450*/  BSYNC B0 ;  /* 0x0000000000007941 */ /* 0x000fea0003800000 */
.L_x_1287:
        /* <DEDUP_REMOVED lines=28> */
.L_x_1289:
        /* <DEDUP_REMOVED lines=21> */
.L_x_1291:
[----:B------:R-:W-:Y:S05]  /*b770*/  BSYNC B0 ;  /* 0x0000000000007941 */ /* 0x000fea0003800000 */
.L_x_1290:
[----:B------:R-:W-:Y:S01]  /*b780*/  ISETP.NE.AND P0, PT, RZ, UR10, PT ;  /* 0x0000000aff007c0c */ /* 0x000fe2000bf05270 */
[C---:B------:R-:W-:Y:S01]  /*b790*/  FADD.FTZ R43, -R34.reuse, R43 ;  /* 0x0000002b222b7221 */ /* 0x040fe20000010100 */
[----:B------:R-:W-:Y:S01]  /*b7a0*/  FADD.FTZ R47, -R34, R47 ;  /* 0x0000002f222f7221 */ /* 0x000fe20000010100 */
[----:B------:R-:W-:Y:S02]  /*b7b0*/  HADD2.F32 R37, -RZ, R111.H0_H0 ;  /* 0x2000006fff257230 */ /* 0x000fe40000004100 */
[--C-:B0-----:R-:W-:Y:S02]  /*b7c0*/  HADD2.F32 R5, -RZ, R31.reuse.H0_H0 ;  /* 0x2000001fff057230 */ /* 0x101fe40000004100 */
        /* <DEDUP_REMOVED lines=23> */
.L_x_1292:
        /* <DEDUP_REMOVED lines=21> */
.L_x_1294:
[----:B------:R-:W-:Y:S05]  /*ba90*/  BSYNC B0 ;  /* 0x0000000000007941 */ /* 0x000fea0003800000 */
.L_x_1293:
        /* <DEDUP_REMOVED lines=28> */
.L_x_1295:
[----:B------:R-:W-:Y:S01]  /*bc60*/  LOP3.LUT P0, RZ, R22, 0x80000, RZ, 0xc0, !PT ;  /* 0x0008000016ff7812 */ /* 0x000fe2000780c0ff */
[----:B------:R-:W-:-:S12]  /*bc70*/  BSSY B0, `(.L_x_1296) ;  /* 0x0000016000007945 */ /* 0x000fd80003800000 */
[----:B------:R-:W-:Y:S05]  /*bc80*/  @!P0 BRA `(.L_x_1297) ;  /* 0x0000000000508947 */ /* 0x000fea0003800000 */
[----:B------:R-:W-:Y:S01]  /*bc90*/  IADD3 R9, R24, 0x70, RZ ;  /* 0x0000007018097810 */ /* 0x000fe20007ffe0ff */
[----:B------:R-:W-:Y:S01]  /*bca0*/  ULDC.64 UR12, c[0x0][0x288] ;  /* 0x0000a200000c7ab9 */ /* 0x000fe20000000a00 */
[----:B------:R-:W-:Y:S02]  /*bcb0*/  MOV R6, R70 ;  /* 0x0000004600067202 */ /* 0x000fe40000000f00 */
[----:B------:R-:W-:Y:S02]  /*bcc0*/  SHF.R.S32.HI R0, RZ, 0x1f, R9 ;  /* 0x0000001fff007819 */ /* 0x000fe40000011409 */
[----:B------:R-:W-:-:S03]  /*bcd0*/  MOV R7, R69 ;  /* 0x0000004500077202 */ /* 0x000fc60000000f00 */
[----:B------:R-:W-:Y:S02]  /*bce0*/  IMAD R0, R0, UR12, RZ ;  /* 0x0000000c00007c24 */ /* 0x000fe4000f8e02ff */
[----:B------:R-:W-:-:S04]  /*bcf0*/  IMAD.WIDE.U32 R6, R9, UR12, R6 ;  /* 0x0000000c09067c25 */ /* 0x000fc8000f8e0006 */
[----:B------:R-:W-:Y:S02]  /*bd00*/  IMAD R9, R9, UR13, R0 ;  /* 0x0000000d09097c24 */ /* 0x000fe4000f8e0200 */
[----:B------:R-:W-:Y:S01]  /*bd10*/  FFMA.FTZ R0, R39, R37, R40 ;  /* 0x0000002527007223 */ /* 0x000fe20000010028 */
[----:B------:R-:W-:Y:S02]  /*bd20*/  ULDC.64 UR12, c[0x0][0x210] ;  /* 0x00008400000c7ab9 */ /* 0x000fe40000000a00 */
[C---:B------:R-:W-:Y:S01]  /*bd30*/  LEA R8, P0, R6.reuse, UR12, 0x1 ;  /* 0x0000000c06087c11 */ /* 0x040fe2000f8008ff */
[----:B------:R-:W-:Y:S01]  /*bd40*/  FFMA.FTZ R5, R5, R74, -R0 ;  /* 0x0000004a05057223 */ /* 0x000fe20000010800 */
[----:B------:R-:W-:Y:S01]  /*bd50*/  IADD3 R9, R7, R9, RZ ;  /* 0x0000000907097210 */ /* 0x000fe20007ffe0ff */
[----:B------:R-:W-:Y:S02]  /*bd60*/  FFMA.FTZ R7, R39, R28, R40 ;  /* 0x0000001c27077223 */ /* 0x000fe40000010028 */
[----:B------:R-:W-:Y:S01]  /*bd70*/  FMUL.FTZ R5, R5, R26 ;  /* 0x0000001a05057220 */ /* 0x000fe20000410000 */
[----:B------:R-:W-:Y:S01]  /*bd80*/  LEA.HI.X R9, R6, UR13, R9, 0x1, P0 ;  /* 0x0000000d06097c11 */ /* 0x000fe200080f0c09 */
[----:B------:R-:W-:-:S04]  /*bd90*/  FFMA.FTZ R7, R112, R75, -R7 ;  /* 0x0000004b70077223 */ /* 0x000fc80000010807 */
[----:B------:R-:W-:-:S05]  /*bda0*/  FMUL.FTZ R0, R7, R26 ;  /* 0x0000001a07007220 */ /* 0x000fca0000410000 */
[----:B------:R-:W-:-:S05]  /*bdb0*/  F2FP.F16.F32.PACK_AB R5, R0, R5 ;  /* 0x000000050005723e */ /* 0x000fca00000000ff */
[----:B------:R0:W-:Y:S02]  /*bdc0*/  STG.E desc[UR8][R8.64], R5 ;  /* 0x0000000508007986 */ /* 0x0001e4000c101908 */
.L_x_1297:
[----:B------:R-:W-:Y:S05]  /*bdd0*/  BSYNC B0 ;  /* 0x0000000000007941 */ /* 0x000fea0003800000 */
.L_x_1296:
        /* <DEDUP_REMOVED lines=28> */
.L_x_1298:
        /* <DEDUP_REMOVED lines=23> */
.L_x_1300:
[----:B------:R-:W-:Y:S05]  /*c110*/  BSYNC B0 ;  /* 0x0000000000007941 */ /* 0x000fea0003800000 */
.L_x_1299:
[----:B------:R-:W-:Y:S01]  /*c120*/  ISETP.NE.AND P0, PT, RZ, UR10, PT ;  /* 0x0000000aff007c0c */ /* 0x000fe2000bf05270 */
[C---:B------:R-:W-:Y:S01]  /*c130*/  FADD.FTZ R33, -R34.reuse, R33 ;  /* 0x0000002122217221 */ /* 0x040fe20000010100 */
[----:B------:R-:W-:Y:S01]  /*c140*/  FADD.FTZ R35, -R34, R35 ;  /* 0x0000002322237221 */ /* 0x000fe20000010100 */
[--C-:B0-----:R-:W-:Y:S02]  /*c150*/  HADD2.F32 R5, -RZ, R80.reuse.H0_H0 ;  /* 0x20000050ff057230 */ /* 0x101fe40000004100 */
        /* <DEDUP_REMOVED lines=24> */
.L_x_1301:
        /* <DEDUP_REMOVED lines=23> */
.L_x_1303:
[----:B------:R-:W-:Y:S05]  /*c450*/  BSYNC B0 ;  /* 0x0000000000007941 */ /* 0x000fea0003800000 */
.L_x_1302:
        /* <DEDUP_REMOVED lines=28> */
.L_x_1304:
        /* <DEDUP_REMOVED lines=23> */
.L_x_1306:
[----:B------:R-:W-:Y:S05]  /*c790*/  BSYNC B0 ;  /* 0x0000000000007941 */ /* 0x000fea0003800000 */
.L_x_1305:
        /* <DEDUP_REMOVED lines=28> */
.L_x_1307:
        /* <DEDUP_REMOVED lines=23> */
.L_x_1309:
[----:B------:R-:W-:Y:S05]  /*cad0*/  BSYNC B0 ;  /* 0x0000000000007941 */ /* 0x000fea0003800000 */
.L_x_1308:
        /* <DEDUP_REMOVED lines=28> */
.L_x_1310:
        /* <DEDUP_REMOVED lines=23> */
.L_x_1312:
[----:B------:R-:W-:Y:S05]  /*ce10*/  BSYNC B0 ;  /* 0x0000000000007941 */ /* 0x000fea0003800000 */
.L_x_1311:
        /* <DEDUP_REMOVED lines=28> */
.L_x_1313:
        /* <DEDUP_REMOVED lines=23> */
.L_x_1315:
[----:B------:R-:W-:Y:S05]  /*d150*/  BSYNC B0 ;  /* 0x0000000000007941 */ /* 0x000fea0003800000 */
.L_x_1314:
        /* <DEDUP_REMOVED lines=28> */
.L_x_1316:
        /* <DEDUP_REMOVED lines=23> */
.L_x_1318:
[----:B------:R-:W-:Y:S05]  /*d490*/  BSYNC B0 ;  /* 0x0000000000007941 */ /* 0x000fea0003800000 */
.L_x_1317:
        /* <DEDUP_REMOVED lines=28> */
.L_x_1319:
        /* <DEDUP_REMOVED lines=23> */
.L_x_1321:
[----:B------:R-:W-:Y:S05]  /*d7d0*/  BSYNC B0 ;  /* 0x0000000000007941 */ /* 0x000fea0003800000 */
.L_x_1320:
        /* <DEDUP_REMOVED lines=28> */
.L_x_1322:
        /* <DEDUP_REMOVED lines=23> */
.L_x_1324:
[----:B------:R-:W-:Y:S05]  /*db10*/  BSYNC B0 ;  /* 0x0000000000007941 */ /* 0x000fea0003800000 */
.L_x_1323:
        /* <DEDUP_REMOVED lines=28> */
.L_x_1325:
        /* <DEDUP_REMOVED lines=23> */
.L_x_1327:
[----:B------:R-:W-:Y:S05]  /*de50*/  BSYNC B0 ;  /* 0x0000000000007941 */ /* 0x000fea0003800000 */
.L_x_1326:
        /* <DEDUP_REMOVED lines=28> */
.L_x_1328:
        /* <DEDUP_REMOVED lines=23> */
.L_x_1330:
[----:B------:R-:W-:Y:S05]  /*e190*/  BSYNC B0 ;  /* 0x0000000000007941 */ /* 0x000fea0003800000 */
.L_x_1329:
        /* <DEDUP_REMOVED lines=28> */
.L_x_1331:
[----:B------:R-:W-:Y:S01]  /*e360*/  LOP3.LUT P0, RZ, R22, 0x80, RZ, 0xc0, !PT ;  /* 0x0000008016ff7812 */ /* 0x000fe2000780c0ff */
[----:B------:R-:W-:-:S12]  /*e370*/  BSSY B0, `(.L_x_1332) ;  /* 0x0000015000007945 */ /* 0x000fd80003800000 */
[----:B------:R-:W-:Y:S05]  /*e380*/  @!P0 BRA `(.L_x_1333) ;  /* 0x00000000004c8947 */ /* 0x000fea0003800000 */
[----:B------:R-:W-:Y:S01]  /*e390*/  SHF.R.S32.HI R9, RZ, 0x1f, R132 ;  /* 0x0000001fff097819 */ /* 0x000fe20000011484 */
[----:B------:R-:W-:Y:S01]  /*e3a0*/  ULDC.64 UR12, c[0x0][0x288] ;  /* 0x0000a200000c7ab9 */ /* 0x000fe20000000a00 */
[----:B------:R-:W-:Y:S01]  /*e3b0*/  MOV R6, R70 ;  /* 0x0000004600067202 */ /* 0x000fe20000000f00 */
[----:B------:R-:W-:Y:S01]  /*e3c0*/  FFMA.FTZ R0, R39, R33, R40 ;  /* 0x0000002127007223 */ /* 0x000fe20000010028 */
[----:B------:R-:W-:Y:S01]  /*e3d0*/  MOV R7, R69 ;  /* 0x0000004500077202 */ /* 0x000fe20000000f00 */
[----:B------:R-:W-:Y:S02]  /*e3e0*/  IMAD R9, R9, UR12, RZ ;  /* 0x0000000c09097c24 */ /* 0x000fe4000f8e02ff */
[----:B------:R-:W-:Y:S01]  /*e3f0*/  FFMA.FTZ R5, R5, R74, -R0 ;  /* 0x0000004a05057223 */ /* 0x000fe20000010800 */
[----:B------:R-:W-:-:S04]  /*e400*/  IMAD.WIDE.U32 R6, R132, UR12, R6 ;  /* 0x0000000c84067c25 */ /* 0x000fc8000f8e0006 */
[----:B------:R-:W-:Y:S01]  /*e410*/  FMUL.FTZ R5, R5, R26 ;  /* 0x0000001a05057220 */ /* 0x000fe20000410000 */
[----:B------:R-:W-:Y:S01]  /*e420*/  IMAD R9, R132, UR13, R9 ;  /* 0x0000000d84097c24 */ /* 0x000fe2000f8e0209 */
[----:B------:R-:W-:Y:S02]  /*e430*/  ULDC.64 UR12, c[0x0][0x210] ;  /* 0x00008400000c7ab9 */ /* 0x000fe40000000a00 */
[----:B------:R-:W-:Y:S02]  /*e440*/  LEA R8, P0, R6, UR12, 0x1 ;  /* 0x0000000c06087c11 */ /* 0x000fe4000f8008ff */
[----:B------:R-:W-:Y:S01]  /*e450*/  IADD3 R9, R7, R9, RZ ;  /* 0x0000000907097210 */ /* 0x000fe20007ffe0ff */
[----:B------:R-:W-:-:S03]  /*e460*/  FFMA.FTZ R7, R39, R28, R40 ;  /* 0x0000001c27077223 */ /* 0x000fc60000010028 */
[----:B------:R-:W-:Y:S01]  /*e470*/  LEA.HI.X R9, R6, UR13, R9, 0x1, P0 ;  /* 0x0000000d06097c11 */ /* 0x000fe200080f0c09 */
[----:B------:R-:W-:-:S04]  /*e480*/  FFMA.FTZ R7, R100, R75, -R7 ;  /* 0x0000004b64077223 */ /* 0x000fc80000010807 */
[----:B------:R-:W-:-:S05]  /*e490*/  FMUL.FTZ R0, R7, R26 ;  /* 0x0000001a07007220 */ /* 0x000fca0000410000 */
[----:B------:R-:W-:-:S05]  /*e4a0*/  F2FP.F16.F32.PACK_AB R5, R0, R5 ;  /* 0x000000050005723e */ /* 0x000fca00000000ff */
[----:B------:R0:W-:Y:S02]  /*e4b0*/  STG.E desc[UR8][R8.64], R5 ;  /* 0x0000000508007986 */ /* 0x0001e4000c101908 */
.L_x_1333:
[----:B------:R-:W-:Y:S05]  /*e4c0*/  BSYNC B0 ;  /* 0x0000000000007941 */ /* 0x000fea0003800000 */
.L_x_1332:
        /* <DEDUP_REMOVED lines=28> */
.L_x_1334:
[----:B------:R-:W-:Y:S04]  /*e690*/  BSSY B0, `(.L_x_1335) ;  /* 0x0000014000007945 */ /* 0x000fe80003800000 */
        /* <DEDUP_REMOVED lines=19> */
.L_x_1336:
[----:B------:R-:W-:Y:S05]  /*e7d0*/  BSYNC B0 ;  /* 0x0000000000007941 */ /* 0x000fea0003800000 */
.L_x_1335:
[C---:B------:R-:W-:Y:S01]  /*e7e0*/  FADD.FTZ R33, -R34.reuse, R33 ;  /* 0x0000002122217221 */ /* 0x040fe20000010100 */
[----:B------:R-:W-:Y:S01]  /*e7f0*/  FADD.FTZ R103, -R34, R103 ;  /* 0x0000006722677221 */ /* 0x000fe20000010100 */
[--C-:B0-----:R-:W-:Y:S02]  /*e800*/  HADD2.F32 R5, -RZ, R104.reuse.H0_H0 ;  /* 0x20000068ff057230 */ /* 0x101fe40000004100 */
        /* <DEDUP_REMOVED lines=24> */
.L_x_1337:
[----:B------:R-:W-:Y:S04]  /*e990*/  BSSY B0, `(.L_x_1338) ;  /* 0x0000014000007945 */ /* 0x000fe80003800000 */
        /* <DEDUP_REMOVED lines=19> */
.L_x_1339:
[----:B------:R-:W-:Y:S05]  /*ead0*/  BSYNC B0 ;  /* 0x0000000000007941 */ /* 0x000fea0003800000 */
.L_x_1338:
        /* <DEDUP_REMOVED lines=27> */
.L_x_1340:
        /* <DEDUP_REMOVED lines=20> */
.L_x_1342:
[----:B------:R-:W-:Y:S05]  /*edd0*/  BSYNC B0 ;  /* 0x0000000000007941 */ /* 0x000fea0003800000 */
.L_x_1341:
        /* <DEDUP_REMOVED lines=27> */
.L_x_1343:
        /* <DEDUP_REMOVED lines=20> */
.L_x_1345:
[----:B------:R-:W-:Y:S05]  /*f0d0*/  BSYNC B0 ;  /* 0x0000000000007941 */ /* 0x000fea0003800000 */
.L_x_1344:
[C---:B------:R-:W-:Y:S01]  /*f0e0*/  FADD.FTZ R35, -R34.reuse, R35 ;  /* 0x0000002322237221 */ /* 0x040fe20000010100 */
[----:B------:R-:W-:Y:S01]  /*f0f0*/  FADD.FTZ R109, -R34, R109 ;  /* 0x0000006d226d7221 */ /* 0x000fe20000010100 */
[--C-:B0-----:R-:W-:Y:S02]  /*f100*/  HADD2.F32 R5, -RZ, R110.reuse.H0_H0 ;  /* 0x2000006eff057230 */ /* 0x101fe40000004100 */
[----:B------:R-:W-:Y:S02]  /*f110*/  IMAD R38, R41, UR7, R38 ;  /* 0x0000000729267c24 */ /* 0x000fe4000f8e0226 */
        /* <DEDUP_REMOVED lines=23> */
.L_x_1346:
        /* <DEDUP_REMOVED lines=20> */
.L_x_1348:
[----:B------:R-:W-:Y:S05]  /*f3d0*/  BSYNC B0 ;  /* 0x0000000000007941 */ /* 0x000fea0003800000 */
.L_x_1347:
[----:B------:R-:W-:Y:S02]  /*f3e0*/  HADD2.F32 R21, -RZ, R21.H1_H1 ;  /* 0x30000015ff157230 */ /* 0x000fe40000004100 */
[----:B------:R-:W-:Y:S01]  /*f3f0*/  FADD.FTZ R33, -R34, R33 ;  /* 0x0000002122217221 */ /* 0x000fe20000010100 */
[----:B------:R-:W-:Y:S01]  /*f400*/  IADD3 R30, R38, 0x190, RZ ;  /* 0x00000190261e7810 */ /* 0x000fe20007ffe0ff */
[----:B------:R-:W-:Y:S01]  /*f410*/  ULDC.64 UR12, c[0x0][0x290] ;  /* 0x0000a400000c7ab9 */ /* 0x000fe20000000a00 */
[--C-:B0-----:R-:W-:Y:S02]  /*f420*/  HADD2.F32 R5, -RZ, R20.reuse.H0_H0 ;  /* 0x20000014ff057230 */ /* 0x101fe40000004100 */
        /* <DEDUP_REMOVED lines=24> */
.L_x_1349:
[----:B------:R-:W-:Y:S01]  /*f5b0*/  ISETP.GE.U32.AND P0, PT, R30, UR12, PT ;  /* 0x0000000c1e007c0c */ /* 0x000fe2000bf06070 */
[----:B------:R-:W-:Y:S01]  /*f5c0*/  BSSY B0, `(.L_x_1350) ;  /* 0x0000019000007945 */ /* 0x000fe20003800000 */
[--C-:B------:R-:W-:Y:S02]  /*f5d0*/  HADD2.F32 R21, -RZ, R19.reuse.H0_H0 ;  /* 0x20000013ff157230 */ /* 0x100fe40000004100 */
[----:B------:R-:W-:Y:S01]  /*f5e0*/  ISETP.GE.AND.EX P0, PT, R31, UR13, PT, P0 ;  /* 0x0000000d1f007c0c */ /* 0x000fe2000bf06300 */
[----:B------:R-:W-:-:S03]  /*f5f0*/  HADD2.F32 R27, -RZ, R19.H1_H1 ;  /* 0x30000013ff1b7230 */ /* 0x000fc60000004100 */
[----:B------:R-:W-:-:S13]  /*f600*/  ISETP.LT.U32.AND P0, PT, R25, 0x180, !P0 ;  /* 0x000001801900780c */ /* 0x000fda0004701070 */
[----:B------:R-:W-:Y:S05]  /*f610*/  @!P0 BRA `(.L_x_1351) ;  /* 0x00000000004c8947 */ /* 0x000fea0003800000 */
[----:B------:R-:W-:Y:S01]  /*f620*/  SHF.R.S32.HI R0, RZ, 0x1f, R138 ;  /* 0x0000001fff007819 */ /* 0x000fe2000001148a */
[----:B------:R-:W-:Y:S01]  /*f630*/  ULDC.64 UR14, c[0x0][0x288] ;  /* 0x0000a200000e7ab9 */ /* 0x000fe20000000a00 */
[----:B------:R-:W-:Y:S02]  /*f640*/  MOV R6, R70 ;  /* 0x0000004600067202 */ /* 0x000fe40000000f00 */
[----:B------:R-:W-:Y:S01]  /*f650*/  MOV R7, R69 ;  /* 0x0000004500077202 */ /* 0x000fe20000000f00 */
[----:B------:R-:W-:Y:S02]  /*f660*/  IMAD R19, R0, UR14, RZ ;  /* 0x0000000e00137c24 */ /* 0x000fe4000f8e02ff */
[----:B------:R-:W-:Y:S01]  /*f670*/  FFMA.FTZ R0, R39, R33, R40 ;  /* 0x0000002127007223 */ /* 0x000fe20000010028 */
[----:B------:R-:W-:-:S04]  /*f680*/  IMAD.WIDE.U32 R8, R138, UR14, R6 ;  /* 0x0000000e8a087c25 */ /* 0x000fc8000f8e0006 */
[----:B------:R-:W-:Y:S01]  /*f690*/  FFMA.FTZ R5, R5, R74, -R0 ;  /* 0x0000004a05057223 */ /* 0x000fe20000010800 */
[----:B------:R-:W-:Y:S01]  /*f6a0*/  IMAD R19, R138, UR15, R19 ;  /* 0x0000000f8a137c24 */ /* 0x000fe2000f8e0213 */
[----:B------:R-:W-:Y:S02]  /*f6b0*/  ULDC.64 UR14, c[0x0][0x210] ;  /* 0x00008400000e7ab9 */ /* 0x000fe40000000a00 */
[----:B------:R-:W-:Y:S01]  /*f6c0*/  FMUL.FTZ R5, R5, R26 ;  /* 0x0000001a05057220 */ /* 0x000fe20000410000 */
        /* <DEDUP_REMOVED lines=8> */
.L_x_1351:
[----:B------:R-:W-:Y:S05]  /*f750*/  BSYNC B0 ;  /* 0x0000000000007941 */ /* 0x000fea0003800000 */
.L_x_1350:
        /* <DEDUP_REMOVED lines=27> */
.L_x_1352:
        /* <DEDUP_REMOVED lines=26> */
.L_x_1354:
[----:B------:R-:W-:Y:S05]  /*fab0*/  BSYNC B0 ;  /* 0x0000000000007941 */ /* 0x000fea0003800000 */
.L_x_1353:
        /* <DEDUP_REMOVED lines=27> */
.L_x_1355:
        /* <DEDUP_REMOVED lines=26> */
.L_x_1357:
[----:B------:R-:W-:Y:S05]  /*fe10*/  BSYNC B0 ;  /* 0x0000000000007941 */ /* 0x000fea0003800000 */
.L_x_1356:
        /* <DEDUP_REMOVED lines=27> */
.L_x_1358:
        /* <DEDUP_REMOVED lines=25> */
.L_x_1360:
[----:B------:R-:W-:Y:S05]  /*10160*/  BSYNC B0 ;  /* 0x0000000000007941 */ /* 0x000fea0003800000 */
.L_x_1359:
        /* <DEDUP_REMOVED lines=27> */
.L_x_1361:
        /* <DEDUP_REMOVED lines=25> */
.L_x_1363:
[----:B------:R-:W-:Y:S05]  /*104b0*/  BSYNC B0 ;  /* 0x0000000000007941 */ /* 0x000fea0003800000 */
.L_x_1362:
[----:B------:R-:W-:Y:S01]  /*104c0*/  FADD.FTZ R13, -R34, R13 ;  /* 0x0000000d220d7221 */ /* 0x000fe20000010100 */
[----:B------:R-:W-:Y:S01]  /*104d0*/  IADD3 R38, R38, 0x1e0, RZ ;  /* 0x000001e026267810 */ /* 0x000fe20007ffe0ff */
[----:B------:R-:W-:Y:S01]  /*104e0*/  FADD.FTZ R15, -R34, R15 ;  /* 0x0000000f220f7221 */ /* 0x000fe20000010100 */
[--C-:B------:R-:W-:Y:S02]  /*104f0*/  HADD2.F32 R9, -RZ, R10.reuse.H0_H0 ;  /* 0x2000000aff097230 */ /* 0x100fe40000004100 */
[-C--:B------:R-:W-:Y:S01]  /*10500*/  FMUL.FTZ R17, R13, R26.reuse ;  /* 0x0000001a0d117220 */ /* 0x080fe20000410000 */
[----:B------:R-:W-:Y:S01]  /*10510*/  HADD2.F32 R10, -RZ, R10.H1_H1 ;  /* 0x3000000aff0a7230 */ /* 0x000fe20000004100 */
[----:B------:R-:W-:Y:S01]  /*10520*/  SHF.R.S32.HI R14, RZ, 0x1f, R38 ;  /* 0x0000001fff0e7819 */ /* 0x000fe20000011426 */
[----:B------:R-:W-:Y:S01]  /*10530*/  FMUL.FTZ R12, R15, R26 ;  /* 0x0000001a0f0c7220 */ /* 0x000fe20000410000 */
        /* <DEDUP_REMOVED lines=19> */
.L_x_1364:
[----:B------:R-:W-:Y:S01]  /*10670*/  ISETP.GE.U32.AND P0, PT, R38, UR12, PT ;  /* 0x0000000c26007c0c */ /* 0x000fe2000bf06070 */
[--C-:B0-----:R-:W-:Y:S01]  /*10680*/  HADD2.F32 R5, -RZ, R4.reuse.H0_H0 ;  /* 0x20000004ff057230 */ /* 0x101fe20000004100 */
[----:B------:R-:W-:Y:S01]  /*10690*/  BSSY B0, `(.L_x_1365) ;  /* 0x0000019000007945 */ /* 0x000fe20003800000 */
[----:B------:R-:W-:Y:S01]  /*106a0*/  HADD2.F32 R7, -RZ, R4.H1_H1 ;  /* 0x30000004ff077230 */ /* 0x000fe20000004100 */
[----:B------:R-:W-:Y:S02]  /*106b0*/  ISETP.GE.AND.EX P0, PT, R14, UR13, PT, P0 ;  /* 0x0000000d0e007c0c */ /* 0x000fe4000bf06300 */
[C---:B------:R-:W-:Y:S02]  /*106c0*/  FADD.FTZ R13, -R34.reuse, R5 ;  /* 0x00000005220d7221 */ /* 0x040fe40000010100 */
[----:B------:R-:W-:Y:S01]  /*106d0*/  ISETP.LT.U32.AND P0, PT, R25, 0x180, !P0 ;  /* 0x000001801900780c */ /* 0x000fe20004701070 */
[----:B------:R-:W-:-:S12]  /*106e0*/  FADD.FTZ R15, -R34, R7 ;  /* 0x00000007220f7221 */ /* 0x000fd80000010100 */
        /* <DEDUP_REMOVED lines=9> */
[----:B------:R-:W-:Y:S01]  /*10780*/  LEA R4, P0, R6, UR14, 0x1 ;  /* 0x0000000e06047c11 */ /* 0x000fe2000f8008ff */
[----:B------:R-:W-:Y:S01]  /*10790*/  FFMA.FTZ R9, R9, R74, -R0 ;  /* 0x0000004a09097223 */ /* 0x000fe20000010800 */
[----:B------:R-:W-:Y:S01]  /*107a0*/  IADD3 R5, R7, R5, RZ ;  /* 0x0000000507057210 */ /* 0x000fe20007ffe0ff */
[----:B------:R-:W-:-:S03]  /*107b0*/  FFMA.FTZ R7, R39, R12, R40 ;  /* 0x0000000c27077223 */ /* 0x000fc60000010028 */
[----:B------:R-:W-:Y:S01]  /*107c0*/  LEA.HI.X R5, R6, UR15, R5, 0x1, P0 ;  /* 0x0000000f06057c11 */ /* 0x000fe200080f0c05 */
[----:B------:R-:W-:Y:S01]  /*107d0*/  FFMA.FTZ R11, R10, R75, -R7 ;  /* 0x0000004b0a0b7223 */ /* 0x000fe20000010807 */
[----:B------:R-:W-:-:S03]  /*107e0*/  FMUL.FTZ R7, R9, R26 ;  /* 0x0000001a09077220 */ /* 0x000fc60000410000 */
[----:B------:R-:W-:-:S05]  /*107f0*/  FMUL.FTZ R0, R11, R26 ;  /* 0x0000001a0b007220 */ /* 0x000fca0000410000 */
[----:B------:R-:W-:-:S05]  /*10800*/  F2FP.F16.F32.PACK_AB R7, R0, R7 ;  /* 0x000000070007723e */ /* 0x000fca00000000ff */
[----:B------:R0:W-:Y:S02]  /*10810*/  STG.E desc[UR8][R4.64], R7 ;  /* 0x0000000704007986 */ /* 0x0001e4000c101908 */
.L_x_1366:
[----:B------:R-:W-:Y:S05]  /*10820*/  BSYNC B0 ;  /* 0x0000000000007941 */ /* 0x000fea0003800000 */
.L_x_1365:
[--C-:B0-----:R-:W-:Y:S02]  /*10830*/  HADD2.F32 R5, -RZ, R3.reuse.H0_H0 ;  /* 0x20000003ff057230 */ /* 0x101fe40000004100 */
        /* <DEDUP_REMOVED lines=22> */
.L_x_1367:
[----:B------:R-:W-:Y:S01]  /*109a0*/  ISETP.GE.U32.AND P0, PT, R119, UR12, PT ;  /* 0x0000000c77007c0c */ /* 0x000fe2000bf06070 */
[----:B------:R-:W-:Y:S03]  /*109b0*/  BSSY B0, `(.L_x_1368) ;  /* 0x0000015000007945 */ /* 0x000fe60003800000 */
[----:B------:R-:W-:-:S04]  /*109c0*/  ISETP.GE.AND.EX P0, PT, R120, UR13, PT, P0 ;  /* 0x0000000d78007c0c */ /* 0x000fc8000bf06300 */
[----:B------:R-:W-:-:S13]  /*109d0*/  ISETP.GT.U32.OR P0, PT, R25, 0x17f, P0 ;  /* 0x0000017f1900780c */ /* 0x000fda0000704470 */
[----:B------:R-:W-:Y:S05]  /*109e0*/  @P0 BRA `(.L_x_1369) ;  /* 0x0000000000440947 */ /* 0x000fea0003800000 */
        /* <DEDUP_REMOVED lines=17> */
.L_x_1369:
[----:B------:R-:W-:Y:S05]  /*10b00*/  BSYNC B0 ;  /* 0x0000000000007941 */ /* 0x000fea0003800000 */
.L_x_1368:
[----:B------:R-:W1:Y:S01]  /*10b10*/  LDC R0, c[0x0][0x10] ;  /* 0x00000400ff007b82 */ /* 0x000e620000000800 */
[----:B------:R-:W-:Y:S02]  /*10b20*/  IADD3 R117, R117, 0x1, RZ ;  /* 0x0000000175757810 */ /* 0x000fe40007ffe0ff */
[----:B-1----:R-:W-:-:S04]  /*10b30*/  IADD3 R23, R0, R23, RZ ;  /* 0x0000001700177210 */ /* 0x002fc80007ffe0ff */
[----:B------:R-:W-:-:S13]  /*10b40*/  ISETP.GE.AND P0, PT, R23, UR4, PT ;  /* 0x0000000417007c0c */ /* 0x000fda000bf06270 */
[----:B------:R-:W-:Y:S05]  /*10b50*/  @!P0 BRA `(.L_x_1370) ;  /* 0xffffff0000308947 */ /* 0x000fea000383ffff */
.L_x_1223:
        /* <DEDUP_REMOVED lines=19> */
.L_x_1372:
[----:B------:R-:W-:Y:S05]  /*10c90*/  BSYNC B0 ;  /* 0x0000000000007941 */ /* 0x000fea0003800000 */
.L_x_1371:
        /* <DEDUP_REMOVED lines=11> */
.L_x_1374:
[----:B------:R-:W2:Y:S04]  /*10d50*/  LDG.E.STRONG.GPU R5, desc[UR8][R2.64] ;  /* 0x0000000802057981 */ /* 0x000ea8000c1ef900 */
[----:B--2---:R-:W-:Y:S01]  /*10d60*/  CCTL.IVALL ;  /* 0x00000000ff00798f */ /* 0x004fe20002000000 */
[----:B------:R-:W-:Y:S05]  /*10d70*/  YIELD ;  /* 0x0000000000007946 */ /* 0x000fea0003800000 */
[----:B------:R-:W-:-:S13]  /*10d80*/  ISETP.NE.AND P0, PT, R5, R0, PT ;  /* 0x000000000500720c */ /* 0x000fda0003f05270 */
[----:B------:R-:W-:Y:S05]  /*10d90*/  @P0 BRA `(.L_x_1374) ;  /* 0xfffffffc00ec0947 */ /* 0x000fea000383ffff */
.L_x_1373:
[----:B------:R-:W-:Y:S05]  /*10da0*/  WARPSYNC.ALL ;  /* 0x0000000000007948 */ /* 0x000fea0003800000 */
[----:B------:R-:W0:Y:S08]  /*10db0*/  LDC.64 R22, c[0x0][0x288] ;  /* 0x0000a200ff167b82 */ /* 0x000e300000000a00 */
[----:B------:R-:W-:Y:S01]  /*10dc0*/  BAR.SYNC.DEFER_BLOCKING 0x0 ;  /* 0x0000000000007b1d */ /* 0x000fe20000010000 */
[----:B0-----:R-:W-:-:S04]  /*10dd0*/  LEA.HI R0, P0, R23, R22, RZ, 0x1 ;  /* 0x0000001617007211 */ /* 0x001fc800078108ff */
[----:B------:R-:W-:-:S04]  /*10de0*/  IADD3.X R3, RZ, R23, RZ, P0, !PT ;  /* 0x00000017ff037210 */ /* 0x000fc800007fe4ff */
        /* <DEDUP_REMOVED lines=19> */
.L_x_1375:
        /* <DEDUP_REMOVED lines=23> */
.L_x_1376:
        /* <DEDUP_REMOVED lines=15> */
.L_x_5147:


//--------------------- .text._Z35group_norm_nhwc_bwd_one_pass_kernelI11Fp16IOBf16WLi64ELi48ELi384EEv26Group_norm_nhwc_bwd_params --------------------------
	.section	.text._Z35group_norm_nhwc_bwd_one_pass_kernelI11Fp16IOBf16WLi64ELi48ELi384EEv26Group_norm_nhwc_bwd_params,"ax",@progbits
	.align	128
        .global         _Z35group_norm_nhwc_bwd_one_pass_kernelI11Fp16IOBf16WLi64ELi48ELi384EEv26Group_norm_nhwc_bwd_params
        .type           _Z35group_norm_nhwc_bwd_one_pass_kernelI11Fp16IOBf16WLi64ELi48ELi384EEv26Group_norm_nhwc_bwd_params,@function
        .size           _Z35group_norm_nhwc_bwd_one_pass_kernelI11Fp16IOBf16WLi64ELi48ELi384EEv26Group_norm_nhwc_bwd_params,(.L_x_5148 - _Z35group_norm_nhwc_bwd_one_pass_kernelI11Fp16IOBf16WLi64ELi48ELi384EEv26Group_norm_nhwc_bwd_params)
        .other          _Z35group_norm_nhwc_bwd_one_pass_kernelI11Fp16IOBf16WLi64ELi48ELi384EEv26Group_norm_nhwc_bwd_params,@"STO_CUDA_ENTRY STV_DEFAULT"
_Z35group_norm_nhwc_bwd_one_pass_kernelI11Fp16IOBf16WLi64ELi48ELi384EEv26Group_norm_nhwc_bwd_params:
.text._Z35group_norm_nhwc_bwd_one_pass_kernelI11Fp16IOBf16WLi64ELi48ELi384EEv26Group_norm_nhwc_bwd_params:
        /* <DEDUP_REMOVED lines=45> */
.L_x_1412:
[----:B0-----:R-:W0:Y:S01]  /*02d0*/  LDC R9, c[0x0][0x2a0] ;  /* 0x0000a800ff097b82 */ /* 0x001e220000000800 */
[----:B------:R-:W-:Y:S01]  /*02e0*/  IABS R6, UR9 ;  /* 0x0000000900067c13 */ /* 0x000fe20008000000 */
[----:B------:R-:W1:Y:S01]  /*02f0*/  S2R R10, SR_TID.X ;  /* 0x00000000000a7919 */ /* 0x000e620000002100 */
[----:B------:R-:W-:Y:S01]  /*0300*/  ISETP.LE.AND P4, PT, RZ, UR9, PT ;  /* 0x00000009ff007c0c */ /* 0x000fe2000bf83270 */
[----:B------:R-:W-:Y:S01]  /*0310*/  ULDC.64 UR14, c[0x0][0x290] ;  /* 0x0000a400000e7ab9 */ /* 0x000fe20000000a00 */
[----:B------:R-:W-:Y:S01]  /*0320*/  ULDC.64 UR10, c[0x0][0x298] ;  /* 0x0000a600000a7ab9 */ /* 0x000fe20000000a00 */
[C---:B------:R-:W-:Y:S02]  /*0330*/  IADD3 R20, R30.reuse, 0x20, RZ ;  /* 0x000000201e147810 */ /* 0x040fe40007ffe0ff */
[----:B------:R-:W2:Y:S01]  /*0340*/  @P1 LDC.64 R12, c[0x0][0x288] ;  /* 0x0000a200ff0c1b82 */ /* 0x000ea20000000a00 */
[----:B------:R-:W-:Y:S02]  /*0350*/  IADD3 R19, R30, 0x30, RZ ;  /* 0x000000301e137810 */ /* 0x000fe40007ffe0ff */
[----:B------:R-:W-:-:S02]  /*0360*/  SHF.R.S32.HI R23, RZ, 0x1f, R20 ;  /* 0x0000001fff177819 */ /* 0x000fc40000011414 */
[----:B------:R-:W-:-:S03]  /*0370*/  SHF.R.S32.HI R21, RZ, 0x1f, R19 ;  /* 0x0000001fff157819 */ /* 0x000fc60000011413 */
        /* <DEDUP_REMOVED lines=40> */
[----:B------:R-:W-:-:S02]  /*0600*/  SHF.R.S32.HI R3, RZ, 0x1f, R29 ;  /* 0x0000001fff037819 */ /* 0x000fc4000001141d */
[----:B------:R-:W-:Y:S01]  /*0610*/  ISETP.GE.U32.AND P0, PT, R29, UR14, PT ;  /* 0x0000000e1d007c0c */ /* 0x000fe2000bf06070 */
[----:B------:R-:W-:Y:S01]  /*0620*/  IMAD R4, R4, UR10, RZ ;  /* 0x0000000a04047c24 */ /* 0x000fe2000f8e02ff */
[----:B------:R-:W-:Y:S02]  /*0630*/  LEA.HI.X.SX32 R35, R9, R6, 0x1, P2 ;  /* 0x0000000609237211 */ /* 0x000fe400010f0eff */
[----:B------:R-:W-:Y:S01]  /*0640*/  ISETP.GE.AND.EX P0, PT, R3, UR15, PT, P0 ;  /* 0x0000000f03007c0c */ /* 0x000fe2000bf06300 */
[C---:B------:R-:W-:Y:S01]  /*0650*/  IMAD R37, R5.reuse, UR11, R4 ;  /* 0x0000000b05257c24 */ /* 0x040fe2000f8e0204 */
[----:B------:R-:W-:Y:S01]  /*0660*/  ISETP.GE.U32.AND P2, PT, R20, UR14, PT ;  /* 0x0000000e14007c0c */ /* 0x000fe2000bf46070 */
[----:B------:R-:W-:Y:S01]  /*0670*/  IMAD.WIDE.U32 R34, R5, UR10, R34 ;  /* 0x0000000a05227c25 */ /* 0x000fe2000f8e0022 */
[----:B------:R-:W-:Y:S01]  /*0680*/  ISETP.GT.U32.OR P0, PT, R31, 0x17f, P0 ;  /* 0x0000017f1f00780c */ /* 0x000fe20000704470 */
[----:B------:R-:W-:Y:S01]  /*0690*/  ULDC.64 UR10, c[0x0][0x248] ;  /* 0x00009200000a7ab9 */ /* 0x000fe20000000a00 */
[----:B------:R-:W-:Y:S01]  /*06a0*/  ISETP.GE.U32.AND P3, PT, R19, UR14, PT ;  /* 0x0000000e13007c0c */ /* 0x000fe2000bf66070 */
[----:B--2---:R-:W-:Y:S01]  /*06b0*/  @P1 IMAD R4, R7, R12, RZ ;  /* 0x0000000c07041224 */ /* 0x004fe200078e02ff */
[----:B------:R-:W-:Y:S01]  /*06c0*/  IADD3 R37, R35, R37, RZ ;  /* 0x0000002523257210 */ /* 0x000fe20007ffe0ff */
[----:B------:R-:W-:Y:S01]  /*06d0*/  UIMAD.WIDE UR10, UR9, 0x8, UR10 ;  /* 0x00000008090a78a5 */ /* 0x000fe2000f8e020a */
[----:B------:R-:W-:Y:S01]  /*06e0*/  @P1 MOV R36, R34 ;  /* 0x0000002200241202 */ /* 0x000fe20000000f00 */
[----:B------:R-:W-:Y:S01]  /*06f0*/  @P1 IMAD R5, R30, R13, R4 ;  /* 0x0000000d1e051224 */ /* 0x000fe200078e0204 */
[----:B------:R-:W-:-:S03]  /*0700*/  ISETP.GE.AND.EX P2, PT, R23, UR15, PT, P2 ;  /* 0x0000000f17007c0c */ /* 0x000fc6000bf46320 */
[----:B------:R-:W-:Y:S01]  /*0710*/  @P1 IMAD.WIDE.U32 R12, R30, R12, R36 ;  /* 0x0000000c1e0c1225 */ /* 0x000fe200078e0024 */
[----:B------:R-:W-:Y:S01]  /*0720*/  MOV R4, UR10 ;  /* 0x0000000a00047c02 */ /* 0x000fe20008000f00 */
[----:B------:R-:W1:Y:S03]  /*0730*/  @!P0 LDC.64 R6, c[0x0][0x288] ;  /* 0x0000a200ff068b82 */ /* 0x000e660000000a00 */
[----:B------:R-:W-:Y:S02]  /*0740*/  @P1 IADD3 R13, R13, R5, RZ ;  /* 0x000000050d0d1210 */ /* 0x000fe40007ffe0ff */
[----:B------:R-:W-:Y:S02]  /*0750*/  MOV R5, UR11 ;  /* 0x0000000b00057c02 */ /* 0x000fe40008000f00 */
[----:B------:R-:W-:Y:S02]  /*0760*/  CS2R R26, SRZ ;  /* 0x00000000001a7805 */ /* 0x000fe4000001ff00 */
[C---:B------:R-:W-:Y:S01]  /*0770*/  @P1 SHF.L.U32 R25, R12.reuse, 0x1, RZ ;  /* 0x000000010c191819 */ /* 0x040fe200000006ff */
[----:B------:R-:W-:Y:S01]  /*0780*/  HFMA2.MMA R28, -RZ, RZ, 0, 0 ;  /* 0x00000000ff1c7435 */ /* 0x000fe200000001ff */
[----:B------:R-:W-:Y:S01]  /*0790*/  ISETP.GE.AND.EX P3, PT, R21, UR15, PT, P3 ;  /* 0x0000000f15007c0c */ /* 0x000fe2000bf66330 */
[----:B------:R-:W-:Y:S01]  /*07a0*/  UMOV UR14, 0x3f800000 ;  /* 0x3f800000000e7882 */ /* 0x000fe20000000000 */
[----:B------:R-:W2:Y:S01]  /*07b0*/  LDG.E.64 R4, desc[UR12][R4.64] ;  /* 0x0000000c04047981 */ /* 0x000ea2000c1e1b00 */
[----:B------:R-:W-:Y:S01]  /*07c0*/  ISETP.GT.U32.OR P2, PT, R31, 0x17f, P2 ;  /* 0x0000017f1f00780c */ /* 0x000fe20001744470 */
[----:B------:R-:W-:Y:S01]  /*07d0*/  ULDC.U8 UR11, c[0x0][0x2a4] ;  /* 0x0000a900000b7ab9 */ /* 0x000fe20000000000 */
[----:B------:R-:W-:-:S02]  /*07e0*/  @P1 SHF.L.U64.HI R22, R12, 0x1, R13 ;  /* 0x000000010c161819 */ /* 0x000fc4000001020d */
[----:B0-----:R-:W-:Y:S01]  /*07f0*/  @P1 IADD3 R10, P4, R25, R10, RZ ;  /* 0x0000000a190a1210 */ /* 0x001fe20007f9e0ff */
[----:B------:R-:W0:Y:S01]  /*0800*/  @!P0 LDC.64 R12, c[0x0][0x230] ;  /* 0x00008c00ff0c8b82 */ /* 0x000e220000000a00 */
[----:B------:R-:W-:Y:S02]  /*0810*/  ISETP.GT.U32.OR P3, PT, R31, 0x17f, P3 ;  /* 0x0000017f1f00780c */ /* 0x000fe40001f64470 */
[----:B------:R-:W-:Y:S01]  /*0820*/  @P1 IADD3.X R11, R22, R11, RZ, P4, !PT ;  /* 0x0000000b160b1210 */ /* 0x000fe200027fe4ff */
[----:B-1----:R-:W-:Y:S01]  /*0830*/  @!P0 IMAD R16, R3, R6, RZ ;  /* 0x0000000603108224 */ /* 0x002fe200078e02ff */
[----:B------:R-:W-:-:S03]  /*0840*/  @!P0 MOV R17, R37 ;  /* 0x0000002500118202 */ /* 0x000fc60000000f00 */
[----:B------:R1:W5:Y:S01]  /*0850*/  @P1 LDG.E R27, desc[UR12][R10.64] ;  /* 0x0000000c0a1b1981 */ /* 0x000362000c1e1900 */
[C---:B------:R-:W-:Y:S01]  /*0860*/  @!P0 IMAD R3, R29.reuse, R7, R16 ;  /* 0x000000071d038224 */ /* 0x040fe200078e0210 */
[----:B------:R-:W-:Y:S01]  /*0870*/  @!P0 MOV R16, R34 ;  /* 0x0000002200108202 */ /* 0x000fe20000000f00 */
[----:B-1----:R-:W1:Y:S04]  /*0880*/  @!P2 LDC.64 R10, c[0x0][0x288] ;  /* 0x0000a200ff0aab82 */ /* 0x002e680000000a00 */
[----:B------:R-:W-:-:S04]  /*0890*/  @!P0 IMAD.WIDE.U32 R16, R29, R6, R16 ;  /* 0x000000061d108225 */ /* 0x000fc800078e0010 */
[----:B------:R-:W4:Y:S01]  /*08a0*/  @!P3 LDC.64 R6, c[0x0][0x288] ;  /* 0x0000a200ff06bb82 */ /* 0x000f220000000a00 */
[----:B---3--:R-:W-:Y:S02]  /*08b0*/  @P1 IADD3 R24, P4, R25, R14, RZ ;  /* 0x0000000e19181210 */ /* 0x008fe40007f9e0ff */
[----:B------:R-:W-:Y:S02]  /*08c0*/  @!P0 IADD3 R17, R17, R3, RZ ;  /* 0x0000000311118210 */ /* 0x000fe40007ffe0ff */
[----:B------:R-:W-:Y:S02]  /*08d0*/  @P1 IADD3.X R25, R22, R15, RZ, P4, !PT ;  /* 0x0000000f16191210 */ /* 0x000fe400027fe4ff */
[C---:B------:R-:W-:Y:S01]  /*08e0*/  @!P0 SHF.L.U32 R3, R16.reuse, 0x1, RZ ;  /* 0x0000000110038819 */ /* 0x040fe200000006ff */
[----:B------:R-:W3:Y:S01]  /*08f0*/  @!P2 LDC.64 R14, c[0x0][0x230] ;  /* 0x00008c00ff0eab82 */ /* 0x000ee20000000a00 */
[----:B------:R-:W-:Y:S01]  /*0900*/  @!P0 SHF.L.U64.HI R18, R16, 0x1, R17 ;  /* 0x0000000110128819 */ /* 0x000fe20000010211 */
[----:B------:R1:W5:Y:S01]  /*0910*/  @P1 LDG.E R26, desc[UR12][R24.64] ;  /* 0x0000000c181a1981 */ /* 0x000362000c1e1900 */
[----:B0-----:R-:W-:-:S05]  /*0920*/  @!P0 IADD3 R12, P5, R3, R12, RZ ;  /* 0x0000000c030c8210 */ /* 0x001fca0007fbe0ff */
[----:B------:R-:W0:Y:S01]  /*0930*/  @!P0 LDC.64 R16, c[0x0][0x228] ;  /* 0x00008a00ff108b82 */ /* 0x000e220000000a00 */
[----:B-1----:R-:W-:Y:S01]  /*0940*/  @!P2 IMAD R22, R23, R10, RZ ;  /* 0x0000000a1716a224 */ /* 0x002fe200078e02ff */
[----:B------:R-:W-:Y:S02]  /*0950*/  @!P2 MOV R24, R34 ;  /* 0x000000220018a202 */ /* 0x000fe40000000f00 */
[----:B------:R-:W-:Y:S01]  /*0960*/  @!P2 MOV R25, R37 ;  /* 0x000000250019a202 */ /* 0x000fe20000000f00 */
[----:B------:R-:W-:Y:S01]  /*0970*/  @!P2 IMAD R22, R20, R11, R22 ;  /* 0x0000000b1416a224 */ /* 0x000fe200078e0216 */
[----:B------:R-:W-:Y:S01]  /*0980*/  @!P0 IADD3.X R13, R18, R13, RZ, P5, !PT ;  /* 0x0000000d120d8210 */ /* 0x000fe20002ffe4ff */
[----:B----4-:R-:W-:Y:S01]  /*0990*/  @!P3 IMAD R23, R21, R6, RZ ;  /* 0x000000061517b224 */ /* 0x010fe200078e02ff */
[----:B------:R-:W-:Y:S01]  /*09a0*/  @!P3 MOV R21, R37 ;  /* 0x000000250015b202 */ /* 0x000fe20000000f00 */
[----:B------:R-:W-:Y:S01]  /*09b0*/  @!P2 IMAD.WIDE.U32 R24, R20, R10, R24 ;  /* 0x0000000a1418a225 */ /* 0x000fe200078e0018 */
[----:B------:R-:W-:Y:S01]  /*09c0*/  @!P3 MOV R20, R34 ;  /* 0x000000220014b202 */ /* 0x000fe20000000f00 */
[----:B------:R1:W5:Y:S01]  /*09d0*/  @!P0 LDG.E R28, desc[UR12][R12.64] ;  /* 0x0000000c0c1c8981 */ /* 0x000362000c1e1900 */
[----:B------:R-:W4:Y:S01]  /*09e0*/  @!P2 LDC.64 R10, c[0x0][0x228] ;  /* 0x00008a00ff0aab82 */ /* 0x000f220000000a00 */
[----:B------:R-:W-:-:S02]  /*09f0*/  @!P3 IMAD R23, R19, R7, R23 ;  /* 0x000000071317b224 */ /* 0x000fc400078e0217 */
[----:B------:R-:W-:-:S05]  /*0a00*/  @!P3 IMAD.WIDE.U32 R20, R19, R6, R20 ;  /* 0x000000061314b225 */ /* 0x000fca00078e0014 */
[----:B------:R-:W4:Y:S08]  /*0a10*/  @!P3 LDC.64 R6, c[0x0][0x228] ;  /* 0x00008a00ff06bb82 */ /* 0x000f300000000a00 */
[----:B-1----:R-:W1:Y:S01]  /*0a20*/  @!P3 LDC.64 R12, c[0x0][0x230] ;  /* 0x00008c00ff0cbb82 */ /* 0x002e620000000a00 */
[----:B0-----:R-:W-:Y:S02]  /*0a30*/  @!P0 IADD3 R16, P4, R3, R16, RZ ;  /* 0x0000001003108210 */ /* 0x001fe40007f9e0ff */
[----:B------:R-:W-:-:S04]  /*0a40*/  @!P2 IADD3 R3, R25, R22, RZ ;  /* 0x000000161903a210 */ /* 0x000fc80007ffe0ff */
[C---:B------:R-:W-:Y:S02]  /*0a50*/  @!P2 SHF.L.U64.HI R22, R24.reuse, 0x1, R3 ;  /* 0x000000011816a819 */ /* 0x040fe40000010203 */
[----:B------:R-:W-:Y:S02]  /*0a60*/  @!P2 SHF.L.U32 R3, R24, 0x1, RZ ;  /* 0x000000011803a819 */ /* 0x000fe400000006ff */
[----:B------:R-:W-:Y:S02]  /*0a70*/  CS2R R24, SRZ ;  /* 0x0000000000187805 */ /* 0x000fe4000001ff00 */
[----:B------:R-:W-:Y:S02]  /*0a80*/  @!P0 IADD3.X R17, R18, R17, RZ, P4, !PT ;  /* 0x0000001112118210 */ /* 0x000fe400027fe4ff */
[----:B---3--:R-:W-:Y:S02]  /*0a90*/  @!P2 IADD3 R14, P4, R3, R14, RZ ;  /* 0x0000000e030ea210 */ /* 0x008fe40007f9e0ff */
[----:B------:R-:W-:Y:S01]  /*0aa0*/  @!P3 IADD3 R21, R21, R23, RZ ;  /* 0x000000171515b210 */ /* 0x000fe20007ffe0ff */
[----:B------:R-:W5:Y:S01]  /*0ab0*/  @!P0 LDG.E R25, desc[UR12][R16.64] ;  /* 0x0000000c10198981 */ /* 0x000f62000c1e1900 */
[----:B------:R-:W-:-:S02]  /*0ac0*/  @!P3 SHF.L.U32 R19, R20, 0x1, RZ ;  /* 0x000000011413b819 */ /* 0x000fc400000006ff */
[----:B------:R-:W-:Y:S02]  /*0ad0*/  @!P2 IADD3.X R15, R22, R15, RZ, P4, !PT ;  /* 0x0000000f160fa210 */ /* 0x000fe400027fe4ff */
[----:B----4-:R-:W-:Y:S02]  /*0ae0*/  @!P2 IADD3 R10, P0, R3, R10, RZ ;  /* 0x0000000a030aa210 */ /* 0x010fe40007f1e0ff */
[----:B------:R-:W-:Y:S02]  /*0af0*/  @!P3 SHF.L.U64.HI R20, R20, 0x1, R21 ;  /* 0x000000011414b819 */ /* 0x000fe40000010215 */
[C---:B-1----:R-:W-:Y:S02]  /*0b00*/  @!P3 IADD3 R12, P4, R19.reuse, R12, RZ ;  /* 0x0000000c130cb210 */ /* 0x042fe40007f9e0ff */
[----:B------:R-:W-:Y:S02]  /*0b10*/  @!P3 IADD3 R6, P5, R19, R6, RZ ;  /* 0x000000061306b210 */ /* 0x000fe40007fbe0ff */
[----:B------:R-:W-:-:S02]  /*0b20*/  @!P2 IADD3.X R11, R22, R11, RZ, P0, !PT ;  /* 0x0000000b160ba210 */ /* 0x000fc400007fe4ff */
[C---:B------:R-:W-:Y:S02]  /*0b30*/  @!P3 IADD3.X R13, R20.reuse, R13, RZ, P4, !PT ;  /* 0x0000000d140db210 */ /* 0x040fe400027fe4ff */
[----:B------:R-:W-:Y:S02]  /*0b40*/  @!P3 IADD3.X R7, R20, R7, RZ, P5, !PT ;  /* 0x000000071407b210 */ /* 0x000fe40002ffe4ff */
[----:B------:R-:W-:Y:S02]  /*0b50*/  CS2R R20, SRZ ;  /* 0x0000000000147805 */ /* 0x000fe4000001ff00 */
[----:B------:R-:W-:Y:S01]  /*0b60*/  MOV R22, RZ ;  /* 0x000000ff00167202 */ /* 0x000fe20000000f00 */
[----:B------:R-:W5:Y:S04]  /*0b70*/  @!P3 LDG.E R24, desc[UR12][R12.64] ;  /* 0x0000000c0c18b981 */ /* 0x000f68000c1e1900 */
[----:B------:R-:W5:Y:S04]  /*0b80*/  @!P3 LDG.E R21, desc[UR12][R6.64] ;  /* 0x0000000c0615b981 */ /* 0x000f68000c1e1900 */
[----:B------:R-:W5:Y:S01]  /*0b90*/  @!P2 LDG.E R22, desc[UR12][R10.64] ;  /* 0x0000000c0a16a981 */ /* 0x000f62000c1e1900 */
[----:B------:R-:W-:-:S10]  /*0ba0*/  HFMA2.MMA R23, -RZ, RZ, 0, 0 ;  /* 0x00000000ff177435 */ /* 0x000fd400000001ff */
[----:B------:R0:W5:Y:S01]  /*0bb0*/  @!P2 LDG.E R23, desc[UR12][R14.64] ;  /* 0x0000000c0e17a981 */ /* 0x000162000c1e1900 */
[----:B------:R-:W-:Y:S01]  /*0bc0*/  BSSY B0, `(.L_x_1378) ;  /* 0x0000020000007945 */ /* 0x000fe20003800000 */
[----:B------:R-:W-:Y:S01]  /*0bd0*/  HFMA2.MMA R3, -RZ, RZ, 0, 0 ;  /* 0x00000000ff037435 */ /* 0x000fe200000001ff */
[----:B--2---:R-:W-:-:S13]  /*0be0*/  R2UR UR17, R4 ;  /* 0x00000000041172ca */ /* 0x004fda00000e0000 */
[----:B------:R-:W-:-:S05]  /*0bf0*/  MOV R4, UR17 ;  /* 0x0000001100047c02 */ /* 0x000fca0008000f00 */
[----:B------:R-:W-:-:S05]  /*0c00*/  FFMA.FTZ R5, -R4, UR17, R5 ;  /* 0x0000001104057c23 */ /* 0x000fca0008010105 */
[----:B------:R-:W-:-:S13]  /*0c10*/  FSETP.GTU.FTZ.AND P0, PT, R5, RZ, PT ;  /* 0x000000ff0500720b */ /* 0x000fda0003f1c000 */
[----:B------:R-:W-:Y:S01]  /*0c20*/  VOTEU.ANY UP0, P0 ;  /* 0x00000000003f7886 */ /* 0x000fe20000000100 */
[----:B------:R-:W-:-:S04]  /*0c30*/  PLOP3.LUT P0, PT, PT, PT, UP0, 0x80, 0x0 ;  /* 0x000000000000781c */ /* 0x000fc80003f0f008 */
[----:B------:R-:W-:-:S09]  /*0c40*/  @UP0 ULDC UR10, c[0x0][0x250] ;  /* 0x00009400000a0ab9 */ /* 0x000fd20000000800 */
[----:B0-----:R-:W-:-:S06]  /*0c50*/  @P0 FADD.FTZ R14, R5, UR10 ;  /* 0x0000000a050e0e21 */ /* 0x001fcc0008010000 */
        /* <DEDUP_REMOVED lines=11> */
[----:B0-----:R-:W-:-:S05]  /*0d10*/  IMAD.WIDE R10, R9, 0x2, R10 ;  /* 0x00000002090a7825 */ /* 0x001fca00078e020a */
[----:B------:R-:W2:Y:S04]  /*0d20*/  LDG.E.U16 R20, desc[UR12][R10.64] ;  /* 0x0000000c0a147981 */ /* 0x000ea8000c1e1500 */
[----:B------:R-:W3:Y:S01]  /*0d30*/  LDG.E.U16 R5, desc[UR12][R10.64+0x2] ;  /* 0x0000020c0a057981 */ /* 0x000ee2000c1e1500 */
[----:B-1----:R-:W-:-:S04]  /*0d40*/  @P0 LEA R6, P2, R9, R6, 0x1 ;  /* 0x0000000609060211 */ /* 0x002fc800078408ff */
[----:B------:R-:W-:-:S05]  /*0d50*/  @P0 LEA.HI.X R7, R9, R7, R8, 0x1, P2 ;  /* 0x0000000709070211 */ /* 0x000fca00010f0c08 */
[----:B------:R-:W4:Y:S04]  /*0d60*/  @P0 LDG.E.U16 R9, desc[UR12][R6.64] ;  /* 0x0000000c06090981 */ /* 0x000f28000c1e1500 */
[----:B------:R-:W4:Y:S01]  /*0d70*/  @P0 LDG.E.U16 R8, desc[UR12][R6.64+0x2] ;  /* 0x0000020c06080981 */ /* 0x000f22000c1e1500 */
[----:B--2---:R-:W-:Y:S02]  /*0d80*/  SHF.L.U32 R20, R20, 0x10, RZ ;  /* 0x0000001014147819 */ /* 0x004fe400000006ff */
[----:B---3--:R-:W-:Y:S02]  /*0d90*/  SHF.L.U32 R5, R5, 0x10, RZ ;  /* 0x0000001005057819 */ /* 0x008fe400000006ff */
[----:B----4-:R-:W-:Y:S02]  /*0da0*/  @P0 SHF.L.U32 R3, R9, 0x10, RZ ;  /* 0x0000001009030819 */ /* 0x010fe400000006ff */
[----:B------:R-:W-:-:S07]  /*0db0*/  @P0 SHF.L.U32 R4, R8, 0x10, RZ ;  /* 0x0000001008040819 */ /* 0x000fce00000006ff */
.L_x_1379:
[----:B------:R-:W-:Y:S05]  /*0dc0*/  BSYNC B0 ;  /* 0x0000000000007941 */ /* 0x000fea0003800000 */
.L_x_1378:
[----:B------:R-:W-:Y:S01]  /*0dd0*/  ISETP.NE.AND P3, PT, RZ, UR11, PT ;  /* 0x0000000bff007c0c */ /* 0x000fe2000bf65270 */
[--C-:B-----5:R-:W-:Y:S02]  /*0de0*/  HADD2.F32 R7, -RZ, R27.reuse.H0_H0 ;  /* 0x2000001bff077230 */ /* 0x120fe40000004100 */
        /* <DEDUP_REMOVED lines=29> */
.L_x_1380:
        /* <DEDUP_REMOVED lines=32> */
.L_x_1381:
[----:B------:R-:W-:Y:S01]  /*11c0*/  FADD.FTZ R10, RZ, R10 ;  /* 0x0000000aff0a7221 */ /* 0x000fe20000010000 */
[----:B------:R-:W-:Y:S01]  /*11d0*/  FFMA.FTZ R17, R7, R16, R18 ;  /* 0x0000001007117223 */ /* 0x000fe20000010012 */
[----:B------:R-:W-:Y:S01]  /*11e0*/  FADD.FTZ R9, R16, R9 ;  /* 0x0000000910097221 */ /* 0x000fe20000010000 */
[----:B------:R-:W-:Y:S01]  /*11f0*/  FMUL.FTZ R16, R13, R20 ;  /* 0x000000140d107220 */ /* 0x000fe20000410000 */
[----:B------:R-:W-:Y:S01]  /*1200*/  FFMA.FTZ R18, R7, R8, RZ ;  /* 0x0000000807127223 */ /* 0x000fe200000100ff */
[----:B------:R-:W-:Y:S01]  /*1210*/  FFMA.FTZ R6, R14, R13, R15 ;  /* 0x0000000d0e067223 */ /* 0x000fe2000001000f */
[----:B------:R-:W-:Y:S01]  /*1220*/  FADD.FTZ R10, R10, R13 ;  /* 0x0000000d0a0a7221 */ /* 0x000fe20000010000 */
[----:B------:R-:W-:Y:S01]  /*1230*/  FADD.FTZ R7, RZ, R8 ;  /* 0x00000008ff077221 */ /* 0x000fe20000010000 */
[----:B------:R-:W-:Y:S01]  /*1240*/  FFMA.FTZ R14, R14, R16, R17 ;  /* 0x000000100e0e7223 */ /* 0x000fe20000010011 */
[----:B------:R-:W-:Y:S01]  /*1250*/  FMUL.FTZ R13, R12, R5 ;  /* 0x000000050c0d7220 */ /* 0x000fe20000410000 */
[----:B------:R-:W-:-:S02]  /*1260*/  HADD2.F32 R8, -RZ, R23.H0_H0 ;  /* 0x20000017ff087230 */ /* 0x000fc40000004100 */
[----:B------:R-:W-:Y:S01]  /*1270*/  FADD.FTZ R16, R9, R16 ;  /* 0x0000001009107221 */ /* 0x000fe20000010000 */
[----:B------:R-:W-:Y:S02]  /*1280*/  HADD2.F32 R15, -RZ, R23.H1_H1 ;  /* 0x30000017ff0f7230 */ /* 0x000fe40000004100 */
[----:B------:R-:W-:Y:S01]  /*1290*/  FFMA.FTZ R9, R11, R12, R18 ;  /* 0x0000000c0b097223 */ /* 0x000fe20000010012 */
[----:B------:R-:W-:Y:S01]  /*12a0*/  FADD.FTZ R7, R7, R12 ;  /* 0x0000000c07077221 */ /* 0x000fe20000010000 */
[----:B------:R-:W-:Y:S01]  /*12b0*/  FFMA.FTZ R12, R11, R13, R14 ;  /* 0x0000000d0b0c7223 */ /* 0x000fe2000001000e */
[----:B------:R-:W-:Y:S01]  /*12c0*/  FADD.FTZ R11, R8, -UR17 ;  /* 0x80000011080b7e21 */ /* 0x000fe20008010000 */
[----:B------:R-:W-:Y:S01]  /*12d0*/  FADD.FTZ R14, R15, -UR17 ;  /* 0x800000110f0e7e21 */ /* 0x000fe20008010000 */
[----:B------:R-:W-:Y:S01]  /*12e0*/  FADD.FTZ R13, R13, R16 ;  /* 0x000000100d0d7221 */ /* 0x000fe20000010000 */
        /* <DEDUP_REMOVED lines=11> */
[----:B------:R-:W-:Y:S01]  /*13a0*/  FMUL.FTZ R17, R17, R16 ;  /* 0x0000001011117220 */ /* 0x000fe20000410000 */
[----:B------:R-:W-:Y:S02]  /*13b0*/  FFMA.FTZ R16, R11, R5, R4 ;  /* 0x000000050b107223 */ /* 0x000fe40000010004 */
[----:B------:R-:W-:Y:S02]  /*13c0*/  FFMA.FTZ R14, R14, R33, 1 ;  /* 0x3f8000000e0e7423 */ /* 0x000fe40000010021 */
[----:B------:R-:W-:Y:S02]  /*13d0*/  FMUL.FTZ R33, R16, -1.4426950216293334961 ;  /* 0xbfb8aa3b10217820 */ /* 0x000fe40000410000 */
[----:B------:R-:W-:-:S04]  /*13e0*/  FMUL.FTZ R17, R17, R14 ;  /* 0x0000000e11117220 */ /* 0x000fc80000410000 */
[----:B------:R-:W0:Y:S02]  /*13f0*/  MUFU.EX2 R33, R33 ;  /* 0x0000002100217308 */ /* 0x000e240000000800 */
[----:B0-----:R-:W-:-:S06]  /*1400*/  FADD.FTZ R33, R33, 1 ;  /* 0x3f80000021217421 */ /* 0x001fcc0000010000 */
[----:B------:R-:W0:Y:S02]  /*1410*/  MUFU.RCP R33, R33 ;  /* 0x0000002100217308 */ /* 0x000e240000001000 */
[----:B0-----:R-:W-:Y:S01]  /*1420*/  FADD.FTZ R18, -R33, 1 ;  /* 0x3f80000021127421 */ /* 0x001fe20000010100 */
[----:B------:R-:W-:-:S03]  /*1430*/  FMUL.FTZ R8, R8, R33 ;  /* 0x0000002108087220 */ /* 0x000fc60000410000 */
[----:B------:R-:W-:-:S04]  /*1440*/  FFMA.FTZ R19, R16, R18, 1 ;  /* 0x3f80000010137423 */ /* 0x000fc80000010012 */
[----:B------:R-:W-:-:S07]  /*1450*/  FMUL.FTZ R8, R8, R19 ;  /* 0x0000001308087220 */ /* 0x000fce0000410000 */
.L_x_1382:
[----:B------:R-:W-:Y:S01]  /*1460*/  FMUL.FTZ R19, R17, R20 ;  /* 0x0000001411137220 */ /* 0x000fe20000410000 */
[C---:B------:R-:W-:Y:S01]  /*1470*/  FFMA.FTZ R6, R15.reuse, R17, R6 ;  /* 0x000000110f067223 */ /* 0x040fe20000010006 */
[--C-:B------:R-:W-:Y:S02]  /*1480*/  HADD2.F32 R16, -RZ, R24.reuse.H1_H1 ;  /* 0x30000018ff107230 */ /* 0x100fe40000004100 */
[----:B------:R-:W-:Y:S01]  /*1490*/  FADD.FTZ R10, R10, R17 ;  /* 0x000000110a0a7221 */ /* 0x000fe20000010000 */
[----:B------:R-:W-:Y:S01]  /*14a0*/  FFMA.FTZ R12, R15, R19, R12 ;  /* 0x000000130f0c7223 */ /* 0x000fe2000001000c */
[----:B------:R-:W-:Y:S02]  /*14b0*/  HADD2.F32 R15, -RZ, R24.H0_H0 ;  /* 0x20000018ff0f7230 */ /* 0x000fe40000004100 */
[----:B------:R-:W-:Y:S01]  /*14c0*/  FADD.FTZ R14, R13, R19 ;  /* 0x000000130d0e7221 */ /* 0x000fe20000010000 */
[----:B------:R-:W-:Y:S01]  /*14d0*/  FMUL.FTZ R13, R8, R5 ;  /* 0x00000005080d7220 */ /* 0x000fe20000410000 */
[----:B------:R-:W-:Y:S01]  /*14e0*/  FADD.FTZ R16, R16, -UR17 ;  /* 0x8000001110107e21 */ /* 0x000fe20008010000 */
[----:B------:R-:W-:Y:S01]  /*14f0*/  FFMA.FTZ R9, R11, R8, R9 ;  /* 0x000000080b097223 */ /* 0x000fe20000010009 */
        /* <DEDUP_REMOVED lines=26> */
.L_x_1383:
[----:B------:R-:W-:Y:S01]  /*16a0*/  FMUL.FTZ R16, R11, R20 ;  /* 0x000000140b107220 */ /* 0x000fe20000410000 */
[----:B------:R-:W-:Y:S01]  /*16b0*/  ISETP.GT.AND P0, PT, R0, 0x1e, PT ;  /* 0x0000001e0000780c */ /* 0x000fe20003f04270 */
[----:B------:R-:W0:Y:S01]  /*16c0*/  S2UR UR15, SR_CgaCtaId ;  /* 0x00000000000f79c3 */ /* 0x000e220000008800 */
[----:B------:R-:W-:Y:S01]  /*16d0*/  UMOV UR11, 0x400 ;  /* 0x00000400000b7882 */ /* 0x000fe20000000000 */
[----:B------:R-:W-:Y:S01]  /*16e0*/  FFMA.FTZ R12, R17, R16, R12 ;  /* 0x00000010110c7223 */ /* 0x000fe2000001000c */
[----:B------:R-:W-:Y:S01]  /*16f0*/  FADD.FTZ R19, R13, R16 ;  /* 0x000000100d137221 */ /* 0x000fe20000010000 */
[----:B------:R-:W-:Y:S01]  /*1700*/  FMUL.FTZ R16, R14, R5 ;  /* 0x000000050e107220 */ /* 0x000fe20000410000 */
[----:B------:R-:W-:Y:S01]  /*1710*/  UIADD3 UR10, UR11, 0x80, URZ ;  /* 0x000000800b0a7890 */ /* 0x000fe2000fffe03f */
[----:B------:R-:W-:Y:S01]  /*1720*/  ISETP.NE.AND P2, PT, R31, RZ, PT ;  /* 0x000000ff1f00720c */ /* 0x000fe20003f45270 */
[----:B------:R-:W-:Y:S01]  /*1730*/  FADD.FTZ R7, R7, R8 ;  /* 0x0000000807077221 */ /* 0x000fe20000010000 */
[----:B------:R-:W-:Y:S01]  /*1740*/  FFMA.FTZ R13, R15, R16, R12 ;  /* 0x000000100f0d7223 */ /* 0x000fe2000001000c */
[----:B------:R-:W-:Y:S01]  /*1750*/  FADD.FTZ R12, R16, R19 ;  /* 0x00000013100c7221 */ /* 0x000fe20000010000 */
[----:B------:R-:W-:Y:S01]  /*1760*/  FFMA.FTZ R8, R17, R11, R6 ;  /* 0x0000000b11087223 */ /* 0x000fe20000010006 */
[----:B------:R-:W-:Y:S01]  /*1770*/  FADD.FTZ R10, R10, R11 ;  /* 0x0000000b0a0a7221 */ /* 0x000fe20000010000 */
[----:B------:R-:W-:Y:S01]  /*1780*/  FFMA.FTZ R9, R15, R14, R9 ;  /* 0x0000000e0f097223 */ /* 0x000fe20000010009 */
[----:B------:R-:W1:Y:S01]  /*1790*/  SHFL.DOWN PT, R16, R13, 0x1, 0x1f ;  /* 0x08201f000d107f89 */ /* 0x000e6200000e0000 */
[----:B------:R-:W-:Y:S01]  /*17a0*/  FADD.FTZ R11, R7, R14 ;  /* 0x0000000e070b7221 */ /* 0x000fe20000010000 */
[----:B------:R-:W-:Y:S01]  /*17b0*/  BSSY B0, `(.L_x_1384) ;  /* 0x000003f000007945 */ /* 0x000fe20003800000 */
[----:B------:R-:W-:Y:S01]  /*17c0*/  ISETP.GT.U32.AND P4, PT, R31, 0x17, PT ;  /* 0x000000171f00780c */ /* 0x000fe20003f84070 */
[----:B------:R-:W2:Y:S01]  /*17d0*/  SHFL.DOWN PT, R19, R12, 0x1, 0x1f ;  /* 0x08201f000c137f89 */ /* 0x000ea200000e0000 */
        /* <DEDUP_REMOVED lines=29> */
[----:B------:R-:W-:Y:S06]  /*19b0*/  BAR.SYNC.DEFER_BLOCKING 0x0 ;  /* 0x0000000000007b1d */ /* 0x000fec0000010000 */
[----:B------:R-:W-:Y:S05]  /*19c0*/  @P2 BRA `(.L_x_1385) ;  /* 0x0000000000742947 */ /* 0x000fea0003800000 */
[----:B------:R-:W-:-:S09]  /*19d0*/  ULEA UR10, UR15, UR11, 0x18 ;  /* 0x0000000b0f0a7291 */ /* 0x000fd2000f8ec03f */
[----:B------:R-:W1:Y:S04]  /*19e0*/  LDS.64 R16, [UR10+0x18] ;  /* 0x0000180aff107984 */ /* 0x000e680008000a00 */
[----:B------:R-:W2:Y:S01]  /*19f0*/  LDS.128 R12, [UR10+0x20] ;  /* 0x0000200aff0c7984 */ /* 0x000ea20008000c00 */
        /* <DEDUP_REMOVED lines=8> */
[----:B0-----:R-:W-:Y:S01]  /*1a80*/  FADD.FTZ R7, R7, R16 ;  /* 0x0000001007077221 */ /* 0x001fe20000010000 */
[----:B------:R-:W-:-:S03]  /*1a90*/  FADD.FTZ R6, R6, R17 ;  /* 0x0000001106067221 */ /* 0x000fc60000010000 */
[----:B------:R-:W-:Y:S01]  /*1aa0*/  FADD.FTZ R7, R7, R18 ;  /* 0x0000001207077221 */ /* 0x000fe20000010000 */
[----:B------:R-:W-:Y:S02]  /*1ab0*/  FADD.FTZ R6, R6, R19 ;  /* 0x0000001306067221 */ /* 0x000fe40000010000 */
[----:B------:R-:W0:Y:S01]  /*1ac0*/  LDS.128 R16, [UR10+0x50] ;  /* 0x0000500aff107984 */ /* 0x000e220008000c00 */
[----:B-1----:R-:W-:Y:S01]  /*1ad0*/  FADD.FTZ R7, R7, R12 ;  /* 0x0000000c07077221 */ /* 0x002fe20000010000 */
[----:B------:R-:W-:-:S03]  /*1ae0*/  FADD.FTZ R6, R6, R13 ;  /* 0x0000000d06067221 */ /* 0x000fc60000010000 */
[----:B------:R-:W-:Y:S01]  /*1af0*/  FADD.FTZ R7, R7, R14 ;  /* 0x0000000e07077221 */ /* 0x000fe20000010000 */
[----:B------:R-:W-:Y:S02]  /*1b00*/  FADD.FTZ R6, R6, R15 ;  /* 0x0000000f06067221 */ /* 0x000fe40000010000 */
[----:B------:R-:W1:Y:S01]  /*1b10*/  LDS.128 R12, [UR10+0x60] ;  /* 0x0000600aff0c7984 */ /* 0x000e620008000c00 */
[----:B0-----:R-:W-:Y:S01]  /*1b20*/  FADD.FTZ R7, R7, R16 ;  /* 0x0000001007077221 */ /* 0x001fe20000010000 */
[----:B------:R-:W-:-:S03]  /*1b30*/  FADD.FTZ R6, R6, R17 ;  /* 0x0000001106067221 */ /* 0x000fc60000010000 */
[----:B------:R-:W-:Y:S01]  /*1b40*/  FADD.FTZ R7, R7, R18 ;  /* 0x0000001207077221 */ /* 0x000fe20000010000 */
[----:B------:R-:W-:-:S03]  /*1b50*/  FADD.FTZ R6, R6, R19 ;  /* 0x0000001306067221 */ /* 0x000fc60000010000 */
[----:B-1----:R-:W-:Y:S01]  /*1b60*/  FADD.FTZ R7, R7, R12 ;  /* 0x0000000c07077221 */ /* 0x002fe20000010000 */
[----:B------:R-:W-:-:S03]  /*1b70*/  FADD.FTZ R12, R6, R13 ;  /* 0x0000000d060c7221 */ /* 0x000fc60000010000 */
[----:B------:R-:W-:Y:S01]  /*1b80*/  FADD.FTZ R6, R7, R14 ;  /* 0x0000000e07067221 */ /* 0x000fe20000010000 */
[----:B------:R-:W-:-:S07]  /*1b90*/  FADD.FTZ R7, R12, R15 ;  /* 0x0000000f0c077221 */ /* 0x000fce0000010000 */
.L_x_1385:
[----:B------:R-:W-:Y:S05]  /*1ba0*/  BSYNC B0 ;  /* 0x0000000000007941 */ /* 0x000fea0003800000 */
.L_x_1384:
        /* <DEDUP_REMOVED lines=78> */
.L_x_1387:
[----:B------:R-:W-:Y:S05]  /*2090*/  BSYNC B0 ;  /* 0x0000000000007941 */ /* 0x000fea0003800000 */
.L_x_1386:
        /* <DEDUP_REMOVED lines=20> */
.L_x_1389:
[----:B------:R-:W-:Y:S05]  /*21e0*/  BSYNC B0 ;  /* 0x0000000000007941 */ /* 0x000fea0003800000 */
.L_x_1388:
        /* <DEDUP_REMOVED lines=34> */
.L_x_1392:
[----:B------:R-:W2:Y:S04]  /*2410*/  LDG.E.STRONG.GPU R10, desc[UR12][R8.64] ;  /* 0x0000000c080a7981 */ /* 0x000ea8000c1ef900 */
[----:B--2---:R-:W-:Y:S01]  /*2420*/  CCTL.IVALL ;  /* 0x00000000ff00798f */ /* 0x004fe20002000000 */
[----:B------:R-:W-:Y:S05]  /*2430*/  YIELD ;  /* 0x0000000000007946 */ /* 0x000fea0003800000 */
[----:B------:R-:W-:-:S13]  /*2440*/  ISETP.NE.AND P0, PT, R10, R13, PT ;  /* 0x0000000d0a00720c */ /* 0x000fda0003f05270 */
[----:B------:R-:W-:Y:S05]  /*2450*/  @P0 BRA `(.L_x_1392) ;  /* 0xfffffffc00ec0947 */ /* 0x000fea000383ffff */
.L_x_1391:
        /* <DEDUP_REMOVED lines=17> */
.L_x_1396:
        /* <DEDUP_REMOVED lines=115> */
.L_x_1395:
        /* <DEDUP_REMOVED lines=61> */
.L_x_1397:
[----:B------:R-:W-:-:S13]  /*3070*/  ISETP.NE.OR P0, PT, R17, RZ, P0 ;  /* 0x000000ff1100720c */ /* 0x000fda0000705670 */
[----:B------:R-:W-:Y:S05]  /*3080*/  @!P0 BRA `(.L_x_1393) ;  /* 0x00000000007c8947 */ /* 0x000fea0003800000 */
.L_x_1394:
        /* <DEDUP_REMOVED lines=31> */
.L_x_1393:
        /* <DEDUP_REMOVED lines=11> */
.L_x_1399:
[----:B------:R-:W-:Y:S05]  /*3330*/  BSYNC B0 ;  /* 0x0000000000007941 */ /* 0x000fea0003800000 */
.L_x_1398:
        /* <DEDUP_REMOVED lines=16> */
.L_x_1390:
[----:B------:R-:W1:Y:S01]  /*3440*/  S2UR UR11, SR_CgaCtaId ;  /* 0x00000000000b79c3 */ /* 0x000e620000008800 */
[----:B------:R-:W-:Y:S01]  /*3450*/  UMOV UR10, 0x400 ;  /* 0x00000400000a7882 */ /* 0x000fe20000000000 */
[C---:B--2---:R-:W-:Y:S01]  /*3460*/  IADD3 R13, R30.reuse, 0x20, RZ ;  /* 0x000000201e0d7810 */ /* 0x044fe20007ffe0ff */
[--C-:B------:R-:W-:Y:S01]  /*3470*/  HADD2.F32 R17, -RZ, R28.reuse.H0_H0 ;  /* 0x2000001cff117230 */ /* 0x100fe20000004100 */
[----:B------:R-:W-:Y:S01]  /*3480*/  IADD3 R12, R30, 0x30, RZ ;  /* 0x000000301e0c7810 */ /* 0x000fe20007ffe0ff */
[----:B------:R-:W-:Y:S01]  /*3490*/  HADD2.F32 R28, -RZ, R28.H1_H1 ;  /* 0x3000001cff1c7230 */ /* 0x000fe20000004100 */
[----:B------:R-:W-:Y:S02]  /*34a0*/  SHF.R.S32.HI R16, RZ, 0x1f, R29 ;  /* 0x0000001fff107819 */ /* 0x000fe4000001141d */
[----:B------:R-:W-:Y:S02]  /*34b0*/  SHF.R.S32.HI R11, RZ, 0x1f, R13 ;  /* 0x0000001fff0b7819 */ /* 0x000fe4000001140d */
[----:B------:R-:W-:Y:S01]  /*34c0*/  SHF.R.S32.HI R10, RZ, 0x1f, R12 ;  /* 0x0000001fff0a7819 */ /* 0x000fe2000001140c */
[----:B-1----:R-:W-:-:S09]  /*34d0*/  ULEA UR10, UR11, UR10, 0x18 ;  /* 0x0000000a0b0a7291 */ /* 0x002fd2000f8ec03f */
[----:B------:R0:W-:Y:S01]  /*34e0*/  @!P2 STS.64 [UR10+0x78], R6 ;  /* 0x00007806ff00a988 */ /* 0x0001e20008000a0a */
[----:B------:R-:W-:Y:S01]  /*34f0*/  BAR.SYNC.DEFER_BLOCKING 0x0 ;  /* 0x0000000000007b1d */ /* 0x000fe20000010000 */
[--C-:B0-----:R-:W-:Y:S02]  /*3500*/  HADD2.F32 R6, -RZ, R27.reuse.H0_H0 ;  /* 0x2000001bff067230 */ /* 0x101fe40000004100 */
[----:B------:R-:W-:Y:S02]  /*3510*/  HADD2.F32 R27, -RZ, R27.H1_H1 ;  /* 0x3000001bff1b7230 */ /* 0x000fe40000004100 */
[--C-:B------:R-:W-:Y:S02]  /*3520*/  HADD2.F32 R7, -RZ, R26.reuse.H0_H0 ;  /* 0x2000001aff077230 */ /* 0x100fe40000004100 */
[----:B------:R-:W-:Y:S01]  /*3530*/  FADD.FTZ R6, R6, -UR17 ;  /* 0x8000001106067e21 */ /* 0x000fe20008010000 */
[----:B------:R-:W-:Y:S02]  /*3540*/  HADD2.F32 R26, -RZ, R26.H1_H1 ;  /* 0x3000001aff1a7230 */ /* 0x000fe40000004100 */
[----:B------:R-:W-:Y:S01]  /*3550*/  FADD.FTZ R27, R27, -UR17 ;  /* 0x800000111b1b7e21 */ /* 0x000fe20008010000 */
[----:B------:R-:W0:Y:S01]  /*3560*/  LDS.64 R8, [UR10+0x78] ;  /* 0x0000780aff087984 */ /* 0x000e220008000a00 */
[----:B------:R-:W-:-:S02]  /*3570*/  ULDC.64 UR10, c[0x0][0x290] ;  /* 0x0000a400000a7ab9 */ /* 0x000fc40000000a00 */
[----:B------:R-:W-:Y:S02]  /*3580*/  ISETP.GE.U32.AND P0, PT, R29, UR10, PT ;  /* 0x0000000a1d007c0c */ /* 0x000fe4000bf06070 */
[----:B------:R-:W-:Y:S02]  /*3590*/  ISETP.GE.U32.AND P2, PT, R13, UR10, PT ;  /* 0x0000000a0d007c0c */ /* 0x000fe4000bf46070 */
[----:B------:R-:W-:Y:S01]  /*35a0*/  ISETP.GE.U32.AND P5, PT, R12, UR10, PT ;  /* 0x0000000a0c007c0c */ /* 0x000fe2000bfa6070 */
[----:B------:R-:W-:Y:S01]  /*35b0*/  ULDC UR10, c[0x0][0x2bc] ;  /* 0x0000af00000a7ab9 */ /* 0x000fe20000000800 */
[----:B------:R-:W-:Y:S02]  /*35c0*/  ISETP.GE.AND.EX P4, PT, R16, UR11, PT, P0 ;  /* 0x0000000b10007c0c */ /* 0x000fe4000bf86300 */
[----:B------:R-:W-:Y:S02]  /*35d0*/  ISETP.GE.AND.EX P0, PT, R11, UR11, PT, P2 ;  /* 0x0000000b0b007c0c */ /* 0x000fe4000bf06320 */
[----:B------:R-:W-:-:S02]  /*35e0*/  ISETP.GE.AND.EX P2, PT, R10, UR11, PT, P5 ;  /* 0x0000000b0a007c0c */ /* 0x000fc4000bf46350 */
[----:B------:R-:W-:Y:S01]  /*35f0*/  ISETP.GT.U32.OR P4, PT, R31, 0x17f, P4 ;  /* 0x0000017f1f00780c */ /* 0x000fe20002784470 */
[----:B0-----:R-:W-:Y:S01]  /*3600*/  FMUL.FTZ R14, R8, UR10 ;  /* 0x0000000a080e7c20 */ /* 0x001fe20008410000 */
[----:B------:R-:W-:Y:S01]  /*3610*/  FMUL.FTZ R15, R9, UR10 ;  /* 0x0000000a090f7c20 */ /* 0x000fe20008410000 */
[----:B------:R-:W-:Y:S01]  /*3620*/  FMUL.FTZ R8, R6, UR14 ;  /* 0x0000000e06087c20 */ /* 0x000fe20008410000 */
[----:B------:R-:W-:Y:S01]  /*3630*/  FMUL.FTZ R6, R27, UR14 ;  /* 0x0000000e1b067c20 */ /* 0x000fe20008410000 */
        /* <DEDUP_REMOVED lines=19> */
.L_x_1400:
[----:B------:R-:W-:Y:S04]  /*3770*/  BSSY B0, `(.L_x_1401) ;  /* 0x0000015000007945 */ /* 0x000fe80003800000 */
[----:B------:R-:W-:Y:S05]  /*3780*/  @!P1 BRA `(.L_x_1402) ;  /* 0x00000000004c9947 */ /* 0x000fea0003800000 */
[C-C-:B------:R-:W-:Y:S01]  /*3790*/  FFMA.FTZ R8, R14.reuse, R8, R15.reuse ;  /* 0x000000080e087223 */ /* 0x140fe2000001000f */
[----:B------:R-:W-:Y:S01]  /*37a0*/  SHF.R.S32.HI R19, RZ, 0x1f, R30 ;  /* 0x0000001fff137819 */ /* 0x000fe2000001141e */
        /* <DEDUP_REMOVED lines=17> */
.L_x_1402:
[----:B------:R-:W-:Y:S05]  /*38c0*/  BSYNC B0 ;  /* 0x0000000000007941 */ /* 0x000fea0003800000 */
.L_x_1401:
[----:B0-----:R-:W-:Y:S01]  /*38d0*/  FADD.FTZ R8, R17, -UR17 ;  /* 0x8000001111087e21 */ /* 0x001fe20008010000 */
        /* <DEDUP_REMOVED lines=24> */
.L_x_1403:
        /* <DEDUP_REMOVED lines=20> */
.L_x_1405:
[----:B------:R-:W-:Y:S05]  /*3ba0*/  BSYNC B0 ;  /* 0x0000000000007941 */ /* 0x000fea0003800000 */
.L_x_1404:
[--C-:B------:R-:W-:Y:S01]  /*3bb0*/  HADD2.F32 R6, -RZ, R23.reuse.H0_H0 ;  /* 0x20000017ff067230 */ /* 0x100fe20000004100 */
[C---:B------:R-:W-:Y:S01]  /*3bc0*/  ISETP.GT.U32.OR P0, PT, R31.reuse, 0x17f, P0 ;  /* 0x0000017f1f00780c */ /* 0x040fe20000704470 */
[----:B------:R-:W-:Y:S01]  /*3bd0*/  HADD2.F32 R23, -RZ, R23.H1_H1 ;  /* 0x30000017ff177230 */ /* 0x000fe20000004100 */
[----:B------:R-:W-:Y:S01]  /*3be0*/  ISETP.GT.U32.OR P2, PT, R31, 0x17f, P2 ;  /* 0x0000017f1f00780c */ /* 0x000fe20001744470 */
[----:B0-----:R-:W-:Y:S02]  /*3bf0*/  HADD2.F32 R7, -RZ, R22.H0_H0 ;  /* 0x20000016ff077230 */ /* 0x001fe40000004100 */
        /* <DEDUP_REMOVED lines=26> */
.L_x_1406:
        /* <DEDUP_REMOVED lines=20> */
.L_x_1408:
[----:B------:R-:W-:Y:S05]  /*3ee0*/  BSYNC B0 ;  /* 0x0000000000007941 */ /* 0x000fea0003800000 */
.L_x_1407:
[----:B------:R-:W-:Y:S01]  /*3ef0*/  FADD.FTZ R16, R16, -UR17 ;  /* 0x8000001110107e21 */ /* 0x000fe20008010000 */
[----:B------:R-:W-:Y:S01]  /*3f00*/  FADD.FTZ R6, R24, -UR17 ;  /* 0x8000001118067e21 */ /* 0x000fe20008010000 */
[--C-:B------:R-:W-:Y:S02]  /*3f10*/  HADD2.F32 R7, -RZ, R21.reuse.H0_H0 ;  /* 0x20000015ff077230 */ /* 0x100fe40000004100 */
[----:B0-----:R-:W-:Y:S02]  /*3f20*/  HADD2.F32 R8, -RZ, R21.H1_H1 ;  /* 0x30000015ff087230 */ /* 0x001fe40000004100 */
        /* <DEDUP_REMOVED lines=21> */
.L_x_1409:
        /* <DEDUP_REMOVED lines=19> */
.L_x_1411:
[----:B------:R-:W-:Y:S05]  /*41b0*/  BSYNC B0 ;  /* 0x0000000000007941 */ /* 0x000fea0003800000 */
.L_x_1410:
        /* <DEDUP_REMOVED lines=9> */
.L_x_1377:
[----:B0-----:R-:W0:Y:S01]  /*4250*/  LDC R4, c[0x0][0xc] ;  /* 0x00000300ff047b82 */ /* 0x001e220000000800 */
[----:B------:R-:W-:Y:S01]  /*4260*/  ISETP.NE.AND P1, PT, R31, RZ, PT ;  /* 0x000000ff1f00720c */ /* 0x000fe20003f25270 */
[----:B------:R-:W-:Y:S06]  /*4270*/  BSSY B0, `(.L_x_1413) ;  /* 0x0000011000007945 */ /* 0x000fec0003800000 */
[----:B------:R-:W1:Y:S08]  /*4280*/  LDC R7, c[0x0][0x10] ;  /* 0x00000400ff077b82 */ /* 0x000e700000000800 */
[----:B------:R-:W2:Y:S01]  /*4290*/  LDC.64 R2, c[0x0][0x258] ;  /* 0x00009600ff027b82 */ /* 0x000ea20000000a00 */
[----:B0-----:R-:W-:-:S02]  /*42a0*/  ISETP.NE.AND P0, PT, R4, 0x1, PT ;  /* 0x000000010400780c */ /* 0x001fc40003f05270 */
[----:B-1----:R-:W-:-:S04]  /*42b0*/  SHF.L.U32 R0, R7, 0x1, RZ ;  /* 0x0000000107007819 */ /* 0x002fc800000006ff */
        /* <DEDUP_REMOVED lines=12> */
.L_x_1414:
[----:B------:R-:W-:Y:S05]  /*4380*/  BSYNC B0 ;  /* 0x0000000000007941 */ /* 0x000fea0003800000 */
.L_x_1413:
        /* <DEDUP_REMOVED lines=11> */
.L_x_1416:
[----:B------:R-:W2:Y:S04]  /*4440*/  LDG.E.STRONG.GPU R5, desc[UR12][R2.64] ;  /* 0x0000000c02057981 */ /* 0x000ea8000c1ef900 */
[----:B--2---:R-:W-:Y:S01]  /*4450*/  CCTL.IVALL ;  /* 0x00000000ff00798f */ /* 0x004fe20002000000 */
[----:B------:R-:W-:Y:S05]  /*4460*/  YIELD ;  /* 0x0000000000007946 */ /* 0x000fea0003800000 */
[----:B------:R-:W-:-:S13]  /*4470*/  ISETP.NE.AND P0, PT, R5, R0, PT ;  /* 0x000000000500720c */ /* 0x000fda0003f05270 */
[----:B------:R-:W-:Y:S05]  /*4480*/  @P0 BRA `(.L_x_1416) ;  /* 0xfffffffc00ec0947 */ /* 0x000fea000383ffff */
.L_x_1415:
        /* <DEDUP_REMOVED lines=24> */
.L_x_1417:
[----:B------:R-:W-:-:S04]  /*4610*/  LEA R14, P0, R31, UR4, 0x2 ;  /* 0x000000041f0e7c11 */ /* 0x000fc8000f8010ff */
[----:B------:R-:W-:Y:S02]  /*4620*/  LEA.HI.X R15, R31, UR5, R8, 0x2, P0 ;  /* 0x000000051f0f7c11 */ /* 0x000fe400080f1408 */
[-C--:B------:R-:W-:Y:S02]  /*4630*/  LEA R16, P0, R0, R14.reuse, 0x2 ;  /* 0x0000000e00107211 */ /* 0x080fe400078010ff */
[-C--:B------:R-:W-:Y:S01]  /*4640*/  LEA R20, P2, R27, R14.reuse, 0x2 ;  /* 0x0000000e1b147211 */ /* 0x080fe200078410ff */
[----:B--2---:R-:W2:Y:S01]  /*4650*/  LDG.E R3, desc[UR12][R14.64] ;  /* 0x0000000c0e037981 */ /* 0x004ea2000c1e1900 */
[----:B------:R-:W-:Y:S02]  /*4660*/  LEA R18, P1, R2, R14, 0x2 ;  /* 0x0000000e02127211 */ /* 0x000fe400078210ff */
[C---:B------:R-:W-:Y:S02]  /*4670*/  IADD3.X R17, R15.reuse, R33, RZ, P0, !PT ;  /* 0x000000210f117210 */ /* 0x040fe400007fe4ff */
        /* <DEDUP_REMOVED lines=11> */
[----:B------:R-:W-:Y:S02]  /*4730*/  ISETP.GT.AND.EX P0, PT, R9, R8, PT, P0 ;  /* 0x000000080900720c */ /* 0x000fe40003f04300 */
[----:B--2---:R-:W-:Y:S02]  /*4740*/  F2FP.BF16.F32.PACK_AB R3, R16, R3 ;  /* 0x000000031003723e */ /* 0x004fe400000010ff */
[----:B---3--:R-:W-:-:S03]  /*4750*/  F2FP.BF16.F32.PACK_AB R23, R21, R18 ;  /* 0x000000121517723e */ /* 0x008fc600000010ff */
[----:B------:R2:W-:Y:S04]  /*4760*/  STG.E desc[UR12][R10.64], R3 ;  /* 0x000000030a007986 */ /* 0x0005e8000c10190c */
[----:B------:R2:W-:Y:S02]  /*4770*/  STG.E desc[UR12][R12.64], R23 ;  /* 0x000000170c007986 */ /* 0x0005e4000c10190c */
[----:B------:R-:W-:Y:S05]  /*4780*/  @P0 BRA `(.L_x_1417) ;  /* 0xfffffffc00a00947 */ /* 0x000fea000383ffff */
[----:B------:R-:W-:Y:S05]  /*4790*/  EXIT ;  /* 0x000000000000794d */ /* 0x000fea0003800000 */
.L_x_1418:
        /* <DEDUP_REMOVED lines=14> */
.L_x_5148:


//--------------------- .text._Z35group_norm_nhwc_bwd_one_pass_kernelI11Fp16IOBf16WLi128ELi48ELi384EEv26Group_norm_nhwc_bwd_params --------------------------
	.section	.text._Z35group_norm_nhwc_bwd_one_pass_kernelI11Fp16IOBf16WLi128ELi48ELi384EEv26Group_norm_nhwc_bwd_params,"ax",@progbits
	.align	128
        .global         _Z35group_norm_nhwc_bwd_one_pass_kernelI11Fp16IOBf16WLi128ELi48ELi384EEv26Group_norm_nhwc_bwd_params
        .type           _Z35group_norm_nhwc_bwd_one_pass_kernelI11Fp16IOBf16WLi128ELi48ELi384EEv26Group_norm_nhwc_bwd_params,@function
        .size           _Z35group_norm_nhwc_bwd_one_pass_kernelI11Fp16IOBf16WLi128ELi48ELi384EEv26Group_norm_nhwc_bwd_params,(.L_x_5149 - _Z35group_norm_nhwc_bwd_one_pass_kernelI11Fp16IOBf16WLi128ELi48ELi384EEv26Group_norm_nhwc_bwd_params)
        .other          _Z35group_norm_nhwc_bwd_one_pass_kernelI11Fp16IOBf16WLi128ELi48ELi384EEv26Group_norm_nhwc_bwd_params,@"STO_CUDA_ENTRY STV_DEFAULT"
_Z35group_norm_nhwc_bwd_one_pass_kernelI11Fp16IOBf16WLi128ELi48ELi384EEv26Group_norm_nhwc_bwd_params:
.text._Z35group_norm_nhwc_bwd_one_pass_kernelI11Fp16IOBf16WLi128ELi48ELi384EEv26Group_norm_nhwc_bwd_params:
        /* <DEDUP_REMOVED lines=18> */
[----:B------:R-:W2:Y:S01]  /*0120*/  LDC.64 R60, c[0x0][0x288] ;  /* 0x0000a200ff3c7b82 */ /* 0x000ea20000000a00 */
[----:B------:R-:W-:Y:S01]  /*0130*/  HFMA2.MMA R53, -RZ, RZ, 0, 0 ;  /* 0x00000000ff357435 */ /* 0x000fe200000001ff */
[----:B------:R-:W-:-:S02]  /*0140*/  MOV R36, R55 ;  /* 0x0000003700247202 */ /* 0x000fc40000000f00 */
[----:B------:R-:W-:-:S04]  /*0150*/  IMAD R56, R3, -0x18, R0 ;  /* 0xffffffe803387824 */ /* 0x000fc800078e0200 */
[----:B------:R-:W3:Y:S01]  /*0160*/  S2UR UR6, SR_CgaCtaId ;  /* 0x00000000000679c3 */ /* 0x000ee20000008800 */
[----:B------:R-:W-:Y:S01]  /*0170*/  SHF.L.U32 R56, R56, 0x1, RZ ;  /* 0x0000000138387819 */ /* 0x000fe200000006ff */
[----:B0-----:R-:W-:-:S06]  /*0180*/  IMAD R2, R4, UR7, R3 ;  /* 0x0000000704027c24 */ /* 0x001fcc000f8e0203 */
[----:B------:R-:W0:Y:S01]  /*0190*/  LDC R3, c[0x0][0x10] ;  /* 0x00000400ff037b82 */ /* 0x000e220000000800 */
[----:B------:R-:W-:Y:S02]  /*01a0*/  SHF.R.S32.HI R4, RZ, 0x1f, R2 ;  /* 0x0000001fff047819 */ /* 0x000fe40000011402 */
[----:B------:R-:W-:Y:S01]  /*01b0*/  ISETP.LT.U32.AND P0, PT, R2, UR10, PT ;  /* 0x0000000a02007c0c */ /* 0x000fe2000bf01070 */
[----:B--2---:R-:W-:Y:S01]  /*01c0*/  IMAD.WIDE.U32 R6, R60, 0x3, RZ ;  /* 0x000000033c067825 */ /* 0x004fe200078e00ff */
[----:B------:R-:W-:Y:S02]  /*01d0*/  LEA R9, R61, R61, 0x1 ;  /* 0x0000003d3d097211 */ /* 0x000fe400078e08ff */
[----:B------:R-:W-:Y:S02]  /*01e0*/  ISETP.LT.AND.EX P0, PT, R4, UR11, !P1, P0 ;  /* 0x0000000b04007c0c */ /* 0x000fe4000cf01300 */
[----:B------:R-:W2:Y:S01]  /*01f0*/  LDC R4, c[0x0][0xc] ;  /* 0x00000300ff047b82 */ /* 0x000ea20000000800 */
[----:B------:R-:W-:-:S02]  /*0200*/  IADD3 R9, R7, R9, RZ ;  /* 0x0000000907097210 */ /* 0x000fc40007ffe0ff */
[----:B------:R-:W-:Y:S01]  /*0210*/  LEA.HI R58, P2, R61, R60, RZ, 0x1 ;  /* 0x0000003c3d3a7211 */ /* 0x000fe200078508ff */
[----:B---3--:R-:W-:Y:S01]  /*0220*/  ULEA UR5, UR6, UR5, 0x18 ;  /* 0x0000000506057291 */ /* 0x008fe2000f8ec03f */
[----:B------:R-:W-:Y:S02]  /*0230*/  LEA.HI R59, P3, R9, R6, RZ, 0x1 ;  /* 0x00000006093b7211 */ /* 0x000fe400078708ff */
[----:B------:R-:W-:Y:S02]  /*0240*/  SHF.R.S32.HI R7, RZ, 0x1f, R0 ;  /* 0x0000001fff077819 */ /* 0x000fe40000011400 */
[----:B------:R-:W-:Y:S02]  /*0250*/  IADD3.X R61, RZ, R61, RZ, P2, !PT ;  /* 0x0000003dff3d7210 */ /* 0x000fe400017fe4ff */
[C---:B------:R-:W-:Y:S02]  /*0260*/  IADD3 R69, R2.reuse, 0x10, RZ ;  /* 0x0000001002457810 */ /* 0x040fe40007ffe0ff */
        /* <DEDUP_REMOVED lines=16> */
[----:B------:R-:W-:Y:S02]  /*0370*/  SHF.R.S64 R59, R59, 0x1, R62 ;  /* 0x000000013b3b7819 */ /* 0x000fe4000000103e */
[----:B------:R-:W-:Y:S01]  /*0380*/  ISETP.LT.U32.AND P0, PT, R64, UR10, PT ;  /* 0x0000000a40007c0c */ /* 0x000fe2000bf01070 */
[----:B------:R-:W-:Y:S01]  /*0390*/  ULDC.U8 UR10, c[0x0][0x2a4] ;  /* 0x0000a900000a7ab9 */ /* 0x000fe20000000000 */
[----:B------:R-:W-:-:S02]  /*03a0*/  SHF.R.S32.HI R70, RZ, 0x1f, R64 ;  /* 0x0000001fff467819 */ /* 0x000fc40000011440 */
[----:B------:R-:W-:Y:S02]  /*03b0*/  SHF.R.S32.HI R7, RZ, 0x5, R7 ;  /* 0x00000005ff077819 */ /* 0x000fe40000011407 */
[----:B------:R-:W-:Y:S02]  /*03c0*/  SHF.R.S32.HI R61, RZ, 0x1, R61 ;  /* 0x00000001ff3d7819 */ /* 0x000fe4000001143d */
[C---:B------:R-:W-:Y:S02]  /*03d0*/  IADD3 R63, R2.reuse, 0x60, RZ ;  /* 0x00000060023f7810 */ /* 0x040fe40007ffe0ff */
[----:B------:R-:W-:Y:S02]  /*03e0*/  IADD3 R57, R2, 0x70, RZ ;  /* 0x0000007002397810 */ /* 0x000fe40007ffe0ff */
[----:B------:R-:W-:Y:S02]  /*03f0*/  SHF.R.S32.HI R62, RZ, 0x1, R62 ;  /* 0x00000001ff3e7819 */ /* 0x000fe4000001143e */
[----:B------:R-:W-:-:S02]  /*0400*/  ISETP.LT.AND.EX P5, PT, R74, UR11, !P1, P5 ;  /* 0x0000000b4a007c0c */ /* 0x000fc4000cfa1350 */
[----:B------:R-:W-:Y:S02]  /*0410*/  ISETP.LT.AND.EX P4, PT, R73, UR11, !P1, P4 ;  /* 0x0000000b49007c0c */ /* 0x000fe4000cf81340 */
[----:B------:R-:W-:Y:S02]  /*0420*/  ISETP.LT.AND.EX P3, PT, R72, UR11, !P1, P3 ;  /* 0x0000000b48007c0c */ /* 0x000fe4000cf61330 */
[----:B------:R-:W-:Y:S02]  /*0430*/  ISETP.LT.AND.EX P2, PT, R71, UR11, !P1, P2 ;  /* 0x0000000b47007c0c */ /* 0x000fe4000cf41320 */
[----:B------:R-:W-:Y:S02]  /*0440*/  ISETP.LT.AND.EX P1, PT, R70, UR11, !P1, P0 ;  /* 0x0000000b46007c0c */ /* 0x000fe4000cf21300 */
[----:B------:R-:W-:Y:S02]  /*0450*/  LEA R60, R7, UR5, 0x3 ;  /* 0x00000005073c7c11 */ /* 0x000fe4000f8e18ff */
[----:B------:R-:W-:-:S02]  /*0460*/  SHF.L.U64.HI R61, R58, 0x2, R61 ;  /* 0x000000023a3d7819 */ /* 0x000fc4000001023d */
[----:B------:R-:W-:Y:S02]  /*0470*/  SHF.R.S32.HI R77, RZ, 0x1f, R63 ;  /* 0x0000001fff4d7819 */ /* 0x000fe4000001143f */
[----:B------:R-:W-:Y:S02]  /*0480*/  SHF.R.S32.HI R75, RZ, 0x1f, R57 ;  /* 0x0000001fff4b7819 */ /* 0x000fe40000011439 */
[----:B012---:R-:W-:-:S07]  /*0490*/  SHF.L.U64.HI R62, R59, 0x2, R62 ;  /* 0x000000023b3e7819 */ /* 0x007fce000001023e */
.L_x_1470:
[----:B0-----:R-:W0:Y:S01]  /*04a0*/  LDC R13, c[0x0][0x2a0] ;  /* 0x0000a800ff0d7b82 */ /* 0x001e220000000800 */
[----:B------:R-:W-:Y:S01]  /*04b0*/  LOP3.LUT P6, RZ, R5, 0x2, RZ, 0xc0, !PT ;  /* 0x0000000205ff7812 */ /* 0x000fe200078cc0ff */
[----:B------:R-:W-:Y:S01]  /*04c0*/  ULDC.64 UR12, c[0x0][0x298] ;  /* 0x0000a600000c7ab9 */ /* 0x000fe20000000a00 */
[----:B------:R-:W-:Y:S02]  /*04d0*/  SHF.R.S32.HI R14, RZ, 0x1f, R56 ;  /* 0x0000001fff0e7819 */ /* 0x000fe40000011438 */
[----:B------:R-:W-:Y:S02]  /*04e0*/  CS2R R46, SRZ ;  /* 0x00000000002e7805 */ /* 0x000fe4000001ff00 */
[----:B------:R-:W-:Y:S01]  /*04f0*/  SHF.R.S32.HI R17, RZ, 0x1f, R2 ;  /* 0x0000001fff117819 */ /* 0x000fe20000011402 */
[----:B------:R-:W1:Y:S08]  /*0500*/  @P5 LDC.64 R34, c[0x0][0x230] ;  /* 0x00008c00ff225b82 */ /* 0x000e700000000a00 */
        /* <DEDUP_REMOVED lines=14> */
[----:B-1----:R-:W-:-:S07]  /*05f0*/  IADD3 R10, RZ, -R7, RZ ;  /* 0x80000007ff0a7210 */ /* 0x002fce0007ffe0ff */
[----:B------:R-:W1:Y:S01]  /*0600*/  @P2 LDC.64 R20, c[0x0][0x228] ;  /* 0x00008a00ff142b82 */ /* 0x000e620000000a00 */
[----:B------:R-:W-:Y:S01]  /*0610*/  IMAD R9, R10, R11, RZ ;  /* 0x0000000b0a097224 */ /* 0x000fe200078e02ff */
[----:B------:R-:W-:-:S03]  /*0620*/  IABS R10, R36 ;  /* 0x00000024000a7213 */ /* 0x000fc60000000000 */
[----:B------:R-:W-:Y:S01]  /*0630*/  IMAD.HI.U32 R7, R7, R9, R6 ;  /* 0x0000000907077227 */ /* 0x000fe200078e0006 */
[----:B------:R-:W-:Y:S02]  /*0640*/  LOP3.LUT R6, R36, R13, RZ, 0x3c, !PT ;  /* 0x0000000d24067212 */ /* 0x000fe400078e3cff */
[----:B------:R-:W1:Y:S03]  /*0650*/  LDC R37, c[0x0][0x2ac] ;  /* 0x0000ab00ff257b82 */ /* 0x000e660000000800 */
        /* <DEDUP_REMOVED lines=10> */
[----:B------:R-:W-:-:S11]  /*0700*/  LOP3.LUT R8, RZ, R13, RZ, 0x33, !PT ;  /* 0x0000000dff087212 */ /* 0x000fd600078e33ff */
[----:B------:R-:W-:Y:S02]  /*0710*/  @P0 IADD3 R7, R7, 0x1, RZ ;  /* 0x0000000107070810 */ /* 0x000fe40007ffe0ff */
[----:B------:R-:W-:Y:S02]  /*0720*/  ISETP.GE.AND P0, PT, R36, RZ, PT ;  /* 0x000000ff2400720c */ /* 0x000fe40003f06270 */
[----:B------:R-:W-:-:S11]  /*0730*/  MOV R11, R7 ;  /* 0x00000007000b7202 */ /* 0x000fd60000000f00 */
[----:B------:R-:W-:Y:S02]  /*0740*/  @!P0 IADD3 R9, -R9, RZ, RZ ;  /* 0x000000ff09098210 */ /* 0x000fe40007ffe1ff */
[----:B------:R-:W-:Y:S02]  /*0750*/  ISETP.GE.AND P0, PT, R6, RZ, PT ;  /* 0x000000ff0600720c */ /* 0x000fe40003f06270 */
[----:B------:R-:W2:Y:S11]  /*0760*/  @P6 LDC.64 R6, c[0x0][0x288] ;  /* 0x0000a200ff066b82 */ /* 0x000eb60000000a00 */
[----:B------:R-:W-:-:S02]  /*0770*/  @!P0 IADD3 R11, -R11, RZ, RZ ;  /* 0x000000ff0b0b8210 */ /* 0x000fc40007ffe1ff */
[----:B------:R-:W-:-:S04]  /*0780*/  ISETP.NE.AND P0, PT, R13, RZ, PT ;  /* 0x000000ff0d00720c */ /* 0x000fc80003f05270 */
[C---:B------:R-:W-:Y:S02]  /*0790*/  SEL R54, R8.reuse, R9, !P0 ;  /* 0x0000000908367207 */ /* 0x040fe40004000000 */
[----:B------:R-:W-:Y:S02]  /*07a0*/  SEL R9, R8, R11, !P0 ;  /* 0x0000000b08097207 */ /* 0x000fe40004000000 */
[----:B------:R-:W0:Y:S01]  /*07b0*/  @P5 LDC.64 R10, c[0x0][0x288] ;  /* 0x0000a200ff0a5b82 */ /* 0x000e220000000a00 */
[----:B------:R-:W-:Y:S01]  /*07c0*/  IMAD R65, R54, 0x30, RZ ;  /* 0x0000003036417824 */ /* 0x000fe200078e02ff */
[----:B------:R-:W-:-:S04]  /*07d0*/  SHF.R.S32.HI R8, RZ, 0x1f, R9 ;  /* 0x0000001fff087819 */ /* 0x000fc80000011409 */
[----:B------:R-:W-:Y:S01]  /*07e0*/  IADD3 R12, P0, R56, R65, RZ ;  /* 0x00000041380c7210 */ /* 0x000fe20007f1e0ff */
[----:B------:R-:W-:-:S03]  /*07f0*/  IMAD R8, R8, UR12, RZ ;  /* 0x0000000c08087c24 */ /* 0x000fc6000f8e02ff */
[----:B------:R-:W-:Y:S01]  /*0800*/  LEA.HI.X.SX32 R13, R65, R14, 0x1, P0 ;  /* 0x0000000e410d7211 */ /* 0x000fe200000f0eff */
[----:B------:R-:W-:Y:S02]  /*0810*/  IMAD R15, R9, UR13, R8 ;  /* 0x0000000d090f7c24 */ /* 0x000fe4000f8e0208 */
[----:B--2---:R-:W-:Y:S02]  /*0820*/  @P6 IMAD R14, R17, R6, RZ ;  /* 0x00000006110e6224 */ /* 0x004fe400078e02ff */
[----:B------:R-:W-:Y:S01]  /*0830*/  IMAD.WIDE.U32 R12, R9, UR12, R12 ;  /* 0x0000000c090c7c25 */ /* 0x000fe2000f8e000c */
[----:B------:R-:W-:Y:S01]  /*0840*/  ULDC.64 UR12, c[0x0][0x290] ;  /* 0x0000a400000c7ab9 */ /* 0x000fe20000000a00 */
[----:B------:R-:W2:Y:S02]  /*0850*/  @P4 LDC.64 R8, c[0x0][0x288] ;  /* 0x0000a200ff084b82 */ /* 0x000ea40000000a00 */
[----:B------:R-:W-:Y:S01]  /*0860*/  @P6 IMAD R17, R2, R7, R14 ;  /* 0x0000000702116224 */ /* 0x000fe200078e020e */
[----:B------:R-:W-:-:S02]  /*0870*/  IADD3 R15, R13, R15, RZ ;  /* 0x0000000f0d0f7210 */ /* 0x000fc40007ffe0ff */
[----:B------:R-:W-:Y:S01]  /*0880*/  @P6 MOV R14, R12 ;  /* 0x0000000c000e6202 */ /* 0x000fe20000000f00 */
[----:B0-----:R-:W-:-:S04]  /*0890*/  @P5 IMAD R18, R74, R10, RZ ;  /* 0x0000000a4a125224 */ /* 0x001fc800078e02ff */
[----:B------:R-:W-:-:S04]  /*08a0*/  @P6 IMAD.WIDE.U32 R6, R2, R6, R14 ;  /* 0x0000000602066225 */ /* 0x000fc800078e000e */
[----:B------:R-:W-:Y:S01]  /*08b0*/  @P5 IMAD R19, R69, R11, R18 ;  /* 0x0000000b45135224 */ /* 0x000fe200078e0212 */
[----:B------:R-:W-:Y:S02]  /*08c0*/  @P6 IADD3 R7, R7, R17, RZ ;  /* 0x0000001107076210 */ /* 0x000fe40007ffe0ff */
[C---:B------:R-:W-:Y:S02]  /*08d0*/  @P6 SHF.L.U32 R17, R6.reuse, 0x1, RZ ;  /* 0x0000000106116819 */ /* 0x040fe400000006ff */
[----:B------:R-:W-:Y:S02]  /*08e0*/  @P6 SHF.L.U64.HI R16, R6, 0x1, R7 ;  /* 0x0000000106106819 */ /* 0x000fe40000010207 */
[----:B------:R-:W-:Y:S02]  /*08f0*/  @P5 MOV R6, R12 ;  /* 0x0000000c00065202 */ /* 0x000fe40000000f00 */
[----:B------:R-:W-:Y:S01]  /*0900*/  @P5 MOV R7, R15 ;  /* 0x0000000f00075202 */ /* 0x000fe20000000f00 */
[----:B--2---:R-:W-:Y:S01]  /*0910*/  @P4 IMAD R18, R73, R8, RZ ;  /* 0x0000000849124224 */ /* 0x004fe200078e02ff */
[----:B------:R-:W-:Y:S01]  /*0920*/  @P6 IADD3 R40, P0, R17, R40, RZ ;  /* 0x0000002811286210 */ /* 0x000fe20007f1e0ff */
[----:B------:R-:W-:-:S03]  /*0930*/  @P5 IMAD.WIDE.U32 R10, R69, R10, R6 ;  /* 0x0000000a450a5225 */ /* 0x000fc600078e0006 */
[----:B------:R-:W-:Y:S01]  /*0940*/  @P6 IADD3.X R41, R16, R41, RZ, P0, !PT ;  /* 0x0000002910296210 */ /* 0x000fe200007fe4ff */
[----:B------:R-:W0:Y:S01]  /*0950*/  @P3 LDC.64 R6, c[0x0][0x288] ;  /* 0x0000a200ff063b82 */ /* 0x000e220000000a00 */
[----:B------:R-:W-:Y:S02]  /*0960*/  @P6 IADD3 R38, P0, R17, R38, RZ ;  /* 0x0000002611266210 */ /* 0x000fe40007f1e0ff */
[----:B------:R-:W-:Y:S01]  /*0970*/  @P5 IADD3 R11, R11, R19, RZ ;  /* 0x000000130b0b5210 */ /* 0x000fe20007ffe0ff */
[----:B------:R-:W-:Y:S01]  /*0980*/  @P4 IMAD R19, R68, R9, R18 ;  /* 0x0000000944134224 */ /* 0x000fe200078e0212 */
[----:B------:R-:W-:Y:S02]  /*0990*/  @P6 IADD3.X R39, R16, R39, RZ, P0, !PT ;  /* 0x0000002710276210 */ /* 0x000fe400007fe4ff */
[C---:B------:R-:W-:Y:S02]  /*09a0*/  @P5 SHF.L.U32 R17, R10.reuse, 0x1, RZ ;  /* 0x000000010a115819 */ /* 0x040fe400000006ff */
[----:B------:R-:W-:-:S02]  /*09b0*/  @P5 SHF.L.U64.HI R16, R10, 0x1, R11 ;  /* 0x000000010a105819 */ /* 0x000fc4000001020b */
[----:B------:R-:W-:Y:S02]  /*09c0*/  @P4 MOV R10, R12 ;  /* 0x0000000c000a4202 */ /* 0x000fe40000000f00 */
[----:B------:R-:W-:Y:S02]  /*09d0*/  @P4 MOV R11, R15 ;  /* 0x0000000f000b4202 */ /* 0x000fe40000000f00 */
[----:B------:R-:W-:Y:S01]  /*09e0*/  @P5 IADD3 R34, P0, R17, R34, RZ ;  /* 0x0000002211225210 */ /* 0x000fe20007f1e0ff */
[----:B------:R-:W-:-:S03]  /*09f0*/  @P4 IMAD.WIDE.U32 R8, R68, R8, R10 ;  /* 0x0000000844084225 */ /* 0x000fc600078e000a */
[----:B------:R-:W-:Y:S01]  /*0a00*/  @P5 IADD3.X R35, R16, R35, RZ, P0, !PT ;  /* 0x0000002310235210 */ /* 0x000fe200007fe4ff */
[----:B------:R-:W2:Y:S01]  /*0a10*/  @P2 LDC.64 R10, c[0x0][0x288] ;  /* 0x0000a200ff0a2b82 */ /* 0x000ea20000000a00 */
[----:B----4-:R-:W-:Y:S02]  /*0a20*/  @P5 IADD3 R32, P0, R17, R32, RZ ;  /* 0x0000002011205210 */ /* 0x010fe40007f1e0ff */
[----:B------:R-:W-:Y:S02]  /*0a30*/  @P4 IADD3 R9, R9, R19, RZ ;  /* 0x0000001309094210 */ /* 0x000fe40007ffe0ff */
[----:B------:R-:W-:Y:S02]  /*0a40*/  @P4 SHF.L.U32 R17, R8, 0x1, RZ ;  /* 0x0000000108114819 */ /* 0x000fe400000006ff */
[----:B------:R-:W-:Y:S01]  /*0a50*/  @P5 IADD3.X R33, R16, R33, RZ, P0, !PT ;  /* 0x0000002110215210 */ /* 0x000fe200007fe4ff */
[----:B0-----:R-:W-:Y:S01]  /*0a60*/  @P3 IMAD R16, R72, R6, RZ ;  /* 0x0000000648103224 */ /* 0x001fe200078e02ff */
[----:B------:R-:W-:-:S02]  /*0a70*/  @P4 SHF.L.U64.HI R18, R8, 0x1, R9 ;  /* 0x0000000108124819 */ /* 0x000fc40000010209 */
[----:B------:R-:W-:Y:S01]  /*0a80*/  @P4 IADD3 R30, P0, R17, R30, RZ ;  /* 0x0000001e111e4210 */ /* 0x000fe20007f1e0ff */
[----:B------:R-:W-:Y:S01]  /*0a90*/  @P3 IMAD R19, R67, R7, R16 ;  /* 0x0000000743133224 */ /* 0x000fe200078e0210 */
[----:B------:R-:W-:Y:S01]  /*0aa0*/  @P3 MOV R16, R12 ;  /* 0x0000000c00103202 */ /* 0x000fe20000000f00 */
[----:B------:R-:W0:Y:S01]  /*0ab0*/  @P1 LDC.64 R8, c[0x0][0x288] ;  /* 0x0000a200ff081b82 */ /* 0x000e220000000a00 */
[C---:B------:R-:W-:Y:S02]  /*0ac0*/  @P4 IADD3.X R31, R18.reuse, R31, RZ, P0, !PT ;  /* 0x0000001f121f4210 */ /* 0x040fe400007fe4ff */
[----:B------:R-:W-:Y:S02]  /*0ad0*/  @P4 IADD3 R28, P0, R17, R28, RZ ;  /* 0x0000001c111c4210 */ /* 0x000fe40007f1e0ff */
[----:B------:R-:W-:Y:S02]  /*0ae0*/  @P3 MOV R17, R15 ;  /* 0x0000000f00113202 */ /* 0x000fe40000000f00 */
[----:B------:R-:W-:Y:S01]  /*0af0*/  @P4 IADD3.X R29, R18, R29, RZ, P0, !PT ;  /* 0x0000001d121d4210 */ /* 0x000fe200007fe4ff */
[----:B------:R-:W-:-:S04]  /*0b00*/  @P3 IMAD.WIDE.U32 R6, R67, R6, R16 ;  /* 0x0000000643063225 */ /* 0x000fc800078e0010 */
[----:B--2---:R-:W-:Y:S01]  /*0b10*/  @P2 IMAD R18, R71, R10, RZ ;  /* 0x0000000a47122224 */ /* 0x004fe200078e02ff */
[----:B------:R-:W-:Y:S02]  /*0b20*/  @P3 IADD3 R7, R7, R19, RZ ;  /* 0x0000001307073210 */ /* 0x000fe40007ffe0ff */
[----:B------:R-:W-:Y:S01]  /*0b30*/  @P3 SHF.L.U32 R17, R6, 0x1, RZ ;  /* 0x0000000106113819 */ /* 0x000fe200000006ff */
[----:B------:R-:W-:Y:S01]  /*0b40*/  @P2 IMAD R43, R66, R11, R18 ;  /* 0x0000000b422b2224 */ /* 0x000fe200078e0212 */
[----:B------:R-:W-:Y:S01]  /*0b50*/  @P3 SHF.L.U64.HI R16, R6, 0x1, R7 ;  /* 0x0000000106103819 */ /* 0x000fe20000010207 */
[----:B------:R-:W2:Y:S01]  /*0b60*/  @P1 LDC.64 R18, c[0x0][0x230] ;  /* 0x00008c00ff121b82 */ /* 0x000ea20000000a00 */
[----:B------:R-:W-:Y:S02]  /*0b70*/  @P2 MOV R6, R12 ;  /* 0x0000000c00062202 */ /* 0x000fe40000000f00 */
[----:B------:R-:W-:Y:S02]  /*0b80*/  @P2 MOV R7, R15 ;  /* 0x0000000f00072202 */ /* 0x000fe40000000f00 */
[----:B------:R-:W-:Y:S01]  /*0b90*/  @P3 IADD3 R26, P0, R17, R26, RZ ;  /* 0x0000001a111a3210 */ /* 0x000fe20007f1e0ff */
[----:B------:R-:W-:-:S03]  /*0ba0*/  @P2 IMAD.WIDE.U32 R10, R66, R10, R6 ;  /* 0x0000000a420a2225 */ /* 0x000fc600078e0006 */
[----:B------:R-:W-:Y:S01]  /*0bb0*/  @P3 IADD3.X R27, R16, R27, RZ, P0, !PT ;  /* 0x0000001b101b3210 */ /* 0x000fe200007fe4ff */
[----:B------:R-:W4:Y:S01]  /*0bc0*/  @P1 LDC.64 R6, c[0x0][0x228] ;  /* 0x00008a00ff061b82 */ /* 0x000f220000000a00 */
[----:B------:R-:W-:Y:S01]  /*0bd0*/  @P3 IADD3 R24, P0, R17, R24, RZ ;  /* 0x0000001811183210 */ /* 0x000fe20007f1e0ff */
[----:B0-----:R-:W-:Y:S01]  /*0be0*/  @P1 IMAD R17, R70, R8, RZ ;  /* 0x0000000846111224 */ /* 0x001fe200078e02ff */
        /* <DEDUP_REMOVED lines=8> */
[----:B---3--:R-:W-:-:S03]  /*0c70*/  @P2 IADD3 R22, P0, R43, R22, RZ ;  /* 0x000000162b162210 */ /* 0x008fc60007f1e0ff */
[----:B------:R-:W-:Y:S01]  /*0c80*/  @P1 IMAD.WIDE.U32 R10, R64, R8, R10 ;  /* 0x00000008400a1225 */ /* 0x000fe200078e000a */
[----:B------:R-:W-:Y:S02]  /*0c90*/  @P2 IADD3.X R23, R42, R23, RZ, P0, !PT ;  /* 0x000000172a172210 */ /* 0x000fe400007fe4ff */
[----:B-1----:R-:W-:Y:S02]  /*0ca0*/  @P2 IADD3 R20, P0, R43, R20, RZ ;  /* 0x000000142b142210 */ /* 0x002fe40007f1e0ff */
[----:B------:R-:W-:Y:S02]  /*0cb0*/  @P1 IADD3 R11, R11, R9, RZ ;  /* 0x000000090b0b1210 */ /* 0x000fe40007ffe0ff */
[----:B------:R-:W-:Y:S02]  /*0cc0*/  SHF.R.U32.HI R16, RZ, 0x4, R17 ;  /* 0x00000004ff107819 */ /* 0x000fe40000011611 */
[----:B------:R-:W-:Y:S02]  /*0cd0*/  @P1 SHF.L.U32 R9, R10, 0x1, RZ ;  /* 0x000000010a091819 */ /* 0x000fe400000006ff */
[----:B------:R-:W-:Y:S01]  /*0ce0*/  @P2 IADD3.X R21, R42, R21, RZ, P0, !PT ;  /* 0x000000152a152210 */ /* 0x000fe200007fe4ff */
[----:B------:R-:W-:Y:S01]  /*0cf0*/  IMAD R37, R37, UR7, R16 ;  /* 0x0000000725257c24 */ /* 0x000fe2000f8e0210 */
[----:B------:R-:W-:-:S02]  /*0d00*/  @P1 SHF.L.U64.HI R10, R10, 0x1, R11 ;  /* 0x000000010a0a1819 */ /* 0x000fc4000001020b */
[----:B--2---:R-:W-:Y:S02]  /*0d10*/  @P1 IADD3 R18, P0, R9, R18, RZ ;  /* 0x0000001209121210 */ /* 0x004fe40007f1e0ff */
        /* <DEDUP_REMOVED lines=10> */
[----:B------:R-:W-:Y:S02]  /*0dc0*/  MOV R37, RZ ;  /* 0x000000ff00257202 */ /* 0x000fe40000000f00 */
[----:B------:R-:W-:Y:S02]  /*0dd0*/  CS2R R44, SRZ ;  /* 0x00000000002c7805 */ /* 0x000fe4000001ff00 */
[----:B------:R-:W-:Y:S01]  /*0de0*/  ISETP.LT.U32.AND P0, PT, R0, 0x180, !P0 ;  /* 0x000001800000780c */ /* 0x000fe20004701070 */
[----:B------:R-:W5:Y:S04]  /*0df0*/  @P5 LDG.E R51, desc[UR8][R32.64] ;  /* 0x0000000820335981 */ /* 0x000f68000c1e1900 */
[----:B------:R-:W5:Y:S04]  /*0e00*/  @P4 LDG.E R50, desc[UR8][R28.64] ;  /* 0x000000081c324981 */ /* 0x000f68000c1e1900 */
[----:B------:R-:W5:Y:S04]  /*0e10*/  @P2 LDG.E R44, desc[UR8][R22.64] ;  /* 0x00000008162c2981 */ /* 0x000f68000c1e1900 */
[----:B------:R-:W0:Y:S01]  /*0e20*/  @P0 LDC.64 R10, c[0x0][0x288] ;  /* 0x0000a200ff0a0b82 */ /* 0x000e220000000a00 */
[----:B------:R-:W-:Y:S01]  /*0e30*/  @P0 MOV R17, R15 ;  /* 0x0000000f00110202 */ /* 0x000fe20000000f00 */
[----:B------:R-:W5:Y:S04]  /*0e40*/  @P2 LDG.E R48, desc[UR8][R20.64] ;  /* 0x0000000814302981 */ /* 0x000f68000c1e1900 */
[----:B------:R-:W5:Y:S02]  /*0e50*/  @P3 LDG.E R49, desc[UR8][R24.64] ;  /* 0x0000000818313981 */ /* 0x000f64000c1e1900 */
[----:B------:R-:W1:Y:S02]  /*0e60*/  @P0 LDC.64 R8, c[0x0][0x230] ;  /* 0x00008c00ff080b82 */ /* 0x000e640000000a00 */
[----:B------:R-:W5:Y:S01]  /*0e70*/  @P1 LDG.E R47, desc[UR8][R6.64] ;  /* 0x00000008062f1981 */ /* 0x000f62000c1e1900 */
        /* <DEDUP_REMOVED lines=12> */
[----:B------:R-:W-:-:S05]  /*0f40*/  @P0 IADD3.X R11, R16, R11, RZ, P6, !PT ;  /* 0x0000000b100b0210 */ /* 0x000fca00037fe4ff */
[----:B------:R0:W5:Y:S01]  /*0f50*/  @P0 LDG.E R46, desc[UR8][R10.64] ;  /* 0x000000080a2e0981 */ /* 0x000162000c1e1900 */
        /* <DEDUP_REMOVED lines=35> */
[----:B------:R-:W-:-:S02]  /*1190*/  MOV R7, RZ ;  /* 0x000000ff00077202 */ /* 0x000fc40000000f00 */
[----:B------:R-:W-:Y:S02]  /*11a0*/  MOV R10, RZ ;  /* 0x000000ff000a7202 */ /* 0x000fe40000000f00 */
        /* <DEDUP_REMOVED lines=15> */
[----:B------:R-:W2:Y:S04]  /*12a0*/  @P0 LDG.E.U16 R21, desc[UR8][R10.64] ;  /* 0x000000080a150981 */ /* 0x000ea8000c1e1500 */
[----:B------:R-:W3:Y:S01]  /*12b0*/  @P0 LDG.E.U16 R20, desc[UR8][R10.64+0x2] ;  /* 0x000002080a140981 */ /* 0x000ee2000c1e1500 */
[----:B0-----:R-:W-:-:S05]  /*12c0*/  IMAD.WIDE R18, R65, 0x2, R18 ;  /* 0x0000000241127825 */ /* 0x001fca00078e0212 */
[----:B------:R-:W4:Y:S04]  /*12d0*/  LDG.E.U16 R7, desc[UR8][R18.64] ;  /* 0x0000000812077981 */ /* 0x000f28000c1e1500 */
[----:B------:R-:W4:Y:S01]  /*12e0*/  LDG.E.U16 R17, desc[UR8][R18.64+0x2] ;  /* 0x0000020812117981 */ /* 0x000f22000c1e1500 */
[----:B--2---:R-:W-:Y:S02]  /*12f0*/  @P0 SHF.L.U32 R8, R21, 0x10, RZ ;  /* 0x0000001015080819 */ /* 0x004fe400000006ff */
[----:B---3--:R-:W-:Y:S02]  /*1300*/  @P0 SHF.L.U32 R9, R20, 0x10, RZ ;  /* 0x0000001014090819 */ /* 0x008fe400000006ff */
[----:B----4-:R-:W-:Y:S02]  /*1310*/  SHF.L.U32 R7, R7, 0x10, RZ ;  /* 0x0000001007077819 */ /* 0x010fe400000006ff */
[----:B------:R-:W-:-:S07]  /*1320*/  SHF.L.U32 R10, R17, 0x10, RZ ;  /* 0x00000010110a7819 */ /* 0x000fce00000006ff */
.L_x_1421:
[----:B------:R-:W-:Y:S05]  /*1330*/  BSYNC B0 ;  /* 0x0000000000007941 */ /* 0x000fea0003800000 */
.L_x_1420:
        /* <DEDUP_REMOVED lines=36> */
.L_x_1422:
        /* <DEDUP_REMOVED lines=26> */
.L_x_1423:
[----:B------:R-:W-:Y:S01]  /*1720*/  FFMA.FTZ R21, R18, R25, R11 ;  /* 0x0000001912157223 */ /* 0x000fe2000001000b */
[----:B------:R-:W-:Y:S01]  /*1730*/  FADD.FTZ R11, RZ, R24 ;  /* 0x00000018ff0b7221 */ /* 0x000fe20000010000 */
[----:B------:R-:W-:Y:S01]  /*1740*/  FMUL.FTZ R24, R22, R7 ;  /* 0x0000000716187220 */ /* 0x000fe20000410000 */
[----:B------:R-:W-:Y:S01]  /*1750*/  FADD.FTZ R25, R25, R28 ;  /* 0x0000001c19197221 */ /* 0x000fe20000010000 */
[C---:B------:R-:W-:Y:S01]  /*1760*/  FFMA.FTZ R26, R23.reuse, R22, R26 ;  /* 0x00000016171a7223 */ /* 0x040fe2000001001a */
[----:B------:R-:W-:Y:S01]  /*1770*/  FADD.FTZ R28, RZ, R19 ;  /* 0x00000013ff1c7221 */ /* 0x000fe20000010000 */
[----:B------:R-:W-:Y:S01]  /*1780*/  FFMA.FTZ R30, R23, R24, R21 ;  /* 0x00000018171e7223 */ /* 0x000fe20000010015 */
[--C-:B------:R-:W-:Y:S02]  /*1790*/  HADD2.F32 R21, -RZ, R40.reuse.H0_H0 ;  /* 0x20000028ff157230 */ /* 0x100fe40000004100 */
[----:B------:R-:W-:Y:S01]  /*17a0*/  FFMA.FTZ R23, R18, R19, RZ ;  /* 0x0000001312177223 */ /* 0x000fe200000100ff */
[----:B------:R-:W-:-:S02]  /*17b0*/  HADD2.F32 R19, -RZ, R40.H1_H1 ;  /* 0x30000028ff137230 */ /* 0x000fc40000004100 */
[----:B------:R-:W-:Y:S01]  /*17c0*/  FADD.FTZ R22, R11, R22 ;  /* 0x000000160b167221 */ /* 0x000fe20000010000 */
[----:B------:R-:W-:Y:S01]  /*17d0*/  FMUL.FTZ R11, R17, R10 ;  /* 0x0000000a110b7220 */ /* 0x000fe20000410000 */
[----:B------:R-:W-:Y:S01]  /*17e0*/  FADD.FTZ R21, -R16, R21 ;  /* 0x0000001510157221 */ /* 0x000fe20000010100 */
[----:B------:R-:W-:Y:S01]  /*17f0*/  FFMA.FTZ R18, R20, R17, R23 ;  /* 0x0000001114127223 */ /* 0x000fe20000010017 */
[----:B------:R-:W-:Y:S01]  /*1800*/  FADD.FTZ R27, -R16, R19 ;  /* 0x00000013101b7221 */ /* 0x000fe20000010100 */
[----:B------:R-:W-:Y:S01]  /*1810*/  FADD.FTZ R24, R25, R24 ;  /* 0x0000001819187221 */ /* 0x000fe20000010000 */
[-C--:B------:R-:W-:Y:S01]  /*1820*/  FMUL.FTZ R23, R21, R6.reuse ;  /* 0x0000000615177220 */ /* 0x080fe20000410000 */
[----:B------:R-:W-:Y:S01]  /*1830*/  FADD.FTZ R17, R28, R17 ;  /* 0x000000111c117221 */ /* 0x000fe20000010000 */
[----:B------:R-:W-:Y:S01]  /*1840*/  FFMA.FTZ R20, R20, R11, R30 ;  /* 0x0000000b14147223 */ /* 0x000fe2000001001e */
        /* <DEDUP_REMOVED lines=22> */
.L_x_1424:
[----:B------:R-:W-:Y:S01]  /*19b0*/  FADD.FTZ R24, R11, R24 ;  /* 0x000000180b187221 */ /* 0x000fe20000010000 */
[----:B------:R-:W-:Y:S01]  /*19c0*/  FMUL.FTZ R27, R25, R7 ;  /* 0x00000007191b7220 */ /* 0x000fe20000410000 */
[----:B------:R-:W-:Y:S01]  /*19d0*/  FADD.FTZ R22, R22, R25 ;  /* 0x0000001916167221 */ /* 0x000fe20000010000 */
[----:B------:R-:W-:Y:S01]  /*19e0*/  FFMA.FTZ R26, R23, R25, R26 ;  /* 0x00000019171a7223 */ /* 0x000fe2000001001a */
[----:B------:R-:W-:Y:S01]  /*19f0*/  FADD.FTZ R11, R17, R19 ;  /* 0x00000013110b7221 */ /* 0x000fe20000010000 */
[--C-:B------:R-:W-:Y:S02]  /*1a00*/  HADD2.F32 R17, -RZ, R41.reuse.H0_H0 ;  /* 0x20000029ff117230 */ /* 0x100fe40000004100 */
[----:B------:R-:W-:Y:S01]  /*1a10*/  FFMA.FTZ R18, R21, R19, R18 ;  /* 0x0000001315127223 */ /* 0x000fe20000010012 */
[----:B------:R-:W-:Y:S02]  /*1a20*/  HADD2.F32 R25, -RZ, R41.H1_H1 ;  /* 0x30000029ff197230 */ /* 0x000fe40000004100 */
[----:B------:R-:W-:Y:S01]  /*1a30*/  FFMA.FTZ R20, R23, R27, R20 ;  /* 0x0000001b17147223 */ /* 0x000fe20000010014 */
[----:B------:R-:W-:Y:S01]  /*1a40*/  FMUL.FTZ R19, R19, R10 ;  /* 0x0000000a13137220 */ /* 0x000fe20000410000 */
        /* <DEDUP_REMOVED lines=29> */
.L_x_1425:
[----:B------:R-:W-:Y:S02]  /*1c20*/  HADD2.F32 R29, -RZ, R44.H1_H1 ;  /* 0x3000002cff1d7230 */ /* 0x000fe40000004100 */
[----:B------:R-:W-:Y:S01]  /*1c30*/  FMUL.FTZ R28, R23, R7 ;  /* 0x00000007171c7220 */ /* 0x000fe20000410000 */
[----:B------:R-:W-:Y:S01]  /*1c40*/  FADD.FTZ R25, -R16, R25 ;  /* 0x0000001910197221 */ /* 0x000fe20000010100 */
[----:B------:R-:W-:Y:S01]  /*1c50*/  FADD.FTZ R17, R22, R23 ;  /* 0x0000001716117221 */ /* 0x000fe20000010000 */
[C---:B------:R-:W-:Y:S01]  /*1c60*/  FFMA.FTZ R23, R27.reuse, R23, R26 ;  /* 0x000000171b177223 */ /* 0x040fe2000001001a */
[----:B------:R-:W-:Y:S01]  /*1c70*/  FADD.FTZ R31, -R16, R29 ;  /* 0x0000001d101f7221 */ /* 0x000fe20000010100 */
[----:B------:R-:W-:Y:S01]  /*1c80*/  FFMA.FTZ R27, R27, R28, R21 ;  /* 0x0000001c1b1b7223 */ /* 0x000fe20000010015 */
[----:B------:R-:W-:Y:S01]  /*1c90*/  FADD.FTZ R26, R24, R28 ;  /* 0x0000001c181a7221 */ /* 0x000fe20000010000 */
[--C-:B------:R-:W-:Y:S02]  /*1ca0*/  HADD2.F32 R24, -RZ, R48.reuse.H0_H0 ;  /* 0x20000030ff187230 */ /* 0x100fe40000004100 */
[----:B------:R-:W-:Y:S01]  /*1cb0*/  FMUL.FTZ R25, R25, R6 ;  /* 0x0000000619197220 */ /* 0x000fe20000410000 */
[----:B------:R-:W-:-:S02]  /*1cc0*/  HADD2.F32 R21, -RZ, R48.H1_H1 ;  /* 0x30000030ff157230 */ /* 0x000fc40000004100 */
        /* <DEDUP_REMOVED lines=21> */
.L_x_1426:
[----:B------:R-:W-:Y:S01]  /*1e20*/  FFMA.FTZ R30, R20, R29, R27 ;  /* 0x0000001d141e7223 */ /* 0x000fe2000001001b */
[----:B------:R-:W-:Y:S01]  /*1e30*/  FMUL.FTZ R28, R24, R7 ;  /* 0x00000007181c7220 */ /* 0x000fe20000410000 */
[----:B------:R-:W-:Y:S01]  /*1e40*/  FADD.FTZ R29, R29, R26 ;  /* 0x0000001a1d1d7221 */ /* 0x000fe20000010000 */
[----:B------:R-:W-:Y:S01]  /*1e50*/  FFMA.FTZ R27, R20, R19, R18 ;  /* 0x00000013141b7223 */ /* 0x000fe20000010012 */
[----:B------:R-:W-:Y:S01]  /*1e60*/  FADD.FTZ R26, R11, R19 ;  /* 0x000000130b1a7221 */ /* 0x000fe20000010000 */
[--C-:B------:R-:W-:Y:S02]  /*1e70*/  HADD2.F32 R19, -RZ, R39.reuse.H0_H0 ;  /* 0x20000027ff137230 */ /* 0x100fe40000004100 */
[----:B------:R-:W-:Y:S01]  /*1e80*/  FADD.FTZ R18, R29, R28 ;  /* 0x0000001c1d127221 */ /* 0x000fe20000010000 */
[----:B------:R-:W-:Y:S02]  /*1e90*/  HADD2.F32 R31, -RZ, R39.H1_H1 ;  /* 0x30000027ff1f7230 */ /* 0x000fe40000004100 */
[----:B------:R-:W-:Y:S01]  /*1ea0*/  FFMA.FTZ R11, R25, R28, R30 ;  /* 0x0000001c190b7223 */ /* 0x000fe2000001001e */
[----:B------:R-:W-:Y:S01]  /*1eb0*/  FMUL.FTZ R29, R21, R10 ;  /* 0x0000000a151d7220 */ /* 0x000fe20000410000 */
[C---:B------:R-:W-:Y:S01]  /*1ec0*/  FADD.FTZ R19, -R16.reuse, R19 ;  /* 0x0000001310137221 */ /* 0x040fe20000010100 */
[----:B------:R-:W-:Y:S01]  /*1ed0*/  FFMA.FTZ R23, R25, R24, R23 ;  /* 0x0000001819177223 */ /* 0x000fe20000010017 */
        /* <DEDUP_REMOVED lines=26> */
.L_x_1427:
[----:B------:R-:W-:Y:S01]  /*2080*/  FMUL.FTZ R30, R18, R7 ;  /* 0x00000007121e7220 */ /* 0x000fe20000410000 */
[----:B------:R-:W-:Y:S01]  /*2090*/  FFMA.FTZ R25, R22, R21, R27 ;  /* 0x0000001516197223 */ /* 0x000fe2000001001b */
[--C-:B------:R-:W-:Y:S02]  /*20a0*/  HADD2.F32 R31, -RZ, R37.reuse.H0_H0 ;  /* 0x20000025ff1f7230 */ /* 0x100fe40000004100 */
[----:B------:R-:W-:Y:S01]  /*20b0*/  FADD.FTZ R17, R17, R24 ;  /* 0x0000001811117221 */ /* 0x000fe20000010000 */
        /* <DEDUP_REMOVED lines=32> */
.L_x_1428:
[----:B------:R-:W-:Y:S01]  /*22c0*/  FMUL.FTZ R30, R26, R7 ;  /* 0x000000071a1e7220 */ /* 0x000fe20000410000 */
[----:B------:R-:W-:Y:S01]  /*22d0*/  FFMA.FTZ R34, R19, R18, R23 ;  /* 0x0000001213227223 */ /* 0x000fe20000010017 */
[--C-:B------:R-:W-:Y:S02]  /*22e0*/  HADD2.F32 R23, -RZ, R38.reuse.H0_H0 ;  /* 0x20000026ff177230 */ /* 0x100fe40000004100 */
[----:B------:R-:W-:Y:S01]  /*22f0*/  FFMA.FTZ R31, R27, R30, R28 ;  /* 0x0000001e1b1f7223 */ /* 0x000fe2000001001c */
[----:B------:R-:W-:Y:S01]  /*2300*/  FMUL.FTZ R28, R21, R10 ;  /* 0x0000000a151c7220 */ /* 0x000fe20000410000 */
[----:B------:R-:W-:Y:S01]  /*2310*/  FADD.FTZ R29, R29, R30 ;  /* 0x0000001e1d1d7221 */ /* 0x000fe20000010000 */
[----:B------:R-:W-:Y:S01]  /*2320*/  FADD.FTZ R23, -R16, R23 ;  /* 0x0000001710177221 */ /* 0x000fe20000010100 */
[----:B------:R-:W-:Y:S02]  /*2330*/  HADD2.F32 R30, -RZ, R45.H0_H0 ;  /* 0x2000002dff1e7230 */ /* 0x000fe40000004100 */
[----:B------:R-:W-:Y:S01]  /*2340*/  FFMA.FTZ R19, R24, R28, R31 ;  /* 0x0000001c18137223 */ /* 0x000fe2000001001f */
[----:B------:R-:W-:Y:S01]  /*2350*/  FADD.FTZ R28, R28, R29 ;  /* 0x0000001d1c1c7221 */ /* 0x000fe20000010000 */
[----:B------:R-:W-:-:S05]  /*2360*/  HADD2.F32 R29, -RZ, R38.H1_H1 ;  /* 0x30000026ff1d7230 */ /* 0x000fca0000004100 */
[----:B------:R-:W-:Y:S01]  /*2370*/  FADD.FTZ R31, -R16, R29 ;  /* 0x0000001d101f7221 */ /* 0x000fe20000010100 */
        /* <DEDUP_REMOVED lines=22> */
.L_x_1429:
        /* <DEDUP_REMOVED lines=23> */
[----:B------:R-:W-:Y:S01]  /*2650*/  BSSY B0, `(.L_x_1430) ;  /* 0x000003d000007945 */ /* 0x000fe20003800000 */
        /* <DEDUP_REMOVED lines=26> */
[----:B------:R-:W-:-:S10]  /*2800*/  MOV R18, R28 ;  /* 0x0000001c00127202 */ /* 0x000fd40000000f00 */
        /* <DEDUP_REMOVED lines=9> */
[----:B------:R-:W-:-:S02]  /*28a0*/  FADD.FTZ R18, R19, R33 ;  /* 0x0000002113127221 */ /* 0x000fc40000010000 */
[----:B------:R-:W0:Y:S01]  /*28b0*/  LDS.128 R32, [UR5+0x40] ;  /* 0x00004005ff207984 */ /* 0x000e220008000c00 */
[----:B-1----:R-:W-:Y:S01]  /*28c0*/  FADD.FTZ R17, R17, R28 ;  /* 0x0000001c11117221 */ /* 0x002fe20000010000 */
[----:B------:R-:W-:-:S03]  /*28d0*/  FADD.FTZ R18, R18, R29 ;  /* 0x0000001d12127221 */ /* 0x000fc60000010000 */
[----:B------:R-:W-:Y:S01]  /*28e0*/  FADD.FTZ R17, R17, R30 ;  /* 0x0000001e11117221 */ /* 0x000fe20000010000 */
[----:B------:R-:W-:Y:S02]  /*28f0*/  FADD.FTZ R18, R18, R31 ;  /* 0x0000001f12127221 */ /* 0x000fe40000010000 */
[----:B------:R-:W1:Y:S01]  /*2900*/  LDS.128 R28, [UR5+0x50] ;  /* 0x00005005ff1c7984 */ /* 0x000e620008000c00 */
[----:B--2---:R-:W-:Y:S01]  /*2910*/  FADD.FTZ R17, R17, R24 ;  /* 0x0000001811117221 */ /* 0x004fe20000010000 */
        /* <DEDUP_REMOVED lines=16> */
.L_x_1431:
[----:B------:R-:W-:Y:S05]  /*2a20*/  BSYNC B0 ;  /* 0x0000000000007941 */ /* 0x000fea0003800000 */
.L_x_1430:
        /* <DEDUP_REMOVED lines=81> */
.L_x_1433:
[----:B------:R-:W-:Y:S05]  /*2f40*/  BSYNC B0 ;  /* 0x0000000000007941 */ /* 0x000fea0003800000 */
.L_x_1432:
        /* <DEDUP_REMOVED lines=16> */
.L_x_1435:
[----:B------:R-:W-:Y:S05]  /*3050*/  BSYNC B0 ;  /* 0x0000000000007941 */ /* 0x000fea0003800000 */
.L_x_1434:
        /* <DEDUP_REMOVED lines=34> */
.L_x_1438:
[----:B-1----:R-:W2:Y:S04]  /*3280*/  LDG.E.STRONG.GPU R11, desc[UR8][R22.64] ;  /* 0x00000008160b7981 */ /* 0x002ea8000c1ef900 */
[----:B--2---:R-:W-:Y:S01]  /*3290*/  CCTL.IVALL ;  /* 0x00000000ff00798f */ /* 0x004fe20002000000 */
[----:B------:R-:W-:Y:S05]  /*32a0*/  YIELD ;  /* 0x0000000000007946 */ /* 0x000fea0003800000 */
[----:B------:R-:W-:-:S13]  /*32b0*/  ISETP.NE.AND P6, PT, R11, R26, PT ;  /* 0x0000001a0b00720c */ /* 0x000fda0003fc5270 */
[----:B------:R-:W-:Y:S05]  /*32c0*/  @P6 BRA `(.L_x_1438) ;  /* 0xfffffffc00ec6947 */ /* 0x000fea000383ffff */
.L_x_1437:
[----:B------:R-:W-:Y:S01]  /*32d0*/  ISETP.NE.AND P6, PT, R4, RZ, PT ;  /* 0x000000ff0400720c */ /* 0x000fe20003fc5270 */
[----:B------:R-:W-:Y:S05]  /*32e0*/  WARPSYNC.ALL ;  /* 0x0000000000007948 */ /* 0x000fea0003800000 */
[----:B------:R-:W-:Y:S07]  /*32f0*/  BAR.SYNC.DEFER_BLOCKING 0x0 ;  /* 0x0000000000007b1d */ /* 0x000fee0000010000 */
[----:B------:R-:W-:Y:S05]  /*3300*/  @!P6 BRA `(.L_x_1436) ;  /* 0x00000010000ce947 */ /* 0x000fea0003800000 */
[C---:B------:R-:W-:Y:S02]  /*3310*/  IADD3 R17, R4.reuse, -0x1, RZ ;  /* 0xffffffff04117810 */ /* 0x040fe40007ffe0ff */
[----:B-1----:R-:W-:Y:S02]  /*3320*/  LOP3.LUT R24, R4, 0x3, RZ, 0xc0, !PT ;  /* 0x0000000304187812 */ /* 0x002fe400078ec0ff */
        /* <DEDUP_REMOVED lines=17> */
.L_x_1442:
        /* <DEDUP_REMOVED lines=115> */
.L_x_1441:
        /* <DEDUP_REMOVED lines=63> */
.L_x_1443:
[----:B------:R-:W-:-:S04]  /*3f60*/  LOP3.LUT P6, RZ, R5, 0x1, RZ, 0xc0, !PT ;  /* 0x0000000105ff7812 */ /* 0x000fc800078cc0ff */
[----:B------:R-:W-:-:S13]  /*3f70*/  ISETP.NE.OR P6, PT, R17, RZ, P6 ;  /* 0x000000ff1100720c */ /* 0x000fda00037c5670 */
[----:B------:R-:W-:Y:S05]  /*3f80*/  @!P6 BRA `(.L_x_1439) ;  /* 0x00000000007ce947 */ /* 0x000fea0003800000 */
.L_x_1440:
        /* <DEDUP_REMOVED lines=31> */
.L_x_1439:
        /* <DEDUP_REMOVED lines=10> */
.L_x_1445:
[----:B------:R-:W-:Y:S05]  /*4220*/  BSYNC B0 ;  /* 0x0000000000007941 */ /* 0x000fea0003800000 */
.L_x_1444:
        /* <DEDUP_REMOVED lines=17> */
.L_x_1436:
        /* <DEDUP_REMOVED lines=42> */
.L_x_1446:
        /* <DEDUP_REMOVED lines=11> */
[----:B------:R-:W-:Y:S01]  /*4690*/  IMAD R21, R2, UR13, R21 ;  /* 0x0000000d02157c24 */ /* 0x000fe2000f8e0215 */
[----:B------:R-:W-:Y:S02]  /*46a0*/  ULDC.64 UR12, c[0x0][0x210] ;  /* 0x00008400000c7ab9 */ /* 0x000fe40000000a00 */
[----:B------:R-:W-:Y:S02]  /*46b0*/  LEA R20, P0, R18, UR12, 0x1 ;  /* 0x0000000c12147c11 */ /* 0x000fe4000f8008ff */
[----:B------:R-:W-:Y:S01]  /*46c0*/  IADD3 R21, R19, R21, RZ ;  /* 0x0000001513157210 */ /* 0x000fe20007ffe0ff */
[----:B------:R-:W-:-:S03]  /*46d0*/  FMUL.FTZ R19, R29, R6 ;  /* 0x000000061d137220 */ /* 0x000fc60000410000 */
[----:B------:R-:W-:Y:S01]  /*46e0*/  LEA.HI.X R21, R18, UR13, R21, 0x1, P0 ;  /* 0x0000000d12157c11 */ /* 0x000fe200080f0c15 */
[----:B------:R-:W-:-:S04]  /*46f0*/  FFMA.FTZ R18, R17, R27, R22 ;  /* 0x0000001b11127223 */ /* 0x000fc80000010016 */
[----:B------:R-:W-:-:S04]  /*4700*/  FFMA.FTZ R25, R25, R10, -R18 ;  /* 0x0000000a19197223 */ /* 0x000fc80000010812 */
[----:B------:R-:W-:-:S05]  /*4710*/  FMUL.FTZ R18, R25, R6 ;  /* 0x0000000619127220 */ /* 0x000fca0000410000 */
[----:B------:R-:W-:-:S05]  /*4720*/  F2FP.F16.F32.PACK_AB R19, R18, R19 ;  /* 0x000000131213723e */ /* 0x000fca00000000ff */
[----:B------:R0:W-:Y:S02]  /*4730*/  STG.E desc[UR8][R20.64], R19 ;  /* 0x0000001314007986 */ /* 0x0001e4000c101908 */
.L_x_1448:
[----:B------:R-:W-:Y:S05]  /*4740*/  BSYNC B0 ;  /* 0x0000000000007941 */ /* 0x000fea0003800000 */
.L_x_1447:
        /* <DEDUP_REMOVED lines=28> */
.L_x_1449:
[----:B------:R-:W-:Y:S04]  /*4910*/  BSSY B0, `(.L_x_1450) ;  /* 0x0000014000007945 */ /* 0x000fe80003800000 */
[----:B------:R-:W-:Y:S05]  /*4920*/  @!P5 BRA `(.L_x_1451) ;  /* 0x000000000048d947 */ /* 0x000fea0003800000 */
[----:B------:R-:W-:Y:S01]  /*4930*/  ULDC.64 UR12, c[0x0][0x288] ;  /* 0x0000a200000c7ab9 */ /* 0x000fe20000000a00 */
[----:B------:R-:W-:Y:S01]  /*4940*/  MOV R18, R12 ;  /* 0x0000000c00127202 */ /* 0x000fe20000000f00 */
[----:B0-----:R-:W-:Y:S01]  /*4950*/  IMAD R20, R74, UR12, RZ ;  /* 0x0000000c4a147c24 */ /* 0x001fe2000f8e02ff */
[----:B------:R-:W-:Y:S01]  /*4960*/  MOV R19, R15 ;  /* 0x0000000f00137202 */ /* 0x000fe20000000f00 */
[----:B------:R-:W-:Y:S02]  /*4970*/  FFMA.FTZ R29, R17, R29, R22 ;  /* 0x0000001d111d7223 */ /* 0x000fe40000010016 */
[C---:B------:R-:W-:Y:S02]  /*4980*/  IMAD R21, R69.reuse, UR13, R20 ;  /* 0x0000000d45157c24 */ /* 0x040fe4000f8e0214 */
[----:B------:R-:W-:Y:S01]  /*4990*/  IMAD.WIDE.U32 R18, R69, UR12, R18 ;  /* 0x0000000c45127c25 */ /* 0x000fe2000f8e0012 */
[----:B------:R-:W-:-:S03]  /*49a0*/  ULDC.64 UR12, c[0x0][0x210] ;  /* 0x00008400000c7ab9 */ /* 0x000fc60000000a00 */
[----:B------:R-:W-:Y:S01]  /*49b0*/  FFMA.FTZ R29, R26, R7, -R29 ;  /* 0x000000071a1d7223 */ /* 0x000fe2000001081d */
[----:B------:R-:W-:-:S03]  /*49c0*/  IADD3 R21, R19, R21, RZ ;  /* 0x0000001513157210 */ /* 0x000fc60007ffe0ff */
[----:B------:R-:W-:Y:S01]  /*49d0*/  FMUL.FTZ R19, R29, R6 ;  /* 0x000000061d137220 */ /* 0x000fe20000410000 */
[----:B------:R-:W-:-:S04]  /*49e0*/  LEA R20, P0, R18, UR12, 0x1 ;  /* 0x0000000c12147c11 */ /* 0x000fc8000f8008ff */
[----:B------:R-:W-:Y:S01]  /*49f0*/  LEA.HI.X R21, R18, UR13, R21, 0x1, P0 ;  /* 0x0000000d12157c11 */ /* 0x000fe200080f0c15 */
[----:B------:R-:W-:-:S04]  /*4a00*/  FFMA.FTZ R18, R17, R27, R22 ;  /* 0x0000001b11127223 */ /* 0x000fc80000010016 */
[----:B------:R-:W-:-:S04]  /*4a10*/  FFMA.FTZ R51, R51, R10, -R18 ;  /* 0x0000000a33337223 */ /* 0x000fc80000010812 */
[----:B------:R-:W-:-:S05]  /*4a20*/  FMUL.FTZ R18, R51, R6 ;  /* 0x0000000633127220 */ /* 0x000fca0000410000 */
[----:B------:R-:W-:-:S05]  /*4a30*/  F2FP.F16.F32.PACK_AB R19, R18, R19 ;  /* 0x000000131213723e */ /* 0x000fca00000000ff */
[----:B------:R1:W-:Y:S02]  /*4a40*/  STG.E desc[UR8][R20.64], R19 ;  /* 0x0000001314007986 */ /* 0x0003e4000c101908 */
.L_x_1451:
[----:B------:R-:W-:Y:S05]  /*4a50*/  BSYNC B0 ;  /* 0x0000000000007941 */ /* 0x000fea0003800000 */
.L_x_1450:
[C---:B------:R-:W-:Y:S01]  /*4a60*/  FADD.FTZ R29, -R16.reuse, R23 ;  /* 0x00000017101d7221 */ /* 0x040fe20000010100 */
        /* <DEDUP_REMOVED lines=26> */
.L_x_1452:
[----:B------:R-:W-:Y:S04]  /*4c10*/  BSSY B0, `(.L_x_1453) ;  /* 0x0000014000007945 */ /* 0x000fe80003800000 */
[----:B------:R-:W-:Y:S05]  /*4c20*/  @!P4 BRA `(.L_x_1454) ;  /* 0x000000000048c947 */ /* 0x000fea0003800000 */
[----:B------:R-:W-:Y:S01]  /*4c30*/  ULDC.64 UR12, c[0x0][0x288] ;  /* 0x0000a200000c7ab9 */ /* 0x000fe20000000a00 */
[----:B------:R-:W-:Y:S01]  /*4c40*/  MOV R18, R12 ;  /* 0x0000000c00127202 */ /* 0x000fe20000000f00 */
[----:B01----:R-:W-:Y:S01]  /*4c50*/  IMAD R21, R73, UR12, RZ ;  /* 0x0000000c49157c24 */ /* 0x003fe2000f8e02ff */
        /* <DEDUP_REMOVED lines=15> */
.L_x_1454:
[----:B------:R-:W-:Y:S05]  /*4d50*/  BSYNC B0 ;  /* 0x0000000000007941 */ /* 0x000fea0003800000 */
.L_x_1453:
        /* <DEDUP_REMOVED lines=27> */
.L_x_1455:
[----:B------:R-:W-:Y:S04]  /*4f10*/  BSSY B0, `(.L_x_1456) ;  /* 0x0000014000007945 */ /* 0x000fe80003800000 */
[----:B------:R-:W-:Y:S05]  /*4f20*/  @!P3 BRA `(.L_x_1457) ;  /* 0x000000000048b947 */ /* 0x000fea0003800000 */
[----:B------:R-:W-:Y:S01]  /*4f30*/  ULDC.64 UR12, c[0x0][0x288] ;  /* 0x0000a200000c7ab9 */ /* 0x000fe20000000a00 */
[----:B------:R-:W-:Y:S01]  /*4f40*/  MOV R18, R12 ;  /* 0x0000000c00127202 */ /* 0x000fe20000000f00 */
[----:B012---:R-:W-:Y:S01]  /*4f50*/  IMAD R20, R72, UR12, RZ ;  /* 0x0000000c48147c24 */ /* 0x007fe2000f8e02ff */
        /* <DEDUP_REMOVED lines=15> */
.L_x_1457:
[----:B------:R-:W-:Y:S05]  /*5050*/  BSYNC B0 ;  /* 0x0000000000007941 */ /* 0x000fea0003800000 */
.L_x_1456:
        /* <DEDUP_REMOVED lines=27> */
.L_x_1458:
[----:B------:R-:W-:Y:S04]  /*5210*/  BSSY B0, `(.L_x_1459) ;  /* 0x0000014000007945 */ /* 0x000fe80003800000 */
[----:B------:R-:W-:Y:S05]  /*5220*/  @!P2 BRA `(.L_x_1460) ;  /* 0x000000000048a947 */ /* 0x000fea0003800000 */
[----:B------:R-:W-:Y:S01]  /*5230*/  ULDC.64 UR12, c[0x0][0x288] ;  /* 0x0000a200000c7ab9 */ /* 0x000fe20000000a00 */
[----:B------:R-:W-:Y:S01]  /*5240*/  MOV R18, R12 ;  /* 0x0000000c00127202 */ /* 0x000fe20000000f00 */
[----:B0123--:R-:W-:Y:S01]  /*5250*/  IMAD R21, R71, UR12, RZ ;  /* 0x0000000c47157c24 */ /* 0x00ffe2000f8e02ff */
        /* <DEDUP_REMOVED lines=15> */
.L_x_1460:
[----:B------:R-:W-:Y:S05]  /*5350*/  BSYNC B0 ;  /* 0x0000000000007941 */ /* 0x000fea0003800000 */
.L_x_1459:
[C---:B01234-:R-:W-:Y:S01]  /*5360*/  FADD.FTZ R19, -R16.reuse, R23 ;  /* 0x0000001710137221 */ /* 0x05ffe20000010100 */
        /* <DEDUP_REMOVED lines=26> */
.L_x_1461:
        /* <DEDUP_REMOVED lines=18> */
[----:B------:R-:W-:-:S05]  /*5630*/  F2FP.F16.F32.PACK_AB R19, R18, R19 ;  /* 0x000000131213723e */ /* 0x000fca00000000ff */
[----:B------:R0:W-:Y:S02]  /*5640*/  STG.E desc[UR8][R20.64], R19 ;  /* 0x0000001314007986 */ /* 0x0001e4000c101908 */
.L_x_1463:
[----:B------:R-:W-:Y:S05]  /*5650*/  BSYNC B0 ;  /* 0x0000000000007941 */ /* 0x000fea0003800000 */
.L_x_1462:
[----:B------:R-:W-:Y:S02]  /*5660*/  HADD2.F32 R37, -RZ, R37.H1_H1 ;  /* 0x30000025ff257230 */ /* 0x000fe40000004100 */
        /* <DEDUP_REMOVED lines=28> */
.L_x_1464:
[----:B------:R-:W-:Y:S01]  /*5830*/  ISETP.GE.U32.AND P0, PT, R30, UR12, PT ;  /* 0x0000000c1e007c0c */ /* 0x000fe2000bf06070 */
[----:B------:R-:W-:Y:S03]  /*5840*/  BSSY B0, `(.L_x_1465) ;  /* 0x0000016000007945 */ /* 0x000fe60003800000 */
[----:B------:R-:W-:-:S04]  /*5850*/  ISETP.GE.AND.EX P0, PT, R31, UR13, PT, P0 ;  /* 0x0000000d1f007c0c */ /* 0x000fc8000bf06300 */
[----:B------:R-:W-:-:S13]  /*5860*/  ISETP.LT.U32.AND P0, PT, R0, 0x180, !P0 ;  /* 0x000001800000780c */ /* 0x000fda0004701070 */
        /* <DEDUP_REMOVED lines=19> */
.L_x_1466:
[----:B------:R-:W-:Y:S05]  /*59a0*/  BSYNC B0 ;  /* 0x0000000000007941 */ /* 0x000fea0003800000 */
.L_x_1465:
[--C-:B-1----:R-:W-:Y:S01]  /*59b0*/  HADD2.F32 R11, -RZ, R38.reuse.H0_H0 ;  /* 0x20000026ff0b7230 */ /* 0x102fe20000004100 */
[----:B------:R-:W-:Y:S01]  /*59c0*/  ISETP.GE.U32.AND P0, PT, R57, UR12, PT ;  /* 0x0000000c39007c0c */ /* 0x000fe2000bf06070 */
[----:B0-----:R-:W-:-:S03]  /*59d0*/  HADD2.F32 R19, -RZ, R38.H1_H1 ;  /* 0x30000026ff137230 */ /* 0x001fc60000004100 */
        /* <DEDUP_REMOVED lines=27> */
.L_x_1467:
        /* <DEDUP_REMOVED lines=19> */
.L_x_1469:
[----:B------:R-:W-:Y:S05]  /*5cc0*/  BSYNC B0 ;  /* 0x0000000000007941 */ /* 0x000fea0003800000 */
.L_x_1468:
[----:B------:R-:W-:Y:S02]  /*5cd0*/  IADD3 R36, R3, R36, RZ ;  /* 0x0000002403247210 */ /* 0x000fe40007ffe0ff */
[----:B------:R-:W-:Y:S02]  /*5ce0*/  IADD3 R53, R53, 0x1, RZ ;  /* 0x0000000135357810 */ /* 0x000fe40007ffe0ff */
[----:B------:R-:W-:-:S13]  /*5cf0*/  ISETP.GE.AND P0, PT, R36, UR4, PT ;  /* 0x0000000424007c0c */ /* 0x000fda000bf06270 */
[----:B------:R-:W-:Y:S05]  /*5d00*/  @!P0 BRA `(.L_x_1470) ;  /* 0xffffffa400e48947 */ /* 0x000fea000383ffff */
.L_x_1419:
[----:B0-----:R-:W0:Y:S01]  /*5d10*/  LDC R7, c[0x0][0xc] ;  /* 0x00000300ff077b82 */ /* 0x001e220000000800 */
[----:B------:R-:W-:Y:S01]  /*5d20*/  ISETP.NE.AND P2, PT, R0, RZ, PT ;  /* 0x000000ff0000720c */ /* 0x000fe20003f45270 */
[----:B------:R-:W-:Y:S06]  /*5d30*/  BSSY B0, `(.L_x_1471) ;  /* 0x0000015000007945 */ /* 0x000fec0003800000 */
[----:B------:R-:W1:Y:S08]  /*5d40*/  LDC R8, c[0x0][0x10] ;  /* 0x00000400ff087b82 */ /* 0x000e700000000800 */
[----:B------:R-:W2:Y:S01]  /*5d50*/  LDC.64 R2, c[0x0][0x258] ;  /* 0x00009600ff027b82 */ /* 0x000ea20000000a00 */
[----:B0-----:R-:W-:-:S02]  /*5d60*/  IADD3 R4, R7, -0x1, RZ ;  /* 0xffffffff07047810 */ /* 0x001fc40007ffe0ff */
[----:B------:R-:W-:Y:S02]  /*5d70*/  ISETP.NE.AND P1, PT, R7, 0x1, PT ;  /* 0x000000010700780c */ /* 0x000fe40003f25270 */
[----:B------:R-:W-:Y:S02]  /*5d80*/  ISETP.NE.AND P0, PT, R4, UR7, PT ;  /* 0x0000000704007c0c */ /* 0x000fe4000bf05270 */
[C---:B-1----:R-:W-:Y:S02]  /*5d90*/  SHF.L.U32 R4, R8.reuse, 0x1, RZ ;  /* 0x0000000108047819 */ /* 0x042fe400000006ff */
        /* <DEDUP_REMOVED lines=14> */
.L_x_1472:
[----:B------:R-:W-:Y:S05]  /*5e80*/  BSYNC B0 ;  /* 0x0000000000007941 */ /* 0x000fea0003800000 */
.L_x_1471:
[----:B------:R-:W-:Y:S05]  /*5e90*/  @P0 EXIT ;  /* 0x000000000000094d */ /* 0x000fea0003800000 */
[----:B------:R-:W-:Y:S05]  /*5ea0*/  @P2 BRA `(.L_x_1473) ;  /* 0x0000000000202947 */ /* 0x000fea0003800000 */
[----:B------:R-:W-:-:S05]  /*5eb0*/  IMAD R4, R7, R8, RZ ;  /* 0x0000000807047224 */ /* 0x000fca00078e02ff */
[----:B------:R-:W-:-:S13]  /*5ec0*/  ISETP.NE.AND P0, PT, R4, -0x1, PT ;  /* 0xffffffff0400780c */ /* 0x000fda0003f05270 */
[----:B------:R-:W-:Y:S05]  /*5ed0*/  @!P0 BRA `(.L_x_1473) ;  /* 0x0000000000148947 */ /* 0x000fea0003800000 */
.L_x_1474:
[----:B0-----:R-:W2:Y:S04]  /*5ee0*/  LDG.E.STRONG.GPU R5, desc[UR8][R2.64] ;  /* 0x0000000802057981 */ /* 0x001ea8000c1ef900 */
[----:B--2---:R-:W-:Y:S01]  /*5ef0*/  CCTL.IVALL ;  /* 0x00000000ff00798f */ /* 0x004fe20002000000 */
[----:B------:R-:W-:Y:S05]  /*5f00*/  YIELD ;  /* 0x0000000000007946 */ /* 0x000fea0003800000 */
[----:B------:R-:W-:-:S13]  /*5f10*/  ISETP.NE.AND P0, PT, R5, R4, PT ;  /* 0x000000040500720c */ /* 0x000fda0003f05270 */
[----:B------:R-:W-:Y:S05]  /*5f20*/  @P0 BRA `(.L_x_1474) ;  /* 0xfffffffc00ec0947 */ /* 0x000fea000383ffff */
.L_x_1473:
        /* <DEDUP_REMOVED lines=25> */
.L_x_1475:
        /* <DEDUP_REMOVED lines=25> */
.L_x_1476:
        /* <DEDUP_REMOVED lines=11> */
.L_x_5149:


//--------------------- .text._Z35group_norm_nhwc_bwd_one_pass_kernelI11Fp16IOBf16WLi256ELi48ELi384EEv26Group_norm_nhwc_bwd_params --------------------------
	.section	.text._Z35group_norm_nhwc_bwd_one_pass_kernelI11Fp16IOBf16WLi256ELi48ELi384EEv26Group_norm_nhwc_bwd_params,"ax",@progbits
	.align	128
        .global         _Z35group_norm_nhwc_bwd_one_pass_kernelI11Fp16IOBf16WLi256ELi48ELi384EEv26Group_norm_nhwc_bwd_params
        .type           _Z35group_norm_nhwc_bwd_one_pass_kernelI11Fp16IOBf16WLi256ELi48ELi384EEv26Group_norm_nhwc_bwd_params,@function
        .size           _Z35group_norm_nhwc_bwd_one_pass_kernelI11Fp16IOBf16WLi256ELi48ELi384EEv26Group_norm_nhwc_bwd_params,(.L_x_5150 - _Z35group_norm_nhwc_bwd_one_pass_kernelI11Fp16IOBf16WLi256ELi48ELi384EEv26Group_norm_nhwc_bwd_params)
        .other          _Z35group_norm_nhwc_bwd_one_pass_kernelI11Fp16IOBf16WLi256ELi48ELi384EEv26Group_norm_nhwc_bwd_params,@"STO_CUDA_ENTRY STV_DEFAULT"
_Z35group_norm_nhwc_bwd_one_pass_kernelI11Fp16IOBf16WLi256ELi48ELi384EEv26Group_norm_nhwc_bwd_params:
.text._Z35group_norm_nhwc_bwd_one_pass_kernelI11Fp16IOBf16WLi256ELi48ELi384EEv26Group_norm_nhwc_bwd_params:
        /* <DEDUP_REMOVED lines=116> */
.L_x_1560:
        /* <DEDUP_REMOVED lines=345> */
[----:B------:R-:W-:-:S06]  /*1cd0*/  CS2R R112, SRZ ;  /* 0x0000000000707805 */ /* 0x000fcc000001ff00 */
[----:B------:R-:W5:Y:S01]  /*1ce0*/  @P5 LDG.E R112, desc[UR8][R116.64] ;  /* 0x0000000874705981 */ /* 0x000f62000c1e1900 */
[----:B0-----:R-:W-:Y:S02]  /*1cf0*/  CS2R R108, SRZ ;  /* 0x00000000006c7805 */ /* 0x001fe4000001ff00 */
[----:B------:R-:W-:Y:S01]  /*1d00*/  LOP3.LUT P6, RZ, R9, 0x2, RZ, 0xc0, !PT ;  /* 0x0000000209ff7812 */ /* 0x000fe200078cc0ff */
[----:B--2---:R-:W-:-:S05]  /*1d10*/  FFMA.FTZ R110, -R78, R78, R79 ;  /* 0x0000004e4e6e7223 */ /* 0x004fca000001014f */
[----:B------:R-:W-:-:S13]  /*1d20*/  FSETP.GTU.FTZ.AND P0, PT, R110, RZ, PT ;  /* 0x000000ff6e00720b */ /* 0x000fda0003f1c000 */
[----:B------:R-:W0:Y:S02]  /*1d30*/  @P0 LDC R127, c[0x0][0x250] ;  /* 0x00009400ff7f0b82 */ /* 0x000e240000000800 */
[----:B0-----:R-:W-:Y:S01]  /*1d40*/  @P0 FADD.FTZ R127, R110, R127 ;  /* 0x0000007f6e7f0221 */ /* 0x001fe20000010000 */
[----:B------:R-:W-:-:S06]  /*1d50*/  CS2R R110, SRZ ;  /* 0x00000000006e7805 */ /* 0x000fcc000001ff00 */
[----:B------:R0:W5:Y:S01]  /*1d60*/  @P5 LDG.E R111, desc[UR8][R90.64] ;  /* 0x000000085a6f5981 */ /* 0x000162000c1e1900 */
[----:B------:R-:W-:Y:S02]  /*1d70*/  ISETP.NE.AND P5, PT, R126, RZ, PT ;  /* 0x000000ff7e00720c */ /* 0x000fe40003fa5270 */
[----:B------:R-:W-:-:S11]  /*1d80*/  MOV R79, RZ ;  /* 0x000000ff004f7202 */ /* 0x000fd60000000f00 */
[----:B------:R-:W5:Y:S04]  /*1d90*/  @P5 LDG.E R113, desc[UR8][R104.64] ;  /* 0x0000000868715981 */ /* 0x000f68000c1e1900 */
[----:B------:R-:W5:Y:S01]  /*1da0*/  @P5 LDG.E R110, desc[UR8][R92.64] ;  /* 0x000000085c6e5981 */ /* 0x000f62000c1e1900 */
[----:B------:R-:W-:-:S13]  /*1db0*/  ISETP.NE.AND P5, PT, R124, RZ, PT ;  /* 0x000000ff7c00720c */ /* 0x000fda0003fa5270 */
[----:B------:R-:W5:Y:S04]  /*1dc0*/  @P5 LDG.E R108, desc[UR8][R102.64] ;  /* 0x00000008666c5981 */ /* 0x000f68000c1e1900 */
[----:B------:R1:W5:Y:S01]  /*1dd0*/  @P5 LDG.E R79, desc[UR8][R94.64] ;  /* 0x000000085e4f5981 */ /* 0x000362000c1e1900 */
[----:B------:R-:W-:Y:S02]  /*1de0*/  ISETP.NE.AND P5, PT, R89, RZ, PT ;  /* 0x000000ff5900720c */ /* 0x000fe40003fa5270 */
[----:B------:R-:W-:Y:S02]  /*1df0*/  MOV R89, RZ ;  /* 0x000000ff00597202 */ /* 0x000fe40000000f00 */
[----:B0-----:R-:W-:-:S09]  /*1e00*/  CS2R R90, SRZ ;  /* 0x00000000005a7805 */ /* 0x001fd2000001ff00 */
[----:B------:R0:W5:Y:S04]  /*1e10*/  @P5 LDG.E R109, desc[UR8][R100.64] ;  /* 0x00000008646d5981 */ /* 0x000168000c1e1900 */
[----:B------:R2:W5:Y:S01]  /*1e20*/  @P5 LDG.E R89, desc[UR8][R96.64] ;  /* 0x0000000860595981 */ /* 0x000562000c1e1900 */
[----:B------:R-:W-:Y:S02]  /*1e30*/  ISETP.NE.AND P5, PT, R123, RZ, PT ;  /* 0x000000ff7b00720c */ /* 0x000fe40003fa5270 */
[----:B-1----:R-:W-:Y:S02]  /*1e40*/  CS2R R94, SRZ ;  /* 0x00000000005e7805 */ /* 0x002fe4000001ff00 */
[----:B------:R-:W-:Y:S02]  /*1e50*/  CS2R R102, SRZ ;  /* 0x0000000000667805 */ /* 0x000fe4000001ff00 */
[----:B------:R-:W-:-:S02]  /*1e60*/  CS2R R104, SRZ ;  /* 0x0000000000687805 */ /* 0x000fc4000001ff00 */
[----:B0-----:R-:W-:Y:S01]  /*1e70*/  CS2R R100, SRZ ;  /* 0x0000000000647805 */ /* 0x001fe2000001ff00 */
[----:B------:R-:W5:Y:S01]  /*1e80*/  @P6 LDG.E R94, desc[UR8][R62.64] ;  /* 0x000000083e5e6981 */ /* 0x000f62000c1e1900 */
[----:B--2---:R-:W-:-:S03]  /*1e90*/  CS2R R96, SRZ ;  /* 0x0000000000607805 */ /* 0x004fc6000001ff00 */
[----:B------:R-:W5:Y:S04]  /*1ea0*/  @P6 LDG.E R95, desc[UR8][R60.64] ;  /* 0x000000083c5f6981 */ /* 0x000f68000c1e1900 */
[----:B------:R0:W5:Y:S04]  /*1eb0*/  @P5 LDG.E R90, desc[UR8][R98.64] ;  /* 0x00000008625a5981 */ /* 0x000168000c1e1900 */
[----:B------:R1:W5:Y:S01]  /*1ec0*/  @P5 LDG.E R91, desc[UR8][R82.64] ;  /* 0x00000008525b5981 */ /* 0x000362000c1e1900 */
[----:B------:R-:W-:-:S03]  /*1ed0*/  ISETP.NE.AND P5, PT, R115, RZ, PT ;  /* 0x000000ff7300720c */ /* 0x000fc60003fa5270 */
[----:B------:R1:W5:Y:S01]  /*1ee0*/  @P3 LDG.E R100, desc[UR8][R50.64] ;  /* 0x0000000832643981 */ /* 0x000362000c1e1900 */
[----:B0-----:R-:W-:-:S03]  /*1ef0*/  CS2R R98, SRZ ;  /* 0x0000000000627805 */ /* 0x001fc6000001ff00 */
        /* <DEDUP_REMOVED lines=9> */
[----:B------:R-:W-:-:S06]  /*1f90*/  MOV R114, 0x3f800000 ;  /* 0x3f80000000727802 */ /* 0x000fcc0000000f00 */
[----:B------:R1:W0:Y:S01]  /*1fa0*/  @P0 MUFU.RSQ R114, R127 ;  /* 0x0000007f00720308 */ /* 0x0002220000001400 */
        /* <DEDUP_REMOVED lines=9> */
[----:B01----:R-:W-:Y:S05]  /*2040*/  @P0 BRA `(.L_x_1479) ;  /* 0x0000000000400947 */ /* 0x003fea0003800000 */
        /* <DEDUP_REMOVED lines=16> */
.L_x_1479:
[----:B------:R-:W-:Y:S05]  /*2150*/  BSYNC B0 ;  /* 0x0000000000007941 */ /* 0x000fea0003800000 */
.L_x_1478:
        /* <DEDUP_REMOVED lines=36> */
.L_x_1480:
        /* <DEDUP_REMOVED lines=26> */
.L_x_1481:
[----:B------:R-:W-:Y:S01]  /*2540*/  FFMA.FTZ R47, R42, R43, R41 ;  /* 0x0000002b2a2f7223 */ /* 0x000fe20000010029 */
[----:B------:R-:W-:Y:S01]  /*2550*/  FADD.FTZ R41, RZ, R44 ;  /* 0x0000002cff297221 */ /* 0x000fe20000010000 */
[----:B------:R-:W-:Y:S01]  /*2560*/  FMUL.FTZ R44, R54, R115 ;  /* 0x00000073362c7220 */ /* 0x000fe20000410000 */
[----:B------:R-:W-:Y:S01]  /*2570*/  FADD.FTZ R43, R43, R40 ;  /* 0x000000282b2b7221 */ /* 0x000fe20000010000 */
[----:B------:R-:W-:Y:S01]  /*2580*/  FFMA.FTZ R46, R42, R45, RZ ;  /* 0x0000002d2a2e7223 */ /* 0x000fe200000100ff */
[----:B------:R-:W-:Y:S01]  /*2590*/  FADD.FTZ R53, R41, R54 ;  /* 0x0000003629357221 */ /* 0x000fe20000010000 */
[----:B------:R-:W-:Y:S01]  /*25a0*/  FFMA.FTZ R41, R58, R44, R47 ;  /* 0x0000002c3a297223 */ /* 0x000fe2000001002f */
[----:B------:R-:W-:Y:S01]  /*25b0*/  FADD.FTZ R40, RZ, R45 ;  /* 0x0000002dff287221 */ /* 0x000fe20000010000 */
[--C-:B------:R-:W-:Y:S02]  /*25c0*/  HADD2.F32 R47, -RZ, R108.reuse.H0_H0 ;  /* 0x2000006cff2f7230 */ /* 0x100fe40000004100 */
[----:B------:R-:W-:Y:S01]  /*25d0*/  FMUL.FTZ R42, R57, R116 ;  /* 0x00000074392a7220 */ /* 0x000fe20000410000 */
[----:B------:R-:W-:-:S02]  /*25e0*/  HADD2.F32 R45, -RZ, R108.H1_H1 ;  /* 0x3000006cff2d7230 */ /* 0x000fc40000004100 */
[----:B------:R-:W-:Y:S01]  /*25f0*/  FFMA.FTZ R59, R58, R54, R59 ;  /* 0x000000363a3b7223 */ /* 0x000fe2000001003b */
[C---:B------:R-:W-:Y:S01]  /*2600*/  FFMA.FTZ R56, R55.reuse, R57, R46 ;  /* 0x0000003937387223 */ /* 0x040fe2000001002e */
[----:B------:R-:W-:Y:S01]  /*2610*/  FADD.FTZ R47, -R78, R47 ;  /* 0x0000002f4e2f7221 */ /* 0x000fe20000010100 */
[----:B------:R-:W-:Y:S01]  /*2620*/  FADD.FTZ R54, R40, R57 ;  /* 0x0000003928367221 */ /* 0x000fe20000010000 */
[----:B------:R-:W-:Y:S01]  /*2630*/  FADD.FTZ R45, -R78, R45 ;  /* 0x0000002d4e2d7221 */ /* 0x000fe20000010100 */
[----:B------:R-:W-:Y:S01]  /*2640*/  FFMA.FTZ R55, R55, R42, R41 ;  /* 0x0000002a37377223 */ /* 0x000fe20000010029 */
[----:B------:R-:W-:Y:S01]  /*2650*/  FADD.FTZ R43, R43, R44 ;  /* 0x0000002c2b2b7221 */ /* 0x000fe20000010000 */
[--C-:B------:R-:W-:Y:S02]  /*2660*/  HADD2.F32 R40, -RZ, R79.reuse.H0_H0 ;  /* 0x2000004fff287230 */ /* 0x100fe40000004100 */
[----:B------:R-:W-:Y:S01]  /*2670*/  FMUL.FTZ R57, R47, R114 ;  /* 0x000000722f397220 */ /* 0x000fe20000410000 */
[----:B------:R-:W-:-:S02]  /*2680*/  HADD2.F32 R41, -RZ, R79.H1_H1 ;  /* 0x3000004fff297230 */ /* 0x000fc40000004100 */
        /* <DEDUP_REMOVED lines=20> */
.L_x_1482:
        /* <DEDUP_REMOVED lines=37> */
.L_x_1483:
        /* <DEDUP_REMOVED lines=37> */
.L_x_1484:
        /* <DEDUP_REMOVED lines=37> */
.L_x_1485:
        /* <DEDUP_REMOVED lines=37> */
.L_x_1486:
[--C-:B------:R-:W-:Y:S02]  /*3110*/  HADD2.F32 R43, -RZ, R96.reuse.H0_H0 ;  /* 0x20000060ff2b7230 */ /* 0x100fe40000004100 */
[----:B------:R-:W-:Y:S01]  /*3120*/  FMUL.FTZ R40, R59, R115 ;  /* 0x000000733b287220 */ /* 0x000fe20000410000 */
[----:B------:R-:W-:Y:S02]  /*3130*/  HADD2.F32 R45, -RZ, R96.H1_H1 ;  /* 0x30000060ff2d7230 */ /* 0x000fe40000004100 */
[----:B------:R-:W-:Y:S01]  /*3140*/  FADD.FTZ R48, R54, R49 ;  /* 0x0000003136307221 */ /* 0x000fe20000010000 */
[C---:B------:R-:W-:Y:S01]  /*3150*/  FADD.FTZ R47, -R78.reuse, R43 ;  /* 0x0000002b4e2f7221 */ /* 0x040fe20000010100 */
[----:B------:R-:W-:Y:S01]  /*3160*/  FFMA.FTZ R46, R61, R40, R57 ;  /* 0x000000283d2e7223 */ /* 0x000fe20000010039 */
[----:B------:R-:W-:Y:S01]  /*3170*/  FADD.FTZ R49, -R78, R45 ;  /* 0x0000002d4e317221 */ /* 0x000fe20000010100 */
[----:B------:R-:W-:Y:S01]  /*3180*/  FADD.FTZ R50, R55, R40 ;  /* 0x0000002837327221 */ /* 0x000fe20000010000 */
[----:B------:R-:W-:Y:S01]  /*3190*/  FMUL.FTZ R45, R47, R114 ;  /* 0x000000722f2d7220 */ /* 0x000fe20000410000 */
[----:B------:R-:W-:-:S02]  /*31a0*/  HADD2.F32 R40, -RZ, R97.H0_H0 ;  /* 0x20000061ff287230 */ /* 0x000fc40000004100 */
[----:B------:R-:W-:Y:S01]  /*31b0*/  FMUL.FTZ R47, R41, R116 ;  /* 0x00000074292f7220 */ /* 0x000fe20000410000 */
        /* <DEDUP_REMOVED lines=21> */
.L_x_1487:
        /* <DEDUP_REMOVED lines=12> */
[C---:B------:R-:W-:Y:S01]  /*33d0*/  FADD.FTZ R49, -R78.reuse, R51 ;  /* 0x000000334e317221 */ /* 0x040fe20000010100 */
[----:B------:R-:W-:Y:S01]  /*33e0*/  FADD.FTZ R53, -R78, R53 ;  /* 0x000000354e357221 */ /* 0x000fe20000010100 */
[----:B------:R-:W-:Y:S01]  /*33f0*/  FFMA.FTZ R62, R42, R44, R47 ;  /* 0x0000002c2a3e7223 */ /* 0x000fe2000001002f */
        /* <DEDUP_REMOVED lines=23> */
.L_x_1488:
[----:B------:R-:W-:Y:S01]  /*3570*/  FADD.FTZ R54, R48, R41 ;  /* 0x0000002930367221 */ /* 0x000fe20000010000 */
[--C-:B------:R-:W-:Y:S02]  /*3580*/  HADD2.F32 R51, -RZ, R100.reuse.H0_H0 ;  /* 0x20000064ff337230 */ /* 0x100fe40000004100 */
[----:B------:R-:W-:Y:S01]  /*3590*/  FMUL.FTZ R50, R44, R115 ;  /* 0x000000732c327220 */ /* 0x000fe20000410000 */
[----:B------:R-:W-:Y:S02]  /*35a0*/  HADD2.F32 R41, -RZ, R100.H1_H1 ;  /* 0x30000064ff297230 */ /* 0x000fe40000004100 */
[----:B------:R-:W-:Y:S01]  /*35b0*/  FMUL.FTZ R56, R47, R116 ;  /* 0x000000742f387220 */ /* 0x000fe20000410000 */
        /* <DEDUP_REMOVED lines=27> */
.L_x_1489:
[----:B------:R-:W-:Y:S01]  /*3770*/  FFMA.FTZ R60, R46, R56, R53 ;  /* 0x000000382e3c7223 */ /* 0x000fe20000010035 */
[----:B------:R-:W-:Y:S01]  /*3780*/  FMUL.FTZ R58, R50, R115 ;  /* 0x00000073323a7220 */ /* 0x000fe20000410000 */
[----:B------:R-:W-:Y:S01]  /*3790*/  FADD.FTZ R53, R56, R57 ;  /* 0x0000003938357221 */ /* 0x000fe20000010000 */
[----:B------:R-:W-:Y:S01]  /*37a0*/  FFMA.FTZ R52, R45, R40, R52 ;  /* 0x000000282d347223 */ /* 0x000fe20000010034 */
[----:B------:R-:W-:Y:S01]  /*37b0*/  FADD.FTZ R59, R59, R40 ;  /* 0x000000283b3b7221 */ /* 0x000fe20000010000 */
[----:B------:R-:W-:Y:S01]  /*37c0*/  FFMA.FTZ R45, R51, R58, R60 ;  /* 0x0000003a332d7223 */ /* 0x000fe2000001003c */
[----:B------:R-:W-:Y:S01]  /*37d0*/  FMUL.FTZ R40, R41, R116 ;  /* 0x0000007429287220 */ /* 0x000fe20000410000 */
[--C-:B------:R-:W-:Y:S02]  /*37e0*/  HADD2.F32 R57, -RZ, R102.reuse.H0_H0 ;  /* 0x20000066ff397230 */ /* 0x100fe40000004100 */
[----:B------:R-:W-:Y:S01]  /*37f0*/  FADD.FTZ R53, R53, R58 ;  /* 0x0000003a35357221 */ /* 0x000fe20000010000 */
[----:B------:R-:W-:-:S02]  /*3800*/  HADD2.F32 R61, -RZ, R102.H1_H1 ;  /* 0x30000066ff3d7230 */ /* 0x000fc40000004100 */
[----:B------:R-:W-:Y:S01]  /*3810*/  FFMA.FTZ R82, R48, R40, R45 ;  /* 0x0000002830527223 */ /* 0x000fe2000001002d */
[----:B------:R-:W-:Y:S01]  /*3820*/  FFMA.FTZ R55, R42, R43, R55 ;  /* 0x0000002b2a377223 */ /* 0x000fe20000010037 */
[----:B------:R-:W-:Y:S01]  /*3830*/  FADD.FTZ R45, -R78, R57 ;  /* 0x000000394e2d7221 */ /* 0x000fe20000010100 */
[----:B------:R-:W-:Y:S01]  /*3840*/  FADD.FTZ R65, R40, R53 ;  /* 0x0000003528417221 */ /* 0x000fe20000010000 */
        /* <DEDUP_REMOVED lines=24> */
.L_x_1490:
        /* <DEDUP_REMOVED lines=32> */
.L_x_1491:
        /* <DEDUP_REMOVED lines=38> */
.L_x_1492:
[----:B------:R-:W-:Y:S01]  /*3e30*/  FMUL.FTZ R60, R46, R115 ;  /* 0x000000732e3c7220 */ /* 0x000fe20000410000 */
[----:B------:R-:W-:Y:S01]  /*3e40*/  FADD.FTZ R122, R58, R47 ;  /* 0x0000002f3a7a7221 */ /* 0x000fe20000010000 */
[----:B------:R-:W-:Y:S01]  /*3e50*/  FFMA.FTZ R52, R51, R50, R82 ;  /* 0x0000003233347223 */ /* 0x000fe20000010052 */
[----:B------:R-:W-:Y:S01]  /*3e60*/  FMUL.FTZ R58, R55, R116 ;  /* 0x00000074373a7220 */ /* 0x000fe20000410000 */
[----:B------:R-:W-:Y:S01]  /*3e70*/  FFMA.FTZ R51, R49, R60, R124 ;  /* 0x0000003c31337223 */ /* 0x000fe2000001007c */
[--C-:B------:R-:W-:Y:S02]  /*3e80*/  HADD2.F32 R63, -RZ, R6.reuse.H0_H0 ;  /* 0x20000006ff3f7230 */ /* 0x100fe40000004100 */
[----:B------:R-:W-:Y:S01]  /*3e90*/  FADD.FTZ R59, R83, R60 ;  /* 0x0000003c533b7221 */ /* 0x000fe20000010000 */
[----:B------:R-:W-:Y:S02]  /*3ea0*/  HADD2.F32 R65, -RZ, R6.H1_H1 ;  /* 0x30000006ff417230 */ /* 0x000fe40000004100 */
[----:B------:R-:W-:Y:S01]  /*3eb0*/  FFMA.FTZ R124, R44, R58, R51 ;  /* 0x0000003a2c7c7223 */ /* 0x000fe20000010033 */
[----:B------:R-:W-:Y:S01]  /*3ec0*/  FADD.FTZ R47, R67, R50 ;  /* 0x00000032432f7221 */ /* 0x000fe20000010000 */
[----:B------:R-:W-:Y:S01]  /*3ed0*/  FADD.FTZ R51, -R78, R63 ;  /* 0x0000003f4e337221 */ /* 0x000fe20000010100 */
[----:B------:R-:W-:Y:S01]  /*3ee0*/  FADD.FTZ R83, R58, R59 ;  /* 0x0000003b3a537221 */ /* 0x000fe20000010000 */
[----:B------:R-:W-:Y:S01]  /*3ef0*/  FADD.FTZ R65, -R78, R65 ;  /* 0x000000414e417221 */ /* 0x000fe20000010100 */
        /* <DEDUP_REMOVED lines=23> */
.L_x_1493:
[----:B------:R-:W-:Y:S01]  /*4070*/  FMUL.FTZ R60, R58, R115 ;  /* 0x000000733a3c7220 */ /* 0x000fe20000410000 */
[--C-:B------:R-:W-:Y:S02]  /*4080*/  HADD2.F32 R65, -RZ, R4.reuse.H0_H0 ;  /* 0x20000004ff417230 */ /* 0x100fe40000004100 */
[----:B------:R-:W-:Y:S01]  /*4090*/  FFMA.FTZ R61, R48, R41, R61 ;  /* 0x00000029303d7223 */ /* 0x000fe2000001003d */
[----:B------:R-:W-:Y:S02]  /*40a0*/  HADD2.F32 R67, -RZ, R4.H1_H1 ;  /* 0x30000004ff437230 */ /* 0x000fe40000004100 */
[----:B------:R-:W-:Y:S01]  /*40b0*/  FADD.FTZ R48, R122, R41 ;  /* 0x000000297a307221 */ /* 0x000fe20000010000 */
[----:B------:R-:W-:Y:S01]  /*40c0*/  FFMA.FTZ R41, R51, R60, R124 ;  /* 0x0000003c33297223 */ /* 0x000fe2000001007c */
[----:B------:R-:W-:Y:S01]  /*40d0*/  FADD.FTZ R63, R83, R60 ;  /* 0x0000003c533f7221 */ /* 0x000fe20000010000 */
[----:B------:R-:W-:Y:S01]  /*40e0*/  FMUL.FTZ R60, R59, R116 ;  /* 0x000000743b3c7220 */ /* 0x000fe20000410000 */
[C---:B------:R-:W-:Y:S01]  /*40f0*/  FADD.FTZ R65, -R78.reuse, R65 ;  /* 0x000000414e417221 */ /* 0x040fe20000010100 */
[----:B------:R-:W-:Y:S01]  /*4100*/  FADD.FTZ R67, -R78, R67 ;  /* 0x000000434e437221 */ /* 0x000fe20000010100 */
[----:B------:R-:W-:-:S02]  /*4110*/  HADD2.F32 R62, -RZ, R3.H0_H0 ;  /* 0x20000003ff3e7230 */ /* 0x000fc40000004100 */
        /* <DEDUP_REMOVED lines=24> */
.L_x_1494:
        /* <DEDUP_REMOVED lines=33> */
.L_x_1495:
        /* <DEDUP_REMOVED lines=97> */
.L_x_1497:
[----:B------:R-:W-:Y:S05]  /*4ac0*/  BSYNC B0 ;  /* 0x0000000000007941 */ /* 0x000fea0003800000 */
.L_x_1496:
        /* <DEDUP_REMOVED lines=84> */
.L_x_1499:
[----:B------:R-:W-:Y:S05]  /*5010*/  BSYNC B0 ;  /* 0x0000000000007941 */ /* 0x000fea0003800000 */
.L_x_1498:
        /* <DEDUP_REMOVED lines=13> */
.L_x_1501:
[----:B------:R-:W-:Y:S05]  /*50f0*/  BSYNC B0 ;  /* 0x0000000000007941 */ /* 0x000fea0003800000 */
.L_x_1500:
        /* <DEDUP_REMOVED lines=33> */
.L_x_1504:
[----:B-1----:R-:W2:Y:S04]  /*5310*/  LDG.E.STRONG.GPU R44, desc[UR8][R40.64] ;  /* 0x00000008282c7981 */ /* 0x002ea8000c1ef900 */
[----:B--2---:R-:W-:Y:S01]  /*5320*/  CCTL.IVALL ;  /* 0x00000000ff00798f */ /* 0x004fe20002000000 */
[----:B------:R-:W-:Y:S05]  /*5330*/  YIELD ;  /* 0x0000000000007946 */ /* 0x000fea0003800000 */
[----:B------:R-:W-:-:S13]  /*5340*/  ISETP.NE.AND P6, PT, R44, R49, PT ;  /* 0x000000312c00720c */ /* 0x000fda0003fc5270 */
[----:B------:R-:W-:Y:S05]  /*5350*/  @P6 BRA `(.L_x_1504) ;  /* 0xfffffffc00ec6947 */ /* 0x000fea000383ffff */
.L_x_1503:
        /* <DEDUP_REMOVED lines=22> */
.L_x_1508:
        /* <DEDUP_REMOVED lines=115> */
.L_x_1507:
        /* <DEDUP_REMOVED lines=63> */
.L_x_1509:
[----:B------:R-:W-:-:S04]  /*5fe0*/  LOP3.LUT P6, RZ, R9, 0x1, RZ, 0xc0, !PT ;  /* 0x0000000109ff7812 */ /* 0x000fc800078cc0ff */
[----:B------:R-:W-:-:S13]  /*5ff0*/  ISETP.NE.OR P6, PT, R48, RZ, P6 ;  /* 0x000000ff3000720c */ /* 0x000fda00037c5670 */
[----:B------:R-:W-:Y:S05]  /*6000*/  @!P6 BRA `(.L_x_1505) ;  /* 0x00000000007ce947 */ /* 0x000fea0003800000 */
.L_x_1506:
        /* <DEDUP_REMOVED lines=31> */
.L_x_1505:
        /* <DEDUP_REMOVED lines=10> */
.L_x_1511:
[----:B------:R-:W-:Y:S05]  /*62a0*/  BSYNC B0 ;  /* 0x0000000000007941 */ /* 0x000fea0003800000 */
.L_x_1510:
        /* <DEDUP_REMOVED lines=17> */
.L_x_1502:
        /* <DEDUP_REMOVED lines=11> */
[----:B------:R-:W-:Y:S02]  /*6470*/  HADD2.F32 R55, -RZ, R113.H0_H0 ;  /* 0x20000071ff377230 */ /* 0x000fe40000004100 */
        /* <DEDUP_REMOVED lines=30> */
.L_x_1512:
        /* <DEDUP_REMOVED lines=21> */
.L_x_1514:
[----:B------:R-:W-:Y:S05]  /*67b0*/  BSYNC B0 ;  /* 0x0000000000007941 */ /* 0x000fea0003800000 */
.L_x_1513:
        /* <DEDUP_REMOVED lines=28> */
.L_x_1515:
        /* <DEDUP_REMOVED lines=21> */
.L_x_1517:
[----:B------:R-:W-:Y:S05]  /*6ad0*/  BSYNC B0 ;  /* 0x0000000000007941 */ /* 0x000fea0003800000 */
.L_x_1516:
[----:B------:R-:W-:Y:S01]  /*6ae0*/  ISETP.NE.AND P0, PT, RZ, UR10, PT ;  /* 0x0000000aff007c0c */ /* 0x000fe2000bf05270 */
[C---:B------:R-:W-:Y:S01]  /*6af0*/  FADD.FTZ R57, -R78.reuse, R57 ;  /* 0x000000394e397221 */ /* 0x040fe20000010100 */
[----:B------:R-:W-:Y:S01]  /*6b00*/  FADD.FTZ R59, -R78, R59 ;  /* 0x0000003b4e3b7221 */ /* 0x000fe20000010100 */
[----:B------:R-:W-:Y:S02]  /*6b10*/  HADD2.F32 R48, -RZ, R79.H0_H0 ;  /* 0x2000004fff307230 */ /* 0x000fe40000004100 */
[----:B------:R-:W-:Y:S02]  /*6b20*/  HADD2.F32 R53, -RZ, R109.H0_H0 ;  /* 0x2000006dff357230 */ /* 0x000fe40000004100 */
        /* <DEDUP_REMOVED lines=23> */
.L_x_1518:
        /* <DEDUP_REMOVED lines=21> */
.L_x_1520:
[----:B------:R-:W-:Y:S05]  /*6df0*/  BSYNC B0 ;  /* 0x0000000000007941 */ /* 0x000fea0003800000 */
.L_x_1519:
        /* <DEDUP_REMOVED lines=28> */
.L_x_1521:
        /* <DEDUP_REMOVED lines=21> */
.L_x_1523:
[----:B------:R-:W-:Y:S05]  /*7110*/  BSYNC B0 ;  /* 0x0000000000007941 */ /* 0x000fea0003800000 */
.L_x_1522:
        /* <DEDUP_REMOVED lines=28> */
.L_x_1524:
        /* <DEDUP_REMOVED lines=21> */
.L_x_1526:
[----:B------:R-:W-:Y:S05]  /*7430*/  BSYNC B0 ;  /* 0x0000000000007941 */ /* 0x000fea0003800000 */
.L_x_1525:
        /* <DEDUP_REMOVED lines=28> */
.L_x_1527:
        /* <DEDUP_REMOVED lines=21> */
.L_x_1529:
[----:B------:R-:W-:Y:S05]  /*7750*/  BSYNC B0 ;  /* 0x0000000000007941 */ /* 0x000fea0003800000 */
.L_x_1528:
        /* <DEDUP_REMOVED lines=28> */
.L_x_1530:
        /* <DEDUP_REMOVED lines=21> */
.L_x_1532:
[----:B------:R-:W-:Y:S05]  /*7a70*/  BSYNC B0 ;  /* 0x0000000000007941 */ /* 0x000fea0003800000 */
.L_x_1531:
        /* <DEDUP_REMOVED lines=28> */
.L_x_1533:
        /* <DEDUP_REMOVED lines=20> */
.L_x_1535:
[----:B------:R-:W-:Y:S05]  /*7d80*/  BSYNC B0 ;  /* 0x0000000000007941 */ /* 0x000fea0003800000 */
.L_x_1534:
        /* <DEDUP_REMOVED lines=27> */
.L_x_1536:
        /* <DEDUP_REMOVED lines=20> */
.L_x_1538:
[----:B------:R-:W-:Y:S05]  /*8080*/  BSYNC B0 ;  /* 0x0000000000007941 */ /* 0x000fea0003800000 */
.L_x_1537:
        /* <DEDUP_REMOVED lines=27> */
.L_x_1539:
        /* <DEDUP_REMOVED lines=20> */
.L_x_1541:
[----:B------:R-:W-:Y:S05]  /*8380*/  BSYNC B0 ;  /* 0x0000000000007941 */ /* 0x000fea0003800000 */
.L_x_1540:
        /* <DEDUP_REMOVED lines=27> */
.L_x_1542:
        /* <DEDUP_REMOVED lines=20> */
.L_x_1544:
[----:B------:R-:W-:Y:S05]  /*8680*/  BSYNC B0 ;  /* 0x0000000000007941 */ /* 0x000fea0003800000 */
.L_x_1543:
[C---:B------:R-:W-:Y:S01]  /*8690*/  FADD.FTZ R53, -R78.reuse, R53 ;  /* 0x000000354e357221 */ /* 0x040fe20000010100 */
[----:B------:R-:W-:Y:S01]  /*86a0*/  FADD.FTZ R59, -R78, R59 ;  /* 0x0000003b4e3b7221 */ /* 0x000fe20000010100 */
[--C-:B------:R-:W-:Y:S02]  /*86b0*/  HADD2.F32 R48, -RZ, R105.reuse.H0_H0 ;  /* 0x20000069ff307230 */ /* 0x100fe40000004100 */
[----:B------:R-:W-:Y:S02]  /*86c0*/  IMAD R46, R46, UR7, R47 ;  /* 0x000000072e2e7c24 */ /* 0x000fe4000f8e022f */
[-C--:B------:R-:W-:Y:S01]  /*86d0*/  FMUL.FTZ R53, R53, R114.reuse ;  /* 0x0000007235357220 */ /* 0x080fe20000410000 */
[----:B------:R-:W-:Y:S02]  /*86e0*/  HADD2.F32 R105, -RZ, R105.H1_H1 ;  /* 0x30000069ff697230 */ /* 0x000fe40000004100 */
[----:B------:R-:W-:Y:S01]  /*86f0*/  FMUL.FTZ R54, R59, R114 ;  /* 0x000000723b367220 */ /* 0x000fe20000410000 */
[----:B------:R-:W-:Y:S01]  /*8700*/  HADD2.F32 R55, -RZ, R8.H0_H0 ;  /* 0x20000008ff377230 */ /* 0x000fe20000004100 */
        /* <DEDUP_REMOVED lines=19> */
.L_x_1545:
        /* <DEDUP_REMOVED lines=20> */
.L_x_1547:
[----:B------:R-:W-:Y:S05]  /*8980*/  BSYNC B0 ;  /* 0x0000000000007941 */ /* 0x000fea0003800000 */
.L_x_1546:
        /* <DEDUP_REMOVED lines=29> */
.L_x_1548:
        /* <DEDUP_REMOVED lines=25> */
.L_x_1550:
[----:B------:R-:W-:Y:S05]  /*8cf0*/  BSYNC B0 ;  /* 0x0000000000007941 */ /* 0x000fea0003800000 */
.L_x_1549:
[----:B------:R-:W-:Y:S01]  /*8d00*/  FADD.FTZ R49, -R78, R49 ;  /* 0x000000314e317221 */ /* 0x000fe20000010100 */
[----:B------:R-:W-:Y:S01]  /*8d10*/  IADD3 R54, R46, 0xd0, RZ ;  /* 0x000000d02e367810 */ /* 0x000fe20007ffe0ff */
[----:B------:R-:W-:Y:S01]  /*8d20*/  FADD.FTZ R51, -R78, R51 ;  /* 0x000000334e337221 */ /* 0x000fe20000010100 */
[--C-:B------:R-:W-:Y:S02]  /*8d30*/  HADD2.F32 R8, -RZ, R5.reuse.H0_H0 ;  /* 0x20000005ff087230 */ /* 0x100fe40000004100 */
[-C--:B------:R-:W-:Y:S01]  /*8d40*/  FMUL.FTZ R53, R49, R114.reuse ;  /* 0x0000007231357220 */ /* 0x080fe20000410000 */
[----:B0-----:R-:W-:Y:S01]  /*8d50*/  HADD2.F32 R41, -RZ, R5.H1_H1 ;  /* 0x30000005ff297230 */ /* 0x001fe20000004100 */
        /* <DEDUP_REMOVED lines=21> */
.L_x_1551:
        /* <DEDUP_REMOVED lines=25> */
.L_x_1553:
[----:B------:R-:W-:Y:S05]  /*9040*/  BSYNC B0 ;  /* 0x0000000000007941 */ /* 0x000fea0003800000 */
.L_x_1552:
        /* <DEDUP_REMOVED lines=27> */
.L_x_1554:
        /* <DEDUP_REMOVED lines=27> */
.L_x_1556:
[----:B------:R-:W-:Y:S05]  /*93b0*/  BSYNC B0 ;  /* 0x0000000000007941 */ /* 0x000fea0003800000 */
.L_x_1555:
[----:B------:R-:W-:Y:S01]  /*93c0*/  IADD3 R46, R46, 0xf0, RZ ;  /* 0x000000f02e2e7810 */ /* 0x000fe20007ffe0ff */
        /* <DEDUP_REMOVED lines=24> */
.L_x_1557:
        /* <DEDUP_REMOVED lines=22> */
.L_x_1559:
[----:B------:R-:W-:Y:S05]  /*96b0*/  BSYNC B0 ;  /* 0x0000000000007941 */ /* 0x000fea0003800000 */
.L_x_1558:
[----:B------:R-:W-:Y:S02]  /*96c0*/  IADD3 R26, R31, R26, RZ ;  /* 0x0000001a1f1a7210 */ /* 0x000fe40007ffe0ff */
[----:B------:R-:W-:Y:S02]  /*96d0*/  IADD3 R27, R27, 0x1, RZ ;  /* 0x000000011b1b7810 */ /* 0x000fe40007ffe0ff */
[----:B------:R-:W-:-:S13]  /*96e0*/  ISETP.GE.AND P0, PT, R26, UR4, PT ;  /* 0x000000041a007c0c */ /* 0x000fda000bf06270 */
[----:B------:R-:W-:Y:S05]  /*96f0*/  @!P0 BRA `(.L_x_1560) ;  /* 0xffffff7000108947 */ /* 0x000fea000383ffff */
.L_x_1477:
        /* <DEDUP_REMOVED lines=23> */
.L_x_1562:
[----:B------:R-:W-:Y:S05]  /*9870*/  BSYNC B0 ;  /* 0x0000000000007941 */ /* 0x000fea0003800000 */
.L_x_1561:
[----:B------:R-:W-:Y:S05]  /*9880*/  @P0 EXIT ;  /* 0x000000000000094d */ /* 0x000fea0003800000 */
[----:B------:R-:W-:Y:S05]  /*9890*/  @P2 BRA `(.L_x_1563) ;  /* 0x0000000000202947 */ /* 0x000fea0003800000 */
[----:B------:R-:W-:-:S05]  /*98a0*/  IMAD R0, R4, R7, RZ ;  /* 0x0000000704007224 */ /* 0x000fca00078e02ff */
[----:B------:R-:W-:-:S13]  /*98b0*/  ISETP.NE.AND P0, PT, R0, -0x1, PT ;  /* 0xffffffff0000780c */ /* 0x000fda0003f05270 */
[----:B------:R-:W-:Y:S05]  /*98c0*/  @!P0 BRA `(.L_x_1563) ;  /* 0x0000000000148947 */ /* 0x000fea0003800000 */
.L_x_1564:
[----:B0-----:R-:W2:Y:S04]  /*98d0*/  LDG.E.STRONG.GPU R5, desc[UR8][R2.64] ;  /* 0x0000000802057981 */ /* 0x001ea8000c1ef900 */
[----:B--2---:R-:W-:Y:S01]  /*98e0*/  CCTL.IVALL ;  /* 0x00000000ff00798f */ /* 0x004fe20002000000 */
[----:B------:R-:W-:Y:S05]  /*98f0*/  YIELD ;  /* 0x0000000000007946 */ /* 0x000fea0003800000 */
[----:B------:R-:W-:-:S13]  /*9900*/  ISETP.NE.AND P0, PT, R5, R0, PT ;  /* 0x000000000500720c */ /* 0x000fda0003f05270 */
[----:B------:R-:W-:Y:S05]  /*9910*/  @P0 BRA `(.L_x_1564) ;  /* 0xfffffffc00ec0947 */ /* 0x000fea000383ffff */
.L_x_1563:
        /* <DEDUP_REMOVED lines=24> */
.L_x_1565:
        /* <DEDUP_REMOVED lines=25> */
.L_x_1566:
        /* <DEDUP_REMOVED lines=13> */
.L_x_5150:


//--------------------- .text._Z35group_norm_nhwc_bwd_one_pass_kernelI11Fp16IOBf16WLi512ELi48ELi384EEv26Group_norm_nhwc_bwd_params --------------------------
	.section	.text._Z35group_norm_nhwc_bwd_one_pass_kernelI11Fp16IOBf16WLi512ELi48ELi384EEv26Group_norm_nhwc_bwd_params,"ax",@progbits
	.align	128
        .global         _Z35group_norm_nhwc_bwd_one_pass_kernelI11Fp16IOBf16WLi512ELi48ELi384EEv26Group_norm_nhwc_bwd_params
        .type           _Z35group_norm_nhwc_bwd_one_pass_kernelI11Fp16IOBf16WLi512ELi48ELi384EEv26Group_norm_nhwc_bwd_params,@function
        .size           _Z35group_norm_nhwc_bwd_one_pass_kernelI11Fp16IOBf16WLi512ELi48ELi384EEv26Group_norm_nhwc_bwd_params,(.L_x_5151 - _Z35group_norm_nhwc_bwd_one_pass_kernelI11Fp16IOBf16WLi512ELi48ELi384EEv26Group_norm_nhwc_bwd_params)
        .other          _Z35group_norm_nhwc_bwd_one_pass_kernelI11Fp16IOBf16WLi512ELi48ELi384EEv26Group_norm_nhwc_bwd_params,@"STO_CUDA_ENTRY STV_DEFAULT"
_Z35group_norm_nhwc_bwd_one_pass_kernelI11Fp16IOBf16WLi512ELi48ELi384EEv26Group_norm_nhwc_bwd_params:
.text._Z35group_norm_nhwc_bwd_one_pass_kernelI11Fp16IOBf16WLi512ELi48ELi384EEv26Group_norm_nhwc_bwd_params:
        /* <DEDUP_REMOVED lines=18> */
[----:B------:R-:W-:-:S03]  /*0120*/  HFMA2.MMA R117, -RZ, RZ, 0, 0 ;  /* 0x00000000ff757435 */ /* 0x000fc600000001ff */
[----:B------:R-:W-:-:S04]  /*0130*/  IMAD R118, R9, -0x18, R0 ;  /* 0xffffffe809767824 */ /* 0x000fc800078e0200 */
[----:B------:R-:W2:Y:S01]  /*0140*/  S2UR UR6, SR_CgaCtaId ;  /* 0x00000000000679c3 */ /* 0x000ea20000008800 */
[----:B------:R-:W-:Y:S01]  /*0150*/  SHF.L.U32 R118, R118, 0x1, RZ ;  /* 0x0000000176767819 */ /* 0x000fe200000006ff */
[----:B0-----:R-:W-:-:S05]  /*0160*/  IMAD R2, R6, UR7, R9 ;  /* 0x0000000706027c24 */ /* 0x001fca000f8e0209 */
        /* <DEDUP_REMOVED lines=82> */
[----:B------:R-:W-:Y:S01]  /*0690*/  SHF.R.S32.HI R3, RZ, 0x1f, R5 ;  /* 0x0000001fff037819 */ /* 0x000fe20000011405 */
[----:B------:R-:W0:Y:S01]  /*06a0*/  LDC.64 R6, c[0x0][0x288] ;  /* 0x0000a200ff067b82 */ /* 0x000e220000000a00 */
[C---:B------:R-:W-:Y:S02]  /*06b0*/  IADD3 R141, R2.reuse, 0x160, RZ ;  /* 0x00000160028d7810 */ /* 0x040fe40007ffe0ff */
[----:B------:R-:W-:-:S02]  /*06c0*/  IADD3 R140, R2, 0x170, RZ ;  /* 0x00000170028c7810 */ /* 0x000fc40007ffe0ff */
[----:B------:R-:W-:Y:S02]  /*06d0*/  IADD3 R139, R2, 0x180, RZ ;  /* 0x00000180028b7810 */ /* 0x000fe40007ffe0ff */
[----:B------:R-:W-:Y:S02]  /*06e0*/  SHF.R.S32.HI R155, RZ, 0x1f, R143 ;  /* 0x0000001fff9b7819 */ /* 0x000fe4000001148f */
[----:B------:R-:W-:Y:S02]  /*06f0*/  SHF.R.S32.HI R154, RZ, 0x1f, R142 ;  /* 0x0000001fff9a7819 */ /* 0x000fe4000001148e */
[----:B------:R-:W-:Y:S02]  /*0700*/  @P0 LOP3.LUT R4, R4, 0x200, RZ, 0xfc, !PT ;  /* 0x0000020004040812 */ /* 0x000fe400078efcff */
[----:B------:R-:W-:Y:S02]  /*0710*/  ISETP.LT.U32.AND P0, PT, R5, UR10, PT ;  /* 0x0000000a05007c0c */ /* 0x000fe4000bf01070 */
[----:B------:R-:W-:-:S02]  /*0720*/  LOP3.LUT R4, R4, 0xfffffeff, RZ, 0xc0, !PT ;  /* 0xfffffeff04047812 */ /* 0x000fc400078ec0ff */
[----:B------:R-:W-:Y:S02]  /*0730*/  ISETP.LT.AND.EX P2, PT, R3, UR11, !P1, P0 ;  /* 0x0000000b03007c0c */ /* 0x000fe4000cf41300 */
[----:B------:R-:W-:Y:S02]  /*0740*/  SHF.R.S32.HI R3, RZ, 0x1f, R132 ;  /* 0x0000001fff037819 */ /* 0x000fe40000011484 */
[----:B------:R-:W-:Y:S02]  /*0750*/  ISETP.LT.U32.AND P0, PT, R132, UR10, PT ;  /* 0x0000000a84007c0c */ /* 0x000fe4000bf01070 */
[----:B------:R-:W-:Y:S02]  /*0760*/  SHF.R.S32.HI R153, RZ, 0x1f, R141 ;  /* 0x0000001fff997819 */ /* 0x000fe4000001148d */
[----:B------:R-:W-:Y:S02]  /*0770*/  ISETP.LT.AND.EX P0, PT, R3, UR11, !P1, P0 ;  /* 0x0000000b03007c0c */ /* 0x000fe4000cf01300 */
[----:B------:R-:W-:-:S02]  /*0780*/  SHF.R.S32.HI R152, RZ, 0x1f, R140 ;  /* 0x0000001fff987819 */ /* 0x000fc4000001148c */
[----:B------:R-:W-:Y:S02]  /*0790*/  ISETP.LT.U32.AND P5, PT, R143, UR10, PT ;  /* 0x0000000a8f007c0c */ /* 0x000fe4000bfa1070 */
[----:B------:R-:W-:Y:S02]  /*07a0*/  @P2 LOP3.LUT R4, R4, 0x100, RZ, 0xfc, !PT ;  /* 0x0000010004042812 */ /* 0x000fe400078efcff */
[----:B------:R-:W-:Y:S02]  /*07b0*/  ISETP.LT.U32.AND P4, PT, R142, UR10, PT ;  /* 0x0000000a8e007c0c */ /* 0x000fe4000bf81070 */
[----:B------:R-:W-:Y:S02]  /*07c0*/  LOP3.LUT R4, R4, 0xffffff7f, RZ, 0xc0, !PT ;  /* 0xffffff7f04047812 */ /* 0x000fe400078ec0ff */
[----:B------:R-:W-:Y:S02]  /*07d0*/  SHF.R.S32.HI R151, RZ, 0x1f, R139 ;  /* 0x0000001fff977819 */ /* 0x000fe4000001148b */
[----:B------:R-:W-:-:S02]  /*07e0*/  @P0 LOP3.LUT R4, R4, 0x80, RZ, 0xfc, !PT ;  /* 0x0000008004040812 */ /* 0x000fc400078efcff */
[----:B------:R-:W-:Y:S02]  /*07f0*/  ISETP.LT.U32.AND P0, PT, R2, UR10, PT ;  /* 0x0000000a02007c0c */ /* 0x000fe4000bf01070 */
[----:B------:R-:W-:Y:S02]  /*0800*/  LOP3.LUT R4, R4, 0xffefffff, RZ, 0xc0, !PT ;  /* 0xffefffff04047812 */ /* 0x000fe400078ec0ff */
[----:B------:R-:W-:Y:S02]  /*0810*/  ISETP.LT.AND.EX P0, PT, R162, UR11, !P1, P0 ;  /* 0x0000000ba2007c0c */ /* 0x000fe4000cf01300 */
[----:B------:R-:W-:Y:S02]  /*0820*/  ISETP.LT.AND.EX P5, PT, R155, UR11, !P1, P5 ;  /* 0x0000000b9b007c0c */ /* 0x000fe4000cfa1350 */
[----:B------:R-:W-:Y:S02]  /*0830*/  ISETP.LT.AND.EX P4, PT, R154, UR11, !P1, P4 ;  /* 0x0000000b9a007c0c */ /* 0x000fe4000cf81340 */
[----:B0-----:R-:W-:-:S02]  /*0840*/  LEA R131, R7, R7, 0x1 ;  /* 0x0000000707837211 */ /* 0x001fc400078e08ff */
[----:B------:R-:W-:Y:S02]  /*0850*/  SHF.R.S32.HI R3, RZ, 0x1f, R0 ;  /* 0x0000001fff037819 */ /* 0x000fe40000011400 */
[----:B------:R-:W-:Y:S02]  /*0860*/  IADD3 R138, R2, 0x190, RZ ;  /* 0x00000190028a7810 */ /* 0x000fe40007ffe0ff */
[----:B------:R-:W-:Y:S02]  /*0870*/  LEA.HI R3, R3, R0, RZ, 0x5 ;  /* 0x0000000003037211 */ /* 0x000fe400078f28ff */
        /* <DEDUP_REMOVED lines=8> */
[----:B------:R-:W-:-:S02]  /*0900*/  IADD3 R137, R2, 0x1a0, RZ ;  /* 0x000001a002897810 */ /* 0x000fc40007ffe0ff */
        /* <DEDUP_REMOVED lines=18> */
[----:B------:R-:W-:Y:S02]  /*0a30*/  ISETP.LT.U32.AND P2, PT, R140, UR10, PT ;  /* 0x0000000a8c007c0c */ /* 0x000fe4000bf41070 */
[----:B------:R-:W-:Y:S02]  /*0a40*/  LOP3.LUT R4, R4, 0xfffffffd, RZ, 0xc0, !PT ;  /* 0xfffffffd04047812 */ /* 0x000fe400078ec0ff */
[----:B------:R-:W-:Y:S02]  /*0a50*/  ISETP.LT.AND.EX P3, PT, R153, UR11, !P1, P3 ;  /* 0x0000000b99007c0c */ /* 0x000fe4000cf61330 */
[----:B------:R-:W-:Y:S02]  /*0a60*/  @P0 LOP3.LUT R4, R4, 0x2, RZ, 0xfc, !PT ;  /* 0x0000000204040812 */ /* 0x000fe400078efcff */
[----:B------:R-:W-:Y:S01]  /*0a70*/  ISETP.LT.U32.AND P0, PT, R139, UR10, PT ;  /* 0x0000000a8b007c0c */ /* 0x000fe2000bf01070 */
[----:B------:R-:W-:Y:S01]  /*0a80*/  ULDC.U8 UR10, c[0x0][0x2a4] ;  /* 0x0000a900000a7ab9 */ /* 0x000fe20000000000 */
[----:B------:R-:W-:-:S02]  /*0a90*/  ISETP.LT.AND.EX P2, PT, R152, UR11, !P1, P2 ;  /* 0x0000000b98007c0c */ /* 0x000fc4000cf41320 */
[----:B------:R-:W-:Y:S02]  /*0aa0*/  ISETP.LT.AND.EX P1, PT, R151, UR11, !P1, P0 ;  /* 0x0000000b97007c0c */ /* 0x000fe4000cf21300 */
[----:B------:R-:W-:Y:S02]  /*0ab0*/  LEA.HI R121, P0, R7, R6, RZ, 0x1 ;  /* 0x0000000607797211 */ /* 0x000fe400078108ff */
[----:B------:R-:W-:Y:S02]  /*0ac0*/  IADD3 R135, R2, 0x1c0, RZ ;  /* 0x000001c002877810 */ /* 0x000fe40007ffe0ff */
[----:B------:R-:W-:Y:S01]  /*0ad0*/  IADD3.X R130, RZ, R7, RZ, P0, !PT ;  /* 0x00000007ff827210 */ /* 0x000fe200007fe4ff */
[----:B------:R-:W-:Y:S01]  /*0ae0*/  IMAD.WIDE.U32 R6, R6, 0x3, RZ ;  /* 0x0000000306067825 */ /* 0x000fe200078e00ff */
[----:B------:R-:W-:Y:S02]  /*0af0*/  IADD3 R134, R2, 0x1d0, RZ ;  /* 0x000001d002867810 */ /* 0x000fe40007ffe0ff */
[----:B------:R-:W-:-:S02]  /*0b00*/  SHF.R.S64 R121, R121, 0x1, R130 ;  /* 0x0000000179797819 */ /* 0x000fc40000001082 */
[----:B------:R-:W-:Y:S02]  /*0b10*/  IADD3 R131, R7, R131, RZ ;  /* 0x0000008307837210 */ /* 0x000fe40007ffe0ff */
[----:B------:R-:W-:Y:S02]  /*0b20*/  SHF.R.S32.HI R130, RZ, 0x1, R130 ;  /* 0x00000001ff827819 */ /* 0x000fe40000011482 */
[----:B------:R-:W-:Y:S02]  /*0b30*/  LEA.HI R122, P0, R131, R6, RZ, 0x1 ;  /* 0x00000006837a7211 */ /* 0x000fe400078108ff */
[----:B------:R-:W-:Y:S02]  /*0b40*/  IADD3 R133, R2, 0x1e0, RZ ;  /* 0x000001e002857810 */ /* 0x000fe40007ffe0ff */
[----:B------:R-:W-:Y:S02]  /*0b50*/  IADD3.X R131, RZ, R131, RZ, P0, !PT ;  /* 0x00000083ff837210 */ /* 0x000fe400007fe4ff */
[----:B------:R-:W-:-:S02]  /*0b60*/  MOV R3, R8 ;  /* 0x0000000800037202 */ /* 0x000fc40000000f00 */
[--C-:B------:R-:W-:Y:S02]  /*0b70*/  SHF.R.S64 R122, R122, 0x1, R131.reuse ;  /* 0x000000017a7a7819 */ /* 0x100fe40000001083 */
[----:B------:R-:W-:Y:S02]  /*0b80*/  SHF.R.S32.HI R131, RZ, 0x1, R131 ;  /* 0x00000001ff837819 */ /* 0x000fe40000011483 */
[----:B------:R-:W-:Y:S02]  /*0b90*/  LEA R123, R123, UR5, 0x3 ;  /* 0x000000057b7b7c11 */ /* 0x000fe4000f8e18ff */
[----:B------:R-:W-:Y:S02]  /*0ba0*/  IADD3 R119, R2, 0x1f0, RZ ;  /* 0x000001f002777810 */ /* 0x000fe40007ffe0ff */
[----:B------:R-:W-:Y:S02]  /*0bb0*/  SHF.L.U64.HI R130, R121, 0x2, R130 ;  /* 0x0000000279827819 */ /* 0x000fe40000010282 */
[----:B------:R-:W-:-:S02]  /*0bc0*/  SHF.R.S32.HI R7, RZ, 0x1f, R138 ;  /* 0x0000001fff077819 */ /* 0x000fc4000001148a */
[----:B------:R-:W-:Y:S02]  /*0bd0*/  SHF.R.S32.HI R6, RZ, 0x1f, R137 ;  /* 0x0000001fff067819 */ /* 0x000fe40000011489 */
[----:B------:R-:W-:Y:S02]  /*0be0*/  SHF.R.S32.HI R5, RZ, 0x1f, R136 ;  /* 0x0000001fff057819 */ /* 0x000fe40000011488 */
[----:B------:R-:W-:Y:S02]  /*0bf0*/  SHF.R.S32.HI R165, RZ, 0x1f, R135 ;  /* 0x0000001fffa57819 */ /* 0x000fe40000011487 */
[----:B------:R-:W-:Y:S02]  /*0c00*/  SHF.R.S32.HI R164, RZ, 0x1f, R134 ;  /* 0x0000001fffa47819 */ /* 0x000fe40000011486 */
[----:B------:R-:W-:Y:S02]  /*0c10*/  SHF.R.S32.HI R163, RZ, 0x1f, R133 ;  /* 0x0000001fffa37819 */ /* 0x000fe40000011485 */
[----:B-1----:R-:W-:-:S07]  /*0c20*/  SHF.L.U64.HI R131, R122, 0x2, R131 ;  /* 0x000000027a837819 */ /* 0x002fce0000010283 */
.L_x_1714:
[----:B------:R-:W0:Y:S01]  /*0c30*/  LDC R12, c[0x0][0x2a0] ;  /* 0x0000a800ff0c7b82 */ /* 0x000e220000000800 */
[C---:B------:R-:W-:Y:S01]  /*0c40*/  LOP3.LUT P6, RZ, R4.reuse, 0x100000, RZ, 0xc0, !PT ;  /* 0x0010000004ff7812 */ /* 0x040fe200078cc0ff */
[----:B------:R-:W-:Y:S01]  /*0c50*/  ULDC.64 UR12, c[0x0][0x298] ;  /* 0x0000a600000c7ab9 */ /* 0x000fe20000000a00 */
[----:B------:R-:W-:Y:S02]  /*0c60*/  P2R R5, PR, RZ, 0x2 ;  /* 0x00000002ff057803 */ /* 0x000fe40000000000 */
[----:B------:R-:W-:Y:S02]  /*0c70*/  LOP3.LUT P1, RZ, R4, 0x40, RZ, 0xc0, !PT ;  /* 0x0000004004ff7812 */ /* 0x000fe4000782c0ff */
[----:B------:R-:W-:Y:S01]  /*0c80*/  IADD3 R13, R2, 0xc0, RZ ;  /* 0x000000c0020d7810 */ /* 0x000fe20007ffe0ff */
[----:B------:R-:W1:Y:S01]  /*0c90*/  @P5 LDC.64 R60, c[0x0][0x230] ;  /* 0x00008c00ff3c5b82 */ /* 0x000e620000000a00 */
[----:B------:R-:W-:-:S07]  /*0ca0*/  SHF.R.S32.HI R14, RZ, 0x1f, R138 ;  /* 0x0000001fff0e7819 */ /* 0x000fce000001148a */
[----:B------:R-:W2:Y:S01]  /*0cb0*/  @P6 LDC.64 R112, c[0x0][0x230] ;  /* 0x00008c00ff706b82 */ /* 0x000ea20000000a00 */
[----:B0-----:R-:W-:-:S07]  /*0cc0*/  IABS R11, R12 ;  /* 0x0000000c000b7213 */ /* 0x001fce0000000000 */
[----:B------:R-:W0:Y:S01]  /*0cd0*/  @P1 LDC.64 R38, c[0x0][0x230] ;  /* 0x00008c00ff261b82 */ /* 0x000e220000000a00 */
[----:B------:R-:W3:Y:S07]  /*0ce0*/  I2F.RP R8, R11 ;  /* 0x0000000b00087306 */ /* 0x000eee0000209400 */
[----:B------:R-:W4:Y:S08]  /*0cf0*/  @P5 LDC.64 R58, c[0x0][0x228] ;  /* 0x00008a00ff3a5b82 */ /* 0x000f300000000a00 */
[----:B------:R-:W4:Y:S01]  /*0d00*/  @P4 LDC.64 R56, c[0x0][0x230] ;  /* 0x00008c00ff384b82 */ /* 0x000f220000000a00 */
[----:B---3--:R-:W3:Y:S07]  /*0d10*/  MUFU.RCP R8, R8 ;  /* 0x0000000800087308 */ /* 0x008eee0000001000 */
[----:B------:R-:W4:Y:S01]  /*0d20*/  @P4 LDC.64 R54, c[0x0][0x228] ;  /* 0x00008a00ff364b82 */ /* 0x000f220000000a00 */
[----:B------:R-:W-:-:S07]  /*0d30*/  SHF.R.S32.HI R15, RZ, 0x1f, R136 ;  /* 0x0000001fff0f7819 */ /* 0x000fce0000011488 */
        /* <DEDUP_REMOVED lines=22> */
[----:B------:R-:W-:-:S11]  /*0ea0*/  IADD3 R11, R2, 0x80, RZ ;  /* 0x00000080020b7810 */ /* 0x000fd60007ffe0ff */
        /* <DEDUP_REMOVED lines=44> */
[----:B0-----:R-:W-:Y:S02]  /*1170*/  @P1 IADD3 R38, P0, R41, R38, RZ ;  /* 0x0000002629261210 */ /* 0x001fe40007f1e0ff */
[----:B------:R-:W-:Y:S02]  /*1180*/  @P6 MOV R7, R71 ;  /* 0x0000004700076202 */ /* 0x000fe40000000f00 */
[----:B------:R-:W-:-:S02]  /*1190*/  @P1 IADD3.X R39, R6, R39, RZ, P0, !PT ;  /* 0x0000002706271210 */ /* 0x000fc400007fe4ff */
[----:B--2---:R-:W-:-:S04]  /*11a0*/  @P1 IADD3 R40, P0, R41, R8, RZ ;  /* 0x0000000829281210 */ /* 0x004fc80007f1e0ff */
        /* <DEDUP_REMOVED lines=12> */
[----:B----4-:R-:W-:Y:S02]  /*1270*/  @P6 IADD3 R68, P0, R21, R68, RZ ;  /* 0x0000004415446210 */ /* 0x010fe40007f1e0ff */
[----:B------:R-:W-:Y:S02]  /*1280*/  @P1 MOV R7, R71 ;  /* 0x0000004700071202 */ /* 0x000fe40000000f00 */
[----:B------:R-:W-:-:S02]  /*1290*/  @P6 IADD3.X R69, R6, R69, RZ, P0, !PT ;  /* 0x0000004506456210 */ /* 0x000fc400007fe4ff */
[----:B0-----:R-:W-:-:S04]  /*12a0*/  @P6 IADD3 R20, P0, R21, R8, RZ ;  /* 0x0000000815146210 */ /* 0x001fc80007f1e0ff */
[----:B------:R-:W-:Y:S02]  /*12b0*/  @P6 IADD3.X R21, R6, R9, RZ, P0, !PT ;  /* 0x0000000906156210 */ /* 0x000fe400007fe4ff */
[----:B------:R-:W0:Y:S01]  /*12c0*/  @P1 LDC.64 R8, c[0x0][0x288] ;  /* 0x0000a200ff081b82 */ /* 0x000e220000000a00 */
[----:B------:R-:W-:-:S13]  /*12d0*/  LOP3.LUT P6, RZ, R4, 0x8, RZ, 0xc0, !PT ;  /* 0x0000000804ff7812 */ /* 0x000fda00078cc0ff */
[----:B------:R-:W4:Y:S01]  /*12e0*/  @P6 LDC.64 R26, c[0x0][0x230] ;  /* 0x00008c00ff1a6b82 */ /* 0x000f220000000a00 */
        /* <DEDUP_REMOVED lines=57> */
[----:B------:R-:W-:Y:S02]  /*1680*/  SHF.R.S32.HI R7, RZ, 0x1f, R11 ;  /* 0x0000001fff077819 */ /* 0x000fe4000001140b */
[----:B------:R-:W-:-:S02]  /*1690*/  @P6 IADD3.X R31, R6, R31, RZ, P0, !PT ;  /* 0x0000001f061f6210 */ /* 0x000fc400007fe4ff */
[----:B0-----:R-:W-:-:S04]  /*16a0*/  @P6 IADD3 R124, P0, R125, R8, RZ ;  /* 0x000000087d7c6210 */ /* 0x001fc80007f1e0ff */
[----:B------:R-:W-:Y:S02]  /*16b0*/  @P6 IADD3.X R125, R6, R9, RZ, P0, !PT ;  /* 0x00000009067d6210 */ /* 0x000fe400007fe4ff */
[----:B------:R-:W0:Y:S01]  /*16c0*/  @P1 LDC.64 R8, c[0x0][0x288] ;  /* 0x0000a200ff081b82 */ /* 0x000e220000000a00 */
[----:B------:R-:W-:-:S13]  /*16d0*/  LOP3.LUT P6, RZ, R4, 0x20000, RZ, 0xc0, !PT ;  /* 0x0002000004ff7812 */ /* 0x000fda00078cc0ff */
[----:B------:R-:W4:Y:S01]  /*16e0*/  @P6 LDC.64 R34, c[0x0][0x230] ;  /* 0x00008c00ff226b82 */ /* 0x000f220000000a00 */
        /* <DEDUP_REMOVED lines=63> */
[----:B----4-:R-:W-:-:S04]  /*1ae0*/  @P6 IADD3 R80, P0, R105, R80, RZ ;  /* 0x0000005069506210 */ /* 0x010fc80007f1e0ff */
[----:B------:R-:W-:Y:S02]  /*1af0*/  @P6 IADD3.X R81, R6, R81, RZ, P0, !PT ;  /* 0x0000005106516210 */ /* 0x000fe400007fe4ff */
[----:B0-----:R-:W-:-:S04]  /*1b00*/  @P6 IADD3 R104, P0, R105, R8, RZ ;  /* 0x0000000869686210 */ /* 0x001fc80007f1e0ff */
[----:B------:R-:W-:Y:S02]  /*1b10*/  @P6 IADD3.X R105, R6, R9, RZ, P0, !PT ;  /* 0x0000000906696210 */ /* 0x000fe400007fe4ff */
[----:B------:R-:W0:Y:S01]  /*1b20*/  @P1 LDC.64 R6, c[0x0][0x288] ;  /* 0x0000a200ff061b82 */ /* 0x000e220000000a00 */
[----:B------:R-:W-:Y:S02]  /*1b30*/  SHF.R.S32.HI R9, RZ, 0x1f, R13 ;  /* 0x0000001fff097819 */ /* 0x000fe4000001140d */
[----:B------:R-:W-:-:S13]  /*1b40*/  LOP3.LUT P6, RZ, R4, 0x2000, RZ, 0xc0, !PT ;  /* 0x0000200004ff7812 */ /* 0x000fda00078cc0ff */
[----:B------:R-:W4:Y:S01]  /*1b50*/  @P6 LDC.64 R84, c[0x0][0x230] ;  /* 0x00008c00ff546b82 */ /* 0x000f220000000a00 */
[----:B0-----:R-:W-:Y:S01]  /*1b60*/  @P1 IMAD R8, R9, R6, RZ ;  /* 0x0000000609081224 */ /* 0x001fe200078e02ff */
[----:B------:R-:W-:-:S06]  /*1b70*/  @P1 MOV R9, R71 ;  /* 0x0000004700091202 */ /* 0x000fcc0000000f00 */
[----:B------:R-:W0:Y:S01]  /*1b80*/  @P6 LDC.64 R100, c[0x0][0x228] ;  /* 0x00008a00ff646b82 */ /* 0x000e220000000a00 */
[----:B------:R-:W-:Y:S01]  /*1b90*/  @P1 IMAD R11, R13, R7, R8 ;  /* 0x000000070d0b1224 */ /* 0x000fe200078e0208 */
[----:B------:R-:W-:-:S05]  /*1ba0*/  @P1 MOV R8, R72 ;  /* 0x0000004800081202 */ /* 0x000fca0000000f00 */
[----:B------:R-:W-:Y:S01]  /*1bb0*/  @P1 IMAD.WIDE.U32 R6, R13, R6, R8 ;  /* 0x000000060d061225 */ /* 0x000fe200078e0008 */
[----:B------:R-:W-:Y:S01]  /*1bc0*/  IADD3 R13, R2, 0xd0, RZ ;  /* 0x000000d0020d7810 */ /* 0x000fe20007ffe0ff */
[----:B------:R-:W3:Y:S03]  /*1bd0*/  @P1 LDC.64 R8, c[0x0][0x228] ;  /* 0x00008a00ff081b82 */ /* 0x000ee60000000a00 */
[----:B------:R-:W-:Y:S02]  /*1be0*/  @P1 IADD3 R7, R7, R11, RZ ;  /* 0x0000000b07071210 */ /* 0x000fe40007ffe0ff */
[C---:B------:R-:W-:Y:S02]  /*1bf0*/  @P1 SHF.L.U32 R103, R6.reuse, 0x1, RZ ;  /* 0x0000000106671819 */ /* 0x040fe400000006ff */
[----:B------:R-:W-:Y:S02]  /*1c00*/  @P1 SHF.L.U64.HI R6, R6, 0x1, R7 ;  /* 0x0000000106061819 */ /* 0x000fe40000010207 */
[----:B--2---:R-:W-:-:S04]  /*1c10*/  @P1 IADD3 R82, P0, R103, R82, RZ ;  /* 0x0000005267521210 */ /* 0x004fc80007f1e0ff */
[----:B------:R-:W-:Y:S02]  /*1c20*/  @P1 IADD3.X R83, R6, R83, RZ, P0, !PT ;  /* 0x0000005306531210 */ /* 0x000fe400007fe4ff */
[----:B---3--:R-:W-:-:S04]  /*1c30*/  @P1 IADD3 R102, P0, R103, R8, RZ ;  /* 0x0000000867661210 */ /* 0x008fc80007f1e0ff */
[----:B------:R-:W-:Y:S02]  /*1c40*/  @P1 IADD3.X R103, R6, R9, RZ, P0, !PT ;  /* 0x0000000906671210 */ /* 0x000fe400007fe4ff */
[----:B------:R-:W2:Y:S01]  /*1c50*/  @P6 LDC.64 R6, c[0x0][0x288] ;  /* 0x0000a200ff066b82 */ /* 0x000ea20000000a00 */
[----:B------:R-:W-:Y:S02]  /*1c60*/  SHF.R.S32.HI R9, RZ, 0x1f, R13 ;  /* 0x0000001fff097819 */ /* 0x000fe4000001140d */
[----:B------:R-:W-:-:S13]  /*1c70*/  LOP3.LUT P1, RZ, R4, 0x1000, RZ, 0xc0, !PT ;  /* 0x0000100004ff7812 */ /* 0x000fda000782c0ff */
[----:B------:R-:W3:Y:S01]  /*1c80*/  @P1 LDC.64 R86, c[0x0][0x230] ;  /* 0x00008c00ff561b82 */ /* 0x000ee20000000a00 */
        /* <DEDUP_REMOVED lines=9> */
[----:B----4-:R-:W-:Y:S02]  /*1d20*/  @P6 IADD3 R84, P0, R7, R84, RZ ;  /* 0x0000005407546210 */ /* 0x010fe40007f1e0ff */
[----:B------:R-:W-:Y:S02]  /*1d30*/  IADD3 R11, R2, 0xe0, RZ ;  /* 0x000000e0020b7810 */ /* 0x000fe40007ffe0ff */
[----:B------:R-:W-:-:S02]  /*1d40*/  @P6 IADD3.X R85, R6, R85, RZ, P0, !PT ;  /* 0x0000005506556210 */ /* 0x000fc400007fe4ff */
[----:B0-----:R-:W-:Y:S02]  /*1d50*/  @P6 IADD3 R100, P0, R7, R100, RZ ;  /* 0x0000006407646210 */ /* 0x001fe40007f1e0ff */
[----:B------:R-:W-:Y:S02]  /*1d60*/  SHF.R.S32.HI R9, RZ, 0x1f, R11 ;  /* 0x0000001fff097819 */ /* 0x000fe4000001140b */
[----:B------:R-:W-:Y:S02]  /*1d70*/  @P6 IADD3.X R101, R6, R101, RZ, P0, !PT ;  /* 0x0000006506656210 */ /* 0x000fe400007fe4ff */
[----:B------:R-:W0:Y:S01]  /*1d80*/  @P1 LDC.64 R6, c[0x0][0x288] ;  /* 0x0000a200ff061b82 */ /* 0x000e220000000a00 */
[----:B------:R-:W-:-:S13]  /*1d90*/  LOP3.LUT P6, RZ, R4, 0x800, RZ, 0xc0, !PT ;  /* 0x0000080004ff7812 */ /* 0x000fda00078cc0ff */
[----:B------:R-:W4:Y:S08]  /*1da0*/  @P6 LDC.64 R88, c[0x0][0x230] ;  /* 0x00008c00ff586b82 */ /* 0x000f300000000a00 */
        /* <DEDUP_REMOVED lines=31> */
[----:B-1----:R-:W-:Y:S02]  /*1fa0*/  @P6 IADD3 R96, P0, R7, R96, RZ ;  /* 0x0000006007606210 */ /* 0x002fe40007f1e0ff */
        /* <DEDUP_REMOVED lines=54> */
[----:B0-----:R-:W-:Y:S02]  /*2310*/  @P1 IADD3 R66, P0, R7, R66, RZ ;  /* 0x0000004207421210 */ /* 0x001fe40007f1e0ff */
[----:B------:R-:W0:Y:S02]  /*2320*/  @P6 LDC.64 R6, c[0x0][0x288] ;  /* 0x0000a200ff066b82 */ /* 0x000e240000000a00 */
[----:B------:R-:W-:Y:S02]  /*2330*/  @P1 IADD3.X R67, R8, R67, RZ, P0, !PT ;  /* 0x0000004308431210 */ /* 0x000fe400007fe4ff */
[----:B------:R-:W-:Y:S02]  /*2340*/  ISETP.NE.AND P1, PT, R5, RZ, PT ;  /* 0x000000ff0500720c */ /* 0x000fe40003f25270 */
[----:B------:R-:W-:Y:S02]  /*2350*/  SHF.R.S32.HI R5, RZ, 0x1f, R132 ;  /* 0x0000001fff057819 */ /* 0x000fe40000011484 */
[----:B------:R-:W-:-:S09]  /*2360*/  @P6 MOV R8, R72 ;  /* 0x0000004800086202 */ /* 0x000fd20000000f00 */
[----:B------:R-:W2:Y:S01]  /*2370*/  @P1 LDC.64 R44, c[0x0][0x230] ;  /* 0x00008c00ff2c1b82 */ /* 0x000ea20000000a00 */
[-C--:B0-----:R-:W-:Y:S02]  /*2380*/  @P6 IMAD R5, R5, R6.reuse, RZ ;  /* 0x0000000605056224 */ /* 0x081fe400078e02ff */
[----:B------:R-:W-:-:S04]  /*2390*/  @P6 IMAD.WIDE.U32 R8, R132, R6, R8 ;  /* 0x0000000684086225 */ /* 0x000fc800078e0008 */
[----:B------:R-:W-:Y:S01]  /*23a0*/  @P6 IMAD R7, R132, R7, R5 ;  /* 0x0000000784076224 */ /* 0x000fe200078e0205 */
[----:B------:R-:W-:-:S04]  /*23b0*/  @P6 SHF.L.U32 R5, R8, 0x1, RZ ;  /* 0x0000000108056819 */ /* 0x000fc800000006ff */
[----:B------:R-:W-:Y:S02]  /*23c0*/  @P6 IADD3 R7, R9, R7, RZ ;  /* 0x0000000709076210 */ /* 0x000fe40007ffe0ff */
[C---:B---3--:R-:W-:Y:S02]  /*23d0*/  @P6 IADD3 R64, P0, R5.reuse, R64, RZ ;  /* 0x0000004005406210 */ /* 0x048fe40007f1e0ff */
[----:B------:R-:W-:Y:S02]  /*23e0*/  @P6 SHF.L.U64.HI R8, R8, 0x1, R7 ;  /* 0x0000000108086819 */ /* 0x000fe40000010207 */
[----:B------:R-:W0:Y:S01]  /*23f0*/  @P5 LDC.64 R6, c[0x0][0x288] ;  /* 0x0000a200ff065b82 */ /* 0x000e220000000a00 */
[----:B------:R-:W-:Y:S02]  /*2400*/  @P5 MOV R9, R71 ;  /* 0x0000004700095202 */ /* 0x000fe40000000f00 */
[----:B------:R-:W-:Y:S02]  /*2410*/  @P6 IADD3.X R65, R8, R65, RZ, P0, !PT ;  /* 0x0000004108416210 */ /* 0x000fe400007fe4ff */
[----:B-1----:R-:W-:-:S04]  /*2420*/  @P6 IADD3 R62, P0, R5, R62, RZ ;  /* 0x0000003e053e6210 */ /* 0x002fc80007f1e0ff */
[----:B------:R-:W-:Y:S01]  /*2430*/  @P6 IADD3.X R63, R8, R63, RZ, P0, !PT ;  /* 0x0000003f083f6210 */ /* 0x000fe200007fe4ff */
        /* <DEDUP_REMOVED lines=8> */
[----:B------:R-:W-:Y:S02]  /*24c0*/  @P5 IADD3 R60, P0, R5, R60, RZ ;  /* 0x0000003c053c5210 */ /* 0x000fe40007f1e0ff */
[----:B------:R-:W-:Y:S02]  /*24d0*/  @P4 MOV R9, R71 ;  /* 0x0000004700094202 */ /* 0x000fe40000000f00 */
[----:B------:R-:W-:-:S02]  /*24e0*/  @P5 IADD3.X R61, R8, R61, RZ, P0, !PT ;  /* 0x0000003d083d5210 */ /* 0x000fc400007fe4ff */
[----:B------:R-:W-:-:S04]  /*24f0*/  @P5 IADD3 R58, P0, R5, R58, RZ ;  /* 0x0000003a053a5210 */ /* 0x000fc80007f1e0ff */
[----:B------:R-:W-:Y:S02]  /*2500*/  @P5 IADD3.X R59, R8, R59, RZ, P0, !PT ;  /* 0x0000003b083b5210 */ /* 0x000fe400007fe4ff */
[----:B------:R-:W-:Y:S02]  /*2510*/  @P4 MOV R8, R72 ;  /* 0x0000004800084202 */ /* 0x000fe40000000f00 */
[C---:B------:R-:W-:Y:S02]  /*2520*/  LOP3.LUT P5, RZ, R4.reuse, 0x100000, RZ, 0xc0, !PT ;  /* 0x0010000004ff7812 */ /* 0x040fe400078ac0ff */
[----:B------:R-:W-:-:S04]  /*2530*/  LOP3.LUT R4, R4, 0xff7fffff, RZ, 0xc0, !PT ;  /* 0xff7fffff04047812 */ /* 0x000fc800078ec0ff */
[----:B------:R-:W-:Y:S01]  /*2540*/  @P4 LOP3.LUT R4, R4, 0x800000, RZ, 0xfc, !PT ;  /* 0x0080000004044812 */ /* 0x000fe200078efcff */
[-C--:B0-----:R-:W-:Y:S02]  /*2550*/  @P4 IMAD R5, R154, R6.reuse, RZ ;  /* 0x000000069a054224 */ /* 0x081fe400078e02ff */
[----:B------:R-:W-:-:S04]  /*2560*/  @P4 IMAD.WIDE.U32 R8, R142, R6, R8 ;  /* 0x000000068e084225 */ /* 0x000fc800078e0008 */
[----:B------:R-:W-:Y:S01]  /*2570*/  @P4 IMAD R7, R142, R7, R5 ;  /* 0x000000078e074224 */ /* 0x000fe200078e0205 */
[----:B------:R-:W-:-:S04]  /*2580*/  @P4 SHF.L.U32 R5, R8, 0x1, RZ ;  /* 0x0000000108054819 */ /* 0x000fc800000006ff */
[----:B------:R-:W-:Y:S02]  /*2590*/  @P4 IADD3 R7, R9, R7, RZ ;  /* 0x0000000709074210 */ /* 0x000fe40007ffe0ff */
[----:B------:R-:W-:Y:S02]  /*25a0*/  @P4 IADD3 R56, P0, R5, R56, RZ ;  /* 0x0000003805384210 */ /* 0x000fe40007f1e0ff */
[----:B------:R-:W-:Y:S01]  /*25b0*/  @P4 SHF.L.U64.HI R8, R8, 0x1, R7 ;  /* 0x0000000108084819 */ /* 0x000fe20000010207 */
[----:B------:R-:W-:-:S03]  /*25c0*/  IMAD.WIDE.U32 R6, R0, -0x55555555, RZ ;  /* 0xaaaaaaab00067825 */ /* 0x000fc600078e00ff */
[C---:B------:R-:W-:Y:S02]  /*25d0*/  @P4 IADD3.X R57, R8.reuse, R57, RZ, P0, !PT ;  /* 0x0000003908394210 */ /* 0x040fe400007fe4ff */
[----:B------:R-:W-:Y:S02]  /*25e0*/  @P4 IADD3 R54, P0, R5, R54, RZ ;  /* 0x0000003605364210 */ /* 0x000fe40007f1e0ff */
[----:B------:R-:W0:Y:S01]  /*25f0*/  LDC R5, c[0x0][0x2ac] ;  /* 0x0000ab00ff057b82 */ /* 0x000e220000000800 */
[----:B------:R-:W-:Y:S02]  /*2600*/  SHF.R.U32.HI R6, RZ, 0x4, R7 ;  /* 0x00000004ff067819 */ /* 0x000fe40000011607 */
[----:B------:R-:W-:Y:S02]  /*2610*/  @P4 IADD3.X R55, R8, R55, RZ, P0, !PT ;  /* 0x0000003708374210 */ /* 0x000fe400007fe4ff */
[----:B------:R-:W-:Y:S01]  /*2620*/  LOP3.LUT P4, RZ, R4, 0x20, RZ, 0xc0, !PT ;  /* 0x0000002004ff7812 */ /* 0x000fe2000788c0ff */
[----:B0-----:R-:W-:-:S05]  /*2630*/  IMAD R114, R5, UR7, R6 ;  /* 0x0000000705727c24 */ /* 0x001fca000f8e0206 */
[----:B------:R-:W-:-:S04]  /*2640*/  IADD3 R5, R114, 0x190, RZ ;  /* 0x0000019072057810 */ /* 0x000fc80007ffe0ff */
[----:B------:R-:W-:Y:S02]  /*2650*/  SHF.R.S32.HI R6, RZ, 0x1f, R5 ;  /* 0x0000001fff067819 */ /* 0x000fe40000011405 */
[----:B------:R-:W-:-:S04]  /*2660*/  ISETP.GE.U32.AND P0, PT, R5, UR12, PT ;  /* 0x0000000c05007c0c */ /* 0x000fc8000bf06070 */
[----:B------:R-:W-:-:S04]  /*2670*/  ISETP.GE.AND.EX P0, PT, R6, UR13, PT, P0 ;  /* 0x0000000d06007c0c */ /* 0x000fc8000bf06300 */
[----:B------:R-:W-:-:S13]  /*2680*/  ISETP.LT.U32.AND P0, PT, R0, 0x180, !P0 ;  /* 0x000001800000780c */ /* 0x000fda0004701070 */
[----:B------:R-:W0:Y:S01]  /*2690*/  @P0 LDC.64 R6, c[0x0][0x288] ;  /* 0x0000a200ff060b82 */ /* 0x000e220000000a00 */
[----:B------:R-:W-:Y:S02]  /*26a0*/  @P0 MOV R10, R72 ;  /* 0x00000048000a0202 */ /* 0x000fe40000000f00 */
[----:B------:R-:W-:-:S05]  /*26b0*/  @P0 MOV R11, R71 ;  /* 0x00000047000b0202 */ /* 0x000fca0000000f00 */
[----:B------:R-:W1:Y:S01]  /*26c0*/  @P0 LDC.64 R8, c[0x0][0x230] ;  /* 0x00008c00ff080b82 */ /* 0x000e620000000a00 */
[-C--:B0-----:R-:W-:Y:S02]  /*26d0*/  @P0 IMAD R5, R14, R6.reuse, RZ ;  /* 0x000000060e050224 */ /* 0x081fe400078e02ff */
[----:B------:R-:W-:-:S04]  /*26e0*/  @P0 IMAD.WIDE.U32 R10, R138, R6, R10 ;  /* 0x000000068a0a0225 */ /* 0x000fc800078e000a */
[----:B------:R-:W-:Y:S01]  /*26f0*/  @P0 IMAD R7, R138, R7, R5 ;  /* 0x000000078a070224 */ /* 0x000fe200078e0205 */
[----:B------:R-:W-:-:S04]  /*2700*/  @P0 SHF.L.U32 R5, R10, 0x1, RZ ;  /* 0x000000010a050819 */ /* 0x000fc800000006ff */
[----:B------:R-:W-:Y:S02]  /*2710*/  @P0 IADD3 R7, R11, R7, RZ ;  /* 0x000000070b070210 */ /* 0x000fe40007ffe0ff */
[----:B-1----:R-:W-:Y:S02]  /*2720*/  @P0 IADD3 R8, P6, R5, R8, RZ ;  /* 0x0000000805080210 */ /* 0x002fe40007fde0ff */
[----:B------:R-:W-:Y:S02]  /*2730*/  @P0 SHF.L.U64.HI R6, R10, 0x1, R7 ;  /* 0x000000010a060819 */ /* 0x000fe40000010207 */
[----:B------:R-:W0:Y:S02]  /*2740*/  @P0 LDC.64 R10, c[0x0][0x228] ;  /* 0x00008a00ff0a0b82 */ /* 0x000e240000000a00 */
[----:B------:R-:W-:Y:S02]  /*2750*/  @P0 IADD3.X R9, R6, R9, RZ, P6, !PT ;  /* 0x0000000906090210 */ /* 0x000fe400037fe4ff */
[----:B------:R-:W-:-:S04]  /*2760*/  IADD3 R7, R114, 0x1a0, RZ ;  /* 0x000001a072077810 */ /* 0x000fc80007ffe0ff */
[----:B------:R-:W-:Y:S02]  /*2770*/  SHF.R.S32.HI R12, RZ, 0x1f, R7 ;  /* 0x0000001fff0c7819 */ /* 0x000fe40000011407 */
[----:B0-----:R-:W-:Y:S02]  /*2780*/  @P0 IADD3 R10, P6, R5, R10, RZ ;  /* 0x0000000a050a0210 */ /* 0x001fe40007fde0ff */
[----:B------:R-:W-:Y:S02]  /*2790*/  MOV R5, RZ ;  /* 0x000000ff00057202 */ /* 0x000fe40000000f00 */
[----:B------:R-:W-:Y:S02]  /*27a0*/  @P0 IADD3.X R11, R6, R11, RZ, P6, !PT ;  /* 0x0000000b060b0210 */ /* 0x000fe400037fe4ff */
[----:B------:R-:W-:Y:S02]  /*27b0*/  MOV R6, RZ ;  /* 0x000000ff00067202 */ /* 0x000fe40000000f00 */
[----:B------:R0:W5:Y:S04]  /*27c0*/  @P0 LDG.E R5, desc[UR8][R8.64] ;  /* 0x0000000808050981 */ /* 0x000168000c1e1900 */
[----:B------:R1:W5:Y:S01]  /*27d0*/  @P0 LDG.E R6, desc[UR8][R10.64] ;  /* 0x000000080a060981 */ /* 0x000362000c1e1900 */
[----:B------:R-:W-:-:S02]  /*27e0*/  ISETP.GE.U32.AND P0, PT, R7, UR12, PT ;  /* 0x0000000c07007c0c */ /* 0x000fc4000bf06070 */
[----:B------:R-:W-:Y:S02]  /*27f0*/  SHF.R.S32.HI R14, RZ, 0x1f, R137 ;  /* 0x0000001fff0e7819 */ /* 0x000fe40000011489 */
        /* <DEDUP_REMOVED lines=29> */
[----:B0-----:R-:W-:Y:S01]  /*29d0*/  @P0 IMAD R9, R15, R10, RZ ;  /* 0x0000000a0f090224 */ /* 0x001fe200078e02ff */
[----:B------:R-:W-:-:S03]  /*29e0*/  @P0 MOV R15, R71 ;  /* 0x00000047000f0202 */ /* 0x000fc60000000f00 */
[C---:B------:R-:W-:Y:S02]  /*29f0*/  @P0 IMAD R9, R136.reuse, R11, R9 ;  /* 0x0000000b88090224 */ /* 0x040fe400078e0209 */
        /* <DEDUP_REMOVED lines=33> */
[----:B------:R-:W-:Y:S02]  /*2c10*/  @P0 IADD3.X R17, R12, R17, RZ, P6, !PT ;  /* 0x000000110c110210 */ /* 0x000fe400037fe4ff */
[----:B------:R-:W-:Y:S02]  /*2c20*/  MOV R12, RZ ;  /* 0x000000ff000c7202 */ /* 0x000fe40000000f00 */
[----:B------:R0:W5:Y:S04]  /*2c30*/  @P0 LDG.E R11, desc[UR8][R14.64] ;  /* 0x000000080e0b0981 */ /* 0x000168000c1e1900 */
[----:B------:R1:W5:Y:S01]  /*2c40*/  @P0 LDG.E R12, desc[UR8][R16.64] ;  /* 0x00000008100c0981 */ /* 0x000362000c1e1900 */
[----:B------:R-:W-:-:S04]  /*2c50*/  LOP3.LUT R4, R4, 0xfeffffff, RZ, 0xc0, !PT ;  /* 0xfeffffff04047812 */ /* 0x000fc800078ec0ff */
[----:B------:R-:W-:Y:S01]  /*2c60*/  @P3 LOP3.LUT R4, R4, 0x1000000, RZ, 0xfc, !PT ;  /* 0x0100000004043812 */ /* 0x000fe200078efcff */
[----:B0-----:R-:W0:Y:S01]  /*2c70*/  @P3 LDC.64 R14, c[0x0][0x288] ;  /* 0x0000a200ff0e3b82 */ /* 0x001e220000000a00 */
[----:B-1----:R-:W-:Y:S02]  /*2c80*/  @P3 MOV R16, R72 ;  /* 0x0000004800103202 */ /* 0x002fe40000000f00 */
[----:B------:R-:W-:Y:S01]  /*2c90*/  @P3 MOV R17, R71 ;  /* 0x0000004700113202 */ /* 0x000fe20000000f00 */
        /* <DEDUP_REMOVED lines=9> */
[C---:B------:R-:W-:Y:S02]  /*2d30*/  @P3 IADD3.X R53, R36.reuse, R53, RZ, P0, !PT ;  /* 0x0000003524353210 */ /* 0x040fe400007fe4ff */
[----:B------:R-:W-:Y:S02]  /*2d40*/  @P3 IADD3 R50, P0, R13, R50, RZ ;  /* 0x000000320d323210 */ /* 0x000fe40007f1e0ff */
[----:B------:R-:W-:Y:S02]  /*2d50*/  @P2 MOV R17, R71 ;  /* 0x0000004700112202 */ /* 0x000fe40000000f00 */
[----:B------:R-:W-:Y:S02]  /*2d60*/  @P3 IADD3.X R51, R36, R51, RZ, P0, !PT ;  /* 0x0000003324333210 */ /* 0x000fe400007fe4ff */
[----:B------:R-:W1:Y:S01]  /*2d70*/  @P1 LDC.64 R36, c[0x0][0x228] ;  /* 0x00008a00ff241b82 */ /* 0x000e620000000a00 */
[C---:B------:R-:W-:Y:S02]  /*2d80*/  LOP3.LUT P3, RZ, R4.reuse, 0x80000, RZ, 0xc0, !PT ;  /* 0x0008000004ff7812 */ /* 0x040fe4000786c0ff */
[----:B------:R-:W-:Y:S01]  /*2d90*/  LOP3.LUT R4, R4, 0xfdffffff, RZ, 0xc0, !PT ;  /* 0xfdffffff04047812 */ /* 0x000fe200078ec0ff */
[----:B0-----:R-:W-:-:S02]  /*2da0*/  @P2 IMAD R13, R152, R14, RZ ;  /* 0x0000000e980d2224 */ /* 0x001fc400078e02ff */
[----:B------:R-:W-:Y:S01]  /*2db0*/  @P2 IMAD.WIDE.U32 R16, R140, R14, R16 ;  /* 0x0000000e8c102225 */ /* 0x000fe200078e0010 */
[----:B------:R-:W-:-:S03]  /*2dc0*/  @P2 LOP3.LUT R4, R4, 0x2000000, RZ, 0xfc, !PT ;  /* 0x0200000004042812 */ /* 0x000fc600078efcff */
[----:B------:R-:W-:Y:S01]  /*2dd0*/  @P2 IMAD R15, R140, R15, R13 ;  /* 0x0000000f8c0f2224 */ /* 0x000fe200078e020d */
[----:B------:R-:W-:-:S04]  /*2de0*/  @P2 SHF.L.U32 R13, R16, 0x1, RZ ;  /* 0x00000001100d2819 */ /* 0x000fc800000006ff */
[----:B------:R-:W-:Y:S02]  /*2df0*/  @P2 IADD3 R15, R17, R15, RZ ;  /* 0x0000000f110f2210 */ /* 0x000fe40007ffe0ff */
[C---:B------:R-:W-:Y:S02]  /*2e00*/  @P2 IADD3 R48, P0, R13.reuse, R48, RZ ;  /* 0x000000300d302210 */ /* 0x040fe40007f1e0ff */
[----:B------:R-:W-:Y:S02]  /*2e10*/  @P2 SHF.L.U64.HI R16, R16, 0x1, R15 ;  /* 0x0000000110102819 */ /* 0x000fe4000001020f */
[----:B------:R-:W0:Y:S01]  /*2e20*/  @P1 LDC.64 R14, c[0x0][0x288] ;  /* 0x0000a200ff0e1b82 */ /* 0x000e220000000a00 */
[----:B------:R-:W-:Y:S02]  /*2e30*/  @P1 MOV R17, R71 ;  /* 0x0000004700111202 */ /* 0x000fe40000000f00 */
[----:B------:R-:W-:Y:S02]  /*2e40*/  @P2 IADD3.X R49, R16, R49, RZ, P0, !PT ;  /* 0x0000003110312210 */ /* 0x000fe400007fe4ff */
[----:B------:R-:W-:-:S04]  /*2e50*/  @P2 IADD3 R46, P0, R13, R46, RZ ;  /* 0x0000002e0d2e2210 */ /* 0x000fc80007f1e0ff */
[----:B------:R-:W-:Y:S02]  /*2e60*/  @P2 IADD3.X R47, R16, R47, RZ, P0, !PT ;  /* 0x0000002f102f2210 */ /* 0x000fe400007fe4ff */
[C---:B------:R-:W-:Y:S02]  /*2e70*/  LOP3.LUT P2, RZ, R4.reuse, 0x40, RZ, 0xc0, !PT ;  /* 0x0000004004ff7812 */ /* 0x040fe4000784c0ff */
[----:B------:R-:W-:-:S04]  /*2e80*/  LOP3.LUT R4, R4, 0xfbffffff, RZ, 0xc0, !PT ;  /* 0xfbffffff04047812 */ /* 0x000fc800078ec0ff */
[----:B------:R-:W-:Y:S01]  /*2e90*/  @P1 LOP3.LUT R4, R4, 0x4000000, RZ, 0xfc, !PT ;  /* 0x0400000004041812 */ /* 0x000fe200078efcff */
        /* <DEDUP_REMOVED lines=17> */
[----:B------:R-:W-:Y:S02]  /*2fb0*/  @P0 MOV R16, R72 ;  /* 0x0000004800100202 */ /* 0x000fe40000000f00 */
[----:B------:R-:W-:Y:S01]  /*2fc0*/  @P0 MOV R17, R71 ;  /* 0x0000004700110202 */ /* 0x000fe20000000f00 */
[-C--:B0-----:R-:W-:Y:S02]  /*2fd0*/  @P0 IMAD R13, R164, R14.reuse, RZ ;  /* 0x0000000ea40d0224 */ /* 0x081fe400078e02ff */
[----:B------:R-:W-:-:S04]  /*2fe0*/  @P0 IMAD.WIDE.U32 R16, R134, R14, R16 ;  /* 0x0000000e86100225 */ /* 0x000fc800078e0010 */
[----:B------:R-:W-:Y:S01]  /*2ff0*/  @P0 IMAD R15, R134, R15, R13 ;  /* 0x0000000f860f0224 */ /* 0x000fe200078e020d */
[----:B------:R-:W-:Y:S02]  /*3000*/  @P0 SHF.L.U32 R116, R16, 0x1, RZ ;  /* 0x0000000110740819 */ /* 0x000fe400000006ff */
[----:B------:R-:W-:Y:S02]  /*3010*/  MOV R13, RZ ;  /* 0x000000ff000d7202 */ /* 0x000fe40000000f00 */
[----:B------:R-:W-:-:S04]  /*3020*/  @P0 IADD3 R15, R17, R15, RZ ;  /* 0x0000000f110f0210 */ /* 0x000fc80007ffe0ff */
[----:B------:R-:W-:Y:S02]  /*3030*/  @P0 SHF.L.U64.HI R115, R16, 0x1, R15 ;  /* 0x0000000110730819 */ /* 0x000fe4000001020f */
[----:B------:R-:W0:Y:S08]  /*3040*/  @P0 LDC.64 R14, c[0x0][0x230] ;  /* 0x00008c00ff0e0b82 */ /* 0x000e300000000a00 */
[----:B------:R-:W1:Y:S01]  /*3050*/  @P0 LDC.64 R16, c[0x0][0x228] ;  /* 0x00008a00ff100b82 */ /* 0x000e620000000a00 */
[----:B------:R-:W-:-:S02]  /*3060*/  IADD3 R114, R114, 0x1e0, RZ ;  /* 0x000001e072727810 */ /* 0x000fc40007ffe0ff */
[----:B0-----:R-:W-:-:S04]  /*3070*/  @P0 IADD3 R14, P6, R116, R14, RZ ;  /* 0x0000000e740e0210 */ /* 0x001fc80007fde0ff */
[----:B------:R-:W-:Y:S02]  /*3080*/  @P0 IADD3.X R15, R115, R15, RZ, P6, !PT ;  /* 0x0000000f730f0210 */ /* 0x000fe400037fe4ff */
[----:B-1----:R-:W-:-:S03]  /*3090*/  @P0 IADD3 R16, P6, R116, R16, RZ ;  /* 0x0000001074100210 */ /* 0x002fc60007fde0ff */
[----:B------:R0:W5:Y:S01]  /*30a0*/  @P0 LDG.E R13, desc[UR8][R14.64] ;  /* 0x000000080e0d0981 */ /* 0x000162000c1e1900 */
[----:B------:R-:W-:Y:S02]  /*30b0*/  @P0 IADD3.X R17, R115, R17, RZ, P6, !PT ;  /* 0x0000001173110210 */ /* 0x000fe400037fe4ff */
[----:B0-----:R-:W-:Y:S02]  /*30c0*/  CS2R R14, SRZ ;  /* 0x00000000000e7805 */ /* 0x001fe4000001ff00 */
[----:B------:R-:W-:-:S04]  /*30d0*/  SHF.R.S32.HI R115, RZ, 0x1f, R114 ;  /* 0x0000001fff737819 */ /* 0x000fc80000011472 */
[----:B------:R0:W5:Y:S01]  /*30e0*/  @P0 LDG.E R14, desc[UR8][R16.64] ;  /* 0x00000008100e0981 */ /* 0x000162000c1e1900 */
[----:B------:R-:W-:-:S04]  /*30f0*/  ISETP.GE.U32.AND P0, PT, R114, UR12, PT ;  /* 0x0000000c72007c0c */ /* 0x000fc8000bf06070 */
[----:B------:R-:W-:-:S04]  /*3100*/  ISETP.GE.AND.EX P0, PT, R115, UR13, PT, P0 ;  /* 0x0000000d73007c0c */ /* 0x000fc8000bf06300 */
[----:B------:R-:W-:-:S13]  /*3110*/  ISETP.LT.U32.AND P0, PT, R0, 0x180, !P0 ;  /* 0x000001800000780c */ /* 0x000fda0004701070 */
[----:B0-----:R-:W0:Y:S01]  /*3120*/  @P0 LDC.64 R16, c[0x0][0x288] ;  /* 0x0000a200ff100b82 */ /* 0x001e220000000a00 */
        /* <DEDUP_REMOVED lines=8> */
[----:B------:R-:W0:Y:S08]  /*31b0*/  @P0 LDC.64 R16, c[0x0][0x230] ;  /* 0x00008c00ff100b82 */ /* 0x000e300000000a00 */
[----:B------:R-:W1:Y:S01]  /*31c0*/  @P0 LDC.64 R114, c[0x0][0x228] ;  /* 0x00008a00ff720b82 */ /* 0x000e620000000a00 */
[----:B0-----:R-:W-:-:S04]  /*31d0*/  @P0 IADD3 R16, P6, R120, R16, RZ ;  /* 0x0000001078100210 */ /* 0x001fc80007fde0ff */
[----:B------:R-:W-:Y:S02]  /*31e0*/  @P0 IADD3.X R17, R116, R17, RZ, P6, !PT ;  /* 0x0000001174110210 */ /* 0x000fe400037fe4ff */
[----:B-1----:R-:W-:-:S03]  /*31f0*/  @P0 IADD3 R114, P6, R120, R114, RZ ;  /* 0x0000007278720210 */ /* 0x002fc60007fde0ff */
[----:B------:R0:W5:Y:S01]  /*3200*/  @P0 LDG.E R15, desc[UR8][R16.64] ;  /* 0x00000008100f0981 */ /* 0x000162000c1e1900 */
[----:B------:R-:W-:Y:S02]  /*3210*/  @P0 IADD3.X R115, R116, R115, RZ, P6, !PT ;  /* 0x0000007374730210 */ /* 0x000fe400037fe4ff */
[----:B------:R-:W-:Y:S02]  /*3220*/  MOV R116, RZ ;  /* 0x000000ff00747202 */ /* 0x000fe40000000f00 */
[----:B0-----:R-:W-:-:S04]  /*3230*/  CS2R R16, SRZ ;  /* 0x0000000000107805 */ /* 0x001fc8000001ff00 */
[----:B------:R0:W5:Y:S01]  /*3240*/  @P5 LDG.E R116, desc[UR8][R18.64] ;  /* 0x0000000812745981 */ /* 0x000162000c1e1900 */
[----:B------:R-:W-:-:S03]  /*3250*/  IADD3 R120, R2, 0x70, RZ ;  /* 0x0000007002787810 */ /* 0x000fc60007ffe0ff */
[----:B------:R-:W5:Y:S04]  /*3260*/  @P0 LDG.E R16, desc[UR8][R114.64] ;  /* 0x0000000872100981 */ /* 0x000f68000c1e1900 */
[----:B------:R-:W5:Y:S01]  /*3270*/  @P5 LDG.E R17, desc[UR8][R112.64] ;  /* 0x0000000870115981 */ /* 0x000f62000c1e1900 */
[----:B0-----:R-:W-:-:S06]  /*3280*/  MOV R18, RZ ;  /* 0x000000ff00127202 */ /* 0x001fcc0000000f00 */
[----:B------:R0:W5:Y:S02]  /*3290*/  @P2 LDG.E R18, desc[UR8][R38.64] ;  /* 0x0000000826122981 */ /* 0x000164000c1e1900 */
[----:B0-----:R-:W0:Y:S01]  /*32a0*/  @P3 LDC.64 R38, c[0x0][0x288] ;  /* 0x0000a200ff263b82 */ /* 0x001e220000000a00 */
[----:B------:R-:W-:Y:S02]  /*32b0*/  MOV R114, RZ ;  /* 0x000000ff00727202 */ /* 0x000fe40000000f00 */
[----:B------:R-:W-:-:S04]  /*32c0*/  SHF.R.S32.HI R115, RZ, 0x1f, R120 ;  /* 0x0000001fff737819 */ /* 0x000fc80000011478 */
[----:B------:R1:W5:Y:S02]  /*32d0*/  @P2 LDG.E R114, desc[UR8][R40.64] ;  /* 0x0000000828722981 */ /* 0x000364000c1e1900 */
[----:B-1----:R-:W-:Y:S02]  /*32e0*/  @P3 MOV R40, R72 ;  /* 0x0000004800283202 */ /* 0x002fe40000000f00 */
[----:B------:R-:W-:Y:S01]  /*32f0*/  @P3 MOV R41, R71 ;  /* 0x0000004700293202 */ /* 0x000fe20000000f00 */
[-C--:B0-----:R-:W-:Y:S02]  /*3300*/  @P3 IMAD R115, R115, R38.reuse, RZ ;  /* 0x0000002673733224 */ /* 0x081fe400078e02ff */
[----:B------:R-:W-:-:S04]  /*3310*/  @P3 IMAD.WIDE.U32 R40, R120, R38, R40 ;  /* 0x0000002678283225 */ /* 0x000fc800078e0028 */
[----:B------:R-:W-:Y:S02]  /*3320*/  @P3 IMAD R19, R120, R39, R115 ;  /* 0x0000002778133224 */ /* 0x000fe400078e0273 */
[----:B------:R-:W0:Y:S03]  /*3330*/  @P3 LDC.64 R38, c[0x0][0x230] ;  /* 0x00008c00ff263b82 */ /* 0x000e260000000a00 */
[----:B------:R-:W-:Y:S02]  /*3340*/  @P3 IADD3 R19, R41, R19, RZ ;  /* 0x0000001329133210 */ /* 0x000fe40007ffe0ff */
[C---:B------:R-:W-:Y:S02]  /*3350*/  @P3 SHF.L.U32 R112, R40.reuse, 0x1, RZ ;  /* 0x0000000128703819 */ /* 0x040fe400000006ff */
[----:B------:R-:W-:Y:S02]  /*3360*/  @P3 SHF.L.U64.HI R19, R40, 0x1, R19 ;  /* 0x0000000128133819 */ /* 0x000fe40000010213 */
[----:B------:R-:W1:Y:S01]  /*3370*/  @P3 LDC.64 R40, c[0x0][0x228] ;  /* 0x00008a00ff283b82 */ /* 0x000e620000000a00 */
[----:B------:R-:W-:-:S02]  /*3380*/  SHF.R.S32.HI R120, RZ, 0x1f, R119 ;  /* 0x0000001fff787819 */ /* 0x000fc40000011477 */
[----:B0-----:R-:W-:-:S04]  /*3390*/  @P3 IADD3 R38, P0, R112, R38, RZ ;  /* 0x0000002670263210 */ /* 0x001fc80007f1e0ff */
[----:B------:R-:W-:Y:S02]  /*33a0*/  @P3 IADD3.X R39, R19, R39, RZ, P0, !PT ;  /* 0x0000002713273210 */ /* 0x000fe400007fe4ff */
[----:B-1----:R-:W-:-:S04]  /*33b0*/  @P3 IADD3 R40, P0, R112, R40, RZ ;  /* 0x0000002870283210 */ /* 0x002fc80007f1e0ff */
[----:B------:R-:W-:Y:S02]  /*33c0*/  @P3 IADD3.X R41, R19, R41, RZ, P0, !PT ;  /* 0x0000002913293210 */ /* 0x000fe400007fe4ff */
[----:B------:R-:W-:-:S04]  /*33d0*/  ISETP.GE.U32.AND P0, PT, R119, UR12, PT ;  /* 0x0000000c77007c0c */ /* 0x000fc8000bf06070 */
[----:B------:R-:W-:Y:S02]  /*33e0*/  ISETP.GE.AND.EX P0, PT, R120, UR13, PT, P0 ;  /* 0x0000000d78007c0c */ /* 0x000fe4000bf06300 */
[----:B------:R-:W-:Y:S02]  /*33f0*/  LOP3.LUT P5, RZ, R4, 0x10, RZ, 0xc0, !PT ;  /* 0x0000001004ff7812 */ /* 0x000fe400078ac0ff */
[----:B------:R-:W-:Y:S02]  /*3400*/  MOV R113, RZ ;  /* 0x000000ff00717202 */ /* 0x000fe40000000f00 */
[----:B------:R-:W-:-:S04]  /*3410*/  ISETP.GT.U32.OR P0, PT, R0, 0x17f, P0 ;  /* 0x0000017f0000780c */ /* 0x000fc80000704470 */
[----:B------:R0:W5:Y:S02]  /*3420*/  @P4 LDG.E R113, desc[UR8][R20.64] ;  /* 0x0000000814714981 */ /* 0x000164000c1e1900 */
[----:B0-----:R-:W-:-:S06]  /*3430*/  MOV R20, RZ ;  /* 0x000000ff00147202 */ /* 0x001fcc0000000f00 */
[----:B------:R0:W5:Y:S02]  /*3440*/  @P5 LDG.E R20, desc[UR8][R22.64] ;  /* 0x0000000816145981 */ /* 0x000164000c1e1900 */
[----:B0-----:R-:W0:Y:S01]  /*3450*/  @!P0 LDC.64 R22, c[0x0][0x288] ;  /* 0x0000a200ff168b82 */ /* 0x001e220000000a00 */
[----:B------:R-:W-:-:S06]  /*3460*/  MOV R19, RZ ;  /* 0x000000ff00137202 */ /* 0x000fcc0000000f00 */
[----:B------:R1:W5:Y:S02]  /*3470*/  @P4 LDG.E R19, desc[UR8][R68.64] ;  /* 0x0000000844134981 */ /* 0x000364000c1e1900 */
[----:B-1----:R-:W-:Y:S02]  /*3480*/  @!P0 MOV R68, R72 ;  /* 0x0000004800448202 */ /* 0x002fe40000000f00 */
        /* <DEDUP_REMOVED lines=9> */
[----:B------:R-:W-:Y:S02]  /*3520*/  MOV R21, RZ ;  /* 0x000000ff00157202 */ /* 0x000fe40000000f00 */
[----:B0-----:R-:W-:-:S04]  /*3530*/  @!P0 IADD3 R22, P6, R115, R22, RZ ;  /* 0x0000001673168210 */ /* 0x001fc80007fde0ff */
[----:B------:R-:W-:Y:S02]  /*3540*/  @!P0 IADD3.X R23, R112, R23, RZ, P6, !PT ;  /* 0x0000001770178210 */ /* 0x000fe400037fe4ff */
[----:B-1----:R-:W-:-:S03]  /*3550*/  @!P0 IADD3 R68, P6, R115, R68, RZ ;  /* 0x0000004473448210 */ /* 0x002fc60007fde0ff */
[----:B------:R0:W5:Y:S01]  /*3560*/  @!P0 LDG.E R21, desc[UR8][R22.64] ;  /* 0x0000000816158981 */ /* 0x000162000c1e1900 */
[----:B------:R-:W-:Y:S02]  /*3570*/  @!P0 IADD3.X R69, R112, R69, RZ, P6, !PT ;  /* 0x0000004570458210 */ /* 0x000fe400037fe4ff */
[----:B0-----:R-:W-:-:S06]  /*3580*/  CS2R R22, SRZ ;  /* 0x0000000000167805 */ /* 0x001fcc000001ff00 */
[----:B------:R0:W5:Y:S01]  /*3590*/  @!P0 LDG.E R22, desc[UR8][R68.64] ;  /* 0x0000000844168981 */ /* 0x000162000c1e1900 */
[C---:B------:R-:W-:Y:S02]  /*35a0*/  LOP3.LUT P6, RZ, R4.reuse, 0x8, RZ, 0xc0, !PT ;  /* 0x0000000804ff7812 */ /* 0x040fe400078cc0ff */
[----:B------:R-:W-:Y:S01]  /*35b0*/  LOP3.LUT P1, RZ, R4, 0x4, RZ, 0xc0, !PT ;  /* 0x0000000404ff7812 */ /* 0x000fe2000782c0ff */
[----:B------:R1:W5:Y:S01]  /*35c0*/  @P5 LDG.E R23, desc[UR8][R24.64] ;  /* 0x0000000818175981 */ /* 0x000362000c1e1900 */
[----:B0-----:R-:W0:Y:S02]  /*35d0*/  LDC.64 R68, c[0x0][0x248] ;  /* 0x00009200ff447b82 */ /* 0x001e240000000a00 */
[----:B0-----:R-:W-:-:S06]  /*35e0*/  IMAD.WIDE R68, R3, 0x8, R68 ;  /* 0x0000000803447825 */ /* 0x001fcc00078e0244 */
[----:B------:R-:W2:Y:S01]  /*35f0*/  LDG.E.64 R68, desc[UR8][R68.64] ;  /* 0x0000000844447981 */ /* 0x000ea2000c1e1b00 */
[----:B-1----:R-:W-:-:S06]  /*3600*/  MOV R24, RZ ;  /* 0x000000ff00187202 */ /* 0x002fcc0000000f00 */
[----:B------:R0:W5:Y:S01]  /*3610*/  @P6 LDG.E R24, desc[UR8][R26.64] ;  /* 0x000000081a186981 */ /* 0x000162000c1e1900 */
[----:B------:R-:W-:Y:S02]  /*3620*/  LOP3.LUT P5, RZ, R4, 0x10000, RZ, 0xc0, !PT ;  /* 0x0001000004ff7812 */ /* 0x000fe400078ac0ff */
[----:B------:R-:W-:Y:S02]  /*3630*/  MOV R25, 0x3f800000 ;  /* 0x3f80000000197802 */ /* 0x000fe40000000f00 */
[----:B0-----:R-:W-:-:S06]  /*3640*/  CS2R R26, SRZ ;  /* 0x00000000001a7805 */ /* 0x001fcc000001ff00 */
[----:B------:R0:W5:Y:S01]  /*3650*/  @P1 LDG.E R27, desc[UR8][R28.64] ;  /* 0x000000081c1b1981 */ /* 0x000162000c1e1900 */
[C---:B------:R-:W-:Y:S02]  /*3660*/  LOP3.LUT P2, RZ, R4.reuse, 0x2, RZ, 0xc0, !PT ;  /* 0x0000000204ff7812 */ /* 0x040fe4000784c0ff */
[----:B------:R-:W-:Y:S01]  /*3670*/  LOP3.LUT P3, RZ, R4, 0x40000, RZ, 0xc0, !PT ;  /* 0x0004000004ff7812 */ /* 0x000fe2000786c0ff */
[----:B------:R-:W5:Y:S01]  /*3680*/  @P6 LDG.E R26, desc[UR8][R128.64] ;  /* 0x00000008801a6981 */ /* 0x000f62000c1e1900 */
[----:B0-----:R-:W-:-:S06]  /*3690*/  CS2R R28, SRZ ;  /* 0x00000000001c7805 */ /* 0x001fcc000001ff00 */
[----:B------:R-:W5:Y:S01]  /*36a0*/  @P1 LDG.E R28, desc[UR8][R126.64] ;  /* 0x000000087e1c1981 */ /* 0x000f62000c1e1900 */
[----:B------:R-:W-:-:S03]  /*36b0*/  LOP3.LUT P1, RZ, R4, 0x2000, RZ, 0xc0, !PT ;  /* 0x0000200004ff7812 */ /* 0x000fc6000782c0ff */
[----:B------:R0:W5:Y:S01]  /*36c0*/  @P2 LDG.E R29, desc[UR8][R30.64] ;  /* 0x000000081e1d2981 */ /* 0x000162000c1e1900 */
[----:B------:R-:W-:Y:S02]  /*36d0*/  LOP3.LUT P4, RZ, R4, 0x20000, RZ, 0xc0, !PT ;  /* 0x0002000004ff7812 */ /* 0x000fe4000788c0ff */
[----:B0-----:R-:W-:-:S06]  /*36e0*/  CS2R R30, SRZ ;  /* 0x00000000001e7805 */ /* 0x001fcc000001ff00 */
[----:B------:R-:W5:Y:S01]  /*36f0*/  @P2 LDG.E R30, desc[UR8][R124.64] ;  /* 0x000000087c1e2981 */ /* 0x000f62000c1e1900 */
[----:B------:R-:W-:-:S03]  /*3700*/  LOP3.LUT P2, RZ, R4, 0x1000, RZ, 0xc0, !PT ;  /* 0x0000100004ff7812 */ /* 0x000fc6000784c0ff */
[----:B------:R0:W5:Y:S02]  /*3710*/  @P3 LDG.E R31, desc[UR8][R32.64] ;  /* 0x00000008201f3981 */ /* 0x000164000c1e1900 */
[----:B0-----:R-:W-:-:S06]  /*3720*/  CS2R R32, SRZ ;  /* 0x0000000000207805 */ /* 0x001fcc000001ff00 */
[----:B------:R-:W5:Y:S01]  /*3730*/  @P3 LDG.E R32, desc[UR8][R110.64] ;  /* 0x000000086e203981 */ /* 0x000f62000c1e1900 */
[C---:B------:R-:W-:Y:S02]  /*3740*/  LOP3.LUT P3, RZ, R4.reuse, 0x800, RZ, 0xc0, !PT ;  /* 0x0000080004ff7812 */ /* 0x040fe4000786c0ff */
[----:B------:R-:W-:Y:S01]  /*3750*/  LOP3.LUT P6, RZ, R4, 0x400, RZ, 0xc0, !PT ;  /* 0x0000040004ff7812 */ /* 0x000fe200078cc0ff */
[----:B------:R0:W5:Y:S02]  /*3760*/  @P4 LDG.E R33, desc[UR8][R34.64] ;  /* 0x0000000822214981 */ /* 0x000164000c1e1900 */
[----:B0-----:R-:W-:-:S06]  /*3770*/  CS2R R34, SRZ ;  /* 0x0000000000227805 */ /* 0x001fcc000001ff00 */
[----:B------:R-:W5:Y:S01]  /*3780*/  @P4 LDG.E R34, desc[UR8][R108.64] ;  /* 0x000000086c224981 */ /* 0x000f62000c1e1900 */
[----:B------:R-:W-:-:S03]  /*3790*/  LOP3.LUT P4, RZ, R4, 0x200, RZ, 0xc0, !PT ;  /* 0x0000020004ff7812 */ /* 0x000fc6000788c0ff */
[----:B------:R0:W5:Y:S02]  /*37a0*/  @P5 LDG.E R35, desc[UR8][R106.64] ;  /* 0x000000086a235981 */ /* 0x000164000c1e1900 */
[----:B0-----:R-:W-:Y:S01]  /*37b0*/  CS2R R106, SRZ ;  /* 0x00000000006a7805 */ /* 0x001fe2000001ff00 */
[----:B--2---:R-:W-:-:S05]  /*37c0*/  FFMA.FTZ R115, -R68, R68, R69 ;  /* 0x0000004444737223 */ /* 0x004fca0000010145 */
[----:B------:R-:W-:-:S13]  /*37d0*/  FSETP.GTU.FTZ.AND P0, PT, R115, RZ, PT ;  /* 0x000000ff7300720b */ /* 0x000fda0003f1c000 */
[----:B------:R-:W0:Y:S01]  /*37e0*/  @P0 LDC R112, c[0x0][0x250] ;  /* 0x00009400ff700b82 */ /* 0x000e220000000800 */
[----:B------:R-:W-:-:S06]  /*37f0*/  MOV R69, RZ ;  /* 0x000000ff00457202 */ /* 0x000fcc0000000f00 */
[----:B------:R1:W5:Y:S01]  /*3800*/  @P5 LDG.E R69, desc[UR8][R78.64] ;  /* 0x000000084e455981 */ /* 0x000362000c1e1900 */
[----:B0-----:R-:W-:-:S04]  /*3810*/  @P0 FADD.FTZ R112, R115, R112 ;  /* 0x0000007073700221 */ /* 0x001fc80000010000 */
[----:B------:R0:W2:Y:S01]  /*3820*/  @P0 MUFU.RSQ R25, R112 ;  /* 0x0000007000190308 */ /* 0x0000a20000001400 */
[C---:B------:R-:W-:Y:S02]  /*3830*/  LOP3.LUT P0, RZ, R4.reuse, 0x8000, RZ, 0xc0, !PT ;  /* 0x0000800004ff7812 */ /* 0x040fe4000780c0ff */
[----:B-1----:R-:W-:Y:S02]  /*3840*/  CS2R R78, SRZ ;  /* 0x00000000004e7805 */ /* 0x002fe4000001ff00 */
[----:B0-----:R-:W-:Y:S02]  /*3850*/  P2R R112, PR, RZ, 0x2 ;  /* 0x00000002ff707803 */ /* 0x001fe40000000000 */
[----:B------:R-:W-:-:S07]  /*3860*/  LOP3.LUT P1, RZ, R4, 0x4000, RZ, 0xc0, !PT ;  /* 0x0000400004ff7812 */ /* 0x000fce000782c0ff */
[----:B------:R0:W5:Y:S01]  /*3870*/  @P0 LDG.E R78, desc[UR8][R80.64] ;  /* 0x00000008504e0981 */ /* 0x000162000c1e1900 */
[----:B------:R-:W-:-:S03]  /*3880*/  LOP3.LUT P5, RZ, R4, 0x100, RZ, 0xc0, !PT ;  /* 0x0000010004ff7812 */ /* 0x000fc600078ac0ff */
[----:B------:R-:W5:Y:S01]  /*3890*/  @P0 LDG.E R79, desc[UR8][R104.64] ;  /* 0x00000008684f0981 */ /* 0x000f62000c1e1900 */
[----:B0-----:R-:W-:-:S06]  /*38a0*/  CS2R R80, SRZ ;  /* 0x0000000000507805 */ /* 0x001fcc000001ff00 */
[----:B------:R0:W5:Y:S04]  /*38b0*/  @P1 LDG.E R80, desc[UR8][R82.64] ;  /* 0x0000000852501981 */ /* 0x000168000c1e1900 */
[----:B------:R-:W5:Y:S01]  /*38c0*/  @P1 LDG.E R81, desc[UR8][R102.64] ;  /* 0x0000000866511981 */ /* 0x000f62000c1e1900 */
[----:B------:R-:W-:Y:S02]  /*38d0*/  ISETP.NE.AND P1, PT, R112, RZ, PT ;  /* 0x000000ff7000720c */ /* 0x000fe40003f25270 */
[----:B0-----:R-:W-:-:S11]  /*38e0*/  CS2R R82, SRZ ;  /* 0x0000000000527805 */ /* 0x001fd6000001ff00 */
[----:B------:R0:W5:Y:S04]  /*38f0*/  @P1 LDG.E R82, desc[UR8][R84.64] ;  /* 0x0000000854521981 */ /* 0x000168000c1e1900 */
[----:B------:R-:W5:Y:S01]  /*3900*/  @P1 LDG.E R83, desc[UR8][R100.64] ;  /* 0x0000000864531981 */ /* 0x000f62000c1e1900 */
[----:B0-----:R-:W-:-:S06]  /*3910*/  CS2R R84, SRZ ;  /* 0x0000000000547805 */ /* 0x001fcc000001ff00 */
[----:B------:R0:W5:Y:S01]  /*3920*/  @P2 LDG.E R84, desc[UR8][R86.64] ;  /* 0x0000000856542981 */ /* 0x000162000c1e1900 */
[----:B------:R-:W-:-:S03]  /*3930*/  LOP3.LUT P1, RZ, R4, 0x4000000, RZ, 0xc0, !PT ;  /* 0x0400000004ff7812 */ /* 0x000fc6000782c0ff */
        /* <DEDUP_REMOVED lines=12> */
[----:B------:R1:W5:Y:S01]  /*3a00*/  @P4 LDG.E R91, desc[UR8][R76.64] ;  /* 0x000000084c5b4981 */ /* 0x000362000c1e1900 */
[----:B0-----:R-:W-:Y:S02]  /*3a10*/  CS2R R92, SRZ ;  /* 0x00000000005c7805 */ /* 0x001fe4000001ff00 */
[C---:B------:R-:W-:Y:S02]  /*3a20*/  LOP3.LUT P4, RZ, R4.reuse, 0x800000, RZ, 0xc0, !PT ;  /* 0x0080000004ff7812 */ /* 0x040fe4000788c0ff */
[----:B------:R-:W-:Y:S02]  /*3a30*/  CS2R R96, SRZ ;  /* 0x0000000000607805 */ /* 0x000fe4000001ff00 */
[----:B------:R-:W-:Y:S02]  /*3a40*/  CS2R R98, SRZ ;  /* 0x0000000000627805 */ /* 0x000fe4000001ff00 */
[----:B------:R-:W-:Y:S02]  /*3a50*/  CS2R R100, SRZ ;  /* 0x0000000000647805 */ /* 0x000fe4000001ff00 */
[----:B------:R-:W-:Y:S01]  /*3a60*/  CS2R R102, SRZ ;  /* 0x0000000000667805 */ /* 0x000fe2000001ff00 */
[----:B------:R1:W5:Y:S04]  /*3a70*/  @P5 LDG.E R92, desc[UR8][R74.64] ;  /* 0x000000084a5c5981 */ /* 0x000368000c1e1900 */
[----:B------:R1:W5:Y:S01]  /*3a80*/  @P5 LDG.E R93, desc[UR8][R66.64] ;  /* 0x00000008425d5981 */ /* 0x000362000c1e1900 */
[----:B------:R-:W-:-:S02]  /*3a90*/  LOP3.LUT P5, RZ, R4, 0x400000, RZ, 0xc0, !PT ;  /* 0x0040000004ff7812 */ /* 0x000fc400078ac0ff */
        /* <DEDUP_REMOVED lines=19> */
[----:B------:R-:W-:Y:S02]  /*3bd0*/  CS2R R108, SRZ ;  /* 0x00000000006c7805 */ /* 0x000fe4000001ff00 */
[----:B------:R-:W-:-:S09]  /*3be0*/  CS2R R110, SRZ ;  /* 0x00000000006e7805 */ /* 0x000fd2000001ff00 */
[----:B-12---:R-:W-:Y:S05]  /*3bf0*/  @P0 BRA `(.L_x_1569) ;  /* 0x0000000000400947 */ /* 0x006fea0003800000 */
[----:B------:R-:W-:Y:S02]  /*3c00*/  ISETP.NE.AND P0, PT, RZ, UR10, PT ;  /* 0x0000000aff007c0c */ /* 0x000fe4000bf05270 */
[----:B------:R-:W-:-:S04]  /*3c10*/  IADD3 R43, R118, R43, RZ ;  /* 0x0000002b762b7210 */ /* 0x000fc80007ffe0ff */
[----:B------:R-:W-:-:S07]  /*3c20*/  SHF.R.S32.HI R38, RZ, 0x1f, R43 ;  /* 0x0000001fff267819 */ /* 0x000fce000001142b */
[----:B------:R-:W0:Y:S02]  /*3c30*/  @P0 LDC.64 R36, c[0x0][0x240] ;  /* 0x00009000ff240b82 */ /* 0x000e240000000a00 */
[----:B0-----:R-:W-:-:S04]  /*3c40*/  @P0 LEA R36, P6, R43, R36, 0x1 ;  /* 0x000000242b240211 */ /* 0x001fc800078c08ff */
[----:B------:R-:W-:-:S05]  /*3c50*/  @P0 LEA.HI.X R37, R43, R37, R38, 0x1, P6 ;  /* 0x000000252b250211 */ /* 0x000fca00030f0c26 */
[----:B------:R-:W2:Y:S04]  /*3c60*/  @P0 LDG.E.U16 R39, desc[UR8][R36.64] ;  /* 0x0000000824270981 */ /* 0x000ea8000c1e1500 */
[----:B------:R0:W3:Y:S02]  /*3c70*/  @P0 LDG.E.U16 R38, desc[UR8][R36.64+0x2] ;  /* 0x0000020824260981 */ /* 0x0000e4000c1e1500 */
[----:B0-----:R-:W0:Y:S02]  /*3c80*/  LDC.64 R36, c[0x0][0x238] ;  /* 0x00008e00ff247b82 */ /* 0x001e240000000a00 */
[----:B0-----:R-:W-:-:S05]  /*3c90*/  IMAD.WIDE R36, R43, 0x2, R36 ;  /* 0x000000022b247825 */ /* 0x001fca00078e0224 */
[----:B------:R-:W4:Y:S04]  /*3ca0*/  LDG.E.U16 R108, desc[UR8][R36.64] ;  /* 0x00000008246c7981 */ /* 0x000f28000c1e1500 */
[----:B------:R-:W4:Y:S01]  /*3cb0*/  LDG.E.U16 R111, desc[UR8][R36.64+0x2] ;  /* 0x00000208246f7981 */ /* 0x000f22000c1e1500 */
[----:B--2---:R-:W-:Y:S02]  /*3cc0*/  @P0 SHF.L.U32 R109, R39, 0x10, RZ ;  /* 0x00000010276d0819 */ /* 0x004fe400000006ff */
[----:B---3--:R-:W-:Y:S02]  /*3cd0*/  @P0 SHF.L.U32 R110, R38, 0x10, RZ ;  /* 0x00000010266e0819 */ /* 0x008fe400000006ff */
[----:B----4-:R-:W-:Y:S02]  /*3ce0*/  SHF.L.U32 R108, R108, 0x10, RZ ;  /* 0x000000106c6c7819 */ /* 0x010fe400000006ff */
[----:B------:R-:W-:-:S07]  /*3cf0*/  SHF.L.U32 R111, R111, 0x10, RZ ;  /* 0x000000106f6f7819 */ /* 0x000fce00000006ff */
.L_x_1569:
[----:B------:R-:W-:Y:S05]  /*3d00*/  BSYNC B0 ;  /* 0x0000000000007941 */ /* 0x000fea0003800000 */
.L_x_1568:
        /* <DEDUP_REMOVED lines=36> */
.L_x_1570:
        /* <DEDUP_REMOVED lines=26> */
.L_x_1571:
[----:B------:R-:W-:Y:S01]  /*40f0*/  FADD.FTZ R46, RZ, R41 ;  /* 0x00000029ff2e7221 */ /* 0x000fe20000010000 */
[----:B------:R-:W-:Y:S01]  /*4100*/  FFMA.FTZ R48, R37, R45, R38 ;  /* 0x0000002d25307223 */ /* 0x000fe20000010026 */
[----:B------:R-:W-:Y:S01]  /*4110*/  FMUL.FTZ R41, R39, R108 ;  /* 0x0000006c27297220 */ /* 0x000fe20000410000 */
[----:B------:R-:W-:Y:S01]  /*4120*/  FFMA.FTZ R38, R57, R39, R56 ;  /* 0x0000002739267223 */ /* 0x000fe20000010038 */
[----:B------:R-:W-:Y:S01]  /*4130*/  FADD.FTZ R50, R45, R36 ;  /* 0x000000242d327221 */ /* 0x000fe20000010000 */
[----:B------:R-:W-:Y:S01]  /*4140*/  FADD.FTZ R39, R46, R39 ;  /* 0x000000272e277221 */ /* 0x000fe20000010000 */
[----:B------:R-:W-:Y:S01]  /*4150*/  FFMA.FTZ R46, R57, R41, R48 ;  /* 0x00000029392e7223 */ /* 0x000fe20000010030 */
[--C-:B------:R-:W-:Y:S02]  /*4160*/  HADD2.F32 R47, -RZ, R19.reuse.H0_H0 ;  /* 0x20000013ff2f7230 */ /* 0x100fe40000004100 */
[----:B------:R-:W-:Y:S01]  /*4170*/  FMUL.FTZ R45, R40, R111 ;  /* 0x0000006f282d7220 */ /* 0x000fe20000410000 */
[----:B------:R-:W-:-:S02]  /*4180*/  HADD2.F32 R49, -RZ, R19.H1_H1 ;  /* 0x30000013ff317230 */ /* 0x000fc40000004100 */
[----:B------:R-:W-:Y:S01]  /*4190*/  FFMA.FTZ R36, R37, R44, RZ ;  /* 0x0000002c25247223 */ /* 0x000fe200000100ff */
[----:B------:R-:W-:Y:S01]  /*41a0*/  FADD.FTZ R37, RZ, R44 ;  /* 0x0000002cff257221 */ /* 0x000fe20000010000 */
[C---:B------:R-:W-:Y:S01]  /*41b0*/  FFMA.FTZ R54, R43.reuse, R45, R46 ;  /* 0x0000002d2b367223 */ /* 0x040fe2000001002e */
[C---:B------:R-:W-:Y:S01]  /*41c0*/  FADD.FTZ R46, -R68.reuse, R47 ;  /* 0x0000002f442e7221 */ /* 0x040fe20000010100 */
[----:B------:R-:W-:Y:S01]  /*41d0*/  FADD.FTZ R48, -R68, R49 ;  /* 0x0000003144307221 */ /* 0x000fe20000010100 */
[----:B------:R-:W-:Y:S01]  /*41e0*/  FFMA.FTZ R36, R43, R40, R36 ;  /* 0x000000282b247223 */ /* 0x000fe20000010024 */
[----:B------:R-:W-:Y:S01]  /*41f0*/  FADD.FTZ R40, R37, R40 ;  /* 0x0000002825287221 */ /* 0x000fe20000010000 */
        /* <DEDUP_REMOVED lines=24> */
.L_x_1572:
[----:B------:R-:W-:Y:S01]  /*4380*/  FMUL.FTZ R43, R37, R108 ;  /* 0x0000006c252b7220 */ /* 0x000fe20000410000 */
[----:B------:R-:W-:Y:S01]  /*4390*/  FADD.FTZ R46, R45, R44 ;  /* 0x0000002c2d2e7221 */ /* 0x000fe20000010000 */
[--C-:B------:R-:W-:Y:S02]  /*43a0*/  HADD2.F32 R45, -RZ, R20.reuse.H0_H0 ;  /* 0x20000014ff2d7230 */ /* 0x100fe40000004100 */
[----:B------:R-:W-:Y:S01]  /*43b0*/  FADD.FTZ R39, R39, R37 ;  /* 0x0000002527277221 */ /* 0x000fe20000010000 */
[----:B------:R-:W-:Y:S02]  /*43c0*/  HADD2.F32 R47, -RZ, R20.H1_H1 ;  /* 0x30000014ff2f7230 */ /* 0x000fe40000004100 */
[C---:B------:R-:W-:Y:S01]  /*43d0*/  FFMA.FTZ R38, R53.reuse, R37, R38 ;  /* 0x0000002535267223 */ /* 0x040fe20000010026 */
[----:B------:R-:W-:Y:S01]  /*43e0*/  FFMA.FTZ R37, R53, R43, R54 ;  /* 0x0000002b35257223 */ /* 0x000fe20000010036 */
[----:B------:R-:W-:Y:S01]  /*43f0*/  FMUL.FTZ R44, R41, R111 ;  /* 0x0000006f292c7220 */ /* 0x000fe20000410000 */
[----:B------:R-:W-:Y:S01]  /*4400*/  FADD.FTZ R43, R46, R43 ;  /* 0x0000002b2e2b7221 */ /* 0x000fe20000010000 */
[C---:B------:R-:W-:Y:S01]  /*4410*/  FADD.FTZ R46, -R68.reuse, R45 ;  /* 0x0000002d442e7221 */ /* 0x040fe20000010100 */
[----:B------:R-:W-:Y:S01]  /*4420*/  FADD.FTZ R48, -R68, R47 ;  /* 0x0000002f44307221 */ /* 0x000fe20000010100 */
[----:B------:R-:W-:Y:S01]  /*4430*/  FADD.FTZ R40, R40, R41 ;  /* 0x0000002928287221 */ /* 0x000fe20000010000 */
[C---:B------:R-:W-:Y:S01]  /*4440*/  FFMA.FTZ R36, R55.reuse, R41, R36 ;  /* 0x0000002937247223 */ /* 0x040fe20000010024 */
        /* <DEDUP_REMOVED lines=24> */
.L_x_1573:
        /* <DEDUP_REMOVED lines=37> */
.L_x_1574:
        /* <DEDUP_REMOVED lines=37> */
.L_x_1575:
        /* <DEDUP_REMOVED lines=37> */
.L_x_1576:
        /* <DEDUP_REMOVED lines=37> */
.L_x_1577:
        /* <DEDUP_REMOVED lines=37> */
.L_x_1578:
        /* <DEDUP_REMOVED lines=37> */
.L_x_1579:
        /* <DEDUP_REMOVED lines=37> */
.L_x_1580:
        /* <DEDUP_REMOVED lines=37> */
.L_x_1581:
        /* <DEDUP_REMOVED lines=37> */
.L_x_1582:
        /* <DEDUP_REMOVED lines=37> */
.L_x_1583:
        /* <DEDUP_REMOVED lines=37> */
.L_x_1584:
        /* <DEDUP_REMOVED lines=37> */
.L_x_1585:
        /* <DEDUP_REMOVED lines=37> */
.L_x_1586:
        /* <DEDUP_REMOVED lines=37> */
.L_x_1587:
        /* <DEDUP_REMOVED lines=37> */
.L_x_1588:
        /* <DEDUP_REMOVED lines=37> */
.L_x_1589:
[--C-:B------:R-:W-:Y:S02]  /*6ad0*/  HADD2.F32 R47, -RZ, R96.reuse.H0_H0 ;  /* 0x20000060ff2f7230 */ /* 0x100fe40000004100 */
[----:B------:R-:W-:Y:S01]  /*6ae0*/  FMUL.FTZ R46, R41, R108 ;  /* 0x0000006c292e7220 */ /* 0x000fe20000410000 */
[----:B------:R-:W-:Y:S02]  /*6af0*/  HADD2.F32 R49, -RZ, R96.H1_H1 ;  /* 0x30000060ff317230 */ /* 0x000fe40000004100 */
[----:B------:R-:W-:Y:S01]  /*6b00*/  FADD.FTZ R39, R39, R41 ;  /* 0x0000002927277221 */ /* 0x000fe20000010000 */
[----:B------:R-:W-:Y:S01]  /*6b10*/  FFMA.FTZ R41, R53, R41, R38 ;  /* 0x0000002935297223 */ /* 0x000fe20000010026 */
[----:B------:R-:W-:Y:S01]  /*6b20*/  FADD.FTZ R51, R44, R43 ;  /* 0x0000002b2c337221 */ /* 0x000fe20000010000 */
[----:B------:R-:W-:Y:S01]  /*6b30*/  FADD.FTZ R37, R40, R45 ;  /* 0x0000002d28257221 */ /* 0x000fe20000010000 */
[----:B------:R-:W-:Y:S01]  /*6b40*/  FFMA.FTZ R38, R57, R45, R36 ;  /* 0x0000002d39267223 */ /* 0x000fe20000010024 */
[----:B------:R-:W-:Y:S01]  /*6b50*/  FFMA.FTZ R43, R53, R46, R55 ;  /* 0x0000002e352b7223 */ /* 0x000fe20000010037 */
[----:B------:R-:W-:Y:S01]  /*6b60*/  FMUL.FTZ R44, R45, R111 ;  /* 0x0000006f2d2c7220 */ /* 0x000fe20000410000 */
[C---:B------:R-:W-:Y:S01]  /*6b70*/  FADD.FTZ R36, -R68.reuse, R47 ;  /* 0x0000002f44247221 */ /* 0x040fe20000010100 */
[----:B------:R-:W-:Y:S01]  /*6b80*/  FADD.FTZ R40, -R68, R49 ;  /* 0x0000003144287221 */ /* 0x000fe20000010100 */
        /* <DEDUP_REMOVED lines=25> */
.L_x_1590:
[----:B------:R-:W-:Y:S01]  /*6d20*/  FMUL.FTZ R40, R46, R108 ;  /* 0x0000006c2e287220 */ /* 0x000fe20000410000 */
[----:B------:R-:W-:Y:S01]  /*6d30*/  FADD.FTZ R45, R44, R45 ;  /* 0x0000002d2c2d7221 */ /* 0x000fe20000010000 */
[----:B------:R-:W-:Y:S01]  /*6d40*/  FADD.FTZ R36, R39, R46 ;  /* 0x0000002e27247221 */ /* 0x000fe20000010000 */
[C---:B------:R-:W-:Y:S01]  /*6d50*/  FFMA.FTZ R46, R52.reuse, R46, R41 ;  /* 0x0000002e342e7223 */ /* 0x040fe20000010029 */
[--C-:B------:R-:W-:Y:S02]  /*6d60*/  HADD2.F32 R43, -RZ, R98.reuse.H0_H0 ;  /* 0x20000062ff2b7230 */ /* 0x100fe40000004100 */
[----:B------:R-:W-:Y:S01]  /*6d70*/  FADD.FTZ R41, R45, R40 ;  /* 0x000000282d297221 */ /* 0x000fe20000010000 */
[----:B------:R-:W-:Y:S02]  /*6d80*/  HADD2.F32 R45, -RZ, R98.H1_H1 ;  /* 0x30000062ff2d7230 */ /* 0x000fe40000004100 */
[----:B------:R-:W-:Y:S01]  /*6d90*/  FFMA.FTZ R39, R52, R40, R57 ;  /* 0x0000002834277223 */ /* 0x000fe20000010039 */
[----:B------:R-:W-:Y:S01]  /*6da0*/  FMUL.FTZ R40, R48, R111 ;  /* 0x0000006f30287220 */ /* 0x000fe20000410000 */
[----:B------:R-:W-:Y:S01]  /*6db0*/  FADD.FTZ R37, R37, R48 ;  /* 0x0000003025257221 */ /* 0x000fe20000010000 */
[C---:B------:R-:W-:Y:S01]  /*6dc0*/  FFMA.FTZ R38, R59.reuse, R48, R38 ;  /* 0x000000303b267223 */ /* 0x040fe20000010026 */
        /* <DEDUP_REMOVED lines=27> */
.L_x_1591:
[----:B------:R-:W-:Y:S01]  /*6f80*/  FMUL.FTZ R43, R41, R108 ;  /* 0x0000006c292b7220 */ /* 0x000fe20000410000 */
[--C-:B------:R-:W-:Y:S02]  /*6f90*/  HADD2.F32 R45, -RZ, R100.reuse.H0_H0 ;  /* 0x20000064ff2d7230 */ /* 0x100fe40000004100 */
[C---:B------:R-:W-:Y:S01]  /*6fa0*/  FFMA.FTZ R46, R55.reuse, R41, R46 ;  /* 0x00000029372e7223 */ /* 0x040fe2000001002e */
[----:B------:R-:W-:Y:S02]  /*6fb0*/  HADD2.F32 R47, -RZ, R100.H1_H1 ;  /* 0x30000064ff2f7230 */ /* 0x000fe40000004100 */
[----:B------:R-:W-:Y:S01]  /*6fc0*/  FFMA.FTZ R48, R55, R43, R54 ;  /* 0x0000002b37307223 */ /* 0x000fe20000010036 */
[----:B------:R-:W-:Y:S01]  /*6fd0*/  FADD.FTZ R50, R56, R43 ;  /* 0x0000002b38327221 */ /* 0x000fe20000010000 */
[C---:B------:R-:W-:Y:S01]  /*6fe0*/  FADD.FTZ R52, -R68.reuse, R45 ;  /* 0x0000002d44347221 */ /* 0x040fe20000010100 */
[--C-:B------:R-:W-:Y:S02]  /*6ff0*/  HADD2.F32 R43, -RZ, R101.reuse.H0_H0 ;  /* 0x20000065ff2b7230 */ /* 0x100fe40000004100 */
[----:B------:R-:W-:Y:S01]  /*7000*/  FADD.FTZ R54, -R68, R47 ;  /* 0x0000002f44367221 */ /* 0x000fe20000010100 */
[----:B------:R-:W-:-:S02]  /*7010*/  HADD2.F32 R44, -RZ, R101.H1_H1 ;  /* 0x30000065ff2c7230 */ /* 0x000fc40000004100 */
        /* <DEDUP_REMOVED lines=22> */
.L_x_1592:
[----:B------:R-:W-:Y:S01]  /*7180*/  FFMA.FTZ R54, R39, R49, R48 ;  /* 0x0000003127367223 */ /* 0x000fe20000010030 */
[----:B------:R-:W-:Y:S01]  /*7190*/  FMUL.FTZ R52, R43, R108 ;  /* 0x0000006c2b347220 */ /* 0x000fe20000410000 */
[----:B------:R-:W-:Y:S01]  /*71a0*/  FADD.FTZ R49, R49, R50 ;  /* 0x0000003231317221 */ /* 0x000fe20000010000 */
[----:B------:R-:W-:Y:S01]  /*71b0*/  FADD.FTZ R48, R36, R41 ;  /* 0x0000002924307221 */ /* 0x000fe20000010000 */
[----:B------:R-:W-:Y:S01]  /*71c0*/  FFMA.FTZ R50, R39, R40, R38 ;  /* 0x0000002827327223 */ /* 0x000fe20000010026 */
[----:B------:R-:W-:Y:S01]  /*71d0*/  FFMA.FTZ R36, R47, R52, R54 ;  /* 0x000000342f247223 */ /* 0x000fe20000010036 */
[----:B------:R-:W-:Y:S01]  /*71e0*/  FMUL.FTZ R38, R44, R111 ;  /* 0x0000006f2c267220 */ /* 0x000fe20000410000 */
[--C-:B------:R-:W-:Y:S02]  /*71f0*/  HADD2.F32 R41, -RZ, R102.reuse.H0_H0 ;  /* 0x20000066ff297230 */ /* 0x100fe40000004100 */
[----:B------:R-:W-:Y:S01]  /*7200*/  FADD.FTZ R39, R49, R52 ;  /* 0x0000003431277221 */ /* 0x000fe20000010000 */
[----:B------:R-:W-:-:S02]  /*7210*/  HADD2.F32 R51, -RZ, R102.H1_H1 ;  /* 0x30000066ff337230 */ /* 0x000fc40000004100 */
[----:B------:R-:W-:Y:S01]  /*7220*/  FFMA.FTZ R59, R45, R38, R36 ;  /* 0x000000262d3b7223 */ /* 0x000fe20000010024 */
[----:B------:R-:W-:Y:S01]  /*7230*/  FADD.FTZ R49, R37, R40 ;  /* 0x0000002825317221 */ /* 0x000fe20000010000 */
        /* <DEDUP_REMOVED lines=26> */
.L_x_1593:
[----:B------:R-:W-:Y:S01]  /*73e0*/  FMUL.FTZ R39, R37, R108 ;  /* 0x0000006c25277220 */ /* 0x000fe20000410000 */
[--C-:B------:R-:W-:Y:S02]  /*73f0*/  HADD2.F32 R41, -RZ, R104.reuse.H0_H0 ;  /* 0x20000068ff297230 */ /* 0x100fe40000004100 */
[----:B------:R-:W-:Y:S01]  /*7400*/  FFMA.FTZ R47, R47, R43, R46 ;  /* 0x0000002b2f2f7223 */ /* 0x000fe2000001002e */
[----:B------:R-:W-:Y:S02]  /*7410*/  HADD2.F32 R55, -RZ, R104.H1_H1 ;  /* 0x30000068ff377230 */ /* 0x000fe40000004100 */
[----:B------:R-:W-:Y:S01]  /*7420*/  FADD.FTZ R53, R56, R39 ;  /* 0x0000002738357221 */ /* 0x000fe20000010000 */
[----:B------:R-:W-:Y:S01]  /*7430*/  FFMA.FTZ R40, R52, R39, R59 ;  /* 0x0000002734287223 */ /* 0x000fe2000001003b */
        /* <DEDUP_REMOVED lines=26> */
.L_x_1594:
[----:B------:R-:W-:Y:S01]  /*75e0*/  FFMA.FTZ R57, R51, R46, R40 ;  /* 0x0000002e33397223 */ /* 0x000fe20000010028 */
[----:B------:R-:W-:Y:S01]  /*75f0*/  FMUL.FTZ R55, R39, R108 ;  /* 0x0000006c27377220 */ /* 0x000fe20000410000 */
[----:B------:R-:W-:Y:S01]  /*7600*/  FADD.FTZ R46, R46, R53 ;  /* 0x000000352e2e7221 */ /* 0x000fe20000010000 */
[----:B------:R-:W-:Y:S01]  /*7610*/  FADD.FTZ R56, R48, R43 ;  /* 0x0000002b30387221 */ /* 0x000fe20000010000 */
[----:B------:R-:W-:Y:S01]  /*7620*/  FFMA.FTZ R58, R45, R44, R50 ;  /* 0x0000002c2d3a7223 */ /* 0x000fe20000010032 */
[--C-:B------:R-:W-:Y:S02]  /*7630*/  HADD2.F32 R43, -RZ, R5.reuse.H0_H0 ;  /* 0x20000005ff2b7230 */ /* 0x100fe40000004100 */
[----:B------:R-:W-:Y:S01]  /*7640*/  FFMA.FTZ R40, R36, R55, R57 ;  /* 0x0000003724287223 */ /* 0x000fe20000010039 */
[----:B------:R-:W-:Y:S02]  /*7650*/  HADD2.F32 R45, -RZ, R5.H1_H1 ;  /* 0x30000005ff2d7230 */ /* 0x000fe40000004100 */
[----:B------:R-:W-:Y:S01]  /*7660*/  FADD.FTZ R55, R46, R55 ;  /* 0x000000372e377221 */ /* 0x000fe20000010000 */
        /* <DEDUP_REMOVED lines=29> */
.L_x_1595:
[--C-:B------:R-:W-:Y:S02]  /*7840*/  HADD2.F32 R59, -RZ, R7.reuse.H0_H0 ;  /* 0x20000007ff3b7230 */ /* 0x100fe40000004100 */
[----:B------:R-:W-:Y:S01]  /*7850*/  FMUL.FTZ R55, R43, R108 ;  /* 0x0000006c2b377220 */ /* 0x000fe20000410000 */
[----:B------:R-:W-:Y:S02]  /*7860*/  HADD2.F32 R61, -RZ, R7.H1_H1 ;  /* 0x30000007ff3d7230 */ /* 0x000fe40000004100 */
[----:B------:R-:W-:Y:S01]  /*7870*/  FFMA.FTZ R57, R52, R37, R47 ;  /* 0x0000002534397223 */ /* 0x000fe2000001002f */
[--C-:B------:R-:W-:Y:S02]  /*7880*/  HADD2.F32 R47, -RZ, R8.reuse.H0_H0 ;  /* 0x20000008ff2f7230 */ /* 0x100fe40000004100 */
[----:B------:R-:W-:Y:S01]  /*7890*/  FADD.FTZ R48, -R68, R59 ;  /* 0x0000003b44307221 */ /* 0x000fe20000010100 */
[----:B------:R-:W-:Y:S01]  /*78a0*/  FFMA.FTZ R50, R44, R55, R49 ;  /* 0x000000372c327223 */ /* 0x000fe20000010031 */
[----:B------:R-:W-:Y:S01]  /*78b0*/  FADD.FTZ R60, -R68, R61 ;  /* 0x0000003d443c7221 */ /* 0x000fe20000010100 */
[----:B------:R-:W-:Y:S01]  /*78c0*/  FADD.FTZ R52, R46, R55 ;  /* 0x000000372e347221 */ /* 0x000fe20000010000 */
        /* <DEDUP_REMOVED lines=23> */
.L_x_1596:
        /* <DEDUP_REMOVED lines=38> */
.L_x_1597:
[--C-:B------:R-:W-:Y:S02]  /*7ca0*/  HADD2.F32 R61, -RZ, R11.reuse.H0_H0 ;  /* 0x2000000bff3d7230 */ /* 0x100fe40000004100 */
[----:B------:R-:W-:Y:S01]  /*7cb0*/  FMUL.FTZ R59, R53, R108 ;  /* 0x0000006c353b7220 */ /* 0x000fe20000410000 */
[----:B------:R-:W-:Y:S02]  /*7cc0*/  HADD2.F32 R63, -RZ, R11.H1_H1 ;  /* 0x3000000bff3f7230 */ /* 0x000fe40000004100 */
[----:B------:R-:W-:Y:S01]  /*7cd0*/  FFMA.FTZ R57, R36, R39, R57 ;  /* 0x0000002724397223 */ /* 0x000fe20000010039 */
[----:B------:R-:W-:Y:S01]  /*7ce0*/  FMUL.FTZ R62, R54, R111 ;  /* 0x0000006f363e7220 */ /* 0x000fe20000410000 */
[----:B------:R-:W-:Y:S01]  /*7cf0*/  FADD.FTZ R60, -R68, R61 ;  /* 0x0000003d443c7221 */ /* 0x000fe20000010100 */
        /* <DEDUP_REMOVED lines=26> */
.L_x_1598:
[----:B------:R-:W-:Y:S01]  /*7ea0*/  FFMA.FTZ R67, R55, R62, R36 ;  /* 0x0000003e37437223 */ /* 0x000fe20000010024 */
[----:B------:R-:W-:Y:S01]  /*7eb0*/  FMUL.FTZ R63, R59, R108 ;  /* 0x0000006c3b3f7220 */ /* 0x000fe20000410000 */
[----:B------:R-:W-:Y:S01]  /*7ec0*/  FADD.FTZ R62, R62, R37 ;  /* 0x000000253e3e7221 */ /* 0x000fe20000010000 */
[--C-:B------:R-:W-:Y:S02]  /*7ed0*/  HADD2.F32 R37, -RZ, R13.reuse.H0_H0 ;  /* 0x2000000dff257230 */ /* 0x100fe40000004100 */
[----:B------:R-:W-:Y:S02]  /*7ee0*/  HADD2.F32 R65, -RZ, R13.H1_H1 ;  /* 0x3000000dff417230 */ /* 0x000fe40000004100 */
        /* <DEDUP_REMOVED lines=30> */
.L_x_1599:
        /* <DEDUP_REMOVED lines=9> */
[----:B------:R-:W-:Y:S01]  /*8160*/  FADD.FTZ R36, R36, R67 ;  /* 0x0000004324247221 */ /* 0x000fe20000010000 */
[----:B------:R-:W-:-:S05]  /*8170*/  HADD2.F32 R67, -RZ, R15.H0_H0 ;  /* 0x2000000fff437230 */ /* 0x000fca0000004100 */
[----:B------:R-:W-:Y:S01]  /*8180*/  FADD.FTZ R66, -R68, R67 ;  /* 0x0000004344427221 */ /* 0x000fe20000010100 */
[----:B------:R-:W-:-:S03]  /*8190*/  FMUL.FTZ R67, R74, R25 ;  /* 0x000000194a437220 */ /* 0x000fc60000410000 */
        /* <DEDUP_REMOVED lines=20> */
.L_x_1600:
[----:B------:R-:W-:Y:S01]  /*82e0*/  FMUL.FTZ R75, R77, R108 ;  /* 0x0000006c4d4b7220 */ /* 0x000fe20000410000 */
[----:B------:R-:W-:-:S03]  /*82f0*/  HADD2.F32 R115, -RZ, R21.H1_H1 ;  /* 0x30000015ff737230 */ /* 0x000fc60000004100 */
[----:B------:R-:W-:Y:S01]  /*8300*/  FFMA.FTZ R74, R66, R75, R37 ;  /* 0x0000004b424a7223 */ /* 0x000fe20000010025 */
[----:B------:R-:W-:Y:S01]  /*8310*/  FADD.FTZ R37, R36, R75 ;  /* 0x0000004b24257221 */ /* 0x000fe20000010000 */
[----:B------:R-:W-:-:S04]  /*8320*/  FMUL.FTZ R36, R76, R111 ;  /* 0x0000006f4c247220 */ /* 0x000fc80000410000 */
[----:B------:R-:W-:Y:S01]  /*8330*/  FFMA.FTZ R75, R67, R36, R74 ;  /* 0x00000024434b7223 */ /* 0x000fe2000001004a */
[----:B------:R-:W-:Y:S01]  /*8340*/  FADD.FTZ R74, R36, R37 ;  /* 0x00000025244a7221 */ /* 0x000fe20000010000 */
[----:B------:R-:W-:Y:S02]  /*8350*/  HADD2.F32 R37, -RZ, R21.H0_H0 ;  /* 0x20000015ff257230 */ /* 0x000fe40000004100 */
[----:B------:R-:W-:-:S03]  /*8360*/  FADD.FTZ R36, -R68, R115 ;  /* 0x0000007344247221 */ /* 0x000fc60000010100 */
[----:B------:R-:W-:Y:S01]  /*8370*/  FADD.FTZ R112, -R68, R37 ;  /* 0x0000002544707221 */ /* 0x000fe20000010100 */
[-C--:B------:R-:W-:Y:S01]  /*8380*/  FMUL.FTZ R115, R36, R25.reuse ;  /* 0x0000001924737220 */ /* 0x080fe20000410000 */
[--C-:B------:R-:W-:Y:S02]  /*8390*/  HADD2.F32 R37, -RZ, R22.reuse.H0_H0 ;  /* 0x20000016ff257230 */ /* 0x100fe40000004100 */
[----:B------:R-:W-:Y:S01]  /*83a0*/  FMUL.FTZ R112, R112, R25 ;  /* 0x0000001970707220 */ /* 0x000fe20000410000 */
        /* <DEDUP_REMOVED lines=20> */
.L_x_1601:
[----:B------:R-:W-:Y:S01]  /*84f0*/  FMUL.FTZ R125, R37, R108 ;  /* 0x0000006c257d7220 */ /* 0x000fe20000410000 */
[----:B------:R-:W-:Y:S01]  /*8500*/  ISETP.GT.AND P0, PT, R150, 0x1e, PT ;  /* 0x0000001e9600780c */ /* 0x000fe20003f04270 */
[----:B------:R-:W0:Y:S01]  /*8510*/  S2UR UR11, SR_CgaCtaId ;  /* 0x00000000000b79c3 */ /* 0x000e220000008800 */
[----:B------:R-:W-:Y:S01]  /*8520*/  FFMA.FTZ R52, R41, R38, R52 ;  /* 0x0000002629347223 */ /* 0x000fe20000010034 */
[----:B------:R-:W-:Y:S01]  /*8530*/  FFMA.FTZ R124, R112, R125, R75 ;  /* 0x0000007d707c7223 */ /* 0x000fe2000001004b */
[----:B------:R-:W-:Y:S01]  /*8540*/  FMUL.FTZ R75, R36, R111 ;  /* 0x0000006f244b7220 */ /* 0x000fe20000410000 */
[----:B------:R-:W-:Y:S01]  /*8550*/  FADD.FTZ R126, R74, R125 ;  /* 0x0000007d4a7e7221 */ /* 0x000fe20000010000 */
        /* <DEDUP_REMOVED lines=42> */
[----:B------:R-:W-:Y:S01]  /*8800*/  FADD.FTZ R67, R51, R36 ;  /* 0x0000002433437221 */ /* 0x000fe20000010000 */
[----:B------:R-:W-:Y:S01]  /*8810*/  LEA R115, R0, UR5, 0x4 ;  /* 0x0000000500737c11 */ /* 0x000fe2000f8e20ff */
[----:B------:R-:W-:Y:S01]  /*8820*/  IMAD R37, R42, 0x18, R0 ;  /* 0x000000182a257824 */ /* 0x000fe200078e0200 */
[----:B------:R-:W-:Y:S01]  /*8830*/  BSSY B0, `(.L_x_1602) ;  /* 0x0000037000007945 */ /* 0x000fe20003800000 */
[----:B------:R-:W3:Y:S02]  /*8840*/  LDC R112, c[0x0][0xc] ;  /* 0x00000300ff707b82 */ /* 0x000ee40000000800 */
[----:B------:R-:W-:Y:S02]  /*8850*/  STS.128 [R115], R64 ;  /* 0x0000004073007388 */ /* 0x000fe40000000c00 */
        /* <DEDUP_REMOVED lines=52> */
.L_x_1603:
[----:B------:R-:W-:Y:S05]  /*8ba0*/  BSYNC B0 ;  /* 0x0000000000007941 */ /* 0x000fea0003800000 */
.L_x_1602:
        /* <DEDUP_REMOVED lines=81> */
.L_x_1605:
[----:B------:R-:W-:Y:S05]  /*90c0*/  BSYNC B0 ;  /* 0x0000000000007941 */ /* 0x000fea0003800000 */
.L_x_1604:
        /* <DEDUP_REMOVED lines=13> */
.L_x_1607:
[----:B------:R-:W-:Y:S05]  /*91a0*/  BSYNC B0 ;  /* 0x0000000000007941 */ /* 0x000fea0003800000 */
.L_x_1606:
        /* <DEDUP_REMOVED lines=35> */
.L_x_1610:
[----:B-1----:R-:W2:Y:S04]  /*93e0*/  LDG.E.STRONG.GPU R42, desc[UR8][R38.64] ;  /* 0x00000008262a7981 */ /* 0x002ea8000c1ef900 */
[----:B--2---:R-:W-:Y:S01]  /*93f0*/  CCTL.IVALL ;  /* 0x00000000ff00798f */ /* 0x004fe20002000000 */
[----:B------:R-:W-:Y:S05]  /*9400*/  YIELD ;  /* 0x0000000000007946 */ /* 0x000fea0003800000 */
[----:B------:R-:W-:-:S13]  /*9410*/  ISETP.NE.AND P6, PT, R42, R47, PT ;  /* 0x0000002f2a00720c */ /* 0x000fda0003fc5270 */
[----:B------:R-:W-:Y:S05]  /*9420*/  @P6 BRA `(.L_x_1610) ;  /* 0xfffffffc00ec6947 */ /* 0x000fea000383ffff */
.L_x_1609:
[----:B------:R-:W-:Y:S01]  /*9430*/  ISETP.NE.AND P6, PT, R112, RZ, PT ;  /* 0x000000ff7000720c */ /* 0x000fe20003fc5270 */
[----:B------:R-:W-:Y:S05]  /*9440*/  WARPSYNC.ALL ;  /* 0x0000000000007948 */ /* 0x000fea0003800000 */
[----:B------:R-:W-:Y:S07]  /*9450*/  BAR.SYNC.DEFER_BLOCKING 0x0 ;  /* 0x0000000000007b1d */ /* 0x000fee0000010000 */
[----:B------:R-:W-:Y:S05]  /*9460*/  @!P6 BRA `(.L_x_1608) ;  /* 0x00000010000ce947 */ /* 0x000fea0003800000 */
[----:B-1----:R-:W-:Y:S01]  /*9470*/  IADD3 R39, R112, -0x1, RZ ;  /* 0xffffffff70277810 */ /* 0x002fe20007ffe0ff */
        /* <DEDUP_REMOVED lines=18> */
.L_x_1614:
        /* <DEDUP_REMOVED lines=115> */
.L_x_1613:
        /* <DEDUP_REMOVED lines=63> */
.L_x_1615:
[----:B------:R-:W-:-:S04]  /*a0c0*/  LOP3.LUT P6, RZ, R4, 0x1, RZ, 0xc0, !PT ;  /* 0x0000000104ff7812 */ /* 0x000fc800078cc0ff */
[----:B------:R-:W-:-:S13]  /*a0d0*/  ISETP.NE.OR P6, PT, R39, RZ, P6 ;  /* 0x000000ff2700720c */ /* 0x000fda00037c5670 */
[----:B------:R-:W-:Y:S05]  /*a0e0*/  @!P6 BRA `(.L_x_1611) ;  /* 0x00000000007ce947 */ /* 0x000fea0003800000 */
.L_x_1612:
        /* <DEDUP_REMOVED lines=31> */
.L_x_1611:
        /* <DEDUP_REMOVED lines=10> */
.L_x_1617:
[----:B------:R-:W-:Y:S05]  /*a380*/  BSYNC B0 ;  /* 0x0000000000007941 */ /* 0x000fea0003800000 */
.L_x_1616:
        /* <DEDUP_REMOVED lines=17> */
.L_x_1608:
        /* <DEDUP_REMOVED lines=8> */
[----:B------:R-:W-:Y:S01]  /*a520*/  FADD.FTZ R38, -R68, R43 ;  /* 0x0000002b44267221 */ /* 0x000fe20000010100 */
[--C-:B------:R-:W-:Y:S02]  /*a530*/  HADD2.F32 R47, -RZ, R116.reuse.H0_H0 ;  /* 0x20000074ff2f7230 */ /* 0x100fe40000004100 */
[----:B------:R-:W-:Y:S02]  /*a540*/  HADD2.F32 R116, -RZ, R116.H1_H1 ;  /* 0x30000074ff747230 */ /* 0x000fe40000004100 */
[----:B------:R-:W-:Y:S01]  /*a550*/  FMUL.FTZ R55, R38, R25 ;  /* 0x0000001926377220 */ /* 0x000fe20000410000 */
[----:B------:R-:W-:-:S02]  /*a560*/  HADD2.F32 R43, -RZ, R18.H0_H0 ;  /* 0x20000012ff2b7230 */ /* 0x000fc40000004100 */
[----:B------:R-:W-:Y:S01]  /*a570*/  HADD2.F32 R45, -RZ, R18.H1_H1 ;  /* 0x30000012ff2d7230 */ /* 0x000fe20000004100 */
[----:B0-----:R-:W-:-:S09]  /*a580*/  ULEA UR5, UR6, UR5, 0x18 ;  /* 0x0000000506057291 */ /* 0x001fd2000f8ec03f */
[----:B------:R-:W-:Y:S01]  /*a590*/  @!P0 STS.64 [UR5+0x78], R74 ;  /* 0x0000784aff008988 */ /* 0x000fe20008000a05 */
[----:B------:R-:W-:Y:S06]  /*a5a0*/  BAR.SYNC.DEFER_BLOCKING 0x0 ;  /* 0x0000000000007b1d */ /* 0x000fec0000010000 */
[----:B------:R-:W0:Y:S01]  /*a5b0*/  LDS.64 R36, [UR5+0x78] ;  /* 0x00007805ff247984 */ /* 0x000e220008000a00 */
[----:B------:R-:W-:Y:S02]  /*a5c0*/  ULDC UR5, c[0x0][0x2bc] ;  /* 0x0000af0000057ab9 */ /* 0x000fe40000000800 */
[----:B0-----:R-:W-:Y:S01]  /*a5d0*/  FMUL.FTZ R17, R36, UR5 ;  /* 0x0000000524117c20 */ /* 0x001fe20008410000 */
[----:B------:R-:W-:Y:S01]  /*a5e0*/  FADD.FTZ R36, -R68, R39 ;  /* 0x0000002744247221 */ /* 0x000fe20000010100 */
[----:B------:R-:W-:-:S03]  /*a5f0*/  FMUL.FTZ R42, R37, UR5 ;  /* 0x00000005252a7c20 */ /* 0x000fc60008410000 */
        /* <DEDUP_REMOVED lines=20> */
.L_x_1618:
        /* <DEDUP_REMOVED lines=14> */
[----:B------:R-:W-:-:S03]  /*a820*/  LEA R38, P0, R36, UR12, 0x1 ;  /* 0x0000000c24267c11 */ /* 0x000fc6000f8008ff */
[----:B------:R-:W-:Y:S01]  /*a830*/  FFMA.FTZ R116, R116, R111, -R37 ;  /* 0x0000006f74747223 */ /* 0x000fe20000010825 */
[-C--:B------:R-:W-:Y:S01]  /*a840*/  FMUL.FTZ R37, R18, R25.reuse ;  /* 0x0000001912257220 */ /* 0x080fe20000410000 */
[----:B------:R-:W-:Y:S02]  /*a850*/  LEA.HI.X R39, R36, UR13, R39, 0x1, P0 ;  /* 0x0000000d24277c11 */ /* 0x000fe400080f0c27 */
[----:B------:R-:W-:-:S05]  /*a860*/  FMUL.FTZ R18, R116, R25 ;  /* 0x0000001974127220 */ /* 0x000fca0000410000 */
[----:B------:R-:W-:-:S05]  /*a870*/  F2FP.F16.F32.PACK_AB R37, R18, R37 ;  /* 0x000000251225723e */ /* 0x000fca00000000ff */
[----:B------:R0:W-:Y:S02]  /*a880*/  STG.E desc[UR8][R38.64], R37 ;  /* 0x0000002526007986 */ /* 0x0001e4000c101908 */
.L_x_1620:
[----:B------:R-:W-:Y:S05]  /*a890*/  BSYNC B0 ;  /* 0x0000000000007941 */ /* 0x000fea0003800000 */
.L_x_1619:
        /* <DEDUP_REMOVED lines=28> */
.L_x_1621:
        /* <DEDUP_REMOVED lines=17> */
[-C--:B------:R-:W-:Y:S01]  /*ab70*/  FMUL.FTZ R19, R18, R25.reuse ;  /* 0x0000001912137220 */ /* 0x080fe20000410000 */
[----:B------:R-:W-:-:S05]  /*ab80*/  FMUL.FTZ R18, R114, R25 ;  /* 0x0000001972127220 */ /* 0x000fca0000410000 */
[----:B------:R-:W-:-:S05]  /*ab90*/  F2FP.F16.F32.PACK_AB R19, R18, R19 ;  /* 0x000000131213723e */ /* 0x000fca00000000ff */
[----:B------:R0:W-:Y:S02]  /*aba0*/  STG.E desc[UR8][R36.64], R19 ;  /* 0x0000001324007986 */ /* 0x0001e4000c101908 */
.L_x_1623:
[----:B------:R-:W-:Y:S05]  /*abb0*/  BSYNC B0 ;  /* 0x0000000000007941 */ /* 0x000fea0003800000 */
.L_x_1622:
[----:B------:R-:W-:Y:S01]  /*abc0*/  ISETP.NE.AND P0, PT, RZ, UR10, PT ;  /* 0x0000000aff007c0c */ /* 0x000fe2000bf05270 */
[C---:B------:R-:W-:Y:S01]  /*abd0*/  FADD.FTZ R18, -R68.reuse, R39 ;  /* 0x0000002744127221 */ /* 0x040fe20000010100 */
[----:B0-----:R-:W-:Y:S01]  /*abe0*/  FADD.FTZ R36, -R68, R43 ;  /* 0x0000002b44247221 */ /* 0x001fe20000010100 */
        /* <DEDUP_REMOVED lines=25> */
.L_x_1624:
        /* <DEDUP_REMOVED lines=21> */
.L_x_1626:
[----:B------:R-:W-:Y:S05]  /*aed0*/  BSYNC B0 ;  /* 0x0000000000007941 */ /* 0x000fea0003800000 */
.L_x_1625:
        /* <DEDUP_REMOVED lines=28> */
.L_x_1627:
        /* <DEDUP_REMOVED lines=21> */
.L_x_1629:
[----:B------:R-:W-:Y:S05]  /*b1f0*/  BSYNC B0 ;  /* 0x0000000000007941 */ /* 0x000fea0003800000 */
.L_x_1628:
        /* <DEDUP_REMOVED lines=28> */
.L_x_1630:
[----:B------:R-:W-:Y:S01]  /*b3c0*/  LOP3.LUT P0, RZ, R4, 0x8, RZ, 0xc0, !PT ;  /* 0x0000000804ff7812 */ /* 0x000fe2000780c0ff */
[----:B------:R-:W-:-:S12]  /*b3d0*/  BSSY B0, `(.L_x_1631) ;  /* 0x0000014000007945 */ /* 0x000fd80003800000 */
[----:B------:R-:W-:Y:S05]  /*b3e0*/  @!P0 BRA `(.L_x_1632) ;  /* 0x0000000000488947 */ /* 0x000fea0003800000 */
[----:B------:R-:W-:Y:S01]  /*b3f0*/  ULDC.64 UR12, c[0x0][0x288] ;  /* 0x0000a200000c7ab9 */ /* 0x000fe20000000a00 */
[----:B------:R-:W-:Y:S01]  /*b400*/  MOV R18, R72 ;  /* 0x0000004800127202 */ /* 0x000fe20000000f00 */
[----:B------:R-:W-:Y:S01]  /*b410*/  IMAD R27, R158, UR12, RZ ;  /* 0x0000000c9e1b7c24 */ /* 0x000fe2000f8e02ff */
[----:B0-----:R-:W-:-:S03]  /*b420*/  MOV R19, R71 ;  /* 0x0000004700137202 */ /* 0x001fc60000000f00 */
        /* <DEDUP_REMOVED lines=14> */
.L_x_1632:
[----:B------:R-:W-:Y:S05]  /*b510*/  BSYNC B0 ;  /* 0x0000000000007941 */ /* 0x000fea0003800000 */
.L_x_1631:
[----:B------:R-:W-:Y:S01]  /*b520*/  ISETP.NE.AND P0, PT, RZ, UR10, PT ;  /* 0x0000000aff007c0c */ /* 0x000fe2000bf05270 */
[C---:B------:R-:W-:Y:S01]  /*b530*/  FADD.FTZ R18, -R68.reuse, R45 ;  /* 0x0000002d44127221 */ /* 0x040fe20000010100 */
[----:B------:R-:W-:Y:S01]  /*b540*/  FADD.FTZ R20, -R68, R47 ;  /* 0x0000002f44147221 */ /* 0x000fe20000010100 */
[--C-:B------:R-:W-:Y:S02]  /*b550*/  HADD2.F32 R23, -RZ, R28.reuse.H0_H0 ;  /* 0x2000001cff177230 */ /* 0x100fe40000004100 */
[----:B------:R-:W-:Y:S02]  /*b560*/  HADD2.F32 R28, -RZ, R28.H1_H1 ;  /* 0x3000001cff1c7230 */ /* 0x000fe40000004100 */
[-C--:B------:R-:W-:Y:S01]  /*b570*/  FMUL.FTZ R38, R18, R25.reuse ;  /* 0x0000001912267220 */ /* 0x080fe20000410000 */
[--C-:B------:R-:W-:Y:S02]  /*b580*/  HADD2.F32 R39, -RZ, R29.reuse.H0_H0 ;  /* 0x2000001dff277230 */ /* 0x100fe40000004100 */
[----:B0-----:R-:W-:Y:S01]  /*b590*/  FMUL.FTZ R37, R20, R25 ;  /* 0x0000001914257220 */ /* 0x001fe20000410000 */
[----:B------:R-:W-:-:S02]  /*b5a0*/  HADD2.F32 R43, -RZ, R29.H1_H1 ;  /* 0x3000001dff2b7230 */ /* 0x000fc40000004100 */
[----:B------:R-:W-:Y:S05]  /*b5b0*/  @!P0 BRA `(.L_x_1633) ;  /* 0x0000000000488947 */ /* 0x000fea0003800000 */
[----:B------:R-:W-:Y:S01]  /*b5c0*/  FFMA.FTZ R18, R38, R108, R109 ;  /* 0x0000006c26127223 */ /* 0x000fe2000001006d */
[----:B-1----:R-:W-:-:S03]  /*b5d0*/  FFMA.FTZ R19, R37, R111, R110 ;  /* 0x0000006f25137223 */ /* 0x002fc6000001006e */
        /* <DEDUP_REMOVED lines=16> */
.L_x_1633:
[----:B------:R-:W-:Y:S01]  /*b6e0*/  LOP3.LUT P0, RZ, R4, 0x4, RZ, 0xc0, !PT ;  /* 0x0000000404ff7812 */ /* 0x000fe2000780c0ff */
[----:B------:R-:W-:-:S12]  /*b6f0*/  BSSY B0, `(.L_x_1634) ;  /* 0x0000014000007945 */ /* 0x000fd80003800000 */
[----:B------:R-:W-:Y:S05]  /*b700*/  @!P0 BRA `(.L_x_1635) ;  /* 0x0000000000488947 */ /* 0x000fea0003800000 */
[----:B------:R-:W-:Y:S01]  /*b710*/  ULDC.64 UR12, c[0x0][0x288] ;  /* 0x0000a200000c7ab9 */ /* 0x000fe20000000a00 */
[----:B------:R-:W-:Y:S01]  /*b720*/  MOV R18, R72 ;  /* 0x0000004800127202 */ /* 0x000fe20000000f00 */
[----:B------:R-:W-:Y:S01]  /*b730*/  IMAD R20, R157, UR12, RZ ;  /* 0x0000000c9d147c24 */ /* 0x000fe2000f8e02ff */
[----:B-1----:R-:W-:-:S03]  /*b740*/  MOV R19, R71 ;  /* 0x0000004700137202 */ /* 0x002fc60000000f00 */
        /* <DEDUP_REMOVED lines=14> */
.L_x_1635:
[----:B------:R-:W-:Y:S05]  /*b830*/  BSYNC B0 ;  /* 0x0000000000007941 */ /* 0x000fea0003800000 */
.L_x_1634:
        /* <DEDUP_REMOVED lines=28> */
.L_x_1636:
        /* <DEDUP_REMOVED lines=21> */
.L_x_1638:
[----:B------:R-:W-:Y:S05]  /*bb50*/  BSYNC B0 ;  /* 0x0000000000007941 */ /* 0x000fea0003800000 */
.L_x_1637:
        /* <DEDUP_REMOVED lines=28> */
.L_x_1639:
[----:B------:R-:W-:Y:S01]  /*bd20*/  LOP3.LUT P0, RZ, R4, 0x80000, RZ, 0xc0, !PT ;  /* 0x0008000004ff7812 */ /* 0x000fe2000780c0ff */
[----:B------:R-:W-:-:S12]  /*bd30*/  BSSY B0, `(.L_x_1640) ;  /* 0x0000016000007945 */ /* 0x000fd80003800000 */
        /* <DEDUP_REMOVED lines=17> */
[-C--:B------:R-:W-:Y:S01]  /*be50*/  FMUL.FTZ R19, R18, R25.reuse ;  /* 0x0000001912137220 */ /* 0x080fe20000410000 */
[----:B------:R-:W-:-:S05]  /*be60*/  FMUL.FTZ R18, R20, R25 ;  /* 0x0000001914127220 */ /* 0x000fca0000410000 */
[----:B------:R-:W-:-:S05]  /*be70*/  F2FP.F16.F32.PACK_AB R19, R18, R19 ;  /* 0x000000131213723e */ /* 0x000fca00000000ff */
[----:B------:R3:W-:Y:S02]  /*be80*/  STG.E desc[UR8][R26.64], R19 ;  /* 0x000000131a007986 */ /* 0x0007e4000c101908 */
.L_x_1641:
[----:B------:R-:W-:Y:S05]  /*be90*/  BSYNC B0 ;  /* 0x0000000000007941 */ /* 0x000fea0003800000 */
.L_x_1640:
        /* <DEDUP_REMOVED lines=28> */
.L_x_1642:
[----:B------:R-:W-:Y:S01]  /*c060*/  LOP3.LUT P0, RZ, R4, 0x40000, RZ, 0xc0, !PT ;  /* 0x0004000004ff7812 */ /* 0x000fe2000780c0ff */
[----:B------:R-:W-:-:S12]  /*c070*/  BSSY B0, `(.L_x_1643) ;  /* 0x0000016000007945 */ /* 0x000fd80003800000 */
        /* <DEDUP_REMOVED lines=21> */
.L_x_1644:
[----:B------:R-:W-:Y:S05]  /*c1d0*/  BSYNC B0 ;  /* 0x0000000000007941 */ /* 0x000fea0003800000 */
.L_x_1643:
        /* <DEDUP_REMOVED lines=28> */
.L_x_1645:
[----:B------:R-:W-:Y:S01]  /*c3a0*/  LOP3.LUT P0, RZ, R4, 0x20000, RZ, 0xc0, !PT ;  /* 0x0002000004ff7812 */ /* 0x000fe2000780c0ff */
[----:B------:R-:W-:-:S12]  /*c3b0*/  BSSY B0, `(.L_x_1646) ;  /* 0x0000016000007945 */ /* 0x000fd80003800000 */
        /* <DEDUP_REMOVED lines=21> */
.L_x_1647:
[----:B------:R-:W-:Y:S05]  /*c510*/  BSYNC B0 ;  /* 0x0000000000007941 */ /* 0x000fea0003800000 */
.L_x_1646:
        /* <DEDUP_REMOVED lines=28> */
.L_x_1648:
        /* <DEDUP_REMOVED lines=23> */
.L_x_1650:
[----:B------:R-:W-:Y:S05]  /*c850*/  BSYNC B0 ;  /* 0x0000000000007941 */ /* 0x000fea0003800000 */
.L_x_1649:
        /* <DEDUP_REMOVED lines=28> */
.L_x_1651:
        /* <DEDUP_REMOVED lines=23> */
.L_x_1653:
[----:B------:R-:W-:Y:S05]  /*cb90*/  BSYNC B0 ;  /* 0x0000000000007941 */ /* 0x000fea0003800000 */
.L_x_1652:
        /* <DEDUP_REMOVED lines=28> */
.L_x_1654:
        /* <DEDUP_REMOVED lines=23> */
.L_x_1656:
[----:B------:R-:W-:Y:S05]  /*ced0*/  BSYNC B0 ;  /* 0x0000000000007941 */ /* 0x000fea0003800000 */
.L_x_1655:
        /* <DEDUP_REMOVED lines=28> */
.L_x_1657:
        /* <DEDUP_REMOVED lines=23> */
.L_x_1659:
[----:B------:R-:W-:Y:S05]  /*d210*/  BSYNC B0 ;  /* 0x0000000000007941 */ /* 0x000fea0003800000 */
.L_x_1658:
        /* <DEDUP_REMOVED lines=28> */
.L_x_1660:
        /* <DEDUP_REMOVED lines=23> */
.L_x_1662:
[----:B------:R-:W-:Y:S05]  /*d550*/  BSYNC B0 ;  /* 0x0000000000007941 */ /* 0x000fea0003800000 */
.L_x_1661:
        /* <DEDUP_REMOVED lines=28> */
.L_x_1663:
        /* <DEDUP_REMOVED lines=23> */
.L_x_1665:
[----:B------:R-:W-:Y:S05]  /*d890*/  BSYNC B0 ;  /* 0x0000000000007941 */ /* 0x000fea0003800000 */
.L_x_1664:
        /* <DEDUP_REMOVED lines=28> */
.L_x_1666:
        /* <DEDUP_REMOVED lines=23> */
.L_x_1668:
[----:B------:R-:W-:Y:S05]  /*dbd0*/  BSYNC B0 ;  /* 0x0000000000007941 */ /* 0x000fea0003800000 */
.L_x_1667:
        /* <DEDUP_REMOVED lines=28> */
.L_x_1669:
        /* <DEDUP_REMOVED lines=23> */
.L_x_1671:
[----:B------:R-:W-:Y:S05]  /*df10*/  BSYNC B0 ;  /* 0x0000000000007941 */ /* 0x000fea0003800000 */
.L_x_1670:
        /* <DEDUP_REMOVED lines=28> */
.L_x_1672:
        /* <DEDUP_REMOVED lines=23> */
.L_x_1674:
[----:B------:R-:W-:Y:S05]  /*e250*/  BSYNC B0 ;  /* 0x0000000000007941 */ /* 0x000fea0003800000 */
.L_x_1673:
        /* <DEDUP_REMOVED lines=28> */
.L_x_1675:
[----:B------:R-:W-:Y:S01]  /*e420*/  LOP3.LUT P0, RZ, R4, 0x80, RZ, 0xc0, !PT ;  /* 0x0000008004ff7812 */ /* 0x000fe2000780c0ff */
[----:B------:R-:W-:-:S12]  /*e430*/  BSSY B0, `(.L_x_1676) ;  /* 0x0000015000007945 */ /* 0x000fd80003800000 */
[----:B------:R-:W-:Y:S05]  /*e440*/  @!P0 BRA `(.L_x_1677) ;  /* 0x00000000004c8947 */ /* 0x000fea0003800000 */
[----:B01234-:R-:W-:Y:S01]  /*e450*/  SHF.R.S32.HI R27, RZ, 0x1f, R132 ;  /* 0x0000001fff1b7819 */ /* 0x01ffe20000011484 */
        /* <DEDUP_REMOVED lines=18> */
.L_x_1677:
[----:B------:R-:W-:Y:S05]  /*e580*/  BSYNC B0 ;  /* 0x0000000000007941 */ /* 0x000fea0003800000 */
.L_x_1676:
        /* <DEDUP_REMOVED lines=28> */
.L_x_1678:
[----:B------:R-:W-:Y:S04]  /*e750*/  BSSY B0, `(.L_x_1679) ;  /* 0x0000014000007945 */ /* 0x000fe80003800000 */
[----:B------:R-:W-:Y:S05]  /*e760*/  @!P5 BRA `(.L_x_1680) ;  /* 0x000000000048d947 */ /* 0x000fea0003800000 */
[----:B------:R-:W-:Y:S01]  /*e770*/  ULDC.64 UR12, c[0x0][0x288] ;  /* 0x0000a200000c7ab9 */ /* 0x000fe20000000a00 */
[----:B------:R-:W-:Y:S01]  /*e780*/  MOV R18, R72 ;  /* 0x0000004800127202 */ /* 0x000fe20000000f00 */
[----:B------:R-:W-:Y:S01]  /*e790*/  IMAD R24, R155, UR12, RZ ;  /* 0x0000000c9b187c24 */ /* 0x000fe2000f8e02ff */
[----:B01234-:R-:W-:-:S03]  /*e7a0*/  MOV R19, R71 ;  /* 0x0000004700137202 */ /* 0x01ffc60000000f00 */
        /* <DEDUP_REMOVED lines=14> */
.L_x_1680:
[----:B------:R-:W-:Y:S05]  /*e890*/  BSYNC B0 ;  /* 0x0000000000007941 */ /* 0x000fea0003800000 */
.L_x_1679:
        /* <DEDUP_REMOVED lines=27> */
.L_x_1681:
        /* <DEDUP_REMOVED lines=20> */
.L_x_1683:
[----:B------:R-:W-:Y:S05]  /*eb90*/  BSYNC B0 ;  /* 0x0000000000007941 */ /* 0x000fea0003800000 */
.L_x_1682:
        /* <DEDUP_REMOVED lines=27> */
.L_x_1684:
        /* <DEDUP_REMOVED lines=20> */
.L_x_1686:
[----:B------:R-:W-:Y:S05]  /*ee90*/  BSYNC B0 ;  /* 0x0000000000007941 */ /* 0x000fea0003800000 */
.L_x_1685:
        /* <DEDUP_REMOVED lines=27> */
.L_x_1687:
        /* <DEDUP_REMOVED lines=13> */
[----:B------:R-:W-:Y:S01]  /*f120*/  FMUL.FTZ R23, R24, R25 ;  /* 0x0000001918177220 */ /* 0x000fe20000410000 */
[----:B------:R-:W-:Y:S02]  /*f130*/  LEA R18, P0, R26, UR12, 0x1 ;  /* 0x0000000c1a127c11 */ /* 0x000fe4000f8008ff */
[----:B------:R-:W-:Y:S02]  /*f140*/  FFMA.FTZ R20, R20, R111, -R27 ;  /* 0x0000006f14147223 */ /* 0x000fe4000001081b */
[----:B------:R-:W-:Y:S02]  /*f150*/  LEA.HI.X R19, R26, UR13, R19, 0x1, P0 ;  /* 0x0000000d1a137c11 */ /* 0x000fe400080f0c13 */
[----:B------:R-:W-:-:S05]  /*f160*/  FMUL.FTZ R20, R20, R25 ;  /* 0x0000001914147220 */ /* 0x000fca0000410000 */
[----:B------:R-:W-:-:S05]  /*f170*/  F2FP.F16.F32.PACK_AB R23, R20, R23 ;  /* 0x000000171417723e */ /* 0x000fca00000000ff */
[----:B------:R0:W-:Y:S02]  /*f180*/  STG.E desc[UR8][R18.64], R23 ;  /* 0x0000001712007986 */ /* 0x0001e4000c101908 */
.L_x_1689:
[----:B------:R-:W-:Y:S05]  /*f190*/  BSYNC B0 ;  /* 0x0000000000007941 */ /* 0x000fea0003800000 */
.L_x_1688:
        /* <DEDUP_REMOVED lines=27> */
.L_x_1690:
[----:B------:R-:W-:Y:S04]  /*f350*/  BSSY B0, `(.L_x_1691) ;  /* 0x0000014000007945 */ /* 0x000fe80003800000 */
[----:B------:R-:W-:Y:S05]  /*f360*/  @!P1 BRA `(.L_x_1692) ;  /* 0x0000000000489947 */ /* 0x000fea0003800000 */
[----:B------:R-:W-:Y:S01]  /*f370*/  ULDC.64 UR12, c[0x0][0x288] ;  /* 0x0000a200000c7ab9 */ /* 0x000fe20000000a00 */
[----:B-1234-:R-:W-:Y:S01]  /*f380*/  MOV R26, R72 ;  /* 0x00000048001a7202 */ /* 0x01efe20000000f00 */
        /* <DEDUP_REMOVED lines=16> */
.L_x_1692:
[----:B------:R-:W-:Y:S05]  /*f490*/  BSYNC B0 ;  /* 0x0000000000007941 */ /* 0x000fea0003800000 */
.L_x_1691:
[----:B01234-:R-:W-:Y:S01]  /*f4a0*/  HADD2.F32 R19, -RZ, R5.H1_H1 ;  /* 0x30000005ff137230 */ /* 0x01ffe20000004100 */
[----:B------:R-:W-:Y:S01]  /*f4b0*/  IADD3 R30, R40, 0x190, RZ ;  /* 0x00000190281e7810 */ /* 0x000fe20007ffe0ff */
[--C-:B------:R-:W-:Y:S01]  /*f4c0*/  HADD2.F32 R5, -RZ, R6.reuse.H0_H0 ;  /* 0x20000006ff057230 */ /* 0x100fe20000004100 */
[----:B------:R-:W-:Y:S01]  /*f4d0*/  ULDC.64 UR12, c[0x0][0x290] ;  /* 0x0000a400000c7ab9 */ /* 0x000fe20000000a00 */
[----:B------:R-:W-:Y:S02]  /*f4e0*/  HADD2.F32 R20, -RZ, R6.H1_H1 ;  /* 0x30000006ff147230 */ /* 0x000fe40000004100 */
[C---:B------:R-:W-:Y:S01]  /*f4f0*/  FADD.FTZ R6, -R68.reuse, R35 ;  /* 0x0000002344067221 */ /* 0x040fe20000010100 */
[----:B------:R-:W-:Y:S01]  /*f500*/  FADD.FTZ R18, -R68, R19 ;  /* 0x0000001344127221 */ /* 0x000fe20000010100 */
[----:B------:R-:W-:Y:S02]  /*f510*/  SHF.R.S32.HI R32, RZ, 0x1f, R30 ;  /* 0x0000001fff207819 */ /* 0x000fe4000001141e */
        /* <DEDUP_REMOVED lines=21> */
.L_x_1693:
        /* <DEDUP_REMOVED lines=26> */
.L_x_1695:
[----:B------:R-:W-:Y:S05]  /*f810*/  BSYNC B0 ;  /* 0x0000000000007941 */ /* 0x000fea0003800000 */
.L_x_1694:
[----:B0-----:R-:W-:Y:S01]  /*f820*/  FADD.FTZ R6, -R68, R23 ;  /* 0x0000001744067221 */ /* 0x001fe20000010100 */
        /* <DEDUP_REMOVED lines=26> */
.L_x_1696:
        /* <DEDUP_REMOVED lines=9> */
[----:B------:R-:W-:-:S03]  /*fa60*/  MOV R7, R71 ;  /* 0x0000004700077202 */ /* 0x000fc60000000f00 */
[----:B------:R-:W-:Y:S01]  /*fa70*/  IMAD R20, R6, UR14, RZ ;  /* 0x0000000e06147c24 */ /* 0x000fe2000f8e02ff */
[----:B------:R-:W-:-:S05]  /*fa80*/  MOV R6, R72 ;  /* 0x0000004800067202 */ /* 0x000fca0000000f00 */
        /* <DEDUP_REMOVED lines=14> */
.L_x_1698:
[----:B------:R-:W-:Y:S05]  /*fb70*/  BSYNC B0 ;  /* 0x0000000000007941 */ /* 0x000fea0003800000 */
.L_x_1697:
        /* <DEDUP_REMOVED lines=27> */
.L_x_1699:
        /* <DEDUP_REMOVED lines=26> */
.L_x_1701:
[----:B------:R-:W-:Y:S05]  /*fed0*/  BSYNC B0 ;  /* 0x0000000000007941 */ /* 0x000fea0003800000 */
.L_x_1700:
        /* <DEDUP_REMOVED lines=27> */
.L_x_1702:
        /* <DEDUP_REMOVED lines=25> */
.L_x_1704:
[----:B------:R-:W-:Y:S05]  /*10220*/  BSYNC B0 ;  /* 0x0000000000007941 */ /* 0x000fea0003800000 */
.L_x_1703:
        /* <DEDUP_REMOVED lines=27> */
.L_x_1705:
        /* <DEDUP_REMOVED lines=25> */
.L_x_1707:
[----:B------:R-:W-:Y:S05]  /*10570*/  BSYNC B0 ;  /* 0x0000000000007941 */ /* 0x000fea0003800000 */
.L_x_1706:
        /* <DEDUP_REMOVED lines=27> */
.L_x_1708:
        /* <DEDUP_REMOVED lines=27> */
.L_x_1710:
[----:B------:R-:W-:Y:S05]  /*108e0*/  BSYNC B0 ;  /* 0x0000000000007941 */ /* 0x000fea0003800000 */
.L_x_1709:
        /* <DEDUP_REMOVED lines=23> */
.L_x_1711:
        /* <DEDUP_REMOVED lines=10> */
[----:B------:R-:W-:-:S04]  /*10b00*/  IMAD.WIDE.U32 R70, R119, UR12, R70 ;  /* 0x0000000c77467c25 */ /* 0x000fc8000f8e0046 */
[----:B------:R-:W-:Y:S01]  /*10b10*/  FFMA.FTZ R8, R5, R108, -R8 ;  /* 0x0000006c05087223 */ /* 0x000fe20000010808 */
[----:B------:R-:W-:Y:S01]  /*10b20*/  FFMA.FTZ R22, R22, R111, -R17 ;  /* 0x0000006f16167223 */ /* 0x000fe20000010811 */
[----:B------:R-:W-:Y:S01]  /*10b30*/  IMAD R7, R119, UR13, R120 ;  /* 0x0000000d77077c24 */ /* 0x000fe2000f8e0278 */
[----:B------:R-:W-:Y:S01]  /*10b40*/  ULDC.64 UR12, c[0x0][0x210] ;  /* 0x00008400000c7ab9 */ /* 0x000fe20000000a00 */
[-C--:B------:R-:W-:Y:S01]  /*10b50*/  FMUL.FTZ R5, R8, R25.reuse ;  /* 0x0000001908057220 */ /* 0x080fe20000410000 */
[----:B------:R-:W-:Y:S01]  /*10b60*/  FMUL.FTZ R22, R22, R25 ;  /* 0x0000001916167220 */ /* 0x000fe20000410000 */
[----:B------:R-:W-:Y:S02]  /*10b70*/  LEA R6, P0, R70, UR12, 0x1 ;  /* 0x0000000c46067c11 */ /* 0x000fe4000f8008ff */
[----:B------:R-:W-:Y:S02]  /*10b80*/  IADD3 R7, R71, R7, RZ ;  /* 0x0000000747077210 */ /* 0x000fe40007ffe0ff */
[----:B------:R-:W-:-:S02]  /*10b90*/  F2FP.F16.F32.PACK_AB R5, R22, R5 ;  /* 0x000000051605723e */ /* 0x000fc400000000ff */
[----:B------:R-:W-:-:S05]  /*10ba0*/  LEA.HI.X R7, R70, UR13, R7, 0x1, P0 ;  /* 0x0000000d46077c11 */ /* 0x000fca00080f0c07 */
[----:B------:R0:W-:Y:S02]  /*10bb0*/  STG.E desc[UR8][R6.64], R5 ;  /* 0x0000000506007986 */ /* 0x0001e4000c101908 */
.L_x_1713:
[----:B------:R-:W-:Y:S05]  /*10bc0*/  BSYNC B0 ;  /* 0x0000000000007941 */ /* 0x000fea0003800000 */
.L_x_1712:
[----:B0-----:R-:W0:Y:S01]  /*10bd0*/  LDC R6, c[0x0][0x10] ;  /* 0x00000400ff067b82 */ /* 0x001e220000000800 */
[----:B------:R-:W-:Y:S02]  /*10be0*/  IADD3 R117, R117, 0x1, RZ ;  /* 0x0000000175757810 */ /* 0x000fe40007ffe0ff */
[----:B0-----:R-:W-:-:S04]  /*10bf0*/  IADD3 R3, R6, R3, RZ ;  /* 0x0000000306037210 */ /* 0x001fc80007ffe0ff */
[----:B------:R-:W-:-:S13]  /*10c00*/  ISETP.GE.AND P0, PT, R3, UR4, PT ;  /* 0x0000000403007c0c */ /* 0x000fda000bf06270 */
[----:B------:R-:W-:Y:S05]  /*10c10*/  @!P0 BRA `(.L_x_1714) ;  /* 0xffffff0000048947 */ /* 0x000fea000383ffff */
.L_x_1567:
[----:B------:R-:W0:Y:S01]  /*10c20*/  LDC R6, c[0x0][0xc] ;  /* 0x00000300ff067b82 */ /* 0x000e220000000800 */
        /* <DEDUP_REMOVED lines=18> */
.L_x_1716:
[----:B------:R-:W-:Y:S05]  /*10d50*/  BSYNC B0 ;  /* 0x0000000000007941 */ /* 0x000fea0003800000 */
.L_x_1715:
        /* <DEDUP_REMOVED lines=11> */
.L_x_1718:
[----:B------:R-:W2:Y:S04]  /*10e10*/  LDG.E.STRONG.GPU R5, desc[UR8][R2.64] ;  /* 0x0000000802057981 */ /* 0x000ea8000c1ef900 */
[----:B--2---:R-:W-:Y:S01]  /*10e20*/  CCTL.IVALL ;  /* 0x00000000ff00798f */ /* 0x004fe20002000000 */
[----:B------:R-:W-:Y:S05]  /*10e30*/  YIELD ;  /* 0x0000000000007946 */ /* 0x000fea0003800000 */
[----:B------:R-:W-:-:S13]  /*10e40*/  ISETP.NE.AND P0, PT, R5, R4, PT ;  /* 0x000000040500720c */ /* 0x000fda0003f05270 */
[----:B------:R-:W-:Y:S05]  /*10e50*/  @P0 BRA `(.L_x_1718) ;  /* 0xfffffffc00ec0947 */ /* 0x000fea000383ffff */
.L_x_1717:
        /* <DEDUP_REMOVED lines=25> */
.L_x_1719:
        /* <DEDUP_REMOVED lines=25> */
.L_x_1720:
        /* <DEDUP_REMOVED lines=16> */
.L_x_5151:


//--------------------- .text._Z35group_norm_nhwc_bwd_one_pass_kernelI11Fp16IOFp16WLi64ELi48ELi384EEv26Group_norm_nhwc_bwd_params --------------------------
	.section	.text._Z35group_norm_nhwc_bwd_one_pass_kernelI11Fp16IOFp16WLi64ELi48ELi384EEv26Group_norm_nhwc_bwd_params,"ax",@progbits
	.align	128
        .global         _Z35group_norm_nhwc_bwd_one_pass_kernelI11Fp16IOFp16WLi64ELi48ELi384EEv26Group_norm_nhwc_bwd_params
        .type           _Z35group_norm_nhwc_bwd_one_pass_kernelI11Fp16IOFp16WLi64ELi48ELi384EEv26Group_norm_nhwc_bwd_params,@function
        .size           _Z35group_norm_nhwc_bwd_one_pass_kernelI11Fp16IOFp16WLi64ELi48ELi384EEv26Group_norm_nhwc_bwd_params,(.L_x_5152 - _Z35group_norm_nhwc_bwd_one_pass_kernelI11Fp16IOFp16WLi64ELi48ELi384EEv26Group_norm_nhwc_bwd_params)
        .other          _Z35group_norm_nhwc_bwd_one_pass_kernelI11Fp16IOFp16WLi64ELi48ELi384EEv26Group_norm_nhwc_bwd_params,@"STO_CUDA_ENTRY STV_DEFAULT"
_Z35group_norm_nhwc_bwd_one_pass_kernelI11Fp16IOFp16WLi64ELi48ELi384EEv26Group_norm_nhwc_bwd_params:
.text._Z35group_norm_nhwc_bwd_one_pass_kernelI11Fp16IOFp16WLi64ELi48ELi384EEv26Group_norm_nhwc_bwd_params:
        /* <DEDUP_REMOVED lines=45> */
.L_x_1756:
        /* <DEDUP_REMOVED lines=171> */
[----:B--2---:R-:W-:Y:S02]  /*0d80*/  HADD2.F32 R20, -RZ, R20.H0_H0 ;  /* 0x20000014ff147230 */ /* 0x004fe40000004100 */
[----:B---3--:R-:W-:Y:S02]  /*0d90*/  HADD2.F32 R5, -RZ, R5.H0_H0 ;  /* 0x20000005ff057230 */ /* 0x008fe40000004100 */
[----:B----4-:R-:W-:Y:S02]  /*0da0*/  @P0 HADD2.F32 R3, -RZ, R9.H0_H0 ;  /* 0x20000009ff030230 */ /* 0x010fe40000004100 */
[----:B------:R-:W-:-:S07]  /*0db0*/  @P0 HADD2.F32 R4, -RZ, R8.H0_H0 ;  /* 0x20000008ff040230 */ /* 0x000fce0000004100 */
.L_x_1723:
[----:B------:R-:W-:Y:S05]  /*0dc0*/  BSYNC B0 ;  /* 0x0000000000007941 */ /* 0x000fea0003800000 */
.L_x_1722:
        /* <DEDUP_REMOVED lines=31> */
.L_x_1724:
        /* <DEDUP_REMOVED lines=32> */
.L_x_1725:
        /* <DEDUP_REMOVED lines=42> */
.L_x_1726:
        /* <DEDUP_REMOVED lines=36> */
.L_x_1727:
        /* <DEDUP_REMOVED lines=80> */
.L_x_1729:
[----:B------:R-:W-:Y:S05]  /*1ba0*/  BSYNC B0 ;  /* 0x0000000000007941 */ /* 0x000fea0003800000 */
.L_x_1728:
        /* <DEDUP_REMOVED lines=78> */
.L_x_1731:
[----:B------:R-:W-:Y:S05]  /*2090*/  BSYNC B0 ;  /* 0x0000000000007941 */ /* 0x000fea0003800000 */
.L_x_1730:
        /* <DEDUP_REMOVED lines=20> */
.L_x_1733:
[----:B------:R-:W-:Y:S05]  /*21e0*/  BSYNC B0 ;  /* 0x0000000000007941 */ /* 0x000fea0003800000 */
.L_x_1732:
        /* <DEDUP_REMOVED lines=34> */
.L_x_1736:
[----:B------:R-:W2:Y:S04]  /*2410*/  LDG.E.STRONG.GPU R10, desc[UR12][R8.64] ;  /* 0x0000000c080a7981 */ /* 0x000ea8000c1ef900 */
[----:B--2---:R-:W-:Y:S01]  /*2420*/  CCTL.IVALL ;  /* 0x00000000ff00798f */ /* 0x004fe20002000000 */
[----:B------:R-:W-:Y:S05]  /*2430*/  YIELD ;  /* 0x0000000000007946 */ /* 0x000fea0003800000 */
[----:B------:R-:W-:-:S13]  /*2440*/  ISETP.NE.AND P0, PT, R10, R13, PT ;  /* 0x0000000d0a00720c */ /* 0x000fda0003f05270 */
[----:B------:R-:W-:Y:S05]  /*2450*/  @P0 BRA `(.L_x_1736) ;  /* 0xfffffffc00ec0947 */ /* 0x000fea000383ffff */
.L_x_1735:
        /* <DEDUP_REMOVED lines=17> */
.L_x_1740:
        /* <DEDUP_REMOVED lines=115> */
.L_x_1739:
        /* <DEDUP_REMOVED lines=61> */
.L_x_1741:
[----:B------:R-:W-:-:S13]  /*3070*/  ISETP.NE.OR P0, PT, R17, RZ, P0 ;  /* 0x000000ff1100720c */ /* 0x000fda0000705670 */
[----:B------:R-:W-:Y:S05]  /*3080*/  @!P0 BRA `(.L_x_1737) ;  /* 0x00000000007c8947 */ /* 0x000fea0003800000 */
.L_x_1738:
        /* <DEDUP_REMOVED lines=31> */
.L_x_1737:
        /* <DEDUP_REMOVED lines=11> */
.L_x_1743:
[----:B------:R-:W-:Y:S05]  /*3330*/  BSYNC B0 ;  /* 0x0000000000007941 */ /* 0x000fea0003800000 */
.L_x_1742:
        /* <DEDUP_REMOVED lines=16> */
.L_x_1734:
        /* <DEDUP_REMOVED lines=51> */
.L_x_1744:
        /* <DEDUP_REMOVED lines=21> */
.L_x_1746:
[----:B------:R-:W-:Y:S05]  /*38c0*/  BSYNC B0 ;  /* 0x0000000000007941 */ /* 0x000fea0003800000 */
.L_x_1745:
        /* <DEDUP_REMOVED lines=25> */
.L_x_1747:
        /* <DEDUP_REMOVED lines=20> */
.L_x_1749:
[----:B------:R-:W-:Y:S05]  /*3ba0*/  BSYNC B0 ;  /* 0x0000000000007941 */ /* 0x000fea0003800000 */
.L_x_1748:
        /* <DEDUP_REMOVED lines=31> */
.L_x_1750:
        /* <DEDUP_REMOVED lines=20> */
.L_x_1752:
[----:B------:R-:W-:Y:S05]  /*3ee0*/  BSYNC B0 ;  /* 0x0000000000007941 */ /* 0x000fea0003800000 */
.L_x_1751:
        /* <DEDUP_REMOVED lines=25> */
.L_x_1753:
        /* <DEDUP_REMOVED lines=19> */
.L_x_1755:
[----:B------:R-:W-:Y:S05]  /*41b0*/  BSYNC B0 ;  /* 0x0000000000007941 */ /* 0x000fea0003800000 */
.L_x_1754:
        /* <DEDUP_REMOVED lines=9> */
.L_x_1721:
        /* <DEDUP_REMOVED lines=19> */
.L_x_1758:
[----:B------:R-:W-:Y:S05]  /*4380*/  BSYNC B0 ;  /* 0x0000000000007941 */ /* 0x000fea0003800000 */
.L_x_1757:
        /* <DEDUP_REMOVED lines=11> */
.L_x_1760:
[----:B------:R-:W2:Y:S04]  /*4440*/  LDG.E.STRONG.GPU R5, desc[UR12][R2.64] ;  /* 0x0000000c02057981 */ /* 0x000ea8000c1ef900 */
[----:B--2---:R-:W-:Y:S01]  /*4450*/  CCTL.IVALL ;  /* 0x00000000ff00798f */ /* 0x004fe20002000000 */
[----:B------:R-:W-:Y:S05]  /*4460*/  YIELD ;  /* 0x0000000000007946 */ /* 0x000fea0003800000 */
[----:B------:R-:W-:-:S13]  /*4470*/  ISETP.NE.AND P0, PT, R5, R0, PT ;  /* 0x000000000500720c */ /* 0x000fda0003f05270 */
[----:B------:R-:W-:Y:S05]  /*4480*/  @P0 BRA `(.L_x_1760) ;  /* 0xfffffffc00ec0947 */ /* 0x000fea000383ffff */
.L_x_1759:
        /* <DEDUP_REMOVED lines=24> */
.L_x_1761:
        /* <DEDUP_REMOVED lines=19> */
[----:B--2---:R-:W-:Y:S02]  /*4740*/  F2FP.F16.F32.PACK_AB R3, R16, R3 ;  /* 0x000000031003723e */ /* 0x004fe400000000ff */
[----:B---3--:R-:W-:-:S03]  /*4750*/  F2FP.F16.F32.PACK_AB R23, R21, R18 ;  /* 0x000000121517723e */ /* 0x008fc600000000ff */
[----:B------:R2:W-:Y:S04]  /*4760*/  STG.E desc[UR12][R10.64], R3 ;  /* 0x000000030a007986 */ /* 0x0005e8000c10190c */
[----:B------:R2:W-:Y:S02]  /*4770*/  STG.E desc[UR12][R12.64], R23 ;  /* 0x000000170c007986 */ /* 0x0005e4000c10190c */
[----:B------:R-:W-:Y:S05]  /*4780*/  @P0 BRA `(.L_x_1761) ;  /* 0xfffffffc00a00947 */ /* 0x000fea000383ffff */
[----:B------:R-:W-:Y:S05]  /*4790*/  EXIT ;  /* 0x000000000000794d */ /* 0x000fea0003800000 */
.L_x_1762:
        /* <DEDUP_REMOVED lines=14> */
.L_x_5152:


//--------------------- .text._Z35group_norm_nhwc_bwd_one_pass_kernelI11Fp16IOFp16WLi128ELi48ELi384EEv26Group_norm_nhwc_bwd_params --------------------------
	.section	.text._Z35group_norm_nhwc_bwd_one_pass_kernelI11Fp16IOFp16WLi128ELi48ELi384EEv26Group_norm_nhwc_bwd_params,"ax",@progbits
	.align	128
        .global         _Z35group_norm_nhwc_bwd_one_pass_kernelI11Fp16IOFp16WLi128ELi48ELi384EEv26Group_norm_nhwc_bwd_params
        .type           _Z35group_norm_nhwc_bwd_one_pass_kernelI11Fp16IOFp16WLi128ELi48ELi384EEv26Group_norm_nhwc_bwd_params,@function
        .size           _Z35group_norm_nhwc_bwd_one_pass_kernelI11Fp16IOFp16WLi128ELi48ELi384EEv26Group_norm_nhwc_bwd_params,(.L_x_5153 - _Z35group_norm_nhwc_bwd_one_pass_kernelI11Fp16IOFp16WLi128ELi48ELi384EEv26Group_norm_nhwc_bwd_params)
        .other          _Z35group_norm_nhwc_bwd_one_pass_kernelI11Fp16IOFp16WLi128ELi48ELi384EEv26Group_norm_nhwc_bwd_params,@"STO_CUDA_ENTRY STV_DEFAULT"
_Z35group_norm_nhwc_bwd_one_pass_kernelI11Fp16IOFp16WLi128ELi48ELi384EEv26Group_norm_nhwc_bwd_params:
.text._Z35group_norm_nhwc_bwd_one_pass_kernelI11Fp16IOFp16WLi128ELi48ELi384EEv26Group_norm_nhwc_bwd_params:
        /* <DEDUP_REMOVED lines=74> */
.L_x_1814:
        /* <DEDUP_REMOVED lines=229> */
[----:B--2---:R-:W-:Y:S02]  /*12f0*/  @P0 HADD2.F32 R8, -RZ, R21.H0_H0 ;  /* 0x20000015ff080230 */ /* 0x004fe40000004100 */
[----:B---3--:R-:W-:Y:S02]  /*1300*/  @P0 HADD2.F32 R9, -RZ, R20.H0_H0 ;  /* 0x20000014ff090230 */ /* 0x008fe40000004100 */
[----:B----4-:R-:W-:Y:S02]  /*1310*/  HADD2.F32 R7, -RZ, R7.H0_H0 ;  /* 0x20000007ff077230 */ /* 0x010fe40000004100 */
[----:B------:R-:W-:-:S07]  /*1320*/  HADD2.F32 R10, -RZ, R17.H0_H0 ;  /* 0x20000011ff0a7230 */ /* 0x000fce0000004100 */
.L_x_1765:
[----:B------:R-:W-:Y:S05]  /*1330*/  BSYNC B0 ;  /* 0x0000000000007941 */ /* 0x000fea0003800000 */
.L_x_1764:
        /* <DEDUP_REMOVED lines=36> */
.L_x_1766:
        /* <DEDUP_REMOVED lines=26> */
.L_x_1767:
        /* <DEDUP_REMOVED lines=41> */
.L_x_1768:
        /* <DEDUP_REMOVED lines=39> */
.L_x_1769:
        /* <DEDUP_REMOVED lines=32> */
.L_x_1770:
        /* <DEDUP_REMOVED lines=38> */
.L_x_1771:
        /* <DEDUP_REMOVED lines=36> */
.L_x_1772:
        /* <DEDUP_REMOVED lines=34> */
.L_x_1773:
        /* <DEDUP_REMOVED lines=84> */
.L_x_1775:
[----:B------:R-:W-:Y:S05]  /*2a20*/  BSYNC B0 ;  /* 0x0000000000007941 */ /* 0x000fea0003800000 */
.L_x_1774:
        /* <DEDUP_REMOVED lines=81> */
.L_x_1777:
[----:B------:R-:W-:Y:S05]  /*2f40*/  BSYNC B0 ;  /* 0x0000000000007941 */ /* 0x000fea0003800000 */
.L_x_1776:
        /* <DEDUP_REMOVED lines=16> */
.L_x_1779:
[----:B------:R-:W-:Y:S05]  /*3050*/  BSYNC B0 ;  /* 0x0000000000007941 */ /* 0x000fea0003800000 */
.L_x_1778:
        /* <DEDUP_REMOVED lines=34> */
.L_x_1782:
[----:B-1----:R-:W2:Y:S04]  /*3280*/  LDG.E.STRONG.GPU R11, desc[UR8][R22.64] ;  /* 0x00000008160b7981 */ /* 0x002ea8000c1ef900 */
[----:B--2---:R-:W-:Y:S01]  /*3290*/  CCTL.IVALL ;  /* 0x00000000ff00798f */ /* 0x004fe20002000000 */
[----:B------:R-:W-:Y:S05]  /*32a0*/  YIELD ;  /* 0x0000000000007946 */ /* 0x000fea0003800000 */
[----:B------:R-:W-:-:S13]  /*32b0*/  ISETP.NE.AND P6, PT, R11, R26, PT ;  /* 0x0000001a0b00720c */ /* 0x000fda0003fc5270 */
[----:B------:R-:W-:Y:S05]  /*32c0*/  @P6 BRA `(.L_x_1782) ;  /* 0xfffffffc00ec6947 */ /* 0x000fea000383ffff */
.L_x_1781:
        /* <DEDUP_REMOVED lines=23> */
.L_x_1786:
        /* <DEDUP_REMOVED lines=115> */
.L_x_1785:
        /* <DEDUP_REMOVED lines=63> */
.L_x_1787:
[----:B------:R-:W-:-:S04]  /*3f60*/  LOP3.LUT P6, RZ, R5, 0x1, RZ, 0xc0, !PT ;  /* 0x0000000105ff7812 */ /* 0x000fc800078cc0ff */
[----:B------:R-:W-:-:S13]  /*3f70*/  ISETP.NE.OR P6, PT, R17, RZ, P6 ;  /* 0x000000ff1100720c */ /* 0x000fda00037c5670 */
[----:B------:R-:W-:Y:S05]  /*3f80*/  @!P6 BRA `(.L_x_1783) ;  /* 0x00000000007ce947 */ /* 0x000fea0003800000 */
.L_x_1784:
        /* <DEDUP_REMOVED lines=31> */
.L_x_1783:
        /* <DEDUP_REMOVED lines=10> */
.L_x_1789:
[----:B------:R-:W-:Y:S05]  /*4220*/  BSYNC B0 ;  /* 0x0000000000007941 */ /* 0x000fea0003800000 */
.L_x_1788:
        /* <DEDUP_REMOVED lines=17> */
.L_x_1780:
        /* <DEDUP_REMOVED lines=42> */
.L_x_1790:
        /* <DEDUP_REMOVED lines=22> */
.L_x_1792:
[----:B------:R-:W-:Y:S05]  /*4740*/  BSYNC B0 ;  /* 0x0000000000007941 */ /* 0x000fea0003800000 */
.L_x_1791:
        /* <DEDUP_REMOVED lines=28> */
.L_x_1793:
        /* <DEDUP_REMOVED lines=20> */
.L_x_1795:
[----:B------:R-:W-:Y:S05]  /*4a50*/  BSYNC B0 ;  /* 0x0000000000007941 */ /* 0x000fea0003800000 */
.L_x_1794:
        /* <DEDUP_REMOVED lines=27> */
.L_x_1796:
        /* <DEDUP_REMOVED lines=20> */
.L_x_1798:
[----:B------:R-:W-:Y:S05]  /*4d50*/  BSYNC B0 ;  /* 0x0000000000007941 */ /* 0x000fea0003800000 */
.L_x_1797:
        /* <DEDUP_REMOVED lines=27> */
.L_x_1799:
        /* <DEDUP_REMOVED lines=20> */
.L_x_1801:
[----:B------:R-:W-:Y:S05]  /*5050*/  BSYNC B0 ;  /* 0x0000000000007941 */ /* 0x000fea0003800000 */
.L_x_1800:
        /* <DEDUP_REMOVED lines=27> */
.L_x_1802:
        /* <DEDUP_REMOVED lines=20> */
.L_x_1804:
[----:B------:R-:W-:Y:S05]  /*5350*/  BSYNC B0 ;  /* 0x0000000000007941 */ /* 0x000fea0003800000 */
.L_x_1803:
        /* <DEDUP_REMOVED lines=27> */
.L_x_1805:
        /* <DEDUP_REMOVED lines=20> */
.L_x_1807:
[----:B------:R-:W-:Y:S05]  /*5650*/  BSYNC B0 ;  /* 0x0000000000007941 */ /* 0x000fea0003800000 */
.L_x_1806:
        /* <DEDUP_REMOVED lines=29> */
.L_x_1808:
        /* <DEDUP_REMOVED lines=23> */
.L_x_1810:
[----:B------:R-:W-:Y:S05]  /*59a0*/  BSYNC B0 ;  /* 0x0000000000007941 */ /* 0x000fea0003800000 */
.L_x_1809:
        /* <DEDUP_REMOVED lines=30> */
.L_x_1811:
        /* <DEDUP_REMOVED lines=19> */
.L_x_1813:
[----:B------:R-:W-:Y:S05]  /*5cc0*/  BSYNC B0 ;  /* 0x0000000000007941 */ /* 0x000fea0003800000 */
.L_x_1812:
[----:B------:R-:W-:Y:S02]  /*5cd0*/  IADD3 R36, R3, R36, RZ ;  /* 0x0000002403247210 */ /* 0x000fe40007ffe0ff */
[----:B------:R-:W-:Y:S02]  /*5ce0*/  IADD3 R53, R53, 0x1, RZ ;  /* 0x0000000135357810 */ /* 0x000fe40007ffe0ff */
[----:B------:R-:W-:-:S13]  /*5cf0*/  ISETP.GE.AND P0, PT, R36, UR4, PT ;  /* 0x0000000424007c0c */ /* 0x000fda000bf06270 */
[----:B------:R-:W-:Y:S05]  /*5d00*/  @!P0 BRA `(.L_x_1814) ;  /* 0xffffffa400e48947 */ /* 0x000fea000383ffff */
.L_x_1763:
        /* <DEDUP_REMOVED lines=23> */
.L_x_1816:
[----:B------:R-:W-:Y:S05]  /*5e80*/  BSYNC B0 ;  /* 0x0000000000007941 */ /* 0x000fea0003800000 */
.L_x_1815:
[----:B------:R-:W-:Y:S05]  /*5e90*/  @P0 EXIT ;  /* 0x000000000000094d */ /* 0x000fea0003800000 */
[----:B------:R-:W-:Y:S05]  /*5ea0*/  @P2 BRA `(.L_x_1817) ;  /* 0x0000000000202947 */ /* 0x000fea0003800000 */
[----:B------:R-:W-:-:S05]  /*5eb0*/  IMAD R4, R7, R8, RZ ;  /* 0x0000000807047224 */ /* 0x000fca00078e02ff */
[----:B------:R-:W-:-:S13]  /*5ec0*/  ISETP.NE.AND P0, PT, R4, -0x1, PT ;  /* 0xffffffff0400780c */ /* 0x000fda0003f05270 */
[----:B------:R-:W-:Y:S05]  /*5ed0*/  @!P0 BRA `(.L_x_1817) ;  /* 0x0000000000148947 */ /* 0x000fea0003800000 */
.L_x_1818:
[----:B0-----:R-:W2:Y:S04]  /*5ee0*/  LDG.E.STRONG.GPU R5, desc[UR8][R2.64] ;  /* 0x0000000802057981 */ /* 0x001ea8000c1ef900 */
[----:B--2---:R-:W-:Y:S01]  /*5ef0*/  CCTL.IVALL ;  /* 0x00000000ff00798f */ /* 0x004fe20002000000 */
[----:B------:R-:W-:Y:S05]  /*5f00*/  YIELD ;  /* 0x0000000000007946 */ /* 0x000fea0003800000 */
[----:B------:R-:W-:-:S13]  /*5f10*/  ISETP.NE.AND P0, PT, R5, R4, PT ;  /* 0x000000040500720c */ /* 0x000fda0003f05270 */
[----:B------:R-:W-:Y:S05]  /*5f20*/  @P0 BRA `(.L_x_1818) ;  /* 0xfffffffc00ec0947 */ /* 0x000fea000383ffff */
.L_x_1817:
        /* <DEDUP_REMOVED lines=25> */
.L_x_1819:
        /* <DEDUP_REMOVED lines=25> */
.L_x_1820:
        /* <DEDUP_REMOVED lines=11> */
.L_x_5153:


//--------------------- .text._Z35group_norm_nhwc_bwd_one_pass_kernelI11Fp16IOFp16WLi256ELi48ELi384EEv26Group_norm_nhwc_bwd_params --------------------------
	.section	.text._Z35group_norm_nhwc_bwd_one_pass_kernelI11Fp16IOFp16WLi256ELi48ELi384EEv26Group_norm_nhwc_bwd_params,"ax",@progbits
	.align	128
        .global         _Z35group_norm_nhwc_bwd_one_pass_kernelI11Fp16IOFp16WLi256ELi48ELi384EEv26Group_norm_nhwc_bwd_params
        .type           _Z35group_norm_nhwc_bwd_one_pass_kernelI11Fp16IOFp16WLi256ELi48ELi384EEv26Group_norm_nhwc_bwd_params,@function
        .size           _Z35group_norm_nhwc_bwd_one_pass_kernelI11Fp16IOFp16WLi256ELi48ELi384EEv26Group_norm_nhwc_bwd_params,(.L_x_5154 - _Z35group_norm_nhwc_bwd_one_pass_kernelI11Fp16IOFp16WLi256ELi48ELi384EEv26Group_norm_nhwc_bwd_params)
        .other          _Z35group_norm_nhwc_bwd_one_pass_kernelI11Fp16IOFp16WLi256ELi48ELi384EEv26Group_norm_nhwc_bwd_params,@"STO_CUDA_ENTRY STV_DEFAULT"
_Z35group_norm_nhwc_bwd_one_pass_kernelI11Fp16IOFp16WLi256ELi48ELi384EEv26Group_norm_nhwc_bwd_params:
.text._Z35group_norm_nhwc_bwd_one_pass_kernelI11Fp16IOFp16WLi256ELi48ELi384EEv26Group_norm_nhwc_bwd_params:
        /* <DEDUP_REMOVED lines=116> */
.L_x_1904:
        /* <DEDUP_REMOVED lines=417> */
.L_x_1823:
[----:B------:R-:W-:Y:S05]  /*2150*/  BSYNC B0 ;  /* 0x0000000000007941 */ /* 0x000fea0003800000 */
.L_x_1822:
        /* <DEDUP_REMOVED lines=36> */
.L_x_1824:
        /* <DEDUP_REMOVED lines=26> */
.L_x_1825:
        /* <DEDUP_REMOVED lines=41> */
.L_x_1826:
        /* <DEDUP_REMOVED lines=37> */
.L_x_1827:
        /* <DEDUP_REMOVED lines=37> */
.L_x_1828:
        /* <DEDUP_REMOVED lines=37> */
.L_x_1829:
        /* <DEDUP_REMOVED lines=37> */
.L_x_1830:
        /* <DEDUP_REMOVED lines=32> */
.L_x_1831:
        /* <DEDUP_REMOVED lines=38> */
.L_x_1832:
        /* <DEDUP_REMOVED lines=32> */
.L_x_1833:
        /* <DEDUP_REMOVED lines=38> */
.L_x_1834:
        /* <DEDUP_REMOVED lines=32> */
.L_x_1835:
        /* <DEDUP_REMOVED lines=38> */
.L_x_1836:
        /* <DEDUP_REMOVED lines=36> */
.L_x_1837:
        /* <DEDUP_REMOVED lines=35> */
.L_x_1838:
        /* <DEDUP_REMOVED lines=33> */
.L_x_1839:
        /* <DEDUP_REMOVED lines=97> */
.L_x_1841:
[----:B------:R-:W-:Y:S05]  /*4ac0*/  BSYNC B0 ;  /* 0x0000000000007941 */ /* 0x000fea0003800000 */
.L_x_1840:
        /* <DEDUP_REMOVED lines=84> */
.L_x_1843:
[----:B------:R-:W-:Y:S05]  /*5010*/  BSYNC B0 ;  /* 0x0000000000007941 */ /* 0x000fea0003800000 */
.L_x_1842:
        /* <DEDUP_REMOVED lines=13> */
.L_x_1845:
[----:B------:R-:W-:Y:S05]  /*50f0*/  BSYNC B0 ;  /* 0x0000000000007941 */ /* 0x000fea0003800000 */
.L_x_1844:
        /* <DEDUP_REMOVED lines=33> */
.L_x_1848:
[----:B-1----:R-:W2:Y:S04]  /*5310*/  LDG.E.STRONG.GPU R44, desc[UR8][R40.64] ;  /* 0x00000008282c7981 */ /* 0x002ea8000c1ef900 */
[----:B--2---:R-:W-:Y:S01]  /*5320*/  CCTL.IVALL ;  /* 0x00000000ff00798f */ /* 0x004fe20002000000 */
[----:B------:R-:W-:Y:S05]  /*5330*/  YIELD ;  /* 0x0000000000007946 */ /* 0x000fea0003800000 */
[----:B------:R-:W-:-:S13]  /*5340*/  ISETP.NE.AND P6, PT, R44, R49, PT ;  /* 0x000000312c00720c */ /* 0x000fda0003fc5270 */
[----:B------:R-:W-:Y:S05]  /*5350*/  @P6 BRA `(.L_x_1848) ;  /* 0xfffffffc00ec6947 */ /* 0x000fea000383ffff */
.L_x_1847:
        /* <DEDUP_REMOVED lines=22> */
.L_x_1852:
        /* <DEDUP_REMOVED lines=115> */
.L_x_1851:
        /* <DEDUP_REMOVED lines=63> */
.L_x_1853:
[----:B------:R-:W-:-:S04]  /*5fe0*/  LOP3.LUT P6, RZ, R9, 0x1, RZ, 0xc0, !PT ;  /* 0x0000000109ff7812 */ /* 0x000fc800078cc0ff */
[----:B------:R-:W-:-:S13]  /*5ff0*/  ISETP.NE.OR P6, PT, R48, RZ, P6 ;  /* 0x000000ff3000720c */ /* 0x000fda00037c5670 */
[----:B------:R-:W-:Y:S05]  /*6000*/  @!P6 BRA `(.L_x_1849) ;  /* 0x00000000007ce947 */ /* 0x000fea0003800000 */
.L_x_1850:
        /* <DEDUP_REMOVED lines=31> */
.L_x_1849:
        /* <DEDUP_REMOVED lines=10> */
.L_x_1855:
[----:B------:R-:W-:Y:S05]  /*62a0*/  BSYNC B0 ;  /* 0x0000000000007941 */ /* 0x000fea0003800000 */
.L_x_1854:
        /* <DEDUP_REMOVED lines=17> */
.L_x_1846:
        /* <DEDUP_REMOVED lines=42> */
.L_x_1856:
        /* <DEDUP_REMOVED lines=21> */
.L_x_1858:
[----:B------:R-:W-:Y:S05]  /*67b0*/  BSYNC B0 ;  /* 0x0000000000007941 */ /* 0x000fea0003800000 */
.L_x_1857:
        /* <DEDUP_REMOVED lines=28> */
.L_x_1859:
        /* <DEDUP_REMOVED lines=21> */
.L_x_1861:
[----:B------:R-:W-:Y:S05]  /*6ad0*/  BSYNC B0 ;  /* 0x0000000000007941 */ /* 0x000fea0003800000 */
.L_x_1860:
        /* <DEDUP_REMOVED lines=28> */
.L_x_1862:
        /* <DEDUP_REMOVED lines=21> */
.L_x_1864:
[----:B------:R-:W-:Y:S05]  /*6df0*/  BSYNC B0 ;  /* 0x0000000000007941 */ /* 0x000fea0003800000 */
.L_x_1863:
        /* <DEDUP_REMOVED lines=28> */
.L_x_1865:
        /* <DEDUP_REMOVED lines=21> */
.L_x_1867:
[----:B------:R-:W-:Y:S05]  /*7110*/  BSYNC B0 ;  /* 0x0000000000007941 */ /* 0x000fea0003800000 */
.L_x_1866:
        /* <DEDUP_REMOVED lines=28> */
.L_x_1868:
        /* <DEDUP_REMOVED lines=21> */
.L_x_1870:
[----:B------:R-:W-:Y:S05]  /*7430*/  BSYNC B0 ;  /* 0x0000000000007941 */ /* 0x000fea0003800000 */
.L_x_1869:
        /* <DEDUP_REMOVED lines=28> */
.L_x_1871:
        /* <DEDUP_REMOVED lines=21> */
.L_x_1873:
[----:B------:R-:W-:Y:S05]  /*7750*/  BSYNC B0 ;  /* 0x0000000000007941 */ /* 0x000fea0003800000 */
.L_x_1872:
        /* <DEDUP_REMOVED lines=28> */
.L_x_1874:
        /* <DEDUP_REMOVED lines=21> */
.L_x_1876:
[----:B------:R-:W-:Y:S05]  /*7a70*/  BSYNC B0 ;  /* 0x0000000000007941 */ /* 0x000fea0003800000 */
.L_x_1875:
        /* <DEDUP_REMOVED lines=28> */
.L_x_1877:
        /* <DEDUP_REMOVED lines=20> */
.L_x_1879:
[----:B------:R-:W-:Y:S05]  /*7d80*/  BSYNC B0 ;  /* 0x0000000000007941 */ /* 0x000fea0003800000 */
.L_x_1878:
        /* <DEDUP_REMOVED lines=27> */
.L_x_1880:
        /* <DEDUP_REMOVED lines=20> */
.L_x_1882:
[----:B------:R-:W-:Y:S05]  /*8080*/  BSYNC B0 ;  /* 0x0000000000007941 */ /* 0x000fea0003800000 */
.L_x_1881:
        /* <DEDUP_REMOVED lines=27> */
.L_x_1883:
        /* <DEDUP_REMOVED lines=20> */
.L_x_1885:
[----:B------:R-:W-:Y:S05]  /*8380*/  BSYNC B0 ;  /* 0x0000000000007941 */ /* 0x000fea0003800000 */
.L_x_1884:
        /* <DEDUP_REMOVED lines=27> */
.L_x_1886:
        /* <DEDUP_REMOVED lines=20> */
.L_x_1888:
[----:B------:R-:W-:Y:S05]  /*8680*/  BSYNC B0 ;  /* 0x0000000000007941 */ /* 0x000fea0003800000 */
.L_x_1887:
        /* <DEDUP_REMOVED lines=27> */
.L_x_1889:
        /* <DEDUP_REMOVED lines=20> */
.L_x_1891:
[----:B------:R-:W-:Y:S05]  /*8980*/  BSYNC B0 ;  /* 0x0000000000007941 */ /* 0x000fea0003800000 */
.L_x_1890:
        /* <DEDUP_REMOVED lines=29> */
.L_x_1892:
        /* <DEDUP_REMOVED lines=25> */
.L_x_1894:
[----:B------:R-:W-:Y:S05]  /*8cf0*/  BSYNC B0 ;  /* 0x0000000000007941 */ /* 0x000fea0003800000 */
.L_x_1893:
        /* <DEDUP_REMOVED lines=27> */
.L_x_1895:
        /* <DEDUP_REMOVED lines=25> */
.L_x_1897:
[----:B------:R-:W-:Y:S05]  /*9040*/  BSYNC B0 ;  /* 0x0000000000007941 */ /* 0x000fea0003800000 */
.L_x_1896:
        /* <DEDUP_REMOVED lines=27> */
.L_x_1898:
        /* <DEDUP_REMOVED lines=27> */
.L_x_1900:
[----:B------:R-:W-:Y:S05]  /*93b0*/  BSYNC B0 ;  /* 0x0000000000007941 */ /* 0x000fea0003800000 */
.L_x_1899:
        /* <DEDUP_REMOVED lines=25> */
.L_x_1901:
        /* <DEDUP_REMOVED lines=22> */
.L_x_1903:
[----:B------:R-:W-:Y:S05]  /*96b0*/  BSYNC B0 ;  /* 0x0000000000007941 */ /* 0x000fea0003800000 */
.L_x_1902:
[----:B------:R-:W-:Y:S02]  /*96c0*/  IADD3 R26, R31, R26, RZ ;  /* 0x0000001a1f1a7210 */ /* 0x000fe40007ffe0ff */
[----:B------:R-:W-:Y:S02]  /*96d0*/  IADD3 R27, R27, 0x1, RZ ;  /* 0x000000011b1b7810 */ /* 0x000fe40007ffe0ff */
[----:B------:R-:W-:-:S13]  /*96e0*/  ISETP.GE.AND P0, PT, R26, UR4, PT ;  /* 0x000000041a007c0c */ /* 0x000fda000bf06270 */
[----:B------:R-:W-:Y:S05]  /*96f0*/  @!P0 BRA `(.L_x_1904) ;  /* 0xffffff7000108947 */ /* 0x000fea000383ffff */
.L_x_1821:
        /* <DEDUP_REMOVED lines=23> */
.L_x_1906:
[----:B------:R-:W-:Y:S05]  /*9870*/  BSYNC B0 ;  /* 0x0000000000007941 */ /* 0x000fea0003800000 */
.L_x_1905:
[----:B------:R-:W-:Y:S05]  /*9880*/  @P0 EXIT ;  /* 0x000000000000094d */ /* 0x000fea0003800000 */
[----:B------:R-:W-:Y:S05]  /*9890*/  @P2 BRA `(.L_x_1907) ;  /* 0x0000000000202947 */ /* 0x000fea0003800000 */
[----:B------:R-:W-:-:S05]  /*98a0*/  IMAD R0, R4, R7, RZ ;  /* 0x0000000704007224 */ /* 0x000fca00078e02ff */
[----:B------:R-:W-:-:S13]  /*98b0*/  ISETP.NE.AND P0, PT, R0, -0x1, PT ;  /* 0xffffffff0000780c */ /* 0x000fda0003f05270 */
[----:B------:R-:W-:Y:S05]  /*98c0*/  @!P0 BRA `(.L_x_1907) ;  /* 0x0000000000148947 */ /* 0x000fea0003800000 */
.L_x_1908:
[----:B0-----:R-:W2:Y:S04]  /*98d0*/  LDG.E.STRONG.GPU R5, desc[UR8][R2.64] ;  /* 0x0000000802057981 */ /* 0x001ea8000c1ef900 */
[----:B--2---:R-:W-:Y:S01]  /*98e0*/  CCTL.IVALL ;  /* 0x00000000ff00798f */ /* 0x004fe20002000000 */
[----:B------:R-:W-:Y:S05]  /*98f0*/  YIELD ;  /* 0x0000000000007946 */ /* 0x000fea0003800000 */
[----:B------:R-:W-:-:S13]  /*9900*/  ISETP.NE.AND P0, PT, R5, R0, PT ;  /* 0x000000000500720c */ /* 0x000fda0003f05270 */
[----:B------:R-:W-:Y:S05]  /*9910*/  @P0 BRA `(.L_x_1908) ;  /* 0xfffffffc00ec0947 */ /* 0x000fea000383ffff */
.L_x_1907:
        /* <DEDUP_REMOVED lines=24> */
.L_x_1909:
        /* <DEDUP_REMOVED lines=25> */
.L_x_1910:
        /* <DEDUP_REMOVED lines=13> */
.L_x_5154:


//--------------------- .text._Z35group_norm_nhwc_bwd_one_pass_kernelI11Fp16IOFp16WLi512ELi48ELi384EEv26Group_norm_nhwc_bwd_params --------------------------
	.section	.text._Z35group_norm_nhwc_bwd_one_pass_kernelI11Fp16IOFp16WLi512ELi48ELi384EEv26Group_norm_nhwc_bwd_params,"ax",@progbits
	.align	128
        .global         _Z35group_norm_nhwc_bwd_one_pass_kernelI11Fp16IOFp16WLi512ELi48ELi384EEv26Group_norm_nhwc_bwd_params
        .type           _Z35group_norm_nhwc_bwd_one_pass_kernelI11Fp16IOFp16WLi512ELi48ELi384EEv26Group_norm_nhwc_bwd_params,@function
        .size           _Z35group_norm_nhwc_bwd_one_pass_kernelI11Fp16IOFp16WLi512ELi48ELi384EEv26Group_norm_nhwc_bwd_params,(.L_x_5155 - _Z35group_norm_nhwc_bwd_one_pass_kernelI11Fp16IOFp16WLi512ELi48ELi384EEv26Group_norm_nhwc_bwd_params)
        .other          _Z35group_norm_nhwc_bwd_one_pass_kernelI11Fp16IOFp16WLi512ELi48ELi384EEv26Group_norm_nhwc_bwd_params,@"STO_CUDA_ENTRY STV_DEFAULT"
_Z35group_norm_nhwc_bwd_one_pass_kernelI11Fp16IOFp16WLi512ELi48ELi384EEv26Group_norm_nhwc_bwd_params:
.text._Z35group_norm_nhwc_bwd_one_pass_kernelI11Fp16IOFp16WLi512ELi48ELi384EEv26Group_norm_nhwc_bwd_params:
        /* <DEDUP_REMOVED lines=195> */
.L_x_2058:
        /* <DEDUP_REMOVED lines=777> */
[----:B--2---:R-:W-:Y:S02]  /*3cc0*/  @P0 HADD2.F32 R109, -RZ, R39.H0_H0 ;  /* 0x20000027ff6d0230 */ /* 0x004fe40000004100 */
[----:B---3--:R-:W-:Y:S02]  /*3cd0*/  @P0 HADD2.F32 R110, -RZ, R38.H0_H0 ;  /* 0x20000026ff6e0230 */ /* 0x008fe40000004100 */
[----:B----4-:R-:W-:Y:S02]  /*3ce0*/  HADD2.F32 R108, -RZ, R108.H0_H0 ;  /* 0x2000006cff6c7230 */ /* 0x010fe40000004100 */
[----:B------:R-:W-:-:S07]  /*3cf0*/  HADD2.F32 R111, -RZ, R111.H0_H0 ;  /* 0x2000006fff6f7230 */ /* 0x000fce0000004100 */
.L_x_1913:
[----:B------:R-:W-:Y:S05]  /*3d00*/  BSYNC B0 ;  /* 0x0000000000007941 */ /* 0x000fea0003800000 */
.L_x_1912:
        /* <DEDUP_REMOVED lines=36> */
.L_x_1914:
        /* <DEDUP_REMOVED lines=26> */
.L_x_1915:
        /* <DEDUP_REMOVED lines=41> */
.L_x_1916:
        /* <DEDUP_REMOVED lines=37> */
.L_x_1917:
        /* <DEDUP_REMOVED lines=37> */
.L_x_1918:
        /* <DEDUP_REMOVED lines=37> */
.L_x_1919:
        /* <DEDUP_REMOVED lines=37> */
.L_x_1920:
        /* <DEDUP_REMOVED lines=37> */
.L_x_1921:
        /* <DEDUP_REMOVED lines=37> */
.L_x_1922:
        /* <DEDUP_REMOVED lines=37> */
.L_x_1923:
        /* <DEDUP_REMOVED lines=37> */
.L_x_1924:
        /* <DEDUP_REMOVED lines=37> */
.L_x_1925:
        /* <DEDUP_REMOVED lines=37> */
.L_x_1926:
        /* <DEDUP_REMOVED lines=37> */
.L_x_1927:
        /* <DEDUP_REMOVED lines=37> */
.L_x_1928:
        /* <DEDUP_REMOVED lines=37> */
.L_x_1929:
        /* <DEDUP_REMOVED lines=37> */
.L_x_1930:
        /* <DEDUP_REMOVED lines=37> */
.L_x_1931:
        /* <DEDUP_REMOVED lines=37> */
.L_x_1932:
        /* <DEDUP_REMOVED lines=37> */
.L_x_1933:
        /* <DEDUP_REMOVED lines=37> */
.L_x_1934:
        /* <DEDUP_REMOVED lines=38> */
.L_x_1935:
        /* <DEDUP_REMOVED lines=32> */
.L_x_1936:
        /* <DEDUP_REMOVED lines=38> */
.L_x_1937:
        /* <DEDUP_REMOVED lines=32> */
.L_x_1938:
        /* <DEDUP_REMOVED lines=38> */
.L_x_1939:
        /* <DEDUP_REMOVED lines=32> */
.L_x_1940:
        /* <DEDUP_REMOVED lines=38> */
.L_x_1941:
        /* <DEDUP_REMOVED lines=32> */
.L_x_1942:
        /* <DEDUP_REMOVED lines=35> */
.L_x_1943:
        /* <DEDUP_REMOVED lines=33> */
.L_x_1944:
        /* <DEDUP_REMOVED lines=33> */
.L_x_1945:
        /* <DEDUP_REMOVED lines=107> */
.L_x_1947:
[----:B------:R-:W-:Y:S05]  /*8ba0*/  BSYNC B0 ;  /* 0x0000000000007941 */ /* 0x000fea0003800000 */
.L_x_1946:
        /* <DEDUP_REMOVED lines=81> */
.L_x_1949:
[----:B------:R-:W-:Y:S05]  /*90c0*/  BSYNC B0 ;  /* 0x0000000000007941 */ /* 0x000fea0003800000 */
.L_x_1948:
        /* <DEDUP_REMOVED lines=13> */
.L_x_1951:
[----:B------:R-:W-:Y:S05]  /*91a0*/  BSYNC B0 ;  /* 0x0000000000007941 */ /* 0x000fea0003800000 */
.L_x_1950:
        /* <DEDUP_REMOVED lines=35> */
.L_x_1954:
[----:B-1----:R-:W2:Y:S04]  /*93e0*/  LDG.E.STRONG.GPU R42, desc[UR8][R38.64] ;  /* 0x00000008262a7981 */ /* 0x002ea8000c1ef900 */
[----:B--2---:R-:W-:Y:S01]  /*93f0*/  CCTL.IVALL ;  /* 0x00000000ff00798f */ /* 0x004fe20002000000 */
[----:B------:R-:W-:Y:S05]  /*9400*/  YIELD ;  /* 0x0000000000007946 */ /* 0x000fea0003800000 */
[----:B------:R-:W-:-:S13]  /*9410*/  ISETP.NE.AND P6, PT, R42, R47, PT ;  /* 0x0000002f2a00720c */ /* 0x000fda0003fc5270 */
[----:B------:R-:W-:Y:S05]  /*9420*/  @P6 BRA `(.L_x_1954) ;  /* 0xfffffffc00ec6947 */ /* 0x000fea000383ffff */
.L_x_1953:
        /* <DEDUP_REMOVED lines=23> */
.L_x_1958:
        /* <DEDUP_REMOVED lines=115> */
.L_x_1957:
        /* <DEDUP_REMOVED lines=63> */
.L_x_1959:
[----:B------:R-:W-:-:S04]  /*a0c0*/  LOP3.LUT P6, RZ, R4, 0x1, RZ, 0xc0, !PT ;  /* 0x0000000104ff7812 */ /* 0x000fc800078cc0ff */
[----:B------:R-:W-:-:S13]  /*a0d0*/  ISETP.NE.OR P6, PT, R39, RZ, P6 ;  /* 0x000000ff2700720c */ /* 0x000fda00037c5670 */
[----:B------:R-:W-:Y:S05]  /*a0e0*/  @!P6 BRA `(.L_x_1955) ;  /* 0x00000000007ce947 */ /* 0x000fea0003800000 */
.L_x_1956:
        /* <DEDUP_REMOVED lines=31> */
.L_x_1955:
        /* <DEDUP_REMOVED lines=10> */
.L_x_1961:
[----:B------:R-:W-:Y:S05]  /*a380*/  BSYNC B0 ;  /* 0x0000000000007941 */ /* 0x000fea0003800000 */
.L_x_1960:
        /* <DEDUP_REMOVED lines=17> */
.L_x_1952:
        /* <DEDUP_REMOVED lines=42> */
.L_x_1962:
        /* <DEDUP_REMOVED lines=21> */
.L_x_1964:
[----:B------:R-:W-:Y:S05]  /*a890*/  BSYNC B0 ;  /* 0x0000000000007941 */ /* 0x000fea0003800000 */
.L_x_1963:
        /* <DEDUP_REMOVED lines=28> */
.L_x_1965:
        /* <DEDUP_REMOVED lines=21> */
.L_x_1967:
[----:B------:R-:W-:Y:S05]  /*abb0*/  BSYNC B0 ;  /* 0x0000000000007941 */ /* 0x000fea0003800000 */
.L_x_1966:
        /* <DEDUP_REMOVED lines=28> */
.L_x_1968:
        /* <DEDUP_REMOVED lines=21> */
.L_x_1970:
[----:B------:R-:W-:Y:S05]  /*aed0*/  BSYNC B0 ;  /* 0x0000000000007941 */ /* 0x000fea0003800000 */
.L_x_1969:
        /* <DEDUP_REMOVED lines=28> */
.L_x_1971:
        /* <DEDUP_REMOVED lines=21> */
.L_x_1973:
[----:B------:R-:W-:Y:S05]  /*b1f0*/  BSYNC B0 ;  /* 0x0000000000007941 */ /* 0x000fea0003800000 */
.L_x_1972:
        /* <DEDUP_REMOVED lines=28> */
.L_x_1974:
        /* <DEDUP_REMOVED lines=21> */
.L_x_1976:
[----:B------:R-:W-:Y:S05]  /*b510*/  BSYNC B0 ;  /* 0x0000000000007941 */ /* 0x000fea0003800000 */
.L_x_1975:
        /* <DEDUP_REMOVED lines=28> */
.L_x_1977:
        /* <DEDUP_REMOVED lines=21> */
.L_x_1979:
[----:B------:R-:W-:Y:S05]  /*b830*/  BSYNC B0 ;  /* 0x0000000000007941 */ /* 0x000fea0003800000 */
.L_x_1978:
        /* <DEDUP_REMOVED lines=28> */
.L_x_1980:
        /* <DEDUP_REMOVED lines=21> */
.L_x_1982:
[----:B------:R-:W-:Y:S05]  /*bb50*/  BSYNC B0 ;  /* 0x0000000000007941 */ /* 0x000fea0003800000 */
.L_x_1981:
        /* <DEDUP_REMOVED lines=28> */
.L_x_1983:
        /* <DEDUP_REMOVED lines=23> */
.L_x_1985:
[----:B------:R-:W-:Y:S05]  /*be90*/  BSYNC B0 ;  /* 0x0000000000007941 */ /* 0x000fea0003800000 */
.L_x_1984:
        /* <DEDUP_REMOVED lines=28> */
.L_x_1986:
        /* <DEDUP_REMOVED lines=23> */
.L_x_1988:
[----:B------:R-:W-:Y:S05]  /*c1d0*/  BSYNC B0 ;  /* 0x0000000000007941 */ /* 0x000fea0003800000 */
.L_x_1987:
        /* <DEDUP_REMOVED lines=28> */
.L_x_1989:
        /* <DEDUP_REMOVED lines=23> */
.L_x_1991:
[----:B------:R-:W-:Y:S05]  /*c510*/  BSYNC B0 ;  /* 0x0000000000007941 */ /* 0x000fea0003800000 */
.L_x_1990:
        /* <DEDUP_REMOVED lines=28> */
.L_x_1992:
        /* <DEDUP_REMOVED lines=23> */
.L_x_1994:
[----:B------:R-:W-:Y:S05]  /*c850*/  BSYNC B0 ;  /* 0x0000000000007941 */ /* 0x000fea0003800000 */
.L_x_1993:
        /* <DEDUP_REMOVED lines=28> */
.L_x_1995:
        /* <DEDUP_REMOVED lines=23> */
.L_x_1997:
[----:B------:R-:W-:Y:S05]  /*cb90*/  BSYNC B0 ;  /* 0x0000000000007941 */ /* 0x000fea0003800000 */
.L_x_1996:
        /* <DEDUP_REMOVED lines=28> */
.L_x_1998:
        /* <DEDUP_REMOVED lines=23> */
.L_x_2000:
[----:B------:R-:W-:Y:S05]  /*ced0*/  BSYNC B0 ;  /* 0x0000000000007941 */ /* 0x000fea0003800000 */
.L_x_1999:
        /* <DEDUP_REMOVED lines=28> */
.L_x_2001:
        /* <DEDUP_REMOVED lines=23> */
.L_x_2003:
[----:B------:R-:W-:Y:S05]  /*d210*/  BSYNC B0 ;  /* 0x0000000000007941 */ /* 0x000fea0003800000 */
.L_x_2002:
        /* <DEDUP_REMOVED lines=28> */
.L_x_2004:
        /* <DEDUP_REMOVED lines=23> */
.L_x_2006:
[----:B------:R-:W-:Y:S05]  /*d550*/  BSYNC B0 ;  /* 0x0000000000007941 */ /* 0x000fea0003800000 */
.L_x_2005:
        /* <DEDUP_REMOVED lines=28> */
.L_x_2007:
        /* <DEDUP_REMOVED lines=23> */
.L_x_2009:
[----:B------:R-:W-:Y:S05]  /*d890*/  BSYNC B0 ;  /* 0x0000000000007941 */ /* 0x000fea0003800000 */
.L_x_2008:
        /* <DEDUP_REMOVED lines=28> */
.L_x_2010:
        /* <DEDUP_REMOVED lines=23> */
.L_x_2012:
[----:B------:R-:W-:Y:S05]  /*dbd0*/  BSYNC B0 ;  /* 0x0000000000007941 */ /* 0x000fea0003800000 */
.L_x_2011:
        /* <DEDUP_REMOVED lines=28> */
.L_x_2013:
        /* <DEDUP_REMOVED lines=23> */
.L_x_2015:
[----:B------:R-:W-:Y:S05]  /*df10*/  BSYNC B0 ;  /* 0x0000000000007941 */ /* 0x000fea0003800000 */
.L_x_2014:
        /* <DEDUP_REMOVED lines=28> */
.L_x_2016:
        /* <DEDUP_REMOVED lines=23> */
.L_x_2018:
[----:B------:R-:W-:Y:S05]  /*e250*/  BSYNC B0 ;  /* 0x0000000000007941 */ /* 0x000fea0003800000 */
.L_x_2017:
        /* <DEDUP_REMOVED lines=28> */
.L_x_2019:
        /* <DEDUP_REMOVED lines=22> */
.L_x_2021:
[----:B------:R-:W-:Y:S05]  /*e580*/  BSYNC B0 ;  /* 0x0000000000007941 */ /* 0x000fea0003800000 */
.L_x_2020:
        /* <DEDUP_REMOVED lines=28> */
.L_x_2022:
        /* <DEDUP_REMOVED lines=20> */
.L_x_2024:
[----:B------:R-:W-:Y:S05]  /*e890*/  BSYNC B0 ;  /* 0x0000000000007941 */ /* 0x000fea0003800000 */
.L_x_2023:
        /* <DEDUP_REMOVED lines=27> */
.L_x_2025:
        /* <DEDUP_REMOVED lines=20> */
.L_x_2027:
[----:B------:R-:W-:Y:S05]  /*eb90*/  BSYNC B0 ;  /* 0x0000000000007941 */ /* 0x000fea0003800000 */
.L_x_2026:
        /* <DEDUP_REMOVED lines=27> */
.L_x_2028:
        /* <DEDUP_REMOVED lines=20> */
.L_x_2030:
[----:B------:R-:W-:Y:S05]  /*ee90*/  BSYNC B0 ;  /* 0x0000000000007941 */ /* 0x000fea0003800000 */
.L_x_2029:
        /* <DEDUP_REMOVED lines=27> */
.L_x_2031:
        /* <DEDUP_REMOVED lines=20> */
.L_x_2033:
[----:B------:R-:W-:Y:S05]  /*f190*/  BSYNC B0 ;  /* 0x0000000000007941 */ /* 0x000fea0003800000 */
.L_x_2032:
        /* <DEDUP_REMOVED lines=27> */
.L_x_2034:
        /* <DEDUP_REMOVED lines=20> */
.L_x_2036:
[----:B------:R-:W-:Y:S05]  /*f490*/  BSYNC B0 ;  /* 0x0000000000007941 */ /* 0x000fea0003800000 */
.L_x_2035:
        /* <DEDUP_REMOVED lines=29> */
.L_x_2037:
        /* <DEDUP_REMOVED lines=26> */
.L_x_2039:
[----:B------:R-:W-:Y:S05]  /*f810*/  BSYNC B0 ;  /* 0x0000000000007941 */ /* 0x000fea0003800000 */
.L_x_2038:
        /* <DEDUP_REMOVED lines=27> */
.L_x_2040:
        /* <DEDUP_REMOVED lines=26> */
.L_x_2042:
[----:B------:R-:W-:Y:S05]  /*fb70*/  BSYNC B0 ;  /* 0x0000000000007941 */ /* 0x000fea0003800000 */
.L_x_2041:
        /* <DEDUP_REMOVED lines=27> */
.L_x_2043:
        /* <DEDUP_REMOVED lines=26> */
.L_x_2045:
[----:B------:R-:W-:Y:S05]  /*fed0*/  BSYNC B0 ;  /* 0x0000000000007941 */ /* 0x000fea0003800000 */
.L_x_2044:
        /* <DEDUP_REMOVED lines=27> */
.L_x_2046:
        /* <DEDUP_REMOVED lines=25> */
.L_x_2048:
[----:B------:R-:W-:Y:S05]  /*10220*/  BSYNC B0 ;  /* 0x0000000000007941 */ /* 0x000fea0003800000 */
.L_x_2047:
        /* <DEDUP_REMOVED lines=27> */
.L_x_2049:
        /* <DEDUP_REMOVED lines=25> */
.L_x_2051:
[----:B------:R-:W-:Y:S05]  /*10570*/  BSYNC B0 ;  /* 0x0000000000007941 */ /* 0x000fea0003800000 */
.L_x_2050:
        /* <DEDUP_REMOVED lines=27> */
.L_x_2052:
        /* <DEDUP_REMOVED lines=27> */
.L_x_2054:
[----:B------:R-:W-:Y:S05]  /*108e0*/  BSYNC B0 ;  /* 0x0000000000007941 */ /* 0x000fea0003800000 */
.L_x_2053:
        /* <DEDUP_REMOVED lines=23> */
.L_x_2055:
        /* <DEDUP_REMOVED lines=22> */
.L_x_2057:
[----:B------:R-:W-:Y:S05]  /*10bc0*/  BSYNC B0 ;  /* 0x0000000000007941 */ /* 0x000fea0003800000 */
.L_x_2056:
[----:B0-----:R-:W0:Y:S01]  /*10bd0*/  LDC R6, c[0x0][0x10] ;  /* 0x00000400ff067b82 */ /* 0x001e220000000800 */
[----:B------:R-:W-:Y:S02]  /*10be0*/  IADD3 R117, R117, 0x1, RZ ;  /* 0x0000000175757810 */ /* 0x000fe40007ffe0ff */
[----:B0-----:R-:W-:-:S04]  /*10bf0*/  IADD3 R3, R6, R3, RZ ;  /* 0x0000000306037210 */ /* 0x001fc80007ffe0ff */
[----:B------:R-:W-:-:S13]  /*10c00*/  ISETP.GE.AND P0, PT, R3, UR4, PT ;  /* 0x0000000403007c0c */ /* 0x000fda000bf06270 */
[----:B------:R-:W-:Y:S05]  /*10c10*/  @!P0 BRA `(.L_x_2058) ;  /* 0xffffff0000048947 */ /* 0x000fea000383ffff */
.L_x_1911:
        /* <DEDUP_REMOVED lines=19> */
.L_x_2060:
[----:B------:R-:W-:Y:S05]  /*10d50*/  BSYNC B0 ;  /* 0x0000000000007941 */ /* 0x000fea0003800000 */
.L_x_2059:
        /* <DEDUP_REMOVED lines=11> */
.L_x_2062:
[----:B------:R-:W2:Y:S04]  /*10e10*/  LDG.E.STRONG.GPU R5, desc[UR8][R2.64] ;  /* 0x0000000802057981 */ /* 0x000ea8000c1ef900 */
[----:B--2---:R-:W-:Y:S01]  /*10e20*/  CCTL.IVALL ;  /* 0x00000000ff00798f */ /* 0x004fe20002000000 */
[----:B------:R-:W-:Y:S05]  /*10e30*/  YIELD ;  /* 0x0000000000007946 */ /* 0x000fea0003800000 */
[----:B------:R-:W-:-:S13]  /*10e40*/  ISETP.NE.AND P0, PT, R5, R4, PT ;  /* 0x000000040500720c */ /* 0x000fda0003f05270 */
[----:B------:R-:W-:Y:S05]  /*10e50*/  @P0 BRA `(.L_x_2062) ;  /* 0xfffffffc00ec0947 */ /* 0x000fea000383ffff */
.L_x_2061:
        /* <DEDUP_REMOVED lines=25> */
.L_x_2063:
        /* <DEDUP_REMOVED lines=25> */
.L_x_2064:
        /* <DEDUP_REMOVED lines=16> */
.L_x_5155:


//--------------------- .text._Z35group_norm_nhwc_bwd_one_pass_kernelI11Fp32IOFp32WLi64ELi48ELi384EEv26Group_norm_nhwc_bwd_params --------------------------
	.section	.text._Z35group_norm_nhwc_bwd_one_pass_kernelI11Fp32IOFp32WLi64ELi48ELi384EEv26Group_norm_nhwc_bwd_params,"ax",@progbits
	.align	128
        .global         _Z35group_norm_nhwc_bwd_one_pass_kernelI11Fp32IOFp32WLi64ELi48ELi384EEv26Group_norm_nhwc_bwd_params
        .type           _Z35group_norm_nhwc_bwd_one_pass_kernelI11Fp32IOFp32WLi64ELi48ELi384EEv26Group_norm_nhwc_bwd_params,@function
        .size           _Z35group_norm_nhwc_bwd_one_pass_kernelI11Fp32IOFp32WLi64ELi48ELi384EEv26Group_norm_nhwc_bwd_params,(.L_x_5156 - _Z35group_norm_nhwc_bwd_one_pass_kernelI11Fp32IOFp32WLi64ELi48ELi384EEv26Group_norm_nhwc_bwd_params)
        .other          _Z35group_norm_nhwc_bwd_one_pass_kernelI11Fp32IOFp32WLi64ELi48ELi384EEv26Group_norm_nhwc_bwd_params,@"STO_CUDA_ENTRY STV_DEFAULT"
_Z35group_norm_nhwc_bwd_one_pass_kernelI11Fp32IOFp32WLi64ELi48ELi384EEv26Group_norm_nhwc_bwd_params:
.text._Z35group_norm_nhwc_bwd_one_pass_kernelI11Fp32IOFp32WLi64ELi48ELi384EEv26Group_norm_nhwc_bwd_params:
        /* <DEDUP_REMOVED lines=14> */
[----:B------:R-:W-:Y:S01]  /*00e0*/  UIMAD.WIDE.U32 UR6, UR10, 0x3, URZ ;  /* 0x000000030a0678a5 */ /* 0x000fe2000f8e003f */
[----:B------:R-:W-:Y:S01]  /*00f0*/  SHF.R.S32.HI R0, RZ, 0x1f, R47 ;  /* 0x0000001fff007819 */ /* 0x000fe2000001142f */
[----:B------:R-:W-:Y:S01]  /*0100*/  UIMAD UR9, UR11, 0x3, URZ ;  /* 0x000000030b0978a4 */ /* 0x000fe2000f8e023f */
[----:B------:R-:W-:Y:S01]  /*0110*/  SHF.R.U32.HI R2, RZ, 0x4, R3 ;  /* 0x00000004ff027819 */ /* 0x000fe20000011603 */
[----:B------:R-:W0:Y:S01]  /*0120*/  LDC R5, c[0x0][0x2ac] ;  /* 0x0000ab00ff057b82 */ /* 0x000e220000000800 */
[----:B------:R-:W-:Y:S01]  /*0130*/  ULEA.HI UR10, UP0, UR11, UR10, URZ, 0x1 ;  /* 0x0000000a0b0a7291 */ /* 0x000fe2000f81083f */
[----:B------:R-:W-:Y:S01]  /*0140*/  LEA.HI R0, R0, R47, RZ, 0x5 ;  /* 0x0000002f00007211 */ /* 0x000fe200078f28ff */
[----:B------:R-:W-:Y:S01]  /*0150*/  UIADD3 UR9, UR7, UR9, URZ ;  /* 0x0000000907097290 */ /* 0x000fe2000fffe03f */
[----:B------:R-:W-:Y:S01]  /*0160*/  IMAD R48, R2, -0x18, R47 ;  /* 0xffffffe802307824 */ /* 0x000fe200078e022f */
[----:B------:R-:W-:Y:S01]  /*0170*/  UIADD3.X UR11, URZ, UR11, URZ, UP0, !UPT ;  /* 0x0000000b3f0b7290 */ /* 0x000fe200087fe43f */
[----:B------:R-:W-:Y:S01]  /*0180*/  SHF.R.S32.HI R0, RZ, 0x5, R0 ;  /* 0x00000005ff007819 */ /* 0x000fe20000011400 */
[----:B------:R-:W-:Y:S01]  /*0190*/  ULDC.64 UR16, c[0x0][0x290] ;  /* 0x0000a40000107ab9 */ /* 0x000fe20000000a00 */
[----:B------:R-:W2:Y:S01]  /*01a0*/  S2UR UR8, SR_CgaCtaId ;  /* 0x00000000000879c3 */ /* 0x000ea20000008800 */
[----:B------:R-:W-:Y:S01]  /*01b0*/  ULEA.HI UR7, UP0, UR9, UR6, URZ, 0x1 ;  /* 0x0000000609077291 */ /* 0x000fe2000f81083f */
[----:B------:R-:W-:Y:S01]  /*01c0*/  SHF.L.U32 R48, R48, 0x1, RZ ;  /* 0x0000000130307819 */ /* 0x000fe200000006ff */
[----:B------:R-:W-:Y:S01]  /*01d0*/  UMOV UR4, 0x400 ;  /* 0x0000040000047882 */ /* 0x000fe20000000000 */
[----:B------:R-:W-:-:S02]  /*01e0*/  USHF.R.S64 UR6, UR10, 0x1, UR11 ;  /* 0x000000010a067899 */ /* 0x000fc4000800100b */
[----:B------:R-:W-:Y:S01]  /*01f0*/  UIADD3.X UR9, URZ, UR9, URZ, UP0, !UPT ;  /* 0x000000093f097290 */ /* 0x000fe200087fe43f */
[----:B------:R-:W-:-:S03]  /*0200*/  ULDC.U8 UR18, c[0x0][0x2a4] ;  /* 0x0000a90000127ab9 */ /* 0x000fc60000000000 */
[----:B------:R-:W-:Y:S02]  /*0210*/  USHF.R.S64 UR7, UR7, 0x1, UR9 ;  /* 0x0000000107077899 */ /* 0x000fe40008001009 */
[----:B------:R-:W-:Y:S01]  /*0220*/  USHF.R.S32.HI UR9, URZ, 0x1, UR9 ;  /* 0x000000013f097899 */ /* 0x000fe20008011409 */
[----:B0-----:R-:W-:-:S03]  /*0230*/  IMAD R46, R5, UR13, R2 ;  /* 0x0000000d052e7c24 */ /* 0x001fc6000f8e0202 */
[----:B------:R-:W-:Y:S02]  /*0240*/  USHF.L.U64.HI UR9, UR7, 0x2, UR9 ;  /* 0x0000000207097899 */ /* 0x000fe40008010209 */
[----:B------:R-:W-:Y:S02]  /*0250*/  ISETP.GE.U32.AND P1, PT, R46, UR16, PT ;  /* 0x000000102e007c0c */ /* 0x000fe4000bf26070 */
[----:B------:R-:W-:Y:S01]  /*0260*/  SHF.R.S32.HI R2, RZ, 0x1f, R46 ;  /* 0x0000001fff027819 */ /* 0x000fe2000001142e */
[----:B--2---:R-:W-:Y:S02]  /*0270*/  ULEA UR4, UR8, UR4, 0x18 ;  /* 0x0000000408047291 */ /* 0x004fe4000f8ec03f */
[----:B------:R-:W-:Y:S01]  /*0280*/  USHF.R.S32.HI UR8, URZ, 0x1, UR11 ;  /* 0x000000013f087899 */ /* 0x000fe2000801140b */
[----:B------:R-:W-:-:S03]  /*0290*/  ISETP.GE.AND.EX P1, PT, R2, UR17, PT, P1 ;  /* 0x0000001102007c0c */ /* 0x000fc6000bf26310 */
[----:B------:R-:W-:Y:S01]  /*02a0*/  LEA R44, R0, UR4, 0x3 ;  /* 0x00000004002c7c11 */ /* 0x000fe2000f8e18ff */
[----:B------:R-:W-:Y:S01]  /*02b0*/  USHF.L.U64.HI UR8, UR6, 0x2, UR8 ;  /* 0x0000000206087899 */ /* 0x000fe20008010208 */
[----:B------:R-:W-:Y:S01]  /*02c0*/  ISETP.LT.U32.AND P1, PT, R47, 0x180, !P1 ;  /* 0x000001802f00780c */ /* 0x000fe20004f21070 */
[----:B-1----:R-:W-:-:S12]  /*02d0*/  UMOV UR4, URZ ;  /* 0x0000003f00047c82 */ /* 0x002fd80008000000 */
.L_x_2100:
[----:B0-2---:R-:W0:Y:S01]  /*02e0*/  LDC R6, c[0x0][0x2a0] ;  /* 0x0000a800ff067b82 */ /* 0x005e220000000800 */
[----:B------:R-:W-:Y:S01]  /*02f0*/  ISETP.LE.AND P3, PT, RZ, UR12, PT ;  /* 0x0000000cff007c0c */ /* 0x000fe2000bf63270 */
[----:B------:R-:W-:Y:S01]  /*0300*/  ULDC.64 UR16, c[0x0][0x290] ;  /* 0x0000a40000107ab9 */ /* 0x000fe20000000a00 */
[C---:B------:R-:W-:Y:S01]  /*0310*/  IADD3 R10, R46.reuse, 0x10, RZ ;  /* 0x000000102e0a7810 */ /* 0x040fe20007ffe0ff */
[----:B------:R-:W-:Y:S01]  /*0320*/  ULDC.64 UR10, c[0x0][0x298] ;  /* 0x0000a600000a7ab9 */ /* 0x000fe20000000a00 */
[----:B------:R-:W-:Y:S02]  /*0330*/  IADD3 R18, R46, 0x20, RZ ;  /* 0x000000202e127810 */ /* 0x000fe40007ffe0ff */
[----:B------:R-:W-:Y:S01]  /*0340*/  SHF.R.S32.HI R11, RZ, 0x1f, R10 ;  /* 0x0000001fff0b7819 */ /* 0x000fe2000001140a */
[----:B-1----:R-:W1:Y:S01]  /*0350*/  @P1 LDC.64 R8, c[0x0][0x228] ;  /* 0x00008a00ff081b82 */ /* 0x002e620000000a00 */
[----:B------:R-:W-:Y:S02]  /*0360*/  SHF.R.S32.HI R21, RZ, 0x1f, R18 ;  /* 0x0000001fff157819 */ /* 0x000fe40000011412 */
[----:B0--3--:R-:W-:-:S04]  /*0370*/  IABS R5, R6 ;  /* 0x0000000600057213 */ /* 0x009fc80000000000 */
[----:B------:R-:W0:Y:S08]  /*0380*/  I2F.RP R0, R5 ;  /* 0x0000000500007306 */ /* 0x000e300000209400 */
[----:B0-----:R-:W0:Y:S02]  /*0390*/  MUFU.RCP R0, R0 ;  /* 0x0000000000007308 */ /* 0x001e240000001000 */
[----:B0-----:R-:W-:-:S06]  /*03a0*/  IADD3 R2, R0, 0xffffffe, RZ ;  /* 0x0ffffffe00027810 */ /* 0x001fcc0007ffe0ff */
[----:B------:R0:W2:Y:S02]  /*03b0*/  F2I.FTZ.U32.TRUNC.NTZ R3, R2 ;  /* 0x0000000200037305 */ /* 0x0000a4000021f000 */
[----:B0-----:R-:W-:Y:S01]  /*03c0*/  HFMA2.MMA R2, -RZ, RZ, 0, 0 ;  /* 0x00000000ff027435 */ /* 0x001fe200000001ff */
[----:B--2---:R-:W-:-:S05]  /*03d0*/  IADD3 R4, RZ, -R3, RZ ;  /* 0x80000003ff047210 */ /* 0x004fca0007ffe0ff */
[----:B------:R-:W-:Y:S01]  /*03e0*/  IMAD R7, R4, R5, RZ ;  /* 0x0000000504077224 */ /* 0x000fe200078e02ff */
[----:B------:R-:W-:-:S03]  /*03f0*/  IABS R4, UR12 ;  /* 0x0000000c00047c13 */ /* 0x000fc60008000000 */
[----:B------:R-:W-:Y:S01]  /*0400*/  IMAD.HI.U32 R3, R3, R7, R2 ;  /* 0x0000000703037227 */ /* 0x000fe200078e0002 */
[----:B------:R-:W-:-:S04]  /*0410*/  LOP3.LUT R2, R6, UR12, RZ, 0x3c, !PT ;  /* 0x0000000c06027c12 */ /* 0x000fc8000f8e3cff */
[----:B------:R-:W-:Y:S01]  /*0420*/  ISETP.GE.AND P4, PT, R2, RZ, PT ;  /* 0x000000ff0200720c */ /* 0x000fe20003f86270 */
[----:B------:R-:W-:-:S05]  /*0430*/  IMAD.HI.U32 R3, R3, R4, RZ ;  /* 0x0000000403037227 */ /* 0x000fca00078e00ff */
[----:B------:R-:W-:-:S05]  /*0440*/  IADD3 R0, -R3, RZ, RZ ;  /* 0x000000ff03007210 */ /* 0x000fca0007ffe1ff */
[----:B------:R-:W-:-:S05]  /*0450*/  IMAD R0, R5, R0, R4 ;  /* 0x0000000005007224 */ /* 0x000fca00078e0204 */
[----:B------:R-:W-:-:S13]  /*0460*/  ISETP.GT.U32.AND P2, PT, R5, R0, PT ;  /* 0x000000000500720c */ /* 0x000fda0003f44070 */
[-C--:B------:R-:W-:Y:S02]  /*0470*/  @!P2 IADD3 R0, R0, -R5.reuse, RZ ;  /* 0x800000050000a210 */ /* 0x080fe40007ffe0ff */
[----:B------:R-:W-:Y:S02]  /*0480*/  @!P2 IADD3 R3, R3, 0x1, RZ ;  /* 0x000000010303a810 */ /* 0x000fe40007ffe0ff */
[CC--:B------:R-:W-:Y:S02]  /*0490*/  ISETP.GE.U32.AND P0, PT, R0.reuse, R5.reuse, PT ;  /* 0x000000050000720c */ /* 0x0c0fe40003f06070 */
[----:B------:R-:W-:Y:S02]  /*04a0*/  ISETP.GT.U32.AND P2, PT, R5, R0, PT ;  /* 0x000000000500720c */ /* 0x000fe40003f44070 */
[----:B------:R-:W-:-:S04]  /*04b0*/  IADD3 R5, R0, -R5, RZ ;  /* 0x8000000500057210 */ /* 0x000fc80007ffe0ff */
[----:B------:R-:W-:Y:S02]  /*04c0*/  SEL R0, R5, R0, !P2 ;  /* 0x0000000005007207 */ /* 0x000fe40005000000 */
[----:B------:R-:W-:Y:S02]  /*04d0*/  ISETP.NE.AND P2, PT, R6, RZ, PT ;  /* 0x000000ff0600720c */ /* 0x000fe40003f45270 */
[----:B------:R-:W-:Y:S02]  /*04e0*/  @!P3 IADD3 R0, -R0, RZ, RZ ;  /* 0x000000ff0000b210 */ /* 0x000fe40007ffe1ff */
[----:B------:R-:W-:Y:S02]  /*04f0*/  @P0 IADD3 R3, R3, 0x1, RZ ;  /* 0x0000000103030810 */ /* 0x000fe40007ffe0ff */
[----:B------:R-:W-:Y:S02]  /*0500*/  ISETP.GE.U32.AND P0, PT, R10, UR16, PT ;  /* 0x000000100a007c0c */ /* 0x000fe4000bf06070 */
[----:B------:R-:W-:-:S02]  /*0510*/  MOV R2, R3 ;  /* 0x0000000300027202 */ /* 0x000fc40000000f00 */
[----:B------:R-:W-:Y:S02]  /*0520*/  LOP3.LUT R3, RZ, R6, RZ, 0x33, !PT ;  /* 0x00000006ff037212 */ /* 0x000fe400078e33ff */
[----:B------:R-:W-:Y:S02]  /*0530*/  @!P4 IADD3 R2, -R2, RZ, RZ ;  /* 0x000000ff0202c210 */ /* 0x000fe40007ffe1ff */
[C---:B------:R-:W-:Y:S02]  /*0540*/  SEL R42, R3.reuse, R0, !P2 ;  /* 0x00000000032a7207 */ /* 0x040fe40005000000 */
[----:B------:R-:W-:Y:S02]  /*0550*/  SEL R5, R3, R2, !P2 ;  /* 0x0000000203057207 */ /* 0x000fe40005000000 */
[----:B------:R-:W-:Y:S01]  /*0560*/  SHF.R.S32.HI R6, RZ, 0x1f, R48 ;  /* 0x0000001fff067819 */ /* 0x000fe20000011430 */
[----:B------:R-:W-:Y:S01]  /*0570*/  IMAD R25, R42, 0x30, RZ ;  /* 0x000000302a197824 */ /* 0x000fe200078e02ff */
[----:B------:R-:W0:Y:S01]  /*0580*/  @P1 LDC.64 R2, c[0x0][0x288] ;  /* 0x0000a200ff021b82 */ /* 0x000e220000000a00 */
[----:B------:R-:W-:-:S02]  /*0590*/  SHF.R.S32.HI R4, RZ, 0x1f, R5 ;  /* 0x0000001fff047819 */ /* 0x000fc40000011405 */
[----:B------:R-:W-:Y:S02]  /*05a0*/  ISETP.GE.AND.EX P0, PT, R11, UR17, PT, P0 ;  /* 0x000000110b007c0c */ /* 0x000fe4000bf06300 */
[----:B------:R-:W-:Y:S01]  /*05b0*/  IADD3 R50, P3, R48, R25, RZ ;  /* 0x0000001930327210 */ /* 0x000fe20007f7e0ff */
[----:B------:R-:W-:Y:S01]  /*05c0*/  IMAD R4, R4, UR10, RZ ;  /* 0x0000000a04047c24 */ /* 0x000fe2000f8e02ff */
[----:B------:R-:W-:Y:S02]  /*05d0*/  ISETP.GT.U32.OR P0, PT, R47, 0x17f, P0 ;  /* 0x0000017f2f00780c */ /* 0x000fe40000704470 */
[----:B------:R-:W-:Y:S01]  /*05e0*/  LEA.HI.X.SX32 R51, R25, R6, 0x1, P3 ;  /* 0x0000000619337211 */ /* 0x000fe200018f0eff */
[C---:B------:R-:W-:Y:S01]  /*05f0*/  IMAD R53, R5.reuse, UR11, R4 ;  /* 0x0000000b05357c24 */ /* 0x040fe2000f8e0204 */
[----:B------:R-:W-:Y:S01]  /*0600*/  ISETP.GE.U32.AND P2, PT, R18, UR16, PT ;  /* 0x0000001012007c0c */ /* 0x000fe2000bf46070 */
[----:B------:R-:W2:Y:S01]  /*0610*/  @P1 LDC.64 R6, c[0x0][0x230] ;  /* 0x00008c00ff061b82 */ /* 0x000ea20000000a00 */
[----:B------:R-:W-:Y:S01]  /*0620*/  IADD3 R0, R46, 0x30, RZ ;  /* 0x000000302e007810 */ /* 0x000fe20007ffe0ff */
[----:B------:R-:W-:Y:S01]  /*0630*/  IMAD.WIDE.U32 R50, R5, UR10, R50 ;  /* 0x0000000a05327c25 */ /* 0x000fe2000f8e0032 */
[----:B------:R-:W-:Y:S01]  /*0640*/  ULDC.64 UR10, c[0x0][0x248] ;  /* 0x00009200000a7ab9 */ /* 0x000fe20000000a00 */
[----:B------:R-:W-:Y:S01]  /*0650*/  ISETP.GE.AND.EX P2, PT, R21, UR17, PT, P2 ;  /* 0x0000001115007c0c */ /* 0x000fe2000bf46320 */
[----:B------:R-:W-:Y:S01]  /*0660*/  UIMAD.WIDE UR10, UR12, 0x8, UR10 ;  /* 0x000000080c0a78a5 */ /* 0x000fe2000f8e020a */
[----:B------:R-:W-:-:S02]  /*0670*/  ISETP.GE.U32.AND P3, PT, R0, UR16, PT ;  /* 0x0000001000007c0c */ /* 0x000fc4000bf66070 */
[----:B------:R-:W-:Y:S01]  /*0680*/  SHF.R.S32.HI R19, RZ, 0x1f, R0 ;  /* 0x0000001fff137819 */ /* 0x000fe20000011400 */
[----:B------:R-:W3:Y:S01]  /*0690*/  @!P0 LDC.64 R14, c[0x0][0x288] ;  /* 0x0000a200ff0e8b82 */ /* 0x000ee20000000a00 */
[----:B------:R-:W-:Y:S02]  /*06a0*/  ISETP.GT.U32.OR P2, PT, R47, 0x17f, P2 ;  /* 0x0000017f2f00780c */ /* 0x000fe40001744470 */
[----:B------:R-:W-:Y:S02]  /*06b0*/  MOV R16, UR10 ;  /* 0x0000000a00107c02 */ /* 0x000fe40008000f00 */
[----:B------:R-:W-:Y:S02]  /*06c0*/  MOV R17, UR11 ;  /* 0x0000000b00117c02 */ /* 0x000fe40008000f00 */
[----:B------:R-:W-:Y:S01]  /*06d0*/  SHF.R.S32.HI R5, RZ, 0x1f, R46 ;  /* 0x0000001fff057819 */ /* 0x000fe2000001142e */
[----:B------:R-:W4:Y:S01]  /*06e0*/  @!P0 LDC.64 R26, c[0x0][0x230] ;  /* 0x00008c00ff1a8b82 */ /* 0x000f220000000a00 */
[----:B------:R-:W-:-:S02]  /*06f0*/  ISETP.GE.AND.EX P3, PT, R19, UR17, PT, P3 ;  /* 0x0000001113007c0c */ /* 0x000fc4000bf66330 */
[----:B------:R-:W4:Y:S01]  /*0700*/  LDG.E.64 R16, desc[UR14][R16.64] ;  /* 0x0000000e10107981 */ /* 0x000f22000c1e1b00 */
[----:B0-----:R-:W-:Y:S01]  /*0710*/  @P1 IMAD R4, R5, R2, RZ ;  /* 0x0000000205041224 */ /* 0x001fe200078e02ff */
[----:B------:R-:W-:Y:S02]  /*0720*/  ISETP.GT.U32.OR P3, PT, R47, 0x17f, P3 ;  /* 0x0000017f2f00780c */ /* 0x000fe40001f64470 */
[----:B------:R-:W-:Y:S01]  /*0730*/  IADD3 R53, R51, R53, RZ ;  /* 0x0000003533357210 */ /* 0x000fe20007ffe0ff */
[C---:B------:R-:W-:Y:S01]  /*0740*/  @P1 IMAD R23, R46.reuse, R3, R4 ;  /* 0x000000032e171224 */ /* 0x040fe200078e0204 */
[----:B------:R-:W-:Y:S01]  /*0750*/  @P1 MOV R52, R50 ;  /* 0x0000003200341202 */ /* 0x000fe20000000f00 */
[----:B------:R-:W0:Y:S04]  /*0760*/  @!P2 LDC.64 R4, c[0x0][0x288] ;  /* 0x0000a200ff04ab82 */ /* 0x000e280000000a00 */
[----:B------:R-:W-:-:S04]  /*0770*/  @P1 IMAD.WIDE.U32 R12, R46, R2, R52 ;  /* 0x000000022e0c1225 */ /* 0x000fc800078e0034 */
[----:B------:R-:W0:Y:S01]  /*0780*/  @!P3 LDC.64 R2, c[0x0][0x288] ;  /* 0x0000a200ff02bb82 */ /* 0x000e220000000a00 */
[----:B------:R-:W-:Y:S01]  /*0790*/  @P1 IADD3 R23, R13, R23, RZ ;  /* 0x000000170d171210 */ /* 0x000fe20007ffe0ff */
[----:B---3--:R-:W-:Y:S01]  /*07a0*/  @!P0 IMAD R11, R11, R14, RZ ;  /* 0x0000000e0b0b8224 */ /* 0x008fe200078e02ff */
[C---:B------:R-:W-:Y:S02]  /*07b0*/  @P1 SHF.L.U32 R13, R12.reuse, 0x2, RZ ;  /* 0x000000020c0d1819 */ /* 0x040fe400000006ff */
[----:B------:R-:W-:Y:S02]  /*07c0*/  @P1 SHF.L.U64.HI R20, R12, 0x2, R23 ;  /* 0x000000020c141819 */ /* 0x000fe40000010217 */
[C---:B--2---:R-:W-:Y:S01]  /*07d0*/  @P1 IADD3 R6, P4, R13.reuse, R6, RZ ;  /* 0x000000060d061210 */ /* 0x044fe20007f9e0ff */
[----:B------:R-:W2:Y:S01]  /*07e0*/  @!P0 LDC.64 R28, c[0x0][0x228] ;  /* 0x00008a00ff1c8b82 */ /* 0x000ea20000000a00 */
[----:B-1----:R-:W-:Y:S02]  /*07f0*/  @P1 IADD3 R8, P5, R13, R8, RZ ;  /* 0x000000080d081210 */ /* 0x002fe40007fbe0ff */
[----:B------:R-:W-:-:S02]  /*0800*/  @!P0 MOV R12, R50 ;  /* 0x00000032000c8202 */ /* 0x000fc40000000f00 */
[----:B------:R-:W-:Y:S01]  /*0810*/  @!P0 MOV R13, R53 ;  /* 0x00000035000d8202 */ /* 0x000fe20000000f00 */
[C---:B------:R-:W-:Y:S02]  /*0820*/  @!P0 IMAD R33, R10.reuse, R15, R11 ;  /* 0x0000000f0a218224 */ /* 0x040fe400078e020b */
[----:B------:R-:W1:Y:S01]  /*0830*/  @!P2 LDC.64 R30, c[0x0][0x230] ;  /* 0x00008c00ff1eab82 */ /* 0x000e620000000a00 */
[----:B------:R-:W-:-:S04]  /*0840*/  @!P0 IMAD.WIDE.U32 R14, R10, R14, R12 ;  /* 0x0000000e0a0e8225 */ /* 0x000fc800078e000c */
[----:B0-----:R-:W-:Y:S01]  /*0850*/  @!P2 IMAD R21, R21, R4, RZ ;  /* 0x000000041515a224 */ /* 0x001fe200078e02ff */
[----:B------:R-:W-:Y:S02]  /*0860*/  @!P0 IADD3 R33, R15, R33, RZ ;  /* 0x000000210f218210 */ /* 0x000fe40007ffe0ff */
[----:B------:R-:W0:Y:S01]  /*0870*/  @!P3 LDC.64 R12, c[0x0][0x230] ;  /* 0x00008c00ff0cbb82 */ /* 0x000e220000000a00 */
[C---:B------:R-:W-:Y:S02]  /*0880*/  @!P0 SHF.L.U32 R15, R14.reuse, 0x2, RZ ;  /* 0x000000020e0f8819 */ /* 0x040fe400000006ff */
[----:B------:R-:W-:Y:S01]  /*0890*/  @!P0 SHF.L.U64.HI R14, R14, 0x2, R33 ;  /* 0x000000020e0e8819 */ /* 0x000fe20000010221 */
[----:B------:R-:W-:Y:S01]  /*08a0*/  @!P2 IMAD R33, R18, R5, R21 ;  /* 0x000000051221a224 */ /* 0x000fe200078e0215 */
[C---:B------:R-:W-:Y:S02]  /*08b0*/  @P1 IADD3.X R7, R20.reuse, R7, RZ, P4, !PT ;  /* 0x0000000714071210 */ /* 0x040fe400027fe4ff */
[----:B------:R-:W-:Y:S01]  /*08c0*/  @P1 IADD3.X R9, R20, R9, RZ, P5, !PT ;  /* 0x0000000914091210 */ /* 0x000fe20002ffe4ff */
[----:B------:R-:W3:Y:S01]  /*08d0*/  @!P3 LDC.64 R22, c[0x0][0x228] ;  /* 0x00008a00ff16bb82 */ /* 0x000ee20000000a00 */
[----:B------:R-:W-:-:S02]  /*08e0*/  @!P2 MOV R20, R50 ;  /* 0x000000320014a202 */ /* 0x000fc40000000f00 */
[----:B------:R-:W-:Y:S01]  /*08f0*/  @!P2 MOV R21, R53 ;  /* 0x000000350015a202 */ /* 0x000fe20000000f00 */
[----:B------:R-:W-:Y:S02]  /*0900*/  @!P3 IMAD R19, R19, R2, RZ ;  /* 0x000000021313b224 */ /* 0x000fe400078e02ff */
[----:B------:R-:W-:Y:S01]  /*0910*/  @!P2 IMAD.WIDE.U32 R4, R18, R4, R20 ;  /* 0x000000041204a225 */ /* 0x000fe200078e0014 */
[----:B------:R-:W-:Y:S01]  /*0920*/  @!P3 MOV R18, R50 ;  /* 0x000000320012b202 */ /* 0x000fe20000000f00 */
[----:B------:R-:W3:Y:S02]  /*0930*/  @!P2 LDC.64 R10, c[0x0][0x228] ;  /* 0x00008a00ff0aab82 */ /* 0x000ee40000000a00 */
[----:B------:R-:W-:Y:S01]  /*0940*/  @!P3 IMAD R21, R0, R3, R19 ;  /* 0x000000030015b224 */ /* 0x000fe200078e0213 */
[----:B------:R-:W-:Y:S02]  /*0950*/  @!P3 MOV R19, R53 ;  /* 0x000000350013b202 */ /* 0x000fe40000000f00 */
[----:B----4-:R-:W-:-:S02]  /*0960*/  @!P0 IADD3 R26, P4, R15, R26, RZ ;  /* 0x0000001a0f1a8210 */ /* 0x010fc40007f9e0ff */
[----:B--2---:R-:W-:Y:S01]  /*0970*/  @!P0 IADD3 R28, P5, R15, R28, RZ ;  /* 0x0000001c0f1c8210 */ /* 0x004fe20007fbe0ff */
[----:B------:R-:W-:Y:S01]  /*0980*/  @!P3 IMAD.WIDE.U32 R2, R0, R2, R18 ;  /* 0x000000020002b225 */ /* 0x000fe200078e0012 */
[----:B------:R-:W-:Y:S02]  /*0990*/  @!P2 IADD3 R5, R5, R33, RZ ;  /* 0x000000210505a210 */ /* 0x000fe40007ffe0ff */
[----:B------:R-:W-:Y:S02]  /*09a0*/  @!P2 SHF.L.U32 R15, R4, 0x2, RZ ;  /* 0x00000002040fa819 */ /* 0x000fe400000006ff */
[----:B------:R-:W-:Y:S02]  /*09b0*/  @!P0 IADD3.X R29, R14, R29, RZ, P5, !PT ;  /* 0x0000001d0e1d8210 */ /* 0x000fe40002ffe4ff */
[----:B------:R-:W-:Y:S02]  /*09c0*/  @!P2 SHF.L.U64.HI R4, R4, 0x2, R5 ;  /* 0x000000020404a819 */ /* 0x000fe40000010205 */
[----:B------:R-:W-:-:S02]  /*09d0*/  @!P3 IADD3 R5, R3, R21, RZ ;  /* 0x000000150305b210 */ /* 0x000fc40007ffe0ff */
[----:B-1----:R-:W-:Y:S02]  /*09e0*/  @!P2 IADD3 R30, P5, R15, R30, RZ ;  /* 0x0000001e0f1ea210 */ /* 0x002fe40007fbe0ff */
[----:B------:R-:W-:Y:S02]  /*09f0*/  @!P3 SHF.L.U32 R3, R2, 0x2, RZ ;  /* 0x000000020203b819 */ /* 0x000fe400000006ff */
[----:B------:R-:W-:Y:S02]  /*0a00*/  @!P0 IADD3.X R27, R14, R27, RZ, P4, !PT ;  /* 0x0000001b0e1b8210 */ /* 0x000fe400027fe4ff */
[----:B------:R-:W-:Y:S02]  /*0a10*/  @!P2 IADD3.X R31, R4, R31, RZ, P5, !PT ;  /* 0x0000001f041fa210 */ /* 0x000fe40002ffe4ff */
[C---:B0-----:R-:W-:Y:S02]  /*0a20*/  @!P3 IADD3 R12, P4, R3.reuse, R12, RZ ;  /* 0x0000000c030cb210 */ /* 0x041fe40007f9e0ff */
[----:B---3--:R-:W-:Y:S01]  /*0a30*/  @!P3 IADD3 R22, P5, R3, R22, RZ ;  /* 0x000000160316b210 */ /* 0x008fe20007fbe0ff */
[----:B------:R-:W-:Y:S01]  /*0a40*/  HFMA2.MMA R3, -RZ, RZ, 0, 0 ;  /* 0x00000000ff037435 */ /* 0x000fe200000001ff */
[----:B------:R-:W-:-:S02]  /*0a50*/  @!P3 SHF.L.U64.HI R0, R2, 0x2, R5 ;  /* 0x000000020200b819 */ /* 0x000fc40000010205 */
[----:B------:R-:W-:Y:S02]  /*0a60*/  MOV R2, RZ ;  /* 0x000000ff00027202 */ /* 0x000fe40000000f00 */
[----:B------:R-:W-:Y:S02]  /*0a70*/  CS2R R18, SRZ ;  /* 0x0000000000127805 */ /* 0x000fe4000001ff00 */
[----:B------:R-:W-:-:S03]  /*0a80*/  @!P3 IADD3.X R23, R0, R23, RZ, P5, !PT ;  /* 0x000000170017b210 */ /* 0x000fc60002ffe4ff */
[----:B------:R0:W5:Y:S04]  /*0a90*/  @P1 LDG.E.64 R2, desc[UR14][R8.64] ;  /* 0x0000000e08021981 */ /* 0x000168000c1e1b00 */
[----:B------:R-:W5:Y:S01]  /*0aa0*/  @!P2 LDG.E.64 R18, desc[UR14][R30.64] ;  /* 0x0000000e1e12a981 */ /* 0x000f62000c1e1b00 */
[----:B0-----:R-:W-:-:S06]  /*0ab0*/  CS2R R8, SRZ ;  /* 0x0000000000087805 */ /* 0x001fcc000001ff00 */
[----:B------:R-:W5:Y:S01]  /*0ac0*/  @!P3 LDG.E.64 R8, desc[UR14][R22.64] ;  /* 0x0000000e1608b981 */ /* 0x000f62000c1e1b00 */
[----:B------:R-:W-:Y:S02]  /*0ad0*/  @!P2 IADD3 R10, P6, R15, R10, RZ ;  /* 0x0000000a0f0aa210 */ /* 0x000fe40007fde0ff */
[----:B------:R-:W-:Y:S02]  /*0ae0*/  CS2R R32, SRZ ;  /* 0x0000000000207805 */ /* 0x000fe4000001ff00 */
[----:B------:R-:W-:Y:S02]  /*0af0*/  @!P2 IADD3.X R11, R4, R11, RZ, P6, !PT ;  /* 0x0000000b040ba210 */ /* 0x000fe400037fe4ff */
[----:B------:R-:W-:Y:S02]  /*0b00*/  CS2R R4, SRZ ;  /* 0x0000000000047805 */ /* 0x000fe4000001ff00 */
[----:B------:R-:W5:Y:S04]  /*0b10*/  @!P0 LDG.E.64 R32, desc[UR14][R26.64] ;  /* 0x0000000e1a208981 */ /* 0x000f68000c1e1b00 */
[----:B------:R-:W5:Y:S01]  /*0b20*/  @!P0 LDG.E.64 R4, desc[UR14][R28.64] ;  /* 0x0000000e1c048981 */ /* 0x000f62000c1e1b00 */
[----:B------:R-:W-:-:S02]  /*0b30*/  @!P3 IADD3.X R13, R0, R13, RZ, P4, !PT ;  /* 0x0000000d000db210 */ /* 0x000fc400027fe4ff */
[----:B------:R-:W-:Y:S02]  /*0b40*/  CS2R R20, SRZ ;  /* 0x0000000000147805 */ /* 0x000fe4000001ff00 */
[----:B------:R-:W-:Y:S01]  /*0b50*/  CS2R R14, SRZ ;  /* 0x00000000000e7805 */ /* 0x000fe2000001ff00 */
[----:B------:R-:W-:-:S03]  /*0b60*/  UMOV UR16, 0x3f800000 ;  /* 0x3f80000000107882 */ /* 0x000fc60000000000 */
[----:B------:R0:W5:Y:S01]  /*0b70*/  @P1 LDG.E.64 R20, desc[UR14][R6.64] ;  /* 0x0000000e06141981 */ /* 0x000162000c1e1b00 */
[----:B------:R-:W-:Y:S03]  /*0b80*/  BSSY B0, `(.L_x_2066) ;  /* 0x000001b000007945 */ /* 0x000fe60003800000 */
[----:B------:R1:W5:Y:S01]  /*0b90*/  @!P3 LDG.E.64 R14, desc[UR14][R12.64] ;  /* 0x0000000e0c0eb981 */ /* 0x000362000c1e1b00 */
[----:B0-----:R-:W-:Y:S02]  /*0ba0*/  CS2R R6, SRZ ;  /* 0x0000000000067805 */ /* 0x001fe4000001ff00 */
[----:B-1----:R-:W-:-:S04]  /*0bb0*/  CS2R R12, SRZ ;  /* 0x00000000000c7805 */ /* 0x002fc8000001ff00 */
[----:B------:R0:W5:Y:S02]  /*0bc0*/  @!P2 LDG.E.64 R6, desc[UR14][R10.64] ;  /* 0x0000000e0a06a981 */ /* 0x000164000c1e1b00 */
[----:B0-----:R-:W-:Y:S01]  /*0bd0*/  CS2R R10, SRZ ;  /* 0x00000000000a7805 */ /* 0x001fe2000001ff00 */
[----:B------:R-:W-:-:S05]  /*0be0*/  FFMA.FTZ R17, -R16, R16, R17 ;  /* 0x0000001010117223 */ /* 0x000fca0000010111 */
[----:B------:R-:W-:-:S13]  /*0bf0*/  FSETP.GTU.FTZ.AND P0, PT, R17, RZ, PT ;  /* 0x000000ff1100720b */ /* 0x000fda0003f1c000 */
[----:B------:R-:W-:Y:S01]  /*0c00*/  VOTEU.ANY UP0, P0 ;  /* 0x00000000003f7886 */ /* 0x000fe20000000100 */
[----:B------:R-:W-:-:S04]  /*0c10*/  PLOP3.LUT P0, PT, PT, PT, UP0, 0x80, 0x0 ;  /* 0x000000000000781c */ /* 0x000fc80003f0f008 */
[----:B------:R-:W-:-:S09]  /*0c20*/  @UP0 ULDC UR10, c[0x0][0x250] ;  /* 0x00009400000a0ab9 */ /* 0x000fd20000000800 */
[----:B------:R-:W-:-:S06]  /*0c30*/  @P0 FADD.FTZ R0, R17, UR10 ;  /* 0x0000000a11000e21 */ /* 0x000fcc0008010000 */
[----:B------:R-:W0:Y:S02]  /*0c40*/  @P0 MUFU.RSQ R0, R0 ;  /* 0x0000000000000308 */ /* 0x000e240000001400 */
        /* <DEDUP_REMOVED lines=14> */
.L_x_2067:
[----:B------:R-:W-:Y:S05]  /*0d30*/  BSYNC B0 ;  /* 0x0000000000007941 */ /* 0x000fea0003800000 */
.L_x_2066:
[----:B------:R-:W-:Y:S01]  /*0d40*/  ISETP.NE.AND P4, PT, RZ, UR18, PT ;  /* 0x00000012ff007c0c */ /* 0x000fe2000bf85270 */
[C---:B-----5:R-:W-:Y:S01]  /*0d50*/  FADD.FTZ R43, -R16.reuse, R20 ;  /* 0x00000014102b7221 */ /* 0x060fe20000010100 */
[C---:B------:R-:W-:Y:S01]  /*0d60*/  FADD.FTZ R40, -R16.reuse, R21 ;  /* 0x0000001510287221 */ /* 0x040fe20000010100 */
[C---:B------:R-:W-:Y:S01]  /*0d70*/  FADD.FTZ R32, -R16.reuse, R32 ;  /* 0x0000002010207221 */ /* 0x040fe20000010100 */
[----:B------:R-:W-:Y:S01]  /*0d80*/  FADD.FTZ R33, -R16, R33 ;  /* 0x0000002110217221 */ /* 0x000fe20000010100 */
[----:B0-----:R-:W-:Y:S01]  /*0d90*/  MOV R22, R2 ;  /* 0x0000000200167202 */ /* 0x001fe20000000f00 */
[----:B------:R-:W-:Y:S01]  /*0da0*/  FMUL.FTZ R43, R43, UR16 ;  /* 0x000000102b2b7c20 */ /* 0x000fe20008410000 */
[----:B------:R-:W-:Y:S01]  /*0db0*/  MOV R21, R3 ;  /* 0x0000000300157202 */ /* 0x000fe20000000f00 */
[----:B------:R-:W-:Y:S01]  /*0dc0*/  FMUL.FTZ R40, R40, UR16 ;  /* 0x0000001028287c20 */ /* 0x000fe20008410000 */
[----:B------:R-:W-:-:S04]  /*0dd0*/  MOV R20, R4 ;  /* 0x0000000400147202 */ /* 0x000fc80000000f00 */
        /* <DEDUP_REMOVED lines=19> */
.L_x_2068:
[----:B------:R-:W-:Y:S01]  /*0f10*/  FMUL.FTZ R0, R22, R10 ;  /* 0x0000000a16007220 */ /* 0x000fe20000410000 */
[----:B------:R-:W-:Y:S01]  /*0f20*/  MOV R17, R5 ;  /* 0x0000000500117202 */ /* 0x000fe20000000f00 */
[----:B------:R-:W-:Y:S01]  /*0f30*/  FMUL.FTZ R41, R32, UR16 ;  /* 0x0000001020297c20 */ /* 0x000fe20008410000 */
        /* <DEDUP_REMOVED lines=19> */
[----:B------:R-:W-:-:S03]  /*1070*/  FMUL.FTZ R17, R5, R30 ;  /* 0x0000001e05117220 */ /* 0x000fc60000410000 */
[----:B------:R-:W-:Y:S01]  /*1080*/  FFMA.FTZ R24, R20, R31, 1 ;  /* 0x3f80000014187423 */ /* 0x000fe2000001001f */
[----:B------:R-:W-:-:S03]  /*1090*/  FMUL.FTZ R20, R27, R32 ;  /* 0x000000201b147220 */ /* 0x000fc60000410000 */
[----:B------:R-:W-:-:S07]  /*10a0*/  FMUL.FTZ R17, R17, R24 ;  /* 0x0000001811117220 */ /* 0x000fce0000410000 */
.L_x_2069:
[----:B------:R-:W-:Y:S01]  /*10b0*/  FFMA.FTZ R26, R40, R23, R25 ;  /* 0x00000017281a7223 */ /* 0x000fe20000010019 */
[----:B------:R-:W-:Y:S01]  /*10c0*/  FMUL.FTZ R24, R20, R10 ;  /* 0x0000000a14187220 */ /* 0x000fe20000410000 */
[----:B------:R-:W-:Y:S01]  /*10d0*/  FADD.FTZ R25, R23, R0 ;  /* 0x0000000017197221 */ /* 0x000fe20000010000 */
[C---:B------:R-:W-:Y:S01]  /*10e0*/  FADD.FTZ R39, -R16.reuse, R18 ;  /* 0x0000001210277221 */ /* 0x040fe20000010100 */
[----:B------:R-:W-:Y:S01]  /*10f0*/  FADD.FTZ R36, -R16, R19 ;  /* 0x0000001310247221 */ /* 0x000fe20000010100 */
[----:B------:R-:W-:Y:S01]  /*1100*/  FFMA.FTZ R23, R41, R24, R26 ;  /* 0x0000001829177223 */ /* 0x000fe2000001001a */
[----:B------:R-:W-:Y:S01]  /*1110*/  FADD.FTZ R0, R25, R24 ;  /* 0x0000001819007221 */ /* 0x000fe20000010000 */
[----:B------:R-:W-:Y:S01]  /*1120*/  MOV R19, R6 ;  /* 0x0000000600137202 */ /* 0x000fe20000000f00 */
[----:B------:R-:W-:Y:S01]  /*1130*/  FMUL.FTZ R39, R39, UR16 ;  /* 0x0000001027277c20 */ /* 0x000fe20008410000 */
[----:B------:R-:W-:Y:S01]  /*1140*/  MOV R18, R7 ;  /* 0x0000000700127202 */ /* 0x000fe20000000f00 */
        /* <DEDUP_REMOVED lines=21> */
.L_x_2070:
        /* <DEDUP_REMOVED lines=23> */
[----:B0-----:R-:W-:-:S04]  /*1410*/  FADD.FTZ R33, -R30, 1 ;  /* 0x3f8000001e217421 */ /* 0x001fc80000010100 */
[----:B------:R-:W-:Y:S01]  /*1420*/  FFMA.FTZ R33, R24, R33, 1 ;  /* 0x3f80000018217423 */ /* 0x000fe20000010021 */
[----:B------:R-:W-:Y:S01]  /*1430*/  FMUL.FTZ R24, R9, R30 ;  /* 0x0000001e09187220 */ /* 0x000fe20000410000 */
[----:B-1----:R-:W-:Y:S01]  /*1440*/  FADD.FTZ R31, -R27, 1 ;  /* 0x3f8000001b1f7421 */ /* 0x002fe20000010100 */
[----:B------:R-:W-:Y:S02]  /*1450*/  FMUL.FTZ R27, R8, R27 ;  /* 0x0000001b081b7220 */ /* 0x000fe40000410000 */
[----:B------:R-:W-:Y:S01]  /*1460*/  FMUL.FTZ R24, R24, R33 ;  /* 0x0000002118187220 */ /* 0x000fe20000410000 */
[----:B------:R-:W-:-:S04]  /*1470*/  FFMA.FTZ R16, R16, R31, 1 ;  /* 0x3f80000010107423 */ /* 0x000fc8000001001f */
[----:B------:R-:W-:-:S07]  /*1480*/  FMUL.FTZ R16, R27, R16 ;  /* 0x000000101b107220 */ /* 0x000fce0000410000 */
.L_x_2071:
[----:B------:R-:W-:Y:S01]  /*1490*/  FFMA.FTZ R28, R36, R23, R15 ;  /* 0x00000017241c7223 */ /* 0x000fe2000001000f */
[----:B------:R-:W-:Y:S01]  /*14a0*/  FMUL.FTZ R26, R16, R10 ;  /* 0x0000000a101a7220 */ /* 0x000fe20000410000 */
[----:B------:R-:W-:Y:S01]  /*14b0*/  FADD.FTZ R25, R23, R14 ;  /* 0x0000000e17197221 */ /* 0x000fe20000010000 */
[----:B------:R-:W-:Y:S01]  /*14c0*/  FMUL.FTZ R23, R24, R11 ;  /* 0x0000000b18177220 */ /* 0x000fe20000410000 */
[----:B------:R-:W-:Y:S01]  /*14d0*/  ISETP.GT.AND P0, PT, R45, 0x1e, PT ;  /* 0x0000001e2d00780c */ /* 0x000fe20003f04270 */
[----:B------:R-:W-:Y:S01]  /*14e0*/  FFMA.FTZ R15, R37, R26, R28 ;  /* 0x0000001a250f7223 */ /* 0x000fe2000001001c */
[----:B------:R-:W-:Y:S01]  /*14f0*/  FADD.FTZ R26, R25, R26 ;  /* 0x0000001a191a7221 */ /* 0x000fe20000010000 */
[----:B------:R-:W0:Y:S01]  /*1500*/  S2UR UR17, SR_CgaCtaId ;  /* 0x00000000001179c3 */ /* 0x000e220000008800 */
[----:B------:R-:W-:Y:S01]  /*1510*/  FADD.FTZ R25, RZ, R22 ;  /* 0x00000016ff197221 */ /* 0x000fe20000010000 */
[----:B------:R-:W-:Y:S01]  /*1520*/  FFMA.FTZ R14, R0, R23, R15 ;  /* 0x00000017000e7223 */ /* 0x000fe2000001000f */
[----:B------:R-:W-:Y:S01]  /*1530*/  FADD.FTZ R15, R23, R26 ;  /* 0x0000001a170f7221 */ /* 0x000fe20000010000 */
[----:B------:R-:W-:Y:S01]  /*1540*/  FFMA.FTZ R28, R43, R22, RZ ;  /* 0x000000162b1c7223 */ /* 0x000fe200000100ff */
[----:B------:R-:W-:Y:S01]  /*1550*/  FADD.FTZ R22, RZ, R21 ;  /* 0x00000015ff167221 */ /* 0x000fe20000010000 */
[----:B------:R-:W-:Y:S01]  /*1560*/  FFMA.FTZ R21, R40, R21, RZ ;  /* 0x0000001528157223 */ /* 0x000fe200000100ff */
[----:B------:R-:W1:Y:S01]  /*1570*/  SHFL.DOWN PT, R23, R14, 0x1, 0x1f ;  /* 0x08201f000e177f89 */ /* 0x000e6200000e0000 */
[----:B------:R-:W-:Y:S01]  /*1580*/  UMOV UR11, 0x400 ;  /* 0x00000400000b7882 */ /* 0x000fe20000000000 */
[----:B------:R-:W-:Y:S01]  /*1590*/  FADD.FTZ R30, R25, R20 ;  /* 0x00000014191e7221 */ /* 0x000fe20000010000 */
[----:B------:R-:W-:Y:S01]  /*15a0*/  UIADD3 UR10, UR11, 0x80, URZ ;  /* 0x000000800b0a7890 */ /* 0x000fe2000fffe03f */
[----:B------:R-:W2:Y:S01]  /*15b0*/  SHFL.DOWN PT, R26, R15, 0x1, 0x1f ;  /* 0x08201f000f1a7f89 */ /* 0x000ea200000e0000 */
[----:B------:R-:W-:Y:S01]  /*15c0*/  FFMA.FTZ R28, R41, R20, R28 ;  /* 0x00000014291c7223 */ /* 0x000fe2000001001c */
[----:B------:R-:W-:Y:S01]  /*15d0*/  FADD.FTZ R25, R22, R17 ;  /* 0x0000001116197221 */ /* 0x000fe20000010000 */
[----:B------:R-:W-:Y:S01]  /*15e0*/  FFMA.FTZ R21, R38, R17, R21 ;  /* 0x0000001126157223 */ /* 0x000fe20000010015 */
[----:B------:R-:W-:Y:S01]  /*15f0*/  ISETP.NE.AND P2, PT, R47, RZ, PT ;  /* 0x000000ff2f00720c */ /* 0x000fe20003f45270 */
[----:B------:R-:W-:Y:S01]  /*1600*/  FADD.FTZ R17, R30, R19 ;  /* 0x000000131e117221 */ /* 0x000fe20000010000 */
[----:B------:R-:W-:Y:S01]  /*1610*/  FFMA.FTZ R28, R39, R19, R28 ;  /* 0x00000013271c7223 */ /* 0x000fe2000001001c */
[----:B------:R-:W-:Y:S01]  /*1620*/  FADD.FTZ R25, R25, R18 ;  /* 0x0000001219197221 */ /* 0x000fe20000010000 */
[----:B------:R-:W-:Y:S01]  /*1630*/  FFMA.FTZ R21, R36, R18, R21 ;  /* 0x0000001224157223 */ /* 0x000fe20000010015 */
[----:B------:R-:W-:Y:S01]  /*1640*/  FADD.FTZ R22, R17, R16 ;  /* 0x0000001011167221 */ /* 0x000fe20000010000 */
[----:B------:R-:W-:Y:S01]  /*1650*/  FFMA.FTZ R20, R37, R16, R28 ;  /* 0x0000001025147223 */ /* 0x000fe2000001001c */
[----:B------:R-:W-:Y:S01]  /*1660*/  BSSY B0, `(.L_x_2072) ;  /* 0x000003e000007945 */ /* 0x000fe20003800000 */
[----:B------:R-:W-:Y:S01]  /*1670*/  FFMA.FTZ R21, R0, R24, R21 ;  /* 0x0000001800157223 */ /* 0x000fe20000010015 */
[----:B0-----:R-:W-:Y:S01]  /*1680*/  ULEA UR10, UR17, UR10, 0x18 ;  /* 0x0000000a110a7291 */ /* 0x001fe2000f8ec03f */
[----:B------:R-:W-:-:S05]  /*1690*/  ISETP.GT.U32.AND P3, PT, R47, 0x17, PT ;  /* 0x000000172f00780c */ /* 0x000fca0003f64070 */
        /* <DEDUP_REMOVED lines=23> */
[----:B-1----:R-:W-:Y:S01]  /*1810*/  @!P0 FADD.FTZ R15, R15, R26 ;  /* 0x0000001a0f0f8221 */ /* 0x002fe20000010000 */
[----:B------:R-:W-:-:S03]  /*1820*/  ISETP.NE.AND P0, PT, R45, RZ, PT ;  /* 0x000000ff2d00720c */ /* 0x000fc60003f05270 */
[----:B------:R0:W-:Y:S10]  /*1830*/  STS.128 [R49], R20 ;  /* 0x0000001431007388 */ /* 0x0001f40000000c00 */
[----:B------:R0:W-:Y:S01]  /*1840*/  @!P0 STS.64 [R44+0x10], R14 ;  /* 0x0000100e2c008388 */ /* 0x0001e20000000a00 */
[----:B------:R-:W-:Y:S06]  /*1850*/  BAR.SYNC.DEFER_BLOCKING 0x0 ;  /* 0x0000000000007b1d */ /* 0x000fec0000010000 */
[----:B------:R-:W-:Y:S05]  /*1860*/  @P2 BRA `(.L_x_2073) ;  /* 0x0000000000742947 */ /* 0x000fea0003800000 */
[----:B------:R-:W-:-:S09]  /*1870*/  ULEA UR10, UR17, UR11, 0x18 ;  /* 0x0000000b110a7291 */ /* 0x000fd2000f8ec03f */
[----:B------:R-:W1:Y:S04]  /*1880*/  LDS.64 R28, [UR10+0x18] ;  /* 0x0000180aff1c7984 */ /* 0x000e680008000a00 */
[----:B------:R-:W2:Y:S04]  /*1890*/  LDS.128 R24, [UR10+0x20] ;  /* 0x0000200aff187984 */ /* 0x000ea80008000c00 */
[----:B------:R-:W3:Y:S04]  /*18a0*/  LDS.128 R16, [UR10+0x30] ;  /* 0x0000300aff107984 */ /* 0x000ee80008000c00 */
[----:B------:R-:W-:Y:S01]  /*18b0*/  LDS.128 R32, [UR10+0x60] ;  /* 0x0000600aff207984 */ /* 0x000fe20008000c00 */
        /* <DEDUP_REMOVED lines=11> */
[----:B------:R-:W-:-:S03]  /*1970*/  FADD.FTZ R14, R14, R19 ;  /* 0x000000130e0e7221 */ /* 0x000fc60000010000 */
        /* <DEDUP_REMOVED lines=8> */
[----:B------:R-:W-:Y:S01]  /*1a00*/  FADD.FTZ R15, R15, R32 ;  /* 0x000000200f0f7221 */ /* 0x000fe20000010000 */
[----:B------:R-:W-:-:S03]  /*1a10*/  FADD.FTZ R16, R14, R33 ;  /* 0x000000210e107221 */ /* 0x000fc60000010000 */
[----:B------:R-:W-:Y:S01]  /*1a20*/  FADD.FTZ R14, R15, R34 ;  /* 0x000000220f0e7221 */ /* 0x000fe20000010000 */
[----:B------:R-:W-:-:S07]  /*1a30*/  FADD.FTZ R15, R16, R35 ;  /* 0x00000023100f7221 */ /* 0x000fce0000010000 */
.L_x_2073:
[----:B------:R-:W-:Y:S05]  /*1a40*/  BSYNC B0 ;  /* 0x0000000000007941 */ /* 0x000fea0003800000 */
.L_x_2072:
[----:B------:R-:W-:Y:S06]  /*1a50*/  BAR.SYNC.DEFER_BLOCKING 0x0 ;  /* 0x0000000000007b1d */ /* 0x000fec0000010000 */
[----:B------:R-:W-:Y:S04]  /*1a60*/  BSSY B0, `(.L_x_2074) ;  /* 0x000004d000007945 */ /* 0x000fe80003800000 */
[----:B------:R-:W-:Y:S05]  /*1a70*/  @P3 BRA `(.L_x_2075) ;  /* 0x00000004002c3947 */ /* 0x000fea0003800000 */
[----:B------:R-:W1:Y:S04]  /*1a80*/  LDS.128 R28, [R49+0x180] ;  /* 0x00018000311c7984 */ /* 0x000e680000000c00 */
[----:B------:R-:W2:Y:S04]  /*1a90*/  LDS.128 R16, [R49+0x300] ;  /* 0x0003000031107984 */ /* 0x000ea80000000c00 */
[----:B------:R-:W3:Y:S01]  /*1aa0*/  LDS.128 R24, [R49+0x480] ;  /* 0x0004800031187984 */ /* 0x000ee20000000c00 */
[----:B-1----:R-:W-:Y:S01]  /*1ab0*/  FADD.FTZ R35, R20, R28 ;  /* 0x0000001c14237221 */ /* 0x002fe20000010000 */
[----:B------:R-:W-:Y:S01]  /*1ac0*/  FADD.FTZ R28, R21, R29 ;  /* 0x0000001d151c7221 */ /* 0x000fe20000010000 */
[----:B------:R-:W-:Y:S01]  /*1ad0*/  FADD.FTZ R33, R22, R30 ;  /* 0x0000001e16217221 */ /* 0x000fe20000010000 */
[----:B------:R-:W-:Y:S01]  /*1ae0*/  FADD.FTZ R32, R23, R31 ;  /* 0x0000001f17207221 */ /* 0x000fe20000010000 */
[----:B--2---:R-:W-:Y:S01]  /*1af0*/  FADD.FTZ R35, R35, R16 ;  /* 0x0000001023237221 */ /* 0x004fe20000010000 */
[----:B0-----:R-:W0:Y:S01]  /*1b00*/  LDS.128 R20, [R49+0x600] ;  /* 0x0006000031147984 */ /* 0x001e220000000c00 */
        /* <DEDUP_REMOVED lines=9> */
[----:B0-----:R-:W-:Y:S01]  /*1ba0*/  FADD.FTZ R35, R35, R20 ;  /* 0x0000001423237221 */ /* 0x001fe20000010000 */
[----:B------:R-:W-:Y:S01]  /*1bb0*/  FADD.FTZ R20, R24, R21 ;  /* 0x0000001518147221 */ /* 0x000fe20000010000 */
[----:B------:R-:W-:Y:S01]  /*1bc0*/  FADD.FTZ R33, R33, R22 ;  /* 0x0000001621217221 */ /* 0x000fe20000010000 */
[----:B------:R-:W0:Y:S01]  /*1bd0*/  LDS.128 R24, [R49+0xa80] ;  /* 0x000a800031187984 */ /* 0x000e220000000c00 */
[----:B-1----:R-:W-:Y:S01]  /*1be0*/  FADD.FTZ R35, R35, R28 ;  /* 0x0000001c23237221 */ /* 0x002fe20000010000 */
[----:B------:R-:W-:Y:S01]  /*1bf0*/  FADD.FTZ R32, R32, R23 ;  /* 0x0000001720207221 */ /* 0x000fe20000010000 */
[----:B------:R-:W-:Y:S01]  /*1c00*/  FADD.FTZ R28, R20, R29 ;  /* 0x0000001d141c7221 */ /* 0x000fe20000010000 */
[----:B------:R-:W-:Y:S01]  /*1c10*/  FADD.FTZ R33, R33, R30 ;  /* 0x0000001e21217221 */ /* 0x000fe20000010000 */
[----:B------:R-:W1:Y:S01]  /*1c20*/  LDS.128 R20, [R49+0xc00] ;  /* 0x000c000031147984 */ /* 0x000e620000000c00 */
[----:B--2---:R-:W-:Y:S01]  /*1c30*/  FADD.FTZ R35, R35, R16 ;  /* 0x0000001023237221 */ /* 0x004fe20000010000 */
        /* <DEDUP_REMOVED lines=47> */
.L_x_2075:
[----:B------:R-:W-:Y:S05]  /*1f30*/  BSYNC B0 ;  /* 0x0000000000007941 */ /* 0x000fea0003800000 */
.L_x_2074:
        /* <DEDUP_REMOVED lines=20> */
.L_x_2077:
[----:B------:R-:W-:Y:S05]  /*2080*/  BSYNC B0 ;  /* 0x0000000000007941 */ /* 0x000fea0003800000 */
.L_x_2076:
[----:B------:R-:W-:Y:S05]  /*2090*/  @!P0 BRA `(.L_x_2078) ;  /* 0x0000001000908947 */ /* 0x000fea0003800000 */
[----:B--2---:R-:W1:Y:S01]  /*20a0*/  LDC R26, c[0x0][0x10] ;  /* 0x00000400ff1a7b82 */ /* 0x004e620000000800 */
[----:B------:R-:W2:Y:S01]  /*20b0*/  S2R R25, SR_CTAID.Y ;  /* 0x0000000000197919 */ /* 0x000ea20000002600 */
[----:B------:R-:W-:-:S06]  /*20c0*/  ULOP3.LUT UR10, UR4, 0x1, URZ, 0xc0, !UPT ;  /* 0x00000001040a7892 */ /* 0x000fcc000f8ec03f */
[----:B------:R-:W3:Y:S08]  /*20d0*/  LDC.64 R16, c[0x0][0x258] ;  /* 0x00009600ff107b82 */ /* 0x000ef00000000a00 */
[----:B------:R-:W4:Y:S01]  /*20e0*/  LDC.64 R30, c[0x0][0x260] ;  /* 0x00009800ff1e7b82 */ /* 0x000f220000000a00 */
[----:B-1----:R-:W-:-:S04]  /*20f0*/  IMAD R18, R26, UR10, RZ ;  /* 0x0000000a1a127c24 */ /* 0x002fc8000f8e02ff */
[C---:B0-----:R-:W-:Y:S01]  /*2100*/  IMAD R20, R18.reuse, R24, RZ ;  /* 0x0000001812147224 */ /* 0x041fe200078e02ff */
[----:B--2---:R-:W-:-:S04]  /*2110*/  IADD3 R19, R18, R25, RZ ;  /* 0x0000001912137210 */ /* 0x004fc80007ffe0ff */
[----:B------:R-:W-:Y:S01]  /*2120*/  SHF.L.U32 R21, R20, 0x1, RZ ;  /* 0x0000000114157819 */ /* 0x000fe200000006ff */
[----:B---3--:R-:W-:-:S04]  /*2130*/  IMAD.WIDE.U32 R16, R19, 0x4, R16 ;  /* 0x0000000413107825 */ /* 0x008fc800078e0010 */
[----:B----4-:R-:W-:Y:S01]  /*2140*/  IMAD.WIDE R30, R21, 0x4, R30 ;  /* 0x00000004151e7825 */ /* 0x010fe200078e021e */
        /* <DEDUP_REMOVED lines=22> */
.L_x_2080:
[----:B------:R-:W2:Y:S04]  /*22b0*/  LDG.E.STRONG.GPU R18, desc[UR14][R16.64] ;  /* 0x0000000e10127981 */ /* 0x000ea8000c1ef900 */
[----:B--2---:R-:W-:Y:S01]  /*22c0*/  CCTL.IVALL ;  /* 0x00000000ff00798f */ /* 0x004fe20002000000 */
[----:B------:R-:W-:Y:S05]  /*22d0*/  YIELD ;  /* 0x0000000000007946 */ /* 0x000fea0003800000 */
[----:B------:R-:W-:-:S13]  /*22e0*/  ISETP.NE.AND P0, PT, R18, R21, PT ;  /* 0x000000151200720c */ /* 0x000fda0003f05270 */
[----:B------:R-:W-:Y:S05]  /*22f0*/  @P0 BRA `(.L_x_2080) ;  /* 0xfffffffc00ec0947 */ /* 0x000fea000383ffff */
.L_x_2079:
        /* <DEDUP_REMOVED lines=17> */
.L_x_2084:
[----:B------:R-:W-:-:S13]  /*2410*/  ISETP.EQ.OR P6, PT, R28, UR13, P2 ;  /* 0x0000000d1c007c0c */ /* 0x000fda00097c2670 */
[----:B------:R-:W-:-:S04]  /*2420*/  @!P6 IMAD R17, R26, R28, R25 ;  /* 0x0000001c1a11e224 */ /* 0x000fc800078e0219 */
[----:B------:R-:W-:-:S06]  /*2430*/  @!P6 IMAD.WIDE.U32 R16, R17, 0x8, R30 ;  /* 0x000000081110e825 */ /* 0x000fcc00078e001e */
[----:B------:R-:W2:Y:S01]  /*2440*/  @!P6 LDG.E.64 R16, desc[UR14][R16.64] ;  /* 0x0000000e1010e981 */ /* 0x000ea2000c1e1b00 */
[C---:B------:R-:W-:Y:S02]  /*2450*/  IADD3 R19, R28.reuse, 0x1, RZ ;  /* 0x000000011c137810 */ /* 0x040fe40007ffe0ff */
[C---:B------:R-:W-:Y:S02]  /*2460*/  IADD3 R21, R28.reuse, 0x2, RZ ;  /* 0x000000021c157810 */ /* 0x040fe40007ffe0ff */
        /* <DEDUP_REMOVED lines=109> */
.L_x_2083:
[----:B------:R-:W-:-:S13]  /*2b40*/  ISETP.GT.AND P3, PT, R27, 0x4, PT ;  /* 0x000000041b00780c */ /* 0x000fda0003f64270 */
[----:B------:R-:W-:Y:S05]  /*2b50*/  @!P3 BRA `(.L_x_2085) ;  /* 0x0000000000ecb947 */ /* 0x000fea0003800000 */
[C---:B------:R-:W-:Y:S02]  /*2b60*/  IADD3 R19, R28.reuse, 0x1, RZ ;  /* 0x000000011c137810 */ /* 0x040fe40007ffe0ff */
[C---:B------:R-:W-:Y:S02]  /*2b70*/  ISETP.EQ.OR P0, PT, R28.reuse, UR13, P2 ;  /* 0x0000000d1c007c0c */ /* 0x040fe40009702670 */
[----:B------:R-:W-:Y:S02]  /*2b80*/  ISETP.EQ.OR P5, PT, R19, UR13, P2 ;  /* 0x0000000d13007c0c */ /* 0x000fe400097a2670 */
[C---:B------:R-:W-:Y:S02]  /*2b90*/  IADD3 R21, R28.reuse, 0x2, RZ ;  /* 0x000000021c157810 */ /* 0x040fe40007ffe0ff */
[----:B------:R-:W-:Y:S02]  /*2ba0*/  IADD3 R23, R28, 0x3, RZ ;  /* 0x000000031c177810 */ /* 0x000fe40007ffe0ff */
[----:B------:R-:W-:-:S02]  /*2bb0*/  ISETP.EQ.OR P6, PT, R21, UR13, P2 ;  /* 0x0000000d15007c0c */ /* 0x000fc400097c2670 */
[----:B------:R-:W-:-:S03]  /*2bc0*/  ISETP.EQ.OR P3, PT, R23, UR13, P2 ;  /* 0x0000000d17007c0c */ /* 0x000fc60009762670 */
[--C-:B------:R-:W-:Y:S02]  /*2bd0*/  @!P0 IMAD R17, R28, R26, R25.reuse ;  /* 0x0000001a1c118224 */ /* 0x100fe400078e0219 */
[----:B------:R-:W-:Y:S02]  /*2be0*/  @!P5 IMAD R19, R26, R19, R25 ;  /* 0x000000131a13d224 */ /* 0x000fe400078e0219 */
[----:B------:R-:W-:-:S04]  /*2bf0*/  @!P0 IMAD.WIDE.U32 R16, R17, 0x8, R30 ;  /* 0x0000000811108825 */ /* 0x000fc800078e001e */
[----:B------:R-:W-:Y:S02]  /*2c00*/  @!P5 IMAD.WIDE.U32 R18, R19, 0x8, R30 ;  /* 0x000000081312d825 */ /* 0x000fe400078e001e */
[----:B------:R-:W2:Y:S02]  /*2c10*/  @!P0 LDG.E.64 R16, desc[UR14][R16.64] ;  /* 0x0000000e10108981 */ /* 0x000ea4000c1e1b00 */
[C-C-:B------:R-:W-:Y:S02]  /*2c20*/  @!P6 IMAD R21, R26.reuse, R21, R25.reuse ;  /* 0x000000151a15e224 */ /* 0x140fe400078e0219 */
[----:B------:R-:W-:Y:S01]  /*2c30*/  @!P3 IMAD R23, R26, R23, R25 ;  /* 0x000000171a17b224 */ /* 0x000fe200078e0219 */
[----:B------:R-:W3:Y:S01]  /*2c40*/  @!P5 LDG.E.64 R18, desc[UR14][R18.64] ;  /* 0x0000000e1212d981 */ /* 0x000ee2000c1e1b00 */
[----:B------:R-:W-:-:S04]  /*2c50*/  @!P6 IMAD.WIDE.U32 R20, R21, 0x8, R30 ;  /* 0x000000081514e825 */ /* 0x000fc800078e001e */
[----:B------:R-:W-:Y:S02]  /*2c60*/  @!P3 IMAD.WIDE.U32 R22, R23, 0x8, R30 ;  /* 0x000000081716b825 */ /* 0x000fe400078e001e */
[----:B------:R-:W4:Y:S04]  /*2c70*/  @!P6 LDG.E.64 R20, desc[UR14][R20.64] ;  /* 0x0000000e1414e981 */ /* 0x000f28000c1e1b00 */
[----:B------:R-:W5:Y:S01]  /*2c80*/  @!P3 LDG.E.64 R22, desc[UR14][R22.64] ;  /* 0x0000000e1616b981 */ /* 0x000f62000c1e1b00 */
[----:B------:R-:W-:Y:S01]  /*2c90*/  IADD3 R28, R28, 0x4, RZ ;  /* 0x000000041c1c7810 */ /* 0x000fe20007ffe0ff */
[----:B--2---:R-:W-:Y:S01]  /*2ca0*/  @!P0 FADD.FTZ R14, R14, R16 ;  /* 0x000000100e0e8221 */ /* 0x004fe20000010000 */
[----:B------:R-:W-:Y:S02]  /*2cb0*/  @!P0 FADD.FTZ R15, R15, R17 ;  /* 0x000000110f0f8221 */ /* 0x000fe40000010000 */
[----:B------:R-:W-:-:S02]  /*2cc0*/  IADD3 R16, R28, 0x1, RZ ;  /* 0x000000011c107810 */ /* 0x000fc40007ffe0ff */
[----:B------:R-:W-:Y:S01]  /*2cd0*/  ISETP.EQ.OR P0, PT, R28, UR13, P2 ;  /* 0x0000000d1c007c0c */ /* 0x000fe20009702670 */
[----:B---3--:R-:W-:Y:S01]  /*2ce0*/  @!P5 FADD.FTZ R14, R14, R18 ;  /* 0x000000120e0ed221 */ /* 0x008fe20000010000 */
[----:B------:R-:W-:Y:S01]  /*2cf0*/  @!P5 FADD.FTZ R15, R15, R19 ;  /* 0x000000130f0fd221 */ /* 0x000fe20000010000 */
[----:B------:R-:W-:Y:S02]  /*2d00*/  IADD3 R18, R28, 0x2, RZ ;  /* 0x000000021c127810 */ /* 0x000fe40007ffe0ff */
[----:B------:R-:W-:Y:S01]  /*2d10*/  ISETP.EQ.OR P5, PT, R16, UR13, P2 ;  /* 0x0000000d10007c0c */ /* 0x000fe200097a2670 */
[----:B----4-:R-:W-:Y:S01]  /*2d20*/  @!P6 FADD.FTZ R14, R14, R20 ;  /* 0x000000140e0ee221 */ /* 0x010fe20000010000 */
[----:B------:R-:W-:Y:S01]  /*2d30*/  @!P6 FADD.FTZ R15, R15, R21 ;  /* 0x000000150f0fe221 */ /* 0x000fe20000010000 */
[----:B------:R-:W-:Y:S02]  /*2d40*/  IADD3 R20, R28, 0x3, RZ ;  /* 0x000000031c147810 */ /* 0x000fe40007ffe0ff */
[----:B------:R-:W-:Y:S01]  /*2d50*/  ISETP.EQ.OR P6, PT, R18, UR13, P2 ;  /* 0x0000000d12007c0c */ /* 0x000fe200097c2670 */
[----:B-----5:R-:W-:Y:S01]  /*2d60*/  @!P3 FADD.FTZ R14, R14, R22 ;  /* 0x000000160e0eb221 */ /* 0x020fe20000010000 */
[----:B------:R-:W-:Y:S01]  /*2d70*/  @!P3 FADD.FTZ R15, R15, R23 ;  /* 0x000000170f0fb221 */ /* 0x000fe20000010000 */
[----:B------:R-:W-:Y:S01]  /*2d80*/  ISETP.EQ.OR P3, PT, R20, UR13, P2 ;  /* 0x0000000d14007c0c */ /* 0x000fe20009762670 */
[----:B------:R-:W-:-:S04]  /*2d90*/  @!P0 IMAD R17, R26, R28, R25 ;  /* 0x0000001c1a118224 */ /* 0x000fc800078e0219 */
[----:B------:R-:W-:Y:S02]  /*2da0*/  @!P5 IMAD R19, R26, R16, R25 ;  /* 0x000000101a13d224 */ /* 0x000fe400078e0219 */
[----:B------:R-:W-:-:S04]  /*2db0*/  @!P0 IMAD.WIDE.U32 R16, R17, 0x8, R30 ;  /* 0x0000000811108825 */ /* 0x000fc800078e001e */
[----:B------:R-:W-:Y:S02]  /*2dc0*/  @!P6 IMAD R21, R26, R18, R25 ;  /* 0x000000121a15e224 */ /* 0x000fe400078e0219 */
[----:B------:R-:W2:Y:S01]  /*2dd0*/  @!P0 LDG.E.64 R16, desc[UR14][R16.64] ;  /* 0x0000000e10108981 */ /* 0x000ea2000c1e1b00 */
        /* <DEDUP_REMOVED lines=11> */
[----:B------:R-:W-:-:S03]  /*2e90*/  @!P0 FADD.FTZ R15, R15, R17 ;  /* 0x000000110f0f8221 */ /* 0x000fc60000010000 */
[----:B---3--:R-:W-:Y:S01]  /*2ea0*/  @!P5 FADD.FTZ R14, R14, R18 ;  /* 0x000000120e0ed221 */ /* 0x008fe20000010000 */
[----:B------:R-:W-:-:S03]  /*2eb0*/  @!P5 FADD.FTZ R15, R15, R19 ;  /* 0x000000130f0fd221 */ /* 0x000fc60000010000 */
[----:B----4-:R-:W-:Y:S01]  /*2ec0*/  @!P6 FADD.FTZ R14, R14, R20 ;  /* 0x000000140e0ee221 */ /* 0x010fe20000010000 */
[----:B------:R-:W-:Y:S01]  /*2ed0*/  @!P6 FADD.FTZ R15, R15, R21 ;  /* 0x000000150f0fe221 */ /* 0x000fe20000010000 */
[----:B------:R-:W-:Y:S02]  /*2ee0*/  PLOP3.LUT P0, PT, PT, PT, PT, 0x8, 0x0 ;  /* 0x000000000000781c */ /* 0x000fe40003f0e170 */
[----:B-----5:R-:W-:Y:S01]  /*2ef0*/  @!P3 FADD.FTZ R14, R14, R22 ;  /* 0x000000160e0eb221 */ /* 0x020fe20000010000 */
[----:B------:R-:W-:-:S10]  /*2f00*/  @!P3 FADD.FTZ R15, R15, R23 ;  /* 0x000000170f0fb221 */ /* 0x000fd40000010000 */
.L_x_2085:
[----:B------:R-:W-:-:S13]  /*2f10*/  ISETP.NE.OR P0, PT, R27, RZ, P0 ;  /* 0x000000ff1b00720c */ /* 0x000fda0000705670 */
[----:B------:R-:W-:Y:S05]  /*2f20*/  @!P0 BRA `(.L_x_2081) ;  /* 0x00000000007c8947 */ /* 0x000fea0003800000 */
.L_x_2082:
[C---:B------:R-:W-:Y:S02]  /*2f30*/  ISETP.EQ.OR P5, PT, R28.reuse, UR13, P2 ;  /* 0x0000000d1c007c0c */ /* 0x040fe400097a2670 */
[C---:B------:R-:W-:Y:S02]  /*2f40*/  IADD3 R19, R28.reuse, 0x1, RZ ;  /* 0x000000011c137810 */ /* 0x040fe40007ffe0ff */
[C---:B------:R-:W-:Y:S02]  /*2f50*/  IADD3 R21, R28.reuse, 0x2, RZ ;  /* 0x000000021c157810 */ /* 0x040fe40007ffe0ff */
[----:B------:R-:W-:Y:S02]  /*2f60*/  ISETP.EQ.OR P6, PT, R19, UR13, P2 ;  /* 0x0000000d13007c0c */ /* 0x000fe400097c2670 */
[----:B------:R-:W-:Y:S02]  /*2f70*/  IADD3 R23, R28, 0x3, RZ ;  /* 0x000000031c177810 */ /* 0x000fe40007ffe0ff */
[----:B------:R-:W-:-:S02]  /*2f80*/  ISETP.EQ.OR P3, PT, R21, UR13, P2 ;  /* 0x0000000d15007c0c */ /* 0x000fc40009762670 */
[----:B------:R-:W-:Y:S01]  /*2f90*/  ISETP.EQ.OR P0, PT, R23, UR13, P2 ;  /* 0x0000000d17007c0c */ /* 0x000fe20009702670 */
[----:B------:R-:W-:-:S04]  /*2fa0*/  @!P5 IMAD R17, R26, R28, R25 ;  /* 0x0000001c1a11d224 */ /* 0x000fc800078e0219 */
[----:B------:R-:W-:-:S04]  /*2fb0*/  @!P5 IMAD.WIDE.U32 R16, R17, 0x8, R30 ;  /* 0x000000081110d825 */ /* 0x000fc800078e001e */
[C-C-:B------:R-:W-:Y:S02]  /*2fc0*/  @!P6 IMAD R19, R26.reuse, R19, R25.reuse ;  /* 0x000000131a13e224 */ /* 0x140fe400078e0219 */
[----:B------:R-:W2:Y:S01]  /*2fd0*/  @!P5 LDG.E.64 R16, desc[UR14][R16.64] ;  /* 0x0000000e1010d981 */ /* 0x000ea2000c1e1b00 */
        /* <DEDUP_REMOVED lines=20> */
.L_x_2081:
        /* <DEDUP_REMOVED lines=11> */
.L_x_2087:
[----:B------:R-:W-:Y:S05]  /*31d0*/  BSYNC B0 ;  /* 0x0000000000007941 */ /* 0x000fea0003800000 */
.L_x_2086:
        /* <DEDUP_REMOVED lines=16> */
.L_x_2078:
[----:B------:R-:W1:Y:S01]  /*32e0*/  S2UR UR11, SR_CgaCtaId ;  /* 0x00000000000b79c3 */ /* 0x000e620000008800 */
[----:B------:R-:W-:Y:S01]  /*32f0*/  UMOV UR10, 0x400 ;  /* 0x00000400000a7882 */ /* 0x000fe20000000000 */
[C---:B------:R-:W-:Y:S02]  /*3300*/  IADD3 R24, R46.reuse, 0x10, RZ ;  /* 0x000000102e187810 */ /* 0x040fe40007ffe0ff */
[C---:B0-2---:R-:W-:Y:S02]  /*3310*/  IADD3 R21, R46.reuse, 0x20, RZ ;  /* 0x000000202e157810 */ /* 0x045fe40007ffe0ff */
[----:B------:R-:W-:Y:S02]  /*3320*/  IADD3 R18, R46, 0x30, RZ ;  /* 0x000000302e127810 */ /* 0x000fe40007ffe0ff */
[----:B------:R-:W-:Y:S02]  /*3330*/  SHF.R.S32.HI R25, RZ, 0x1f, R24 ;  /* 0x0000001fff197819 */ /* 0x000fe40000011418 */
[----:B------:R-:W-:-:S02]  /*3340*/  SHF.R.S32.HI R22, RZ, 0x1f, R21 ;  /* 0x0000001fff167819 */ /* 0x000fc40000011415 */
[----:B------:R-:W-:Y:S01]  /*3350*/  SHF.R.S32.HI R19, RZ, 0x1f, R18 ;  /* 0x0000001fff137819 */ /* 0x000fe20000011412 */
[----:B-1----:R-:W-:-:S09]  /*3360*/  ULEA UR10, UR11, UR10, 0x18 ;  /* 0x0000000a0b0a7291 */ /* 0x002fd2000f8ec03f */
[----:B------:R-:W-:Y:S01]  /*3370*/  @!P2 STS.64 [UR10+0x78], R14 ;  /* 0x0000780eff00a988 */ /* 0x000fe20008000a0a */
[----:B------:R-:W-:Y:S06]  /*3380*/  BAR.SYNC.DEFER_BLOCKING 0x0 ;  /* 0x0000000000007b1d */ /* 0x000fec0000010000 */
[----:B------:R-:W0:Y:S01]  /*3390*/  LDS.64 R16, [UR10+0x78] ;  /* 0x0000780aff107984 */ /* 0x000e220008000a00 */
        /* <DEDUP_REMOVED lines=8> */
[----:B------:R-:W-:-:S02]  /*3420*/  ISETP.GT.U32.OR P0, PT, R47, 0x17f, P0 ;  /* 0x0000017f2f00780c */ /* 0x000fc40000704470 */
[C---:B------:R-:W-:Y:S02]  /*3430*/  ISETP.GT.U32.OR P2, PT, R47.reuse, 0x17f, P2 ;  /* 0x0000017f2f00780c */ /* 0x040fe40001744470 */
[----:B------:R-:W-:Y:S01]  /*3440*/  ISETP.GT.U32.OR P3, PT, R47, 0x17f, P3 ;  /* 0x0000017f2f00780c */ /* 0x000fe20001f64470 */
[----:B0-----:R-:W-:Y:S01]  /*3450*/  FMUL.FTZ R20, R16, UR10 ;  /* 0x0000000a10147c20 */ /* 0x001fe20008410000 */
[----:B------:R-:W-:Y:S01]  /*3460*/  FMUL.FTZ R23, R17, UR10 ;  /* 0x0000000a11177c20 */ /* 0x000fe20008410000 */
[----:B------:R-:W-:Y:S10]  /*3470*/  @!P4 BRA `(.L_x_2088) ;  /* 0x000000000048c947 */ /* 0x000ff40003800000 */
        /* <DEDUP_REMOVED lines=18> */
.L_x_2088:
[----:B------:R-:W-:Y:S04]  /*35a0*/  BSSY B0, `(.L_x_2089) ;  /* 0x0000014000007945 */ /* 0x000fe80003800000 */
[----:B------:R-:W-:Y:S05]  /*35b0*/  @!P1 BRA `(.L_x_2090) ;  /* 0x0000000000489947 */ /* 0x000fea0003800000 */
[----:B------:R-:W-:Y:S01]  /*35c0*/  SHF.R.S32.HI R17, RZ, 0x1f, R46 ;  /* 0x0000001fff117819 */ /* 0x000fe2000001142e */
[----:B------:R-:W-:Y:S01]  /*35d0*/  ULDC.64 UR10, c[0x0][0x288] ;  /* 0x0000a200000a7ab9 */ /* 0x000fe20000000a00 */
[----:B------:R-:W-:Y:S01]  /*35e0*/  MOV R14, R50 ;  /* 0x00000032000e7202 */ /* 0x000fe20000000f00 */
[-CC-:B------:R-:W-:Y:S01]  /*35f0*/  FFMA.FTZ R43, R43, R20.reuse, R23.reuse ;  /* 0x000000142b2b7223 */ /* 0x180fe20000010017 */
[----:B------:R-:W-:Y:S01]  /*3600*/  MOV R15, R53 ;  /* 0x00000035000f7202 */ /* 0x000fe20000000f00 */
[----:B------:R-:W-:Y:S02]  /*3610*/  IMAD R17, R17, UR10, RZ ;  /* 0x0000000a11117c24 */ /* 0x000fe4000f8e02ff */
[----:B------:R-:W-:Y:S01]  /*3620*/  FFMA.FTZ R40, R40, R20, R23 ;  /* 0x0000001428287223 */ /* 0x000fe20000010017 */
[----:B------:R-:W-:Y:S01]  /*3630*/  FFMA.FTZ R16, R10, R2, -R43 ;  /* 0x000000020a107223 */ /* 0x000fe2000001082b */
[----:B------:R-:W-:-:S04]  /*3640*/  IMAD.WIDE.U32 R14, R46, UR10, R14 ;  /* 0x0000000a2e0e7c25 */ /* 0x000fc8000f8e000e */
[----:B------:R-:W-:Y:S01]  /*3650*/  FMUL.FTZ R16, R16, UR16 ;  /* 0x0000001010107c20 */ /* 0x000fe20008410000 */
[----:B------:R-:W-:Y:S01]  /*3660*/  IMAD R17, R46, UR11, R17 ;  /* 0x0000000b2e117c24 */ /* 0x000fe2000f8e0211 */
[----:B------:R-:W-:Y:S02]  /*3670*/  ULDC.64 UR10, c[0x0][0x210] ;  /* 0x00008400000a7ab9 */ /* 0x000fe40000000a00 */
[----:B------:R-:W-:Y:S02]  /*3680*/  LEA R2, P5, R14, UR10, 0x2 ;  /* 0x0000000a0e027c11 */ /* 0x000fe4000f8a10ff */
[----:B------:R-:W-:Y:S01]  /*3690*/  IADD3 R15, R15, R17, RZ ;  /* 0x000000110f0f7210 */ /* 0x000fe20007ffe0ff */
[----:B------:R-:W-:-:S03]  /*36a0*/  FFMA.FTZ R17, R11, R3, -R40 ;  /* 0x000000030b117223 */ /* 0x000fc60000010828 */
[----:B------:R-:W-:Y:S01]  /*36b0*/  LEA.HI.X R3, R14, UR11, R15, 0x2, P5 ;  /* 0x0000000b0e037c11 */ /* 0x000fe2000a8f140f */
[----:B------:R-:W-:-:S05]  /*36c0*/  FMUL.FTZ R17, R17, UR16 ;  /* 0x0000001011117c20 */ /* 0x000fca0008410000 */
[----:B------:R0:W-:Y:S02]  /*36d0*/  STG.E.64 desc[UR14][R2.64], R16 ;  /* 0x0000001002007986 */ /* 0x0001e4000c101b0e */
.L_x_2090:
[----:B------:R-:W-:Y:S05]  /*36e0*/  BSYNC B0 ;  /* 0x0000000000007941 */ /* 0x000fea0003800000 */
.L_x_2089:
        /* <DEDUP_REMOVED lines=19> */
.L_x_2091:
[----:B------:R-:W-:Y:S04]  /*3820*/  BSSY B0, `(.L_x_2092) ;  /* 0x0000013000007945 */ /* 0x000fe80003800000 */
[----:B------:R-:W-:Y:S05]  /*3830*/  @P0 BRA `(.L_x_2093) ;  /* 0x0000000000440947 */ /* 0x000fea0003800000 */
[----:B------:R-:W-:Y:S01]  /*3840*/  ULDC.64 UR10, c[0x0][0x288] ;  /* 0x0000a200000a7ab9 */ /* 0x000fe20000000a00 */
[----:B0-----:R-:W-:Y:S01]  /*3850*/  MOV R2, R50 ;  /* 0x0000003200027202 */ /* 0x001fe20000000f00 */
[----:B------:R-:W-:Y:S01]  /*3860*/  IMAD R25, R25, UR10, RZ ;  /* 0x0000000a19197c24 */ /* 0x000fe2000f8e02ff */
[----:B------:R-:W-:Y:S01]  /*3870*/  MOV R3, R53 ;  /* 0x0000003500037202 */ /* 0x000fe20000000f00 */
[-CC-:B------:R-:W-:Y:S01]  /*3880*/  FFMA.FTZ R41, R41, R20.reuse, R23.reuse ;  /* 0x0000001429297223 */ /* 0x180fe20000010017 */
[----:B------:R-:W-:Y:S01]  /*3890*/  FFMA.FTZ R38, R38, R20, R23 ;  /* 0x0000001426267223 */ /* 0x000fe20000010017 */
[C---:B------:R-:W-:Y:S02]  /*38a0*/  IMAD R25, R24.reuse, UR11, R25 ;  /* 0x0000000b18197c24 */ /* 0x040fe4000f8e0219 */
[----:B------:R-:W-:Y:S01]  /*38b0*/  IMAD.WIDE.U32 R2, R24, UR10, R2 ;  /* 0x0000000a18027c25 */ /* 0x000fe2000f8e0002 */
[----:B------:R-:W-:-:S03]  /*38c0*/  ULDC.64 UR10, c[0x0][0x210] ;  /* 0x00008400000a7ab9 */ /* 0x000fc60000000a00 */
[----:B------:R-:W-:Y:S01]  /*38d0*/  FFMA.FTZ R41, R10, R4, -R41 ;  /* 0x000000040a297223 */ /* 0x000fe20000010829 */
[----:B------:R-:W-:Y:S01]  /*38e0*/  FFMA.FTZ R15, R11, R5, -R38 ;  /* 0x000000050b0f7223 */ /* 0x000fe20000010826 */
[----:B------:R-:W-:Y:S02]  /*38f0*/  LEA R4, P0, R2, UR10, 0x2 ;  /* 0x0000000a02047c11 */ /* 0x000fe4000f8010ff */
[----:B------:R-:W-:Y:S01]  /*3900*/  FMUL.FTZ R14, R41, UR16 ;  /* 0x00000010290e7c20 */ /* 0x000fe20008410000 */
[----:B------:R-:W-:Y:S01]  /*3910*/  IADD3 R25, R3, R25, RZ ;  /* 0x0000001903197210 */ /* 0x000fe20007ffe0ff */
[----:B------:R-:W-:-:S03]  /*3920*/  FMUL.FTZ R15, R15, UR16 ;  /* 0x000000100f0f7c20 */ /* 0x000fc60008410000 */
[----:B------:R-:W-:-:S05]  /*3930*/  LEA.HI.X R5, R2, UR11, R25, 0x2, P0 ;  /* 0x0000000b02057c11 */ /* 0x000fca00080f1419 */
[----:B------:R1:W-:Y:S02]  /*3940*/  STG.E.64 desc[UR14][R4.64], R14 ;  /* 0x0000000e04007986 */ /* 0x0003e4000c101b0e */
.L_x_2093:
[----:B------:R-:W-:Y:S05]  /*3950*/  BSYNC B0 ;  /* 0x0000000000007941 */ /* 0x000fea0003800000 */
.L_x_2092:
[----:B------:R-:W-:Y:S05]  /*3960*/  @!P4 BRA `(.L_x_2094) ;  /* 0x000000000048c947 */ /* 0x000fea0003800000 */
[----:B0-----:R-:W-:Y:S01]  /*3970*/  FFMA.FTZ R2, R39, R10, R12 ;  /* 0x0000000a27027223 */ /* 0x001fe2000001000c */
[----:B------:R-:W-:-:S03]  /*3980*/  FFMA.FTZ R3, R36, R11, R13 ;  /* 0x0000000b24037223 */ /* 0x000fc6000001000d */
[----:B-1----:R-:W-:Y:S01]  /*3990*/  FMUL.FTZ R4, R2, -1.4426950216293334961 ;  /* 0xbfb8aa3b02047820 */ /* 0x002fe20000410000 */
        /* <DEDUP_REMOVED lines=15> */
.L_x_2094:
        /* <DEDUP_REMOVED lines=8> */
[----:B------:R-:W-:-:S04]  /*3b10*/  IMAD.WIDE.U32 R2, R21, UR10, R2 ;  /* 0x0000000a15027c25 */ /* 0x000fc8000f8e0002 */
[----:B------:R-:W-:Y:S01]  /*3b20*/  FFMA.FTZ R39, R10, R6, -R39 ;  /* 0x000000060a277223 */ /* 0x000fe20000010827 */
[----:B------:R-:W-:Y:S01]  /*3b30*/  FFMA.FTZ R7, R11, R7, -R36 ;  /* 0x000000070b077223 */ /* 0x000fe20000010824 */
[----:B------:R-:W-:Y:S01]  /*3b40*/  IMAD R21, R21, UR11, R22 ;  /* 0x0000000b15157c24 */ /* 0x000fe2000f8e0216 */
[----:B------:R-:W-:Y:S01]  /*3b50*/  ULDC.64 UR10, c[0x0][0x210] ;  /* 0x00008400000a7ab9 */ /* 0x000fe20000000a00 */
[----:B------:R-:W-:Y:S01]  /*3b60*/  FMUL.FTZ R6, R39, UR16 ;  /* 0x0000001027067c20 */ /* 0x000fe20008410000 */
[----:B-1----:R-:W-:Y:S01]  /*3b70*/  LEA R4, P0, R2, UR10, 0x2 ;  /* 0x0000000a02047c11 */ /* 0x002fe2000f8010ff */
[----:B------:R-:W-:Y:S01]  /*3b80*/  FMUL.FTZ R7, R7, UR16 ;  /* 0x0000001007077c20 */ /* 0x000fe20008410000 */
[----:B------:R-:W-:-:S04]  /*3b90*/  IADD3 R21, R3, R21, RZ ;  /* 0x0000001503157210 */ /* 0x000fc80007ffe0ff */
[----:B------:R-:W-:-:S05]  /*3ba0*/  LEA.HI.X R5, R2, UR11, R21, 0x2, P0 ;  /* 0x0000000b02057c11 */ /* 0x000fca00080f1415 */
[----:B------:R2:W-:Y:S02]  /*3bb0*/  STG.E.64 desc[UR14][R4.64], R6 ;  /* 0x0000000604007986 */ /* 0x0005e4000c101b0e */
.L_x_2096:
[----:B------:R-:W-:Y:S05]  /*3bc0*/  BSYNC B0 ;  /* 0x0000000000007941 */ /* 0x000fea0003800000 */
.L_x_2095:
[----:B------:R-:W-:Y:S05]  /*3bd0*/  @!P4 BRA `(.L_x_2097) ;  /* 0x000000000048c947 */ /* 0x000fea0003800000 */
[----:B------:R-:W-:Y:S01]  /*3be0*/  FFMA.FTZ R12, R37, R10, R12 ;  /* 0x0000000a250c7223 */ /* 0x000fe2000001000c */
[----:B------:R-:W-:-:S03]  /*3bf0*/  FFMA.FTZ R13, R0, R11, R13 ;  /* 0x0000000b000d7223 */ /* 0x000fc6000001000d */
[----:B0-----:R-:W-:Y:S01]  /*3c00*/  FMUL.FTZ R2, R12, -1.4426950216293334961 ;  /* 0xbfb8aa3b0c027820 */ /* 0x001fe20000410000 */
[----:B-12---:R-:W-:-:S05]  /*3c10*/  FMUL.FTZ R4, R13, -1.4426950216293334961 ;  /* 0xbfb8aa3b0d047820 */ /* 0x006fca0000410000 */
        /* <DEDUP_REMOVED lines=14> */
.L_x_2097:
[----:B------:R-:W-:Y:S04]  /*3d00*/  BSSY B0, `(.L_x_2098) ;  /* 0x0000012000007945 */ /* 0x000fe80003800000 */
[----:B------:R-:W-:Y:S05]  /*3d10*/  @P3 BRA `(.L_x_2099) ;  /* 0x0000000000403947 */ /* 0x000fea0003800000 */
[----:B------:R-:W-:Y:S01]  /*3d20*/  ULDC.64 UR10, c[0x0][0x288] ;  /* 0x0000a200000a7ab9 */ /* 0x000fe20000000a00 */
[----:B------:R-:W-:Y:S01]  /*3d30*/  MOV R51, R53 ;  /* 0x0000003500337202 */ /* 0x000fe20000000f00 */
[----:B------:R-:W-:Y:S02]  /*3d40*/  IMAD R19, R19, UR10, RZ ;  /* 0x0000000a13137c24 */ /* 0x000fe4000f8e02ff */
[-CC-:B------:R-:W-:Y:S01]  /*3d50*/  FFMA.FTZ R37, R37, R20.reuse, R23.reuse ;  /* 0x0000001425257223 */ /* 0x180fe20000010017 */
[----:B------:R-:W-:Y:S01]  /*3d60*/  FFMA.FTZ R0, R0, R20, R23 ;  /* 0x0000001400007223 */ /* 0x000fe20000010017 */
[----:B------:R-:W-:-:S04]  /*3d70*/  IMAD.WIDE.U32 R50, R18, UR10, R50 ;  /* 0x0000000a12327c25 */ /* 0x000fc8000f8e0032 */
[----:B------:R-:W-:Y:S01]  /*3d80*/  FFMA.FTZ R37, R10, R8, -R37 ;  /* 0x000000080a257223 */ /* 0x000fe20000010825 */
[----:B------:R-:W-:Y:S01]  /*3d90*/  FFMA.FTZ R0, R11, R9, -R0 ;  /* 0x000000090b007223 */ /* 0x000fe20000010800 */
[----:B------:R-:W-:Y:S01]  /*3da0*/  IMAD R19, R18, UR11, R19 ;  /* 0x0000000b12137c24 */ /* 0x000fe2000f8e0213 */
[----:B------:R-:W-:Y:S01]  /*3db0*/  ULDC.64 UR10, c[0x0][0x210] ;  /* 0x00008400000a7ab9 */ /* 0x000fe20000000a00 */
[----:B-12---:R-:W-:Y:S01]  /*3dc0*/  FMUL.FTZ R4, R37, UR16 ;  /* 0x0000001025047c20 */ /* 0x006fe20008410000 */
[----:B0-----:R-:W-:Y:S01]  /*3dd0*/  LEA R2, P0, R50, UR10, 0x2 ;  /* 0x0000000a32027c11 */ /* 0x001fe2000f8010ff */
[----:B------:R-:W-:Y:S01]  /*3de0*/  FMUL.FTZ R5, R0, UR16 ;  /* 0x0000001000057c20 */ /* 0x000fe20008410000 */
[----:B------:R-:W-:-:S04]  /*3df0*/  IADD3 R19, R51, R19, RZ ;  /* 0x0000001333137210 */ /* 0x000fc80007ffe0ff */
[----:B------:R-:W-:-:S05]  /*3e00*/  LEA.HI.X R3, R50, UR11, R19, 0x2, P0 ;  /* 0x0000000b32037c11 */ /* 0x000fca00080f1413 */
[----:B------:R3:W-:Y:S02]  /*3e10*/  STG.E.64 desc[UR14][R2.64], R4 ;  /* 0x0000000402007986 */ /* 0x0007e4000c101b0e */
.L_x_2099:
[----:B------:R-:W-:Y:S05]  /*3e20*/  BSYNC B0 ;  /* 0x0000000000007941 */ /* 0x000fea0003800000 */
.L_x_2098:
[----:B------:R-:W-:Y:S01]  /*3e30*/  ULDC UR10, c[0x0][0x10] ;  /* 0x00000400000a7ab9 */ /* 0x000fe20000000800 */
[----:B------:R-:W-:Y:S02]  /*3e40*/  UIADD3 UR4, UR4, 0x1, URZ ;  /* 0x0000000104047890 */ /* 0x000fe4000fffe03f */
[----:B------:R-:W-:-:S04]  /*3e50*/  UIADD3 UR12, UR10, UR12, URZ ;  /* 0x0000000c0a0c7290 */ /* 0x000fc8000fffe03f */
[----:B------:R-:W-:-:S06]  /*3e60*/  UISETP.GE.AND UP0, UPT, UR12, UR5, UPT ;  /* 0x000000050c00728c */ /* 0x000fcc000bf06270 */
[----:B------:R-:W-:-:S13]  /*3e70*/  PLOP3.LUT P0, PT, PT, PT, UP0, 0x80, 0x0 ;  /* 0x000000000000781c */ /* 0x000fda0003f0f008 */
[----:B------:R-:W-:Y:S05]  /*3e80*/  @!P0 BRA `(.L_x_2100) ;  /* 0xffffffc400148947 */ /* 0x000fea000383ffff */
.L_x_2065:
[----:B-123--:R-:W1:Y:S01]  /*3e90*/  LDC R4, c[0x0][0xc] ;  /* 0x00000300ff047b82 */ /* 0x00ee620000000800 */
        /* <DEDUP_REMOVED lines=18> */
.L_x_2102:
[----:B------:R-:W-:Y:S05]  /*3fc0*/  BSYNC B0 ;  /* 0x0000000000007941 */ /* 0x000fea0003800000 */
.L_x_2101:
        /* <DEDUP_REMOVED lines=11> */
.L_x_2104:
[----:B------:R-:W2:Y:S04]  /*4080*/  LDG.E.STRONG.GPU R5, desc[UR14][R2.64] ;  /* 0x0000000e02057981 */ /* 0x000ea8000c1ef900 */
[----:B--2---:R-:W-:Y:S01]  /*4090*/  CCTL.IVALL ;  /* 0x00000000ff00798f */ /* 0x004fe20002000000 */
[----:B------:R-:W-:Y:S05]  /*40a0*/  YIELD ;  /* 0x0000000000007946 */ /* 0x000fea0003800000 */
[----:B------:R-:W-:-:S13]  /*40b0*/  ISETP.NE.AND P0, PT, R5, R0, PT ;  /* 0x000000000500720c */ /* 0x000fda0003f05270 */
[----:B------:R-:W-:Y:S05]  /*40c0*/  @P0 BRA `(.L_x_2104) ;  /* 0xfffffffc00ec0947 */ /* 0x000fea000383ffff */
.L_x_2103:
        /* <DEDUP_REMOVED lines=24> */
.L_x_2105:
        /* <DEDUP_REMOVED lines=23> */
.L_x_2106:
        /* <DEDUP_REMOVED lines=12> */
.L_x_5156:


//--------------------- .text._Z35group_norm_nhwc_bwd_one_pass_kernelI11Fp32IOFp32WLi128ELi48ELi384EEv26Group_norm_nhwc_bwd_params --------------------------
	.section	.text._Z35group_norm_nhwc_bwd_one_pass_kernelI11Fp32IOFp32WLi128ELi48ELi384EEv26Group_norm_nhwc_bwd_params,"ax",@progbits
	.align	128
        .global         _Z35group_norm_nhwc_bwd_one_pass_kernelI11Fp32IOFp32WLi128ELi48ELi384EEv26Group_norm_nhwc_bwd_params
        .type           _Z35group_norm_nhwc_bwd_one_pass_kernelI11Fp32IOFp32WLi128ELi48ELi384EEv26Group_norm_nhwc_bwd_params,@function
        .size           _Z35group_norm_nhwc_bwd_one_pass_kernelI11Fp32IOFp32WLi128ELi48ELi384EEv26Group_norm_nhwc_bwd_params,(.L_x_5157 - _Z35group_norm_nhwc_bwd_one_pass_kernelI11Fp32IOFp32WLi128ELi48ELi384EEv26Group_norm_nhwc_bwd_params)
        .other          _Z35group_norm_nhwc_bwd_one_pass_kernelI11Fp32IOFp32WLi128ELi48ELi384EEv26Group_norm_nhwc_bwd_params,@"STO_CUDA_ENTRY STV_DEFAULT"
_Z35group_norm_nhwc_bwd_one_pass_kernelI11Fp32IOFp32WLi128ELi48ELi384EEv26Group_norm_nhwc_bwd_params:
.text._Z35group_norm_nhwc_bwd_one_pass_kernelI11Fp32IOFp32WLi128ELi48ELi384EEv26Group_norm_nhwc_bwd_params:
[----:B------:R-:W-:Y:S08]  /*0000*/  LDC R1, c[0x0][0x28] ;  /* 0x00000a00ff017b82 */ /* 0x000ff00000000800 */
[----:B------:R-:W0:Y:S01]  /*0010*/  S2UR UR6, SR_CTAID.Y ;  /* 0x00000000000679c3 */ /* 0x000e220000002600 */
[----:B------:R-:W-:Y:S01]  /*0020*/  ULDC UR5, c[0x0][0x2a0] ;  /* 0x0000a80000057ab9 */ /* 0x000fe20000000800 */
[----:B------:R-:W-:Y:S01]  /*0030*/  ULDC UR4, c[0x0][0x270] ;  /* 0x00009c0000047ab9 */ /* 0x000fe20000000800 */
[----:B------:R-:W1:Y:S01]  /*0040*/  S2R R53, SR_TID.X ;  /* 0x0000000000357919 */ /* 0x000e620000002100 */
[----:B------:R-:W-:Y:S01]  /*0050*/  UIMAD UR5, UR5, UR4, URZ ;  /* 0x00000004050572a4 */ /* 0x000fe2000f8e023f */
[----:B------:R-:W-:-:S03]  /*0060*/  ULDC.64 UR14, c[0x0][0x208] ;  /* 0x00008200000e7ab9 */ /* 0x000fc60000000a00 */
[----:B------:R-:W2:Y:S01]  /*0070*/  S2UR UR13, SR_CTAID.X ;  /* 0x00000000000d79c3 */ /* 0x000ea20000002500 */
[----:B0-----:R-:W-:-:S04]  /*0080*/  MOV R50, UR6 ;  /* 0x0000000600327c02 */ /* 0x001fc80008000f00 */
[----:B------:R-:W-:-:S13]  /*0090*/  ISETP.GE.AND P0, PT, R50, UR5, PT ;  /* 0x0000000532007c0c */ /* 0x000fda000bf06270 */
[----:B-12---:R-:W-:Y:S05]  /*00a0*/  @P0 BRA `(.L_x_2107) ;  /* 0x0000005800400947 */ /* 0x006fea0003800000 */
[----:B------:R-:W0:Y:S01]  /*00b0*/  LDC R5, c[0x0][0x2ac] ;  /* 0x0000ab00ff057b82 */ /* 0x000e220000000800 */
[C---:B------:R-:W-:Y:S01]  /*00c0*/  IMAD.WIDE.U32 R2, R53.reuse, -0x55555555, RZ ;  /* 0xaaaaaaab35027825 */ /* 0x040fe200078e00ff */
[----:B------:R-:W-:Y:S01]  /*00d0*/  ULDC.64 UR16, c[0x0][0x290] ;  /* 0x0000a40000107ab9 */ /* 0x000fe20000000a00 */
[----:B------:R-:W-:Y:S01]  /*00e0*/  ISETP.GE.U32.AND P1, PT, R53, 0x180, PT ;  /* 0x000001803500780c */ /* 0x000fe20003f26070 */
[----:B------:R-:W-:Y:S01]  /*00f0*/  ULDC.64 UR10, c[0x0][0x288] ;  /* 0x0000a200000a7ab9 */ /* 0x000fe20000000a00 */
[----:B------:R-:W1:Y:S01]  /*0100*/  S2R R49, SR_LANEID ;  /* 0x0000000000317919 */ /* 0x000e620000000000 */
[----:B------:R-:W-:Y:S01]  /*0110*/  SHF.R.U32.HI R2, RZ, 0x4, R3 ;  /* 0x00000004ff027819 */ /* 0x000fe20000011603 */
[----:B------:R-:W-:Y:S01]  /*0120*/  UIMAD.WIDE.U32 UR6, UR10, 0x3, URZ ;  /* 0x000000030a0678a5 */ /* 0x000fe2000f8e003f */
[----:B------:R-:W2:Y:S01]  /*0130*/  S2UR UR8, SR_CgaCtaId ;  /* 0x00000000000879c3 */ /* 0x000ea20000008800 */
[----:B------:R-:W-:Y:S02]  /*0140*/  UIMAD UR9, UR11, 0x3, URZ ;  /* 0x000000030b0978a4 */ /* 0x000fe4000f8e023f */
[----:B------:R-:W-:Y:S01]  /*0150*/  IMAD R54, R2, -0x18, R53 ;  /* 0xffffffe802367824 */ /* 0x000fe200078e0235 */
[----:B------:R-:W-:-:S02]  /*0160*/  ULEA.HI UR10, UP0, UR11, UR10, URZ, 0x1 ;  /* 0x0000000a0b0a7291 */ /* 0x000fc4000f81083f */
[----:B------:R-:W-:Y:S02]  /*0170*/  UIADD3 UR9, UR7, UR9, URZ ;  /* 0x0000000907097290 */ /* 0x000fe4000fffe03f */
[----:B------:R-:W-:Y:S01]  /*0180*/  UIADD3.X UR11, URZ, UR11, URZ, UP0, !UPT ;  /* 0x0000000b3f0b7290 */ /* 0x000fe200087fe43f */
[----:B------:R-:W-:Y:S01]  /*0190*/  SHF.L.U32 R54, R54, 0x1, RZ ;  /* 0x0000000136367819 */ /* 0x000fe200000006ff */
[----:B------:R-:W-:Y:S01]  /*01a0*/  ULEA.HI UR7, UP0, UR9, UR6, URZ, 0x1 ;  /* 0x0000000609077291 */ /* 0x000fe2000f81083f */
[----:B------:R-:W-:Y:S01]  /*01b0*/  UMOV UR4, 0x400 ;  /* 0x0000040000047882 */ /* 0x000fe20000000000 */
[----:B------:R-:W-:Y:S02]  /*01c0*/  USHF.R.S64 UR6, UR10, 0x1, UR11 ;  /* 0x000000010a067899 */ /* 0x000fe4000800100b */
[----:B------:R-:W-:Y:S01]  /*01d0*/  UIADD3.X UR9, URZ, UR9, URZ, UP0, !UPT ;  /* 0x000000093f097290 */ /* 0x000fe200087fe43f */
[----:B0-----:R-:W-:Y:S01]  /*01e0*/  IMAD R52, R5, UR13, R2 ;  /* 0x0000000d05347c24 */ /* 0x001fe2000f8e0202 */
[----:B------:R-:W-:-:S02]  /*01f0*/  ULDC UR18, c[0x0][0x10] ;  /* 0x0000040000127ab9 */ /* 0x000fc40000000800 */
[----:B------:R-:W-:Y:S02]  /*0200*/  USHF.R.S64 UR7, UR7, 0x1, UR9 ;  /* 0x0000000107077899 */ /* 0x000fe40008001009 */
[C---:B------:R-:W-:Y:S01]  /*0210*/  IADD3 R0, R52.reuse, 0x10, RZ ;  /* 0x0000001034007810 */ /* 0x040fe20007ffe0ff */
[----:B------:R-:W-:Y:S01]  /*0220*/  USHF.R.S32.HI UR9, URZ, 0x1, UR9 ;  /* 0x000000013f097899 */ /* 0x000fe20008011409 */
[----:B------:R-:W-:Y:S01]  /*0230*/  IADD3 R2, R52, 0x30, RZ ;  /* 0x0000003034027810 */ /* 0x000fe20007ffe0ff */
[----:B--2---:R-:W-:Y:S01]  /*0240*/  ULEA UR4, UR8, UR4, 0x18 ;  /* 0x0000000408047291 */ /* 0x004fe2000f8ec03f */
[----:B------:R-:W-:Y:S01]  /*0250*/  ISETP.LT.U32.AND P5, PT, R0, UR16, PT ;  /* 0x0000001000007c0c */ /* 0x000fe2000bfa1070 */
[----:B------:R-:W-:Y:S01]  /*0260*/  USHF.R.S32.HI UR8, URZ, 0x1, UR11 ;  /* 0x000000013f087899 */ /* 0x000fe2000801140b */
[----:B------:R-:W-:Y:S01]  /*0270*/  SHF.R.S32.HI R0, RZ, 0x1f, R0 ;  /* 0x0000001fff007819 */ /* 0x000fe20000011400 */
[----:B------:R-:W-:Y:S01]  /*0280*/  USHF.L.U64.HI UR9, UR7, 0x2, UR9 ;  /* 0x0000000207097899 */ /* 0x000fe20008010209 */
[----:B------:R-:W-:Y:S01]  /*0290*/  ISETP.LT.U32.AND P3, PT, R2, UR16, PT ;  /* 0x0000001002007c0c */ /* 0x000fe2000bf61070 */
[----:B------:R-:W-:Y:S01]  /*02a0*/  USHF.L.U64.HI UR8, UR6, 0x2, UR8 ;  /* 0x0000000206087899 */ /* 0x000fe20008010208 */
[----:B------:R-:W-:-:S02]  /*02b0*/  ISETP.LT.AND.EX P5, PT, R0, UR17, !P1, P5 ;  /* 0x0000001100007c0c */ /* 0x000fc4000cfa1350 */
[----:B------:R-:W-:Y:S02]  /*02c0*/  IADD3 R0, R52, 0x20, RZ ;  /* 0x0000002034007810 */ /* 0x000fe40007ffe0ff */
[----:B------:R-:W-:Y:S02]  /*02d0*/  SHF.R.S32.HI R2, RZ, 0x1f, R2 ;  /* 0x0000001fff027819 */ /* 0x000fe40000011402 */
[----:B------:R-:W-:Y:S02]  /*02e0*/  ISETP.LT.U32.AND P4, PT, R0, UR16, PT ;  /* 0x0000001000007c0c */ /* 0x000fe4000bf81070 */
[----:B------:R-:W-:Y:S02]  /*02f0*/  SHF.R.S32.HI R0, RZ, 0x1f, R0 ;  /* 0x0000001fff007819 */ /* 0x000fe40000011400 */
[----:B------:R-:W-:Y:S02]  /*0300*/  ISETP.LT.U32.AND P0, PT, R52, UR16, PT ;  /* 0x0000001034007c0c */ /* 0x000fe4000bf01070 */
[----:B------:R-:W-:-:S02]  /*0310*/  ISETP.LT.AND.EX P4, PT, R0, UR17, !P1, P4 ;  /* 0x0000001100007c0c */ /* 0x000fc4000cf81340 */
[----:B------:R-:W-:Y:S02]  /*0320*/  SHF.R.S32.HI R3, RZ, 0x1f, R52 ;  /* 0x0000001fff037819 */ /* 0x000fe40000011434 */
[----:B------:R-:W-:Y:S02]  /*0330*/  IADD3 R0, R52, 0x40, RZ ;  /* 0x0000004034007810 */ /* 0x000fe40007ffe0ff */
[----:B------:R-:W-:Y:S02]  /*0340*/  ISETP.LT.AND.EX P3, PT, R2, UR17, !P1, P3 ;  /* 0x0000001102007c0c */ /* 0x000fe4000cf61330 */
[----:B------:R-:W-:Y:S02]  /*0350*/  ISETP.LT.AND.EX P0, PT, R3, UR17, !P1, P0 ;  /* 0x0000001103007c0c */ /* 0x000fe4000cf01300 */
[----:B------:R-:W-:Y:S02]  /*0360*/  ISETP.LT.U32.AND P2, PT, R0, UR16, PT ;  /* 0x0000001000007c0c */ /* 0x000fe4000bf41070 */
[----:B------:R-:W-:-:S02]  /*0370*/  SHF.R.S32.HI R2, RZ, 0x1f, R0 ;  /* 0x0000001fff027819 */ /* 0x000fc40000011400 */
[----:B------:R-:W-:Y:S02]  /*0380*/  IADD3 R0, R52, 0x50, RZ ;  /* 0x0000005034007810 */ /* 0x000fe40007ffe0ff */
[----:B------:R-:W-:Y:S02]  /*0390*/  P2R R55, PR, RZ, 0x1 ;  /* 0x00000001ff377803 */ /* 0x000fe40000000000 */
[----:B------:R-:W-:Y:S02]  /*03a0*/  ISETP.LT.AND.EX P2, PT, R2, UR17, !P1, P2 ;  /* 0x0000001102007c0c */ /* 0x000fe4000cf41320 */
[----:B------:R-:W-:Y:S02]  /*03b0*/  ISETP.LT.U32.AND P0, PT, R0, UR16, PT ;  /* 0x0000001000007c0c */ /* 0x000fe4000bf01070 */
[----:B------:R-:W-:Y:S02]  /*03c0*/  SHF.R.S32.HI R2, RZ, 0x1f, R0 ;  /* 0x0000001fff027819 */ /* 0x000fe40000011400 */
[----:B------:R-:W-:-:S02]  /*03d0*/  SHF.R.S32.HI R0, RZ, 0x1f, R53 ;  /* 0x0000001fff007819 */ /* 0x000fc40000011435 */
[----:B------:R-:W-:Y:S02]  /*03e0*/  R2UR UR16, R50 ;  /* 0x00000000321072ca */ /* 0x000fe400000e0000 */
[----:B------:R-:W-:Y:S02]  /*03f0*/  LEA.HI R0, R0, R53, RZ, 0x5 ;  /* 0x0000003500007211 */ /* 0x000fe400078f28ff */
[----:B------:R-:W-:Y:S02]  /*0400*/  IADD3 R51, R52, 0x70, RZ ;  /* 0x0000007034337810 */ /* 0x000fe40007ffe0ff */
[----:B------:R-:W-:Y:S02]  /*0410*/  SHF.R.S32.HI R0, RZ, 0x5, R0 ;  /* 0x00000005ff007819 */ /* 0x000fe40000011400 */
[----:B------:R-:W-:Y:S01]  /*0420*/  ISETP.LT.AND.EX P1, PT, R2, UR17, !P1, P0 ;  /* 0x0000001102007c0c */ /* 0x000fe2000cf21300 */
[----:B------:R-:W-:Y:S01]  /*0430*/  ULDC.U8 UR17, c[0x0][0x2a4] ;  /* 0x0000a90000117ab9 */ /* 0x000fe20000000000 */
[----:B------:R-:W-:Y:S01]  /*0440*/  LEA R48, R0, UR4, 0x3 ;  /* 0x0000000400307c11 */ /* 0x000fe2000f8e18ff */
[----:B-1----:R-:W-:-:S10]  /*0450*/  UMOV UR4, URZ ;  /* 0x0000003f00047c82 */ /* 0x002fd40008000000 */
.L_x_2158:
[----:B0-----:R-:W0:Y:S01]  /*0460*/  LDC R6, c[0x0][0x2a0] ;  /* 0x0000a800ff067b82 */ /* 0x001e220000000800 */
[----:B------:R-:W-:Y:S01]  /*0470*/  ISETP.NE.AND P6, PT, R55, RZ, PT ;  /* 0x000000ff3700720c */ /* 0x000fe20003fc5270 */
[----:B------:R-:W-:Y:S01]  /*0480*/  ULDC.64 UR10, c[0x0][0x298] ;  /* 0x0000a600000a7ab9 */ /* 0x000fe20000000a00 */
[C---:B------:R-:W-:Y:S02]  /*0490*/  IADD3 R21, R52.reuse, 0x10, RZ ;  /* 0x0000001034157810 */ /* 0x040fe40007ffe0ff */
[C---:B------:R-:W-:Y:S02]  /*04a0*/  IADD3 R25, R52.reuse, 0x20, RZ ;  /* 0x0000002034197810 */ /* 0x040fe40007ffe0ff */
[----:B------:R-:W-:Y:S01]  /*04b0*/  SHF.R.S32.HI R23, RZ, 0x1f, R21 ;  /* 0x0000001fff177819 */ /* 0x000fe20000011415 */
[----:B-1234-:R-:W1:Y:S01]  /*04c0*/  @P5 LDC.64 R12, c[0x0][0x288] ;  /* 0x0000a200ff0c5b82 */ /* 0x01ee620000000a00 */
[C---:B------:R-:W-:Y:S02]  /*04d0*/  IADD3 R31, R52.reuse, 0x30, RZ ;  /* 0x00000030341f7810 */ /* 0x040fe40007ffe0ff */
[----:B------:R-:W-:-:S05]  /*04e0*/  IADD3 R33, R52, 0x40, RZ ;  /* 0x0000004034217810 */ /* 0x000fca0007ffe0ff */
        /* <DEDUP_REMOVED lines=12> */
[----:B---3--:R-:W-:Y:S01]  /*05b0*/  HFMA2.MMA R2, -RZ, RZ, 0, 0 ;  /* 0x00000000ff027435 */ /* 0x008fe200000001ff */
[----:B-1----:R-:W-:-:S05]  /*05c0*/  IADD3 R4, RZ, -R3, RZ ;  /* 0x80000003ff047210 */ /* 0x002fca0007ffe0ff */
[----:B------:R-:W-:Y:S01]  /*05d0*/  IMAD R5, R4, R7, RZ ;  /* 0x0000000704057224 */ /* 0x000fe200078e02ff */
[----:B------:R-:W-:-:S03]  /*05e0*/  IABS R4, UR16 ;  /* 0x0000001000047c13 */ /* 0x000fc60008000000 */
[----:B------:R-:W-:Y:S01]  /*05f0*/  IMAD.HI.U32 R3, R3, R5, R2 ;  /* 0x0000000503037227 */ /* 0x000fe200078e0002 */
[----:B------:R-:W-:-:S05]  /*0600*/  SHF.R.S32.HI R2, RZ, 0x1f, R54 ;  /* 0x0000001fff027819 */ /* 0x000fca0000011436 */
        /* <DEDUP_REMOVED lines=10> */
[----:B------:R-:W-:-:S11]  /*06b0*/  LOP3.LUT R0, R6, UR16, RZ, 0x3c, !PT ;  /* 0x0000001006007c12 */ /* 0x000fd6000f8e3cff */
[----:B------:R-:W-:Y:S02]  /*06c0*/  @P0 IADD3 R3, R3, 0x1, RZ ;  /* 0x0000000103030810 */ /* 0x000fe40007ffe0ff */
[----:B------:R-:W-:-:S13]  /*06d0*/  ISETP.LE.AND P0, PT, RZ, UR16, PT ;  /* 0x00000010ff007c0c */ /* 0x000fda000bf03270 */
[----:B------:R-:W-:Y:S02]  /*06e0*/  @!P0 IADD3 R5, -R5, RZ, RZ ;  /* 0x000000ff05058210 */ /* 0x000fe40007ffe1ff */
[----:B------:R-:W-:Y:S02]  /*06f0*/  ISETP.GE.AND P0, PT, R0, RZ, PT ;  /* 0x000000ff0000720c */ /* 0x000fe40003f06270 */
[----:B------:R-:W-:-:S11]  /*0700*/  LOP3.LUT R0, RZ, R6, RZ, 0x33, !PT ;  /* 0x00000006ff007212 */ /* 0x000fd600078e33ff */
[----:B------:R-:W-:Y:S02]  /*0710*/  @!P0 IADD3 R3, -R3, RZ, RZ ;  /* 0x000000ff03038210 */ /* 0x000fe40007ffe1ff */
[----:B------:R-:W-:Y:S02]  /*0720*/  ISETP.NE.AND P0, PT, R6, RZ, PT ;  /* 0x000000ff0600720c */ /* 0x000fe40003f05270 */
[----:B------:R-:W1:Y:S02]  /*0730*/  @P5 LDC.64 R6, c[0x0][0x228] ;  /* 0x00008a00ff065b82 */ /* 0x000e640000000a00 */
[C---:B------:R-:W-:Y:S02]  /*0740*/  SEL R46, R0.reuse, R5, !P0 ;  /* 0x00000005002e7207 */ /* 0x040fe40004000000 */
[----:B------:R-:W-:-:S03]  /*0750*/  SEL R3, R0, R3, !P0 ;  /* 0x0000000300037207 */ /* 0x000fc60004000000 */
[----:B------:R-:W-:Y:S01]  /*0760*/  IMAD R5, R46, 0x30, RZ ;  /* 0x000000302e057824 */ /* 0x000fe200078e02ff */
[----:B------:R-:W-:-:S04]  /*0770*/  SHF.R.S32.HI R0, RZ, 0x1f, R3 ;  /* 0x0000001fff007819 */ /* 0x000fc80000011403 */
[----:B------:R-:W-:Y:S01]  /*0780*/  IADD3 R58, P0, R54, R5, RZ ;  /* 0x00000005363a7210 */ /* 0x000fe20007f1e0ff */
[----:B------:R-:W-:-:S03]  /*0790*/  IMAD R0, R0, UR10, RZ ;  /* 0x0000000a00007c24 */ /* 0x000fc6000f8e02ff */
[----:B------:R-:W-:Y:S01]  /*07a0*/  LEA.HI.X.SX32 R59, R5, R2, 0x1, P0 ;  /* 0x00000002053b7211 */ /* 0x000fe200000f0eff */
[C---:B------:R-:W-:Y:S01]  /*07b0*/  IMAD R61, R3.reuse, UR11, R0 ;  /* 0x0000000b033d7c24 */ /* 0x040fe2000f8e0200 */
[----:B------:R-:W-:Y:S01]  /*07c0*/  SHF.R.S32.HI R5, RZ, 0x1f, R52 ;  /* 0x0000001fff057819 */ /* 0x000fe20000011434 */
[----:B------:R-:W-:Y:S01]  /*07d0*/  IMAD.WIDE.U32 R58, R3, UR10, R58 ;  /* 0x0000000a033a7c25 */ /* 0x000fe2000f8e003a */
[----:B------:R-:W-:Y:S01]  /*07e0*/  ULDC.64 UR10, c[0x0][0x290] ;  /* 0x0000a400000a7ab9 */ /* 0x000fe20000000a00 */
[----:B------:R-:W3:Y:S02]  /*07f0*/  @P5 LDC.64 R2, c[0x0][0x230] ;  /* 0x00008c00ff025b82 */ /* 0x000ee40000000a00 */
[----:B--2---:R-:W-:Y:S01]  /*0800*/  @P6 IMAD R0, R5, R10, RZ ;  /* 0x0000000a05006224 */ /* 0x004fe200078e02ff */
[----:B------:R-:W-:Y:S02]  /*0810*/  IADD3 R61, R59, R61, RZ ;  /* 0x0000003d3b3d7210 */ /* 0x000fe40007ffe0ff */
[----:B------:R-:W-:Y:S01]  /*0820*/  @P6 MOV R60, R58 ;  /* 0x0000003a003c6202 */ /* 0x000fe20000000f00 */
[----:B------:R-:W-:-:S02]  /*0830*/  @P6 IMAD R11, R52, R11, R0 ;  /* 0x0000000b340b6224 */ /* 0x000fc400078e0200 */
[----:B------:R-:W2:Y:S02]  /*0840*/  @P4 LDC.64 R4, c[0x0][0x288] ;  /* 0x0000a200ff044b82 */ /* 0x000ea40000000a00 */
[----:B------:R-:W-:-:S04]  /*0850*/  @P6 IMAD.WIDE.U32 R8, R52, R10, R60 ;  /* 0x0000000a34086225 */ /* 0x000fc800078e003c */
[----:B------:R-:W-:Y:S01]  /*0860*/  @P5 IMAD R10, R23, R12, RZ ;  /* 0x0000000c170a5224 */ /* 0x000fe200078e02ff */
[----:B------:R-:W-:Y:S02]  /*0870*/  @P6 IADD3 R9, R9, R11, RZ ;  /* 0x0000000b09096210 */ /* 0x000fe40007ffe0ff */
[C---:B------:R-:W-:Y:S01]  /*0880*/  @P6 SHF.L.U32 R17, R8.reuse, 0x2, RZ ;  /* 0x0000000208116819 */ /* 0x040fe200000006ff */
[----:B------:R-:W-:Y:S01]  /*0890*/  @P5 IMAD R13, R21, R13, R10 ;  /* 0x0000000d150d5224 */ /* 0x000fe200078e020a */
[----:B------:R-:W-:Y:S01]  /*08a0*/  @P6 SHF.L.U64.HI R0, R8, 0x2, R9 ;  /* 0x0000000208006819 */ /* 0x000fe20000010209 */
[----:B------:R-:W1:Y:S01]  /*08b0*/  @P3 LDC.64 R10, c[0x0][0x288] ;  /* 0x0000a200ff0a3b82 */ /* 0x000e620000000a00 */
[----:B------:R-:W-:Y:S02]  /*08c0*/  @P5 MOV R8, R58 ;  /* 0x0000003a00085202 */ /* 0x000fe40000000f00 */
[----:B------:R-:W-:Y:S02]  /*08d0*/  @P5 MOV R9, R61 ;  /* 0x0000003d00095202 */ /* 0x000fe40000000f00 */
[----:B0-----:R-:W-:Y:S01]  /*08e0*/  @P6 IADD3 R14, P0, R17, R14, RZ ;  /* 0x0000000e110e6210 */ /* 0x001fe20007f1e0ff */
[----:B------:R-:W-:-:S03]  /*08f0*/  @P5 IMAD.WIDE.U32 R8, R21, R12, R8 ;  /* 0x0000000c15085225 */ /* 0x000fc600078e0008 */
[----:B------:R-:W-:Y:S02]  /*0900*/  @P6 IADD3.X R15, R0, R15, RZ, P0, !PT ;  /* 0x0000000f000f6210 */ /* 0x000fe400007fe4ff */
[----:B----4-:R-:W-:Y:S02]  /*0910*/  @P6 IADD3 R16, P0, R17, R18, RZ ;  /* 0x0000001211106210 */ /* 0x010fe40007f1e0ff */
[----:B------:R-:W-:Y:S02]  /*0920*/  @P5 IADD3 R13, R9, R13, RZ ;  /* 0x0000000d090d5210 */ /* 0x000fe40007ffe0ff */
[----:B------:R-:W-:Y:S02]  /*0930*/  SHF.R.S32.HI R21, RZ, 0x1f, R25 ;  /* 0x0000001fff157819 */ /* 0x000fe40000011419 */
[----:B------:R-:W-:Y:S02]  /*0940*/  @P5 SHF.L.U32 R9, R8, 0x2, RZ ;  /* 0x0000000208095819 */ /* 0x000fe400000006ff */
[----:B------:R-:W-:-:S02]  /*0950*/  @P6 IADD3.X R17, R0, R19, RZ, P0, !PT ;  /* 0x0000001300116210 */ /* 0x000fc400007fe4ff */
[----:B------:R-:W-:Y:S01]  /*0960*/  @P5 SHF.L.U64.HI R0, R8, 0x2, R13 ;  /* 0x0000000208005819 */ /* 0x000fe2000001020d */
[----:B--2---:R-:W-:Y:S01]  /*0970*/  @P4 IMAD R8, R21, R4, RZ ;  /* 0x0000000415084224 */ /* 0x004fe200078e02ff */
[----:B---3--:R-:W-:Y:S01]  /*0980*/  @P5 IADD3 R2, P0, R9, R2, RZ ;  /* 0x0000000209025210 */ /* 0x008fe20007f1e0ff */
[----:B------:R-:W0:Y:S01]  /*0990*/  @P4 LDC.64 R18, c[0x0][0x230] ;  /* 0x00008c00ff124b82 */ /* 0x000e220000000a00 */
[----:B------:R-:W-:Y:S01]  /*09a0*/  @P4 MOV R12, R58 ;  /* 0x0000003a000c4202 */ /* 0x000fe20000000f00 */
[----:B------:R-:W-:Y:S01]  /*09b0*/  @P4 IMAD R23, R25, R5, R8 ;  /* 0x0000000519174224 */ /* 0x000fe200078e0208 */
[----:B------:R-:W-:Y:S02]  /*09c0*/  @P4 MOV R13, R61 ;  /* 0x0000003d000d4202 */ /* 0x000fe40000000f00 */
[----:B------:R-:W-:Y:S02]  /*09d0*/  @P5 IADD3.X R3, R0, R3, RZ, P0, !PT ;  /* 0x0000000300035210 */ /* 0x000fe400007fe4ff */
[----:B-1----:R-:W-:Y:S01]  /*09e0*/  @P5 IADD3 R6, P0, R9, R6, RZ ;  /* 0x0000000609065210 */ /* 0x002fe20007f1e0ff */
[----:B------:R-:W-:Y:S01]  /*09f0*/  @P4 IMAD.WIDE.U32 R4, R25, R4, R12 ;  /* 0x0000000419044225 */ /* 0x000fe200078e000c */
[----:B------:R-:W1:Y:S01]  /*0a00*/  @P2 LDC.64 R8, c[0x0][0x288] ;  /* 0x0000a200ff082b82 */ /* 0x000e620000000a00 */
[----:B------:R-:W-:-:S02]  /*0a10*/  SHF.R.S32.HI R13, RZ, 0x1f, R31 ;  /* 0x0000001fff0d7819 */ /* 0x000fc4000001141f */
[----:B------:R-:W-:Y:S02]  /*0a20*/  @P5 IADD3.X R7, R0, R7, RZ, P0, !PT ;  /* 0x0000000700075210 */ /* 0x000fe400007fe4ff */
[----:B------:R-:W-:Y:S01]  /*0a30*/  @P4 IADD3 R5, R5, R23, RZ ;  /* 0x0000001705054210 */ /* 0x000fe20007ffe0ff */
[----:B------:R-:W-:Y:S01]  /*0a40*/  @P3 IMAD R12, R13, R10, RZ ;  /* 0x0000000a0d0c3224 */ /* 0x000fe200078e02ff */
[----:B------:R-:W-:Y:S01]  /*0a50*/  @P3 MOV R13, R61 ;  /* 0x0000003d000d3202 */ /* 0x000fe20000000f00 */
[----:B------:R-:W2:Y:S01]  /*0a60*/  @P4 LDC.64 R20, c[0x0][0x228] ;  /* 0x00008a00ff144b82 */ /* 0x000ea20000000a00 */
[C---:B------:R-:W-:Y:S01]  /*0a70*/  @P4 SHF.L.U32 R25, R4.reuse, 0x2, RZ ;  /* 0x0000000204194819 */ /* 0x040fe200000006ff */
[----:B------:R-:W-:Y:S01]  /*0a80*/  @P3 IMAD R27, R31, R11, R12 ;  /* 0x0000000b1f1b3224 */ /* 0x000fe200078e020c */
[----:B------:R-:W-:Y:S02]  /*0a90*/  @P3 MOV R12, R58 ;  /* 0x0000003a000c3202 */ /* 0x000fe40000000f00 */
[----:B------:R-:W-:-:S02]  /*0aa0*/  @P4 SHF.L.U64.HI R24, R4, 0x2, R5 ;  /* 0x0000000204184819 */ /* 0x000fc40000010205 */
[----:B0-----:R-:W-:Y:S01]  /*0ab0*/  @P4 IADD3 R18, P0, R25, R18, RZ ;  /* 0x0000001219124210 */ /* 0x001fe20007f1e0ff */
[----:B------:R-:W0:Y:S01]  /*0ac0*/  @P3 LDC.64 R22, c[0x0][0x230] ;  /* 0x00008c00ff163b82 */ /* 0x000e220000000a00 */
[----:B------:R-:W-:Y:S01]  /*0ad0*/  @P3 IMAD.WIDE.U32 R10, R31, R10, R12 ;  /* 0x0000000a1f0a3225 */ /* 0x000fe200078e000c */
[----:B------:R-:W-:Y:S02]  /*0ae0*/  SHF.R.S32.HI R13, RZ, 0x1f, R33 ;  /* 0x0000001fff0d7819 */ /* 0x000fe40000011421 */
[----:B------:R-:W-:Y:S02]  /*0af0*/  @P4 IADD3.X R19, R24, R19, RZ, P0, !PT ;  /* 0x0000001318134210 */ /* 0x000fe400007fe4ff */
[----:B------:R-:W-:Y:S02]  /*0b00*/  @P3 IADD3 R11, R11, R27, RZ ;  /* 0x0000001b0b0b3210 */ /* 0x000fe40007ffe0ff */
[----:B------:R-:W3:Y:S01]  /*0b10*/  @P1 LDC.64 R4, c[0x0][0x288] ;  /* 0x0000a200ff041b82 */ /* 0x000ee20000000a00 */
[----:B-1----:R-:W-:Y:S01]  /*0b20*/  @P2 IMAD R26, R13, R8, RZ ;  /* 0x000000080d1a2224 */ /* 0x002fe200078e02ff */
[----:B------:R-:W-:-:S02]  /*0b30*/  @P3 SHF.L.U32 R13, R10, 0x2, RZ ;  /* 0x000000020a0d3819 */ /* 0x000fc400000006ff */
[----:B------:R-:W-:Y:S01]  /*0b40*/  @P3 SHF.L.U64.HI R12, R10, 0x2, R11 ;  /* 0x000000020a0c3819 */ /* 0x000fe2000001020b */
[----:B------:R-:W-:Y:S01]  /*0b50*/  @P2 IMAD R27, R33, R9, R26 ;  /* 0x00000009211b2224 */ /* 0x000fe200078e021a */
[----:B------:R-:W-:Y:S02]  /*0b60*/  @P2 MOV R10, R58 ;  /* 0x0000003a000a2202 */ /* 0x000fe40000000f00 */
[----:B------:R-:W-:Y:S01]  /*0b70*/  @P2 MOV R11, R61 ;  /* 0x0000003d000b2202 */ /* 0x000fe20000000f00 */
[----:B------:R-:W1:Y:S01]  /*0b80*/  LDC R31, c[0x0][0x2ac] ;  /* 0x0000ab00ff1f7b82 */ /* 0x000e620000000800 */
[----:B--2---:R-:W-:Y:S02]  /*0b90*/  @P4 IADD3 R20, P0, R25, R20, RZ ;  /* 0x0000001419144210 */ /* 0x004fe40007f1e0ff */
[----:B------:R-:W-:Y:S01]  /*0ba0*/  P2R R0, PR, RZ, 0x20 ;  /* 0x00000020ff007803 */ /* 0x000fe20000000000 */
[----:B------:R-:W-:Y:S01]  /*0bb0*/  @P2 IMAD.WIDE.U32 R8, R33, R8, R10 ;  /* 0x0000000821082225 */ /* 0x000fe200078e000a */
[----:B------:R-:W-:-:S02]  /*0bc0*/  IADD3 R33, R52, 0x50, RZ ;  /* 0x0000005034217810 */ /* 0x000fc40007ffe0ff */
[----:B------:R-:W-:Y:S02]  /*0bd0*/  @P4 IADD3.X R21, R24, R21, RZ, P0, !PT ;  /* 0x0000001518154210 */ /* 0x000fe400007fe4ff */
[----:B------:R-:W-:Y:S01]  /*0be0*/  SHF.R.S32.HI R11, RZ, 0x1f, R33 ;  /* 0x0000001fff0b7819 */ /* 0x000fe20000011421 */
[----:B------:R-:W2:Y:S01]  /*0bf0*/  @P1 LDC.64 R24, c[0x0][0x228] ;  /* 0x00008a00ff181b82 */ /* 0x000ea20000000a00 */
[----:B0-----:R-:W-:Y:S02]  /*0c00*/  @P3 IADD3 R22, P0, R13, R22, RZ ;  /* 0x000000160d163210 */ /* 0x001fe40007f1e0ff */
[----:B------:R-:W-:Y:S01]  /*0c10*/  @P2 IADD3 R9, R9, R27, RZ ;  /* 0x0000001b09092210 */ /* 0x000fe20007ffe0ff */
[----:B---3--:R-:W-:Y:S01]  /*0c20*/  @P1 IMAD R10, R11, R4, RZ ;  /* 0x000000040b0a1224 */ /* 0x008fe200078e02ff */
[----:B------:R-:W-:Y:S02]  /*0c30*/  @P3 IADD3.X R23, R12, R23, RZ, P0, !PT ;  /* 0x000000170c173210 */ /* 0x000fe400007fe4ff */
[----:B------:R-:W-:Y:S01]  /*0c40*/  @P3 IADD3 R28, P0, R13, R28, RZ ;  /* 0x0000001c0d1c3210 */ /* 0x000fe20007f1e0ff */
[----:B------:R-:W-:Y:S01]  /*0c50*/  @P1 IMAD R27, R33, R5, R10 ;  /* 0x00000005211b1224 */ /* 0x000fe200078e020a */
[----:B------:R-:W-:-:S02]  /*0c60*/  @P1 MOV R10, R58 ;  /* 0x0000003a000a1202 */ /* 0x000fc40000000f00 */
[----:B------:R-:W-:Y:S02]  /*0c70*/  @P1 MOV R11, R61 ;  /* 0x0000003d000b1202 */ /* 0x000fe40000000f00 */
[----:B------:R-:W-:Y:S02]  /*0c80*/  @P3 IADD3.X R29, R12, R29, RZ, P0, !PT ;  /* 0x0000001d0c1d3210 */ /* 0x000fe400007fe4ff */
[C---:B------:R-:W-:Y:S01]  /*0c90*/  @P2 SHF.L.U32 R13, R8.reuse, 0x2, RZ ;  /* 0x00000002080d2819 */ /* 0x040fe200000006ff */
[----:B------:R-:W-:Y:S01]  /*0ca0*/  @P1 IMAD.WIDE.U32 R4, R33, R4, R10 ;  /* 0x0000000421041225 */ /* 0x000fe200078e000a */
[----:B------:R-:W-:Y:S02]  /*0cb0*/  @P2 SHF.L.U64.HI R12, R8, 0x2, R9 ;  /* 0x00000002080c2819 */ /* 0x000fe40000010209 */
[----:B------:R-:W-:Y:S01]  /*0cc0*/  @P2 IADD3 R42, P0, R13, R42, RZ ;  /* 0x0000002a0d2a2210 */ /* 0x000fe20007f1e0ff */
[----:B------:R-:W-:Y:S01]  /*0cd0*/  IMAD.WIDE.U32 R8, R53, -0x55555555, RZ ;  /* 0xaaaaaaab35087825 */ /* 0x000fe200078e00ff */
[----:B------:R-:W-:-:S02]  /*0ce0*/  IADD3 R11, R52, 0x60, RZ ;  /* 0x00000060340b7810 */ /* 0x000fc40007ffe0ff */
[----:B------:R-:W-:Y:S02]  /*0cf0*/  @P2 IADD3.X R43, R12, R43, RZ, P0, !PT ;  /* 0x0000002b0c2b2210 */ /* 0x000fe400007fe4ff */
[----:B------:R-:W-:Y:S02]  /*0d00*/  SHF.R.U32.HI R8, RZ, 0x4, R9 ;  /* 0x00000004ff087819 */ /* 0x000fe40000011609 */
[----:B------:R-:W-:Y:S02]  /*0d10*/  @P1 IADD3 R9, R5, R27, RZ ;  /* 0x0000001b05091210 */ /* 0x000fe40007ffe0ff */
[C---:B------:R-:W-:Y:S02]  /*0d20*/  @P1 SHF.L.U32 R5, R4.reuse, 0x2, RZ ;  /* 0x0000000204051819 */ /* 0x040fe400000006ff */
[----:B------:R-:W-:Y:S01]  /*0d30*/  @P1 SHF.L.U64.HI R10, R4, 0x2, R9 ;  /* 0x00000002040a1819 */ /* 0x000fe20000010209 */
[----:B-1----:R-:W-:Y:S01]  /*0d40*/  IMAD R4, R31, UR13, R8 ;  /* 0x0000000d1f047c24 */ /* 0x002fe2000f8e0208 */
[----:B------:R-:W-:-:S04]  /*0d50*/  @P2 IADD3 R44, P0, R13, R44, RZ ;  /* 0x0000002c0d2c2210 */ /* 0x000fc80007f1e0ff */
[----:B------:R-:W-:Y:S02]  /*0d60*/  IADD3 R4, R4, 0x60, RZ ;  /* 0x0000006004047810 */ /* 0x000fe40007ffe0ff */
[----:B------:R-:W-:Y:S02]  /*0d70*/  @P2 IADD3.X R45, R12, R45, RZ, P0, !PT ;  /* 0x0000002d0c2d2210 */ /* 0x000fe400007fe4ff */
[----:B------:R-:W-:Y:S02]  /*0d80*/  ISETP.GE.U32.AND P6, PT, R4, UR10, PT ;  /* 0x0000000a04007c0c */ /* 0x000fe4000bfc6070 */
[----:B------:R-:W-:Y:S02]  /*0d90*/  SHF.R.S32.HI R4, RZ, 0x1f, R4 ;  /* 0x0000001fff047819 */ /* 0x000fe40000011404 */
[----:B------:R-:W-:Y:S02]  /*0da0*/  @P1 IADD3 R56, P0, R5, R56, RZ ;  /* 0x0000003805381210 */ /* 0x000fe40007f1e0ff */
[----:B------:R-:W-:-:S02]  /*0db0*/  ISETP.GE.AND.EX P6, PT, R4, UR11, PT, P6 ;  /* 0x0000000b04007c0c */ /* 0x000fc4000bfc6360 */
[C---:B------:R-:W-:Y:S02]  /*0dc0*/  @P1 IADD3.X R57, R10.reuse, R57, RZ, P0, !PT ;  /* 0x000000390a391210 */ /* 0x040fe400007fe4ff */
[----:B------:R-:W-:Y:S02]  /*0dd0*/  ISETP.LT.U32.AND P6, PT, R53, 0x180, !P6 ;  /* 0x000001803500780c */ /* 0x000fe400077c1070 */
[----:B--2---:R-:W-:Y:S02]  /*0de0*/  @P1 IADD3 R24, P0, R5, R24, RZ ;  /* 0x0000001805181210 */ /* 0x004fe40007f1e0ff */
[----:B------:R-:W-:Y:S02]  /*0df0*/  SHF.R.S32.HI R5, RZ, 0x1f, R11 ;  /* 0x0000001fff057819 */ /* 0x000fe4000001140b */
[----:B------:R-:W-:-:S07]  /*0e00*/  @P1 IADD3.X R25, R10, R25, RZ, P0, !PT ;  /* 0x000000190a191210 */ /* 0x000fce00007fe4ff */
        /* <DEDUP_REMOVED lines=16> */
[----:B------:R-:W-:-:S04]  /*0f10*/  ISETP.GE.U32.AND P0, PT, R51, UR10, PT ;  /* 0x0000000a33007c0c */ /* 0x000fc8000bf06070 */
[----:B------:R-:W-:Y:S01]  /*0f20*/  ISETP.GE.AND.EX P0, PT, R5, UR11, PT, P0 ;  /* 0x0000000b05007c0c */ /* 0x000fe2000bf06300 */
[----:B------:R-:W-:Y:S02]  /*0f30*/  ULDC.64 UR10, c[0x0][0x248] ;  /* 0x00009200000a7ab9 */ /* 0x000fe40000000a00 */
[----:B------:R-:W-:Y:S01]  /*0f40*/  UIMAD.WIDE UR10, UR16, 0x8, UR10 ;  /* 0x00000008100a78a5 */ /* 0x000fe2000f8e020a */
[----:B------:R-:W-:-:S05]  /*0f50*/  ISETP.GT.U32.OR P0, PT, R53, 0x17f, P0 ;  /* 0x0000017f3500780c */ /* 0x000fca0000704470 */
[----:B------:R-:W-:Y:S02]  /*0f60*/  MOV R40, UR10 ;  /* 0x0000000a00287c02 */ /* 0x000fe40008000f00 */
[----:B------:R-:W-:-:S06]  /*0f70*/  MOV R41, UR11 ;  /* 0x0000000b00297c02 */ /* 0x000fcc0008000f00 */
[----:B------:R-:W2:Y:S01]  /*0f80*/  LDG.E.64 R40, desc[UR14][R40.64] ;  /* 0x0000000e28287981 */ /* 0x000ea2000c1e1b00 */
[----:B------:R-:W0:Y:S08]  /*0f90*/  @!P0 LDC.64 R8, c[0x0][0x288] ;  /* 0x0000a200ff088b82 */ /* 0x000e300000000a00 */
[----:B------:R-:W1:Y:S01]  /*0fa0*/  @!P0 LDC.64 R26, c[0x0][0x230] ;  /* 0x00008c00ff1a8b82 */ /* 0x000e620000000a00 */
[----:B0-----:R-:W-:Y:S01]  /*0fb0*/  @!P0 IMAD R4, R5, R8, RZ ;  /* 0x0000000805048224 */ /* 0x001fe200078e02ff */
[----:B------:R-:W-:-:S03]  /*0fc0*/  @!P0 MOV R5, R61 ;  /* 0x0000003d00058202 */ /* 0x000fc60000000f00 */
[----:B------:R-:W-:Y:S01]  /*0fd0*/  @!P0 IMAD R9, R51, R9, R4 ;  /* 0x0000000933098224 */ /* 0x000fe200078e0204 */
[----:B------:R-:W-:-:S05]  /*0fe0*/  @!P0 MOV R4, R58 ;  /* 0x0000003a00048202 */ /* 0x000fca0000000f00 */
[----:B------:R-:W-:-:S05]  /*0ff0*/  @!P0 IMAD.WIDE.U32 R4, R51, R8, R4 ;  /* 0x0000000833048225 */ /* 0x000fca00078e0004 */
[----:B------:R-:W-:Y:S02]  /*1000*/  @!P0 IADD3 R5, R5, R9, RZ ;  /* 0x0000000905058210 */ /* 0x000fe40007ffe0ff */
[----:B------:R-:W0:Y:S01]  /*1010*/  @!P0 LDC.64 R8, c[0x0][0x228] ;  /* 0x00008a00ff088b82 */ /* 0x000e220000000a00 */
[C---:B------:R-:W-:Y:S02]  /*1020*/  @!P0 SHF.L.U32 R39, R4.reuse, 0x2, RZ ;  /* 0x0000000204278819 */ /* 0x040fe400000006ff */
[----:B------:R-:W-:Y:S02]  /*1030*/  @!P0 SHF.L.U64.HI R4, R4, 0x2, R5 ;  /* 0x0000000204048819 */ /* 0x000fe40000010205 */
[----:B-1----:R-:W-:-:S04]  /*1040*/  @!P0 IADD3 R26, P5, R39, R26, RZ ;  /* 0x0000001a271a8210 */ /* 0x002fc80007fbe0ff */
[----:B------:R-:W-:Y:S02]  /*1050*/  @!P0 IADD3.X R27, R4, R27, RZ, P5, !PT ;  /* 0x0000001b041b8210 */ /* 0x000fe40002ffe4ff */
[----:B------:R-:W-:Y:S02]  /*1060*/  CS2R R34, SRZ ;  /* 0x0000000000227805 */ /* 0x000fe4000001ff00 */
[----:B0-----:R-:W-:-:S04]  /*1070*/  @!P0 IADD3 R38, P5, R39, R8, RZ ;  /* 0x0000000827268210 */ /* 0x001fc80007fbe0ff */
[----:B------:R-:W-:Y:S02]  /*1080*/  @!P0 IADD3.X R39, R4, R9, RZ, P5, !PT ;  /* 0x0000000904278210 */ /* 0x000fe40002ffe4ff */
[----:B------:R-:W-:Y:S02]  /*1090*/  CS2R R4, SRZ ;  /* 0x0000000000047805 */ /* 0x000fe4000001ff00 */
[----:B------:R-:W-:Y:S02]  /*10a0*/  ISETP.NE.AND P5, PT, R0, RZ, PT ;  /* 0x000000ff0000720c */ /* 0x000fe40003fa5270 */
[----:B------:R-:W-:Y:S02]  /*10b0*/  CS2R R32, SRZ ;  /* 0x0000000000207805 */ /* 0x000fe4000001ff00 */
[----:B------:R-:W-:Y:S01]  /*10c0*/  CS2R R8, SRZ ;  /* 0x0000000000087805 */ /* 0x000fe2000001ff00 */
[----:B------:R0:W5:Y:S04]  /*10d0*/  @P6 LDG.E.64 R4, desc[UR14][R12.64] ;  /* 0x0000000e0c046981 */ /* 0x000168000c1e1b00 */
[----:B------:R1:W5:Y:S04]  /*10e0*/  @P4 LDG.E.64 R32, desc[UR14][R18.64] ;  /* 0x0000000e12204981 */ /* 0x000368000c1e1b00 */
[----:B------:R3:W5:Y:S01]  /*10f0*/  @P5 LDG.E.64 R34, desc[UR14][R2.64] ;  /* 0x0000000e02225981 */ /* 0x000762000c1e1b00 */
[----:B0-----:R-:W-:-:S03]  /*1100*/  CS2R R12, SRZ ;  /* 0x00000000000c7805 */ /* 0x001fc6000001ff00 */
[----:B------:R-:W5:Y:S01]  /*1110*/  @P6 LDG.E.64 R8, desc[UR14][R30.64] ;  /* 0x0000000e1e086981 */ /* 0x000f62000c1e1b00 */
[----:B------:R-:W-:Y:S02]  /*1120*/  ISETP.NE.AND P6, PT, R55, RZ, PT ;  /* 0x000000ff3700720c */ /* 0x000fe40003fc5270 */
[----:B-1----:R-:W-:Y:S01]  /*1130*/  CS2R R18, SRZ ;  /* 0x0000000000127805 */ /* 0x002fe2000001ff00 */
[----:B------:R0:W5:Y:S01]  /*1140*/  @P5 LDG.E.64 R12, desc[UR14][R6.64] ;  /* 0x0000000e060c5981 */ /* 0x000162000c1e1b00 */
[----:B---3--:R-:W-:Y:S01]  /*1150*/  HFMA2.MMA R3, -RZ, RZ, 0, 0 ;  /* 0x00000000ff037435 */ /* 0x008fe200000001ff */
[----:B------:R-:W-:-:S03]  /*1160*/  MOV R2, RZ ;  /* 0x000000ff00027202 */ /* 0x000fc60000000f00 */
[----:B------:R-:W5:Y:S01]  /*1170*/  @P2 LDG.E.64 R18, desc[UR14][R44.64] ;  /* 0x0000000e2c122981 */ /* 0x000f62000c1e1b00 */
[----:B0-----:R-:W-:-:S05]  /*1180*/  CS2R R6, SRZ ;  /* 0x0000000000067805 */ /* 0x001fca000001ff00 */
[----:B------:R-:W5:Y:S04]  /*1190*/  @P1 LDG.E.64 R2, desc[UR14][R56.64] ;  /* 0x0000000e38021981 */ /* 0x000f68000c1e1b00 */
[----:B------:R-:W5:Y:S01]  /*11a0*/  @P2 LDG.E.64 R6, desc[UR14][R42.64] ;  /* 0x0000000e2a062981 */ /* 0x000f62000c1e1b00 */
[----:B------:R-:W-:Y:S02]  /*11b0*/  CS2R R10, SRZ ;  /* 0x00000000000a7805 */ /* 0x000fe4000001ff00 */
[----:B------:R-:W-:-:S04]  /*11c0*/  CS2R R30, SRZ ;  /* 0x00000000001e7805 */ /* 0x000fc8000001ff00 */
[----:B------:R0:W5:Y:S04]  /*11d0*/  @P6 LDG.E.64 R10, desc[UR14][R16.64] ;  /* 0x0000000e100a6981 */ /* 0x000168000c1e1b00 */
[----:B------:R1:W5:Y:S01]  /*11e0*/  @P3 LDG.E.64 R30, desc[UR14][R22.64] ;  /* 0x0000000e161e3981 */ /* 0x000362000c1e1b00 */
[----:B0-----:R-:W-:Y:S02]  /*11f0*/  CS2R R16, SRZ ;  /* 0x0000000000107805 */ /* 0x001fe4000001ff00 */
[----:B-1----:R-:W-:-:S04]  /*1200*/  CS2R R22, SRZ ;  /* 0x0000000000167805 */ /* 0x002fc8000001ff00 */
[----:B------:R0:W5:Y:S04]  /*1210*/  @P3 LDG.E.64 R16, desc[UR14][R28.64] ;  /* 0x0000000e1c103981 */ /* 0x000168000c1e1b00 */
[----:B------:R-:W5:Y:S01]  /*1220*/  @!P0 LDG.E.64 R22, desc[UR14][R38.64] ;  /* 0x0000000e26168981 */ /* 0x000f62000c1e1b00 */
[----:B0-----:R-:W-:-:S06]  /*1230*/  CS2R R28, SRZ ;  /* 0x00000000001c7805 */ /* 0x001fcc000001ff00 */
[----:B------:R-:W5:Y:S01]  /*1240*/  @!P0 LDG.E.64 R28, desc[UR14][R26.64] ;  /* 0x0000000e1a1c8981 */ /* 0x000f62000c1e1b00 */
[----:B------:R-:W-:Y:S01]  /*1250*/  CS2R R36, SRZ ;  /* 0x0000000000247805 */ /* 0x000fe2000001ff00 */
[----:B------:R-:W-:-:S05]  /*1260*/  UMOV UR19, 0x3f800000 ;  /* 0x3f80000000137882 */ /* 0x000fca0000000000 */
[----:B------:R0:W5:Y:S02]  /*1270*/  @P6 LDG.E.64 R36, desc[UR14][R14.64] ;  /* 0x0000000e0e246981 */ /* 0x000164000c1e1b00 */
[----:B0-----:R-:W-:Y:S01]  /*1280*/  CS2R R14, SRZ ;  /* 0x00000000000e7805 */ /* 0x001fe2000001ff00 */
[----:B------:R-:W-:Y:S05]  /*1290*/  BSSY B0, `(.L_x_2108) ;  /* 0x000001f000007945 */ /* 0x000fea0003800000 */
[----:B------:R0:W5:Y:S01]  /*12a0*/  @P4 LDG.E.64 R14, desc[UR14][R20.64] ;  /* 0x0000000e140e4981 */ /* 0x000162000c1e1b00 */
[----:B------:R-:W-:Y:S02]  /*12b0*/  CS2R R26, SRZ ;  /* 0x00000000001a7805 */ /* 0x000fe4000001ff00 */
[----:B0-----:R-:W-:-:S06]  /*12c0*/  CS2R R20, SRZ ;  /* 0x0000000000147805 */ /* 0x001fcc000001ff00 */
[----:B------:R0:W5:Y:S02]  /*12d0*/  @P1 LDG.E.64 R20, desc[UR14][R24.64] ;  /* 0x0000000e18141981 */ /* 0x000164000c1e1b00 */
        /* <DEDUP_REMOVED lines=9> */
[----:B------:R-:W-:-:S13]  /*1370*/  PLOP3.LUT P0, PT, PT, PT, UP0, 0x80, 0x0 ;  /* 0x000000000000781c */ /* 0x000fda0003f0f008 */
[----:B------:R-:W0:Y:S01]  /*1380*/  @P0 MUFU.RSQ R0, R0 ;  /* 0x0000000000000308 */ /* 0x000e220000001400 */
[----:B------:R-:W-:-:S13]  /*1390*/  PLOP3.LUT P0, PT, PT, PT, UP0, 0x80, 0x0 ;  /* 0x000000000000781c */ /* 0x000fda0003f0f008 */
[----:B0-----:R-:W-:Y:S02]  /*13a0*/  @P0 R2UR UR19, R0 ;  /* 0x00000000001302ca */ /* 0x001fe400000e0000 */
[----:B------:R-:W-:-:S13]  /*13b0*/  ISETP.GT.U32.AND P0, PT, R53, 0x17f, PT ;  /* 0x0000017f3500780c */ /* 0x000fda0003f04070 */
[----:B------:R-:W-:Y:S05]  /*13c0*/  @P0 BRA `(.L_x_2109) ;  /* 0x00000000002c0947 */ /* 0x000fea0003800000 */
[----:B------:R-:W-:Y:S01]  /*13d0*/  ISETP.NE.AND P0, PT, RZ, UR17, PT ;  /* 0x00000011ff007c0c */ /* 0x000fe2000bf05270 */
[----:B------:R-:W0:Y:S01]  /*13e0*/  LDC.64 R24, c[0x0][0x238] ;  /* 0x00008e00ff187b82 */ /* 0x000e220000000a00 */
[----:B------:R-:W-:-:S05]  /*13f0*/  IMAD R41, R46, 0x30, RZ ;  /* 0x000000302e297824 */ /* 0x000fca00078e02ff */
[----:B------:R-:W-:-:S04]  /*1400*/  IADD3 R41, R54, R41, RZ ;  /* 0x0000002936297210 */ /* 0x000fc80007ffe0ff */
[----:B------:R-:W-:Y:S02]  /*1410*/  SHF.R.S32.HI R0, RZ, 0x1f, R41 ;  /* 0x0000001fff007819 */ /* 0x000fe40000011429 */
[----:B------:R-:W1:Y:S01]  /*1420*/  @P0 LDC.64 R38, c[0x0][0x240] ;  /* 0x00009000ff260b82 */ /* 0x000e620000000a00 */
[----:B0-----:R-:W-:-:S06]  /*1430*/  IMAD.WIDE R24, R41, 0x4, R24 ;  /* 0x0000000429187825 */ /* 0x001fcc00078e0218 */
[----:B------:R-:W5:Y:S01]  /*1440*/  LDG.E.64 R24, desc[UR14][R24.64] ;  /* 0x0000000e18187981 */ /* 0x000f62000c1e1b00 */
[----:B-1----:R-:W-:-:S04]  /*1450*/  @P0 LEA R38, P6, R41, R38, 0x2 ;  /* 0x0000002629260211 */ /* 0x002fc800078c10ff */
[----:B------:R-:W-:-:S05]  /*1460*/  @P0 LEA.HI.X R39, R41, R39, R0, 0x2, P6 ;  /* 0x0000002729270211 */ /* 0x000fca00030f1400 */
[----:B------:R0:W5:Y:S04]  /*1470*/  @P0 LDG.E.64 R26, desc[UR14][R38.64] ;  /* 0x0000000e261a0981 */ /* 0x000168000c1e1b00 */
.L_x_2109:
[----:B------:R-:W-:Y:S05]  /*1480*/  BSYNC B0 ;  /* 0x0000000000007941 */ /* 0x000fea0003800000 */
.L_x_2108:
[----:B------:R-:W-:Y:S01]  /*1490*/  ISETP.NE.AND P0, PT, RZ, UR17, PT ;  /* 0x00000011ff007c0c */ /* 0x000fe2000bf05270 */
[----:B-----5:R-:W-:Y:S01]  /*14a0*/  FADD.FTZ R36, R36, -UR11 ;  /* 0x8000000b24247e21 */ /* 0x020fe20008010000 */
[----:B------:R-:W-:Y:S01]  /*14b0*/  FADD.FTZ R37, R37, -UR11 ;  /* 0x8000000b25257e21 */ /* 0x000fe20008010000 */
[----:B------:R-:W-:Y:S01]  /*14c0*/  FADD.FTZ R45, R34, -UR11 ;  /* 0x8000000b222d7e21 */ /* 0x000fe20008010000 */
[----:B------:R-:W-:Y:S01]  /*14d0*/  P2R R0, PR, RZ, 0x1 ;  /* 0x00000001ff007803 */ /* 0x000fe20000000000 */
[----:B------:R-:W-:Y:S01]  /*14e0*/  FADD.FTZ R56, R35, -UR11 ;  /* 0x8000000b23387e21 */ /* 0x000fe20008010000 */
[----:B------:R-:W-:Y:S01]  /*14f0*/  MOV R34, R10 ;  /* 0x0000000a00227202 */ /* 0x000fe20000000f00 */
[----:B------:R-:W-:Y:S01]  /*1500*/  FMUL.FTZ R47, R36, UR19 ;  /* 0x00000013242f7c20 */ /* 0x000fe20008410000 */
[----:B------:R-:W-:Y:S01]  /*1510*/  MOV R35, R11 ;  /* 0x0000000b00237202 */ /* 0x000fe20000000f00 */
[----:B------:R-:W-:Y:S01]  /*1520*/  FMUL.FTZ R44, R37, UR19 ;  /* 0x00000013252c7c20 */ /* 0x000fe20008410000 */
[----:B------:R-:W-:-:S03]  /*1530*/  MOV R0, R12 ;  /* 0x0000000c00007202 */ /* 0x000fc60000000f00 */
[----:B------:R-:W-:Y:S05]  /*1540*/  @!P0 BRA `(.L_x_2110) ;  /* 0x0000000000488947 */ /* 0x000fea0003800000 */
        /* <DEDUP_REMOVED lines=13> */
[----:B-1----:R-:W-:-:S03]  /*1620*/  FADD.FTZ R42, -R40, 1 ;  /* 0x3f800000282a7421 */ /* 0x002fc60000010100 */
[----:B------:R-:W-:Y:S01]  /*1630*/  FMUL.FTZ R34, R41, R34 ;  /* 0x0000002229227220 */ /* 0x000fe20000410000 */
[----:B------:R-:W-:Y:S01]  /*1640*/  FFMA.FTZ R42, R35, R42, 1 ;  /* 0x3f800000232a7423 */ /* 0x000fe2000001002a */
[----:B------:R-:W-:-:S04]  /*1650*/  FMUL.FTZ R35, R11, R40 ;  /* 0x000000280b237220 */ /* 0x000fc80000410000 */
[----:B------:R-:W-:-:S07]  /*1660*/  FMUL.FTZ R35, R35, R42 ;  /* 0x0000002a23237220 */ /* 0x000fce0000410000 */
.L_x_2110:
[----:B------:R-:W-:Y:S01]  /*1670*/  FMUL.FTZ R36, R34, R24 ;  /* 0x0000001822247220 */ /* 0x000fe20000410000 */
[----:B------:R-:W-:Y:S01]  /*1680*/  MOV R40, R13 ;  /* 0x0000000d00287202 */ /* 0x000fe20000000f00 */
[----:B------:R-:W-:Y:S01]  /*1690*/  FMUL.FTZ R45, R45, UR19 ;  /* 0x000000132d2d7c20 */ /* 0x000fe20008410000 */
[----:B0-----:R-:W-:Y:S01]  /*16a0*/  FMUL.FTZ R38, R35, R25 ;  /* 0x0000001923267220 */ /* 0x001fe20000410000 */
        /* <DEDUP_REMOVED lines=22> */
.L_x_2111:
[----:B------:R-:W-:Y:S01]  /*1810*/  FFMA.FTZ R36, R47, R34, RZ ;  /* 0x000000222f247223 */ /* 0x000fe200000100ff */
[----:B------:R-:W-:Y:S01]  /*1820*/  FADD.FTZ R41, RZ, R34 ;  /* 0x00000022ff297221 */ /* 0x000fe20000010000 */
[----:B------:R-:W-:Y:S01]  /*1830*/  FFMA.FTZ R56, R44, R38, R37 ;  /* 0x000000262c387223 */ /* 0x000fe20000010025 */
[----:B------:R-:W-:Y:S01]  /*1840*/  FADD.FTZ R43, R38, R39 ;  /* 0x00000027262b7221 */ /* 0x000fe20000010000 */
[----:B------:R-:W-:Y:S01]  /*1850*/  FFMA.FTZ R34, R45, R0, R36 ;  /* 0x000000002d227223 */ /* 0x000fe20000010024 */
[----:B------:R-:W-:Y:S01]  /*1860*/  FADD.FTZ R36, R41, R0 ;  /* 0x0000000029247221 */ /* 0x000fe20000010000 */
[----:B------:R-:W-:Y:S01]  /*1870*/  FMUL.FTZ R0, R0, R24 ;  /* 0x0000001800007220 */ /* 0x000fe20000410000 */
[----:B------:R-:W-:Y:S01]  /*1880*/  FADD.FTZ R37, RZ, R35 ;  /* 0x00000023ff257221 */ /* 0x000fe20000010000 */
[----:B------:R-:W-:Y:S02]  /*1890*/  FFMA.FTZ R41, R44, R35, RZ ;  /* 0x000000232c297223 */ /* 0x000fe400000100ff */
[----:B------:R-:W-:Y:S01]  /*18a0*/  FFMA.FTZ R39, R45, R0, R56 ;  /* 0x000000002d277223 */ /* 0x000fe20000010038 */
[----:B------:R-:W-:Y:S01]  /*18b0*/  FADD.FTZ R38, R43, R0 ;  /* 0x000000002b267221 */ /* 0x000fe20000010000 */
[----:B------:R-:W-:Y:S01]  /*18c0*/  FADD.FTZ R0, R37, R40 ;  /* 0x0000002825007221 */ /* 0x000fe20000010000 */
[----:B------:R-:W-:Y:S01]  /*18d0*/  FFMA.FTZ R35, R42, R40, R41 ;  /* 0x000000282a237223 */ /* 0x000fe20000010029 */
[----:B------:R-:W-:Y:S01]  /*18e0*/  FMUL.FTZ R37, R40, R25 ;  /* 0x0000001928257220 */ /* 0x000fe20000410000 */
[----:B------:R-:W-:Y:S01]  /*18f0*/  FADD.FTZ R43, R32, -UR11 ;  /* 0x8000000b202b7e21 */ /* 0x000fe20008010000 */
[----:B------:R-:W-:-:S02]  /*1900*/  FADD.FTZ R40, R33, -UR11 ;  /* 0x8000000b21287e21 */ /* 0x000fc40008010000 */
[----:B------:R-:W-:Y:S01]  /*1910*/  FFMA.FTZ R32, R42, R37, R39 ;  /* 0x000000252a207223 */ /* 0x000fe20000010027 */
[----:B------:R-:W-:Y:S01]  /*1920*/  FADD.FTZ R33, R37, R38 ;  /* 0x0000002625217221 */ /* 0x000fe20000010000 */
[----:B------:R-:W-:Y:S01]  /*1930*/  MOV R37, R14 ;  /* 0x0000000e00257202 */ /* 0x000fe20000000f00 */
[----:B------:R-:W-:Y:S01]  /*1940*/  FMUL.FTZ R43, R43, UR19 ;  /* 0x000000132b2b7c20 */ /* 0x000fe20008410000 */
[----:B------:R-:W-:Y:S01]  /*1950*/  FMUL.FTZ R40, R40, UR19 ;  /* 0x0000001328287c20 */ /* 0x000fe20008410000 */
[----:B------:R-:W-:Y:S01]  /*1960*/  MOV R38, R15 ;  /* 0x0000000f00267202 */ /* 0x000fe20000000f00 */
        /* <DEDUP_REMOVED lines=13> */
[----:B-1----:R-:W-:-:S04]  /*1a40*/  FADD.FTZ R37, -R62, 1 ;  /* 0x3f8000003e257421 */ /* 0x002fc80000010100 */
[----:B------:R-:W-:Y:S01]  /*1a50*/  FFMA.FTZ R39, R38, R37, 1 ;  /* 0x3f80000026277423 */ /* 0x000fe20000010025 */
[----:B------:R-:W-:Y:S01]  /*1a60*/  FMUL.FTZ R37, R14, R41 ;  /* 0x000000290e257220 */ /* 0x000fe20000410000 */
[----:B------:R-:W-:-:S03]  /*1a70*/  FMUL.FTZ R38, R15, R62 ;  /* 0x0000003e0f267220 */ /* 0x000fc60000410000 */
[----:B------:R-:W-:Y:S01]  /*1a80*/  FMUL.FTZ R37, R37, R64 ;  /* 0x0000004025257220 */ /* 0x000fe20000410000 */
[----:B------:R-:W-:-:S07]  /*1a90*/  FMUL.FTZ R38, R38, R39 ;  /* 0x0000002726267220 */ /* 0x000fce0000410000 */
.L_x_2112:
[----:B------:R-:W-:Y:S01]  /*1aa0*/  FMUL.FTZ R39, R37, R24 ;  /* 0x0000001825277220 */ /* 0x000fe20000410000 */
[----:B------:R-:W-:Y:S01]  /*1ab0*/  FADD.FTZ R36, R36, R37 ;  /* 0x0000002524247221 */ /* 0x000fe20000010000 */
[C---:B------:R-:W-:Y:S01]  /*1ac0*/  FFMA.FTZ R34, R43.reuse, R37, R34 ;  /* 0x000000252b227223 */ /* 0x040fe20000010022 */
[----:B------:R-:W-:Y:S01]  /*1ad0*/  FADD.FTZ R0, R0, R38 ;  /* 0x0000002600007221 */ /* 0x000fe20000010000 */
[----:B------:R-:W-:Y:S01]  /*1ae0*/  FFMA.FTZ R37, R43, R39, R32 ;  /* 0x000000272b257223 */ /* 0x000fe20000010020 */
[----:B------:R-:W-:Y:S01]  /*1af0*/  FADD.FTZ R33, R33, R39 ;  /* 0x0000002721217221 */ /* 0x000fe20000010000 */
[----:B------:R-:W-:Y:S01]  /*1b00*/  FFMA.FTZ R35, R40, R38, R35 ;  /* 0x0000002628237223 */ /* 0x000fe20000010023 */
[----:B------:R-:W-:Y:S01]  /*1b10*/  FMUL.FTZ R32, R38, R25 ;  /* 0x0000001926207220 */ /* 0x000fe20000410000 */
[----:B------:R-:W-:Y:S01]  /*1b20*/  FADD.FTZ R41, R30, -UR11 ;  /* 0x8000000b1e297e21 */ /* 0x000fe20008010000 */
[----:B------:R-:W-:Y:S02]  /*1b30*/  FADD.FTZ R38, R31, -UR11 ;  /* 0x8000000b1f267e21 */ /* 0x000fe40008010000 */
        /* <DEDUP_REMOVED lines=19> */
[----:B-1----:R-:W-:Y:S01]  /*1c70*/  FADD.FTZ R64, -R62, 1 ;  /* 0x3f8000003e407421 */ /* 0x002fe20000010100 */
[----:B------:R-:W-:-:S03]  /*1c80*/  FMUL.FTZ R62, R17, R62 ;  /* 0x0000003e113e7220 */ /* 0x000fc60000410000 */
[----:B------:R-:W-:Y:S01]  /*1c90*/  FFMA.FTZ R37, R33, R64, 1 ;  /* 0x3f80000021257423 */ /* 0x000fe20000010040 */
[----:B------:R-:W-:-:S04]  /*1ca0*/  FMUL.FTZ R33, R16, R39 ;  /* 0x0000002710217220 */ /* 0x000fc80000410000 */
[----:B------:R-:W-:Y:S01]  /*1cb0*/  FMUL.FTZ R33, R33, R32 ;  /* 0x0000002021217220 */ /* 0x000fe20000410000 */
[----:B------:R-:W-:-:S07]  /*1cc0*/  FMUL.FTZ R32, R62, R37 ;  /* 0x000000253e207220 */ /* 0x000fce0000410000 */
.L_x_2113:
[----:B------:R-:W-:Y:S01]  /*1cd0*/  FMUL.FTZ R37, R33, R24 ;  /* 0x0000001821257220 */ /* 0x000fe20000410000 */
[----:B------:R-:W-:Y:S01]  /*1ce0*/  FADD.FTZ R36, R36, R33 ;  /* 0x0000002124247221 */ /* 0x000fe20000010000 */
[----:B------:R-:W-:Y:S01]  /*1cf0*/  FFMA.FTZ R34, R41, R33, R34 ;  /* 0x0000002129227223 */ /* 0x000fe20000010022 */
[----:B------:R-:W-:Y:S01]  /*1d00*/  FADD.FTZ R0, R0, R32 ;  /* 0x0000002000007221 */ /* 0x000fe20000010000 */
[----:B------:R-:W-:Y:S01]  /*1d10*/  FADD.FTZ R56, R31, R37 ;  /* 0x000000251f387221 */ /* 0x000fe20000010000 */
[----:B------:R-:W-:Y:S01]  /*1d20*/  FFMA.FTZ R35, R38, R32, R35 ;  /* 0x0000002026237223 */ /* 0x000fe20000010023 */
[----:B------:R-:W-:Y:S01]  /*1d30*/  FMUL.FTZ R31, R32, R25 ;  /* 0x00000019201f7220 */ /* 0x000fe20000410000 */
[----:B------:R-:W-:Y:S01]  /*1d40*/  FADD.FTZ R6, R6, -UR11 ;  /* 0x8000000b06067e21 */ /* 0x000fe20008010000 */
[----:B------:R-:W-:Y:S01]  /*1d50*/  FFMA.FTZ R33, R41, R37, R30 ;  /* 0x0000002529217223 */ /* 0x000fe2000001001e */
[----:B------:R-:W-:Y:S01]  /*1d60*/  FADD.FTZ R32, R7, -UR11 ;  /* 0x8000000b07207e21 */ /* 0x000fe20008010000 */
[----:B------:R-:W-:Y:S01]  /*1d70*/  FADD.FTZ R7, R31, R56 ;  /* 0x000000381f077221 */ /* 0x000fe20000010000 */
[----:B------:R-:W-:Y:S01]  /*1d80*/  FMUL.FTZ R39, R6, UR19 ;  /* 0x0000001306277c20 */ /* 0x000fe20008410000 */
[----:B------:R-:W-:Y:S01]  /*1d90*/  FFMA.FTZ R30, R38, R31, R33 ;  /* 0x0000001f261e7223 */ /* 0x000fe20000010021 */
[----:B------:R-:W-:Y:S01]  /*1da0*/  FMUL.FTZ R6, R32, UR19 ;  /* 0x0000001320067c20 */ /* 0x000fe20008410000 */
[----:B------:R-:W-:-:S02]  /*1db0*/  MOV R31, R18 ;  /* 0x00000012001f7202 */ /* 0x000fc40000000f00 */
        /* <DEDUP_REMOVED lines=20> */
.L_x_2114:
[----:B------:R-:W-:Y:S01]  /*1f00*/  FMUL.FTZ R33, R31, R24 ;  /* 0x000000181f217220 */ /* 0x000fe20000410000 */
[----:B------:R-:W-:Y:S01]  /*1f10*/  FADD.FTZ R36, R36, R31 ;  /* 0x0000001f24247221 */ /* 0x000fe20000010000 */
[C---:B------:R-:W-:Y:S01]  /*1f20*/  FFMA.FTZ R34, R39.reuse, R31, R34 ;  /* 0x0000001f27227223 */ /* 0x040fe20000010022 */
[----:B------:R-:W-:Y:S01]  /*1f30*/  FFMA.FTZ R35, R6, R32, R35 ;  /* 0x0000002006237223 */ /* 0x000fe20000010023 */
[----:B------:R-:W-:Y:S01]  /*1f40*/  FFMA.FTZ R31, R39, R33, R30 ;  /* 0x00000021271f7223 */ /* 0x000fe2000001001e */
[----:B------:R-:W-:Y:S01]  /*1f50*/  FADD.FTZ R33, R7, R33 ;  /* 0x0000002107217221 */ /* 0x000fe20000010000 */
[----:B------:R-:W-:Y:S01]  /*1f60*/  FADD.FTZ R7, R0, R32 ;  /* 0x0000002000077221 */ /* 0x000fe20000010000 */
[----:B------:R-:W-:Y:S01]  /*1f70*/  FMUL.FTZ R30, R32, R25 ;  /* 0x00000019201e7220 */ /* 0x000fe20000410000 */
[----:B------:R-:W-:Y:S01]  /*1f80*/  FADD.FTZ R0, R2, -UR11 ;  /* 0x8000000b02007e21 */ /* 0x000fe20008010000 */
[----:B------:R-:W-:Y:S02]  /*1f90*/  FADD.FTZ R32, R3, -UR11 ;  /* 0x8000000b03207e21 */ /* 0x000fe40008010000 */
[----:B------:R-:W-:Y:S01]  /*1fa0*/  FFMA.FTZ R2, R6, R30, R31 ;  /* 0x0000001e06027223 */ /* 0x000fe2000001001f */
[----:B------:R-:W-:Y:S01]  /*1fb0*/  FMUL.FTZ R3, R0, UR19 ;  /* 0x0000001300037c20 */ /* 0x000fe20008410000 */
[----:B------:R-:W-:Y:S01]  /*1fc0*/  FMUL.FTZ R0, R32, UR19 ;  /* 0x0000001320007c20 */ /* 0x000fe20008410000 */
[----:B------:R-:W-:Y:S01]  /*1fd0*/  FADD.FTZ R30, R30, R33 ;  /* 0x000000211e1e7221 */ /* 0x000fe20000010000 */
        /* <DEDUP_REMOVED lines=21> */
.L_x_2115:
        /* <DEDUP_REMOVED lines=9> */
[----:B------:R-:W-:Y:S01]  /*21c0*/  FADD.FTZ R33, R5, -UR11 ;  /* 0x8000000b05217e21 */ /* 0x000fe20008010000 */
[----:B------:R-:W-:Y:S01]  /*21d0*/  MOV R37, R8 ;  /* 0x0000000800257202 */ /* 0x000fe20000000f00 */
[----:B------:R-:W-:Y:S01]  /*21e0*/  FFMA.FTZ R4, R0, R7, R31 ;  /* 0x0000000700047223 */ /* 0x000fe2000001001f */
[----:B------:R-:W-:Y:S01]  /*21f0*/  FADD.FTZ R7, R7, R2 ;  /* 0x0000000207077221 */ /* 0x000fe20000010000 */
        /* <DEDUP_REMOVED lines=16> */
[----:B------:R-:W-:-:S04]  /*2300*/  FFMA.FTZ R64, R31, R64, 1 ;  /* 0x3f8000001f407423 */ /* 0x000fc80000010040 */
[----:B------:R-:W-:Y:S01]  /*2310*/  FMUL.FTZ R37, R37, R64 ;  /* 0x0000004025257220 */ /* 0x000fe20000410000 */
[----:B-1----:R-:W-:-:S04]  /*2320*/  FADD.FTZ R31, -R62, 1 ;  /* 0x3f8000003e1f7421 */ /* 0x002fc80000010100 */
[----:B------:R-:W-:Y:S01]  /*2330*/  FFMA.FTZ R32, R32, R31, 1 ;  /* 0x3f80000020207423 */ /* 0x000fe2000001001f */
[----:B------:R-:W-:-:S04]  /*2340*/  FMUL.FTZ R31, R9, R62 ;  /* 0x0000003e091f7220 */ /* 0x000fc80000410000 */
[----:B------:R-:W-:-:S07]  /*2350*/  FMUL.FTZ R31, R31, R32 ;  /* 0x000000201f1f7220 */ /* 0x000fce0000410000 */
.L_x_2116:
[----:B------:R-:W-:Y:S01]  /*2360*/  FMUL.FTZ R33, R37, R24 ;  /* 0x0000001825217220 */ /* 0x000fe20000410000 */
[----:B------:R-:W-:Y:S01]  /*2370*/  FADD.FTZ R36, R36, R37 ;  /* 0x0000002524247221 */ /* 0x000fe20000010000 */
[C---:B------:R-:W-:Y:S01]  /*2380*/  FFMA.FTZ R34, R5.reuse, R37, R34 ;  /* 0x0000002505227223 */ /* 0x040fe20000010022 */
[----:B------:R-:W-:Y:S01]  /*2390*/  FADD.FTZ R32, R28, -UR11 ;  /* 0x8000000b1c207e21 */ /* 0x000fe20008010000 */
[----:B------:R-:W-:Y:S01]  /*23a0*/  FFMA.FTZ R37, R5, R33, R4 ;  /* 0x0000002105257223 */ /* 0x000fe20000010004 */
[----:B------:R-:W-:Y:S01]  /*23b0*/  FADD.FTZ R7, R7, R33 ;  /* 0x0000002107077221 */ /* 0x000fe20000010000 */
[----:B------:R-:W-:Y:S01]  /*23c0*/  FMUL.FTZ R4, R31, R25 ;  /* 0x000000191f047220 */ /* 0x000fe20000410000 */
[----:B------:R-:W-:-:S03]  /*23d0*/  FADD.FTZ R33, R29, -UR11 ;  /* 0x8000000b1d217e21 */ /* 0x000fc60008010000 */
[----:B------:R-:W-:Y:S01]  /*23e0*/  FFMA.FTZ R28, R2, R4, R37 ;  /* 0x00000004021c7223 */ /* 0x000fe20000010025 */
[----:B------:R-:W-:Y:S01]  /*23f0*/  FADD.FTZ R29, R4, R7 ;  /* 0x00000007041d7221 */ /* 0x000fe20000010000 */
[----:B------:R-:W-:Y:S01]  /*2400*/  FMUL.FTZ R7, R32, UR19 ;  /* 0x0000001320077c20 */ /* 0x000fe20008410000 */
[----:B------:R-:W-:Y:S01]  /*2410*/  FMUL.FTZ R4, R33, UR19 ;  /* 0x0000001321047c20 */ /* 0x000fe20008410000 */
[----:B------:R-:W-:Y:S02]  /*2420*/  MOV R33, R22 ;  /* 0x0000001600217202 */ /* 0x000fe40000000f00 */
[----:B------:R-:W-:Y:S01]  /*2430*/  MOV R32, R23 ;  /* 0x0000001700207202 */ /* 0x000fe20000000f00 */
        /* <DEDUP_REMOVED lines=15> */
[----:B0-----:R-:W-:-:S04]  /*2530*/  FADD.FTZ R63, -R62, 1 ;  /* 0x3f8000003e3f7421 */ /* 0x001fc80000010100 */
[----:B------:R-:W-:Y:S01]  /*2540*/  FFMA.FTZ R63, R32, R63, 1 ;  /* 0x3f800000203f7423 */ /* 0x000fe2000001003f */
[----:B------:R-:W-:-:S04]  /*2550*/  FMUL.FTZ R32, R23, R62 ;  /* 0x0000003e17207220 */ /* 0x000fc80000410000 */
[----:B------:R-:W-:-:S07]  /*2560*/  FMUL.FTZ R32, R32, R63 ;  /* 0x0000003f20207220 */ /* 0x000fce0000410000 */
.L_x_2117:
        /* <DEDUP_REMOVED lines=8> */
[----:B------:R-:W-:Y:S01]  /*25f0*/  FADD.FTZ R63, R30, R31 ;  /* 0x0000001f1e3f7221 */ /* 0x000fe20000010000 */
[----:B------:R-:W-:Y:S01]  /*2600*/  FFMA.FTZ R57, R4, R28, R37 ;  /* 0x0000001c04397223 */ /* 0x000fe20000010025 */
[----:B------:R-:W-:Y:S01]  /*2610*/  FADD.FTZ R37, R28, R29 ;  /* 0x0000001d1c257221 */ /* 0x000fe20000010000 */
[----:B------:R-:W-:Y:S01]  /*2620*/  FFMA.FTZ R35, R2, R31, R35 ;  /* 0x0000001f02237223 */ /* 0x000fe20000010023 */
[----:B------:R-:W-:Y:S01]  /*2630*/  FADD.FTZ R30, R36, R33 ;  /* 0x00000021241e7221 */ /* 0x000fe20000010000 */
[----:B------:R-:W-:Y:S01]  /*2640*/  FADD.FTZ R31, R63, R32 ;  /* 0x000000203f1f7221 */ /* 0x000fe20000010000 */
[----:B------:R-:W1:Y:S01]  /*2650*/  SHFL.DOWN PT, R28, R57, 0x1, 0x1f ;  /* 0x08201f00391c7f89 */ /* 0x000e6200000e0000 */
[----:B------:R-:W-:Y:S01]  /*2660*/  FFMA.FTZ R29, R4, R32, R35 ;  /* 0x00000020041d7223 */ /* 0x000fe20000010023 */
[----:B------:R-:W-:Y:S02]  /*2670*/  BSSY B0, `(.L_x_2118) ;  /* 0x000003f000007945 */ /* 0x000fe40003800000 */
        /* <DEDUP_REMOVED lines=25> */
[----:B------:R-:W-:-:S02]  /*2810*/  ISETP.NE.AND P0, PT, R49, RZ, PT ;  /* 0x000000ff3100720c */ /* 0x000fc40003f05270 */
[----:B------:R-:W-:Y:S02]  /*2820*/  LEA R56, R53, UR10, 0x4 ;  /* 0x0000000a35387c11 */ /* 0x000fe4000f8e20ff */
[----:B------:R-:W-:-:S03]  /*2830*/  MOV R36, R57 ;  /* 0x0000003900247202 */ /* 0x000fc60000000f00 */
[----:B------:R0:W-:Y:S06]  /*2840*/  STS.128 [R56], R28 ;  /* 0x0000001c38007388 */ /* 0x0001ec0000000c00 */
[----:B------:R0:W-:Y:S01]  /*2850*/  @!P0 STS.64 [R48+0x10], R36 ;  /* 0x0000102430008388 */ /* 0x0001e20000000a00 */
[----:B------:R-:W-:Y:S01]  /*2860*/  BAR.SYNC.DEFER_BLOCKING 0x0 ;  /* 0x0000000000007b1d */ /* 0x000fe20000010000 */
[----:B------:R-:W-:-:S13]  /*2870*/  ISETP.NE.AND P0, PT, R53, RZ, PT ;  /* 0x000000ff3500720c */ /* 0x000fda0003f05270 */
[----:B0-----:R-:W-:Y:S05]  /*2880*/  @P0 BRA `(.L_x_2119) ;  /* 0x0000000000740947 */ /* 0x001fea0003800000 */
[----:B------:R-:W-:-:S09]  /*2890*/  ULEA UR10, UR12, UR11, 0x18 ;  /* 0x0000000b0c0a7291 */ /* 0x000fd2000f8ec03f */
[----:B------:R-:W0:Y:S02]  /*28a0*/  LDS.64 R32, [UR10+0x18] ;  /* 0x0000180aff207984 */ /* 0x000e240008000a00 */
[----:B0-----:R-:W-:Y:S01]  /*28b0*/  FADD.FTZ R57, R36, R32 ;  /* 0x0000002024397221 */ /* 0x001fe20000010000 */
[----:B------:R-:W-:Y:S02]  /*28c0*/  FADD.FTZ R36, R37, R33 ;  /* 0x0000002125247221 */ /* 0x000fe40000010000 */
[----:B------:R-:W0:Y:S02]  /*28d0*/  LDS.128 R32, [UR10+0x20] ;  /* 0x0000200aff207984 */ /* 0x000e240008000c00 */
[----:B0-----:R-:W-:Y:S01]  /*28e0*/  FADD.FTZ R57, R57, R32 ;  /* 0x0000002039397221 */ /* 0x001fe20000010000 */
[----:B------:R-:W-:-:S03]  /*28f0*/  FADD.FTZ R36, R36, R33 ;  /* 0x0000002124247221 */ /* 0x000fc60000010000 */
[----:B------:R-:W-:Y:S01]  /*2900*/  FADD.FTZ R57, R57, R34 ;  /* 0x0000002239397221 */ /* 0x000fe20000010000 */
        /* <DEDUP_REMOVED lines=20> */
[----:B------:R-:W-:-:S07]  /*2a50*/  FADD.FTZ R37, R32, R35 ;  /* 0x0000002320257221 */ /* 0x000fce0000010000 */
.L_x_2119:
[----:B------:R-:W-:Y:S05]  /*2a60*/  BSYNC B0 ;  /* 0x0000000000007941 */ /* 0x000fea0003800000 */
.L_x_2118:
[----:B------:R-:W-:Y:S01]  /*2a70*/  BAR.SYNC.DEFER_BLOCKING 0x0 ;  /* 0x0000000000007b1d */ /* 0x000fe20000010000 */
[----:B------:R-:W-:-:S04]  /*2a80*/  ISETP.GT.U32.AND P6, PT, R53, 0x17, PT ;  /* 0x000000173500780c */ /* 0x000fc80003fc4070 */
[----:B------:R-:W-:Y:S01]  /*2a90*/  P2R R32, PR, RZ, 0x40 ;  /* 0x00000040ff207803 */ /* 0x000fe20000000000 */
[----:B------:R-:W-:Y:S08]  /*2aa0*/  BSSY B0, `(.L_x_2120) ;  /* 0x000004d000007945 */ /* 0x000ff00003800000 */
[----:B------:R-:W-:Y:S05]  /*2ab0*/  @P6 BRA `(.L_x_2121) ;  /* 0x00000004002c6947 */ /* 0x000fea0003800000 */
[----:B------:R-:W0:Y:S02]  /*2ac0*/  LDS.128 R32, [R56+0x180] ;  /* 0x0001800038207984 */ /* 0x000e240000000c00 */
[----:B0-----:R-:W-:Y:S01]  /*2ad0*/  FADD.FTZ R57, R28, R32 ;  /* 0x000000201c397221 */ /* 0x001fe20000010000 */
[----:B------:R-:W-:Y:S01]  /*2ae0*/  FADD.FTZ R32, R29, R33 ;  /* 0x000000211d207221 */ /* 0x000fe20000010000 */
[----:B------:R-:W-:Y:S01]  /*2af0*/  FADD.FTZ R33, R30, R34 ;  /* 0x000000221e217221 */ /* 0x000fe20000010000 */
[----:B------:R-:W-:Y:S02]  /*2b00*/  FADD.FTZ R34, R31, R35 ;  /* 0x000000231f227221 */ /* 0x000fe40000010000 */
[----:B------:R-:W0:Y:S02]  /*2b10*/  LDS.128 R28, [R56+0x300] ;  /* 0x00030000381c7984 */ /* 0x000e240000000c00 */
[----:B0-----:R-:W-:Y:S01]  /*2b20*/  FADD.FTZ R57, R57, R28 ;  /* 0x0000001c39397221 */ /* 0x001fe20000010000 */
[----:B------:R-:W-:Y:S01]  /*2b30*/  FADD.FTZ R32, R32, R29 ;  /* 0x0000001d20207221 */ /* 0x000fe20000010000 */
[----:B------:R-:W-:Y:S01]  /*2b40*/  FADD.FTZ R33, R33, R30 ;  /* 0x0000001e21217221 */ /* 0x000fe20000010000 */
[----:B------:R-:W-:-:S02]  /*2b50*/  FADD.FTZ R34, R34, R31 ;  /* 0x0000001f22227221 */ /* 0x000fc40000010000 */
        /* <DEDUP_REMOVED lines=59> */
[----:B------:R-:W0:Y:S01]  /*2f10*/  LDS.128 R32, [R56+0x1680] ;  /* 0x0016800038207984 */ /* 0x000e220000000c00 */
[----:B------:R-:W-:-:S02]  /*2f20*/  FADD.FTZ R62, R62, R31 ;  /* 0x0000001f3e3e7221 */ /* 0x000fc40000010000 */
[----:B0-----:R-:W-:Y:S01]  /*2f30*/  FADD.FTZ R28, R57, R32 ;  /* 0x00000020391c7221 */ /* 0x001fe20000010000 */
[----:B------:R-:W-:Y:S01]  /*2f40*/  FADD.FTZ R29, R64, R33 ;  /* 0x00000021401d7221 */ /* 0x000fe20000010000 */
[----:B------:R-:W-:Y:S01]  /*2f50*/  FADD.FTZ R30, R63, R34 ;  /* 0x000000223f1e7221 */ /* 0x000fe20000010000 */
[----:B------:R-:W-:-:S07]  /*2f60*/  FADD.FTZ R31, R62, R35 ;  /* 0x000000233e1f7221 */ /* 0x000fce0000010000 */
.L_x_2121:
[----:B------:R-:W-:Y:S05]  /*2f70*/  BSYNC B0 ;  /* 0x0000000000007941 */ /* 0x000fea0003800000 */
.L_x_2120:
[----:B------:R-:W0:Y:S01]  /*2f80*/  LDC.64 R56, c[0x0][0x268] ;  /* 0x00009a00ff387b82 */ /* 0x000e220000000a00 */
[----:B------:R-:W-:Y:S01]  /*2f90*/  IMAD R33, R46, 0x18, R53 ;  /* 0x000000182e217824 */ /* 0x000fe200078e0235 */
[----:B------:R-:W-:Y:S06]  /*2fa0*/  BSSY B0, `(.L_x_2122) ;  /* 0x0000011000007945 */ /* 0x000fec0003800000 */
[----:B------:R-:W1:Y:S01]  /*2fb0*/  LDC R34, c[0x0][0xc] ;  /* 0x00000300ff227b82 */ /* 0x000e620000000800 */
[----:B0-----:R-:W-:Y:S01]  /*2fc0*/  IMAD.WIDE R56, R33, 0x4, R56 ;  /* 0x0000000421387825 */ /* 0x001fe200078e0238 */
[----:B------:R-:W-:Y:S06]  /*2fd0*/  @P6 BRA `(.L_x_2123) ;  /* 0x0000000000346947 */ /* 0x000fec0003800000 */
[----:B------:R-:W0:Y:S01]  /*2fe0*/  LDC.64 R32, c[0x0][0x288] ;  /* 0x0000a200ff207b82 */ /* 0x000e220000000a00 */
[----:B------:R-:W-:Y:S01]  /*2ff0*/  MOV R65, UR7 ;  /* 0x0000000700417c02 */ /* 0x000fe20008000f00 */
[----:B------:R2:W-:Y:S01]  /*3000*/  REDG.E.ADD.F32.FTZ.RN.STRONG.GPU desc[UR14][R56.64], R28 ;  /* 0x0000001c380079a6 */ /* 0x0005e2000c10f38e */
[----:B0-----:R-:W-:-:S04]  /*3010*/  LEA R62, P6, R32, R56, 0x2 ;  /* 0x00000038203e7211 */ /* 0x001fc800078c10ff */
[----:B------:R-:W-:Y:S02]  /*3020*/  LEA.HI.X R63, R32, R57, R33, 0x2, P6 ;  /* 0x00000039203f7211 */ /* 0x000fe400030f1421 */
[----:B------:R-:W-:-:S04]  /*3030*/  MOV R33, UR6 ;  /* 0x0000000600217c02 */ /* 0x000fc80008000f00 */
[----:B------:R-:W-:-:S04]  /*3040*/  LEA R32, P6, R33, R56, 0x2 ;  /* 0x0000003821207211 */ /* 0x000fc800078c10ff */
[----:B------:R-:W-:Y:S02]  /*3050*/  IADD3.X R33, R57, UR8, RZ, P6, !PT ;  /* 0x0000000839217c10 */ /* 0x000fe4000b7fe4ff */
[----:B------:R-:W-:-:S03]  /*3060*/  LEA R64, P6, R65, R56, 0x2 ;  /* 0x0000003841407211 */ /* 0x000fc600078c10ff */
[----:B------:R2:W-:Y:S01]  /*3070*/  REDG.E.ADD.F32.FTZ.RN.STRONG.GPU desc[UR14][R32.64], R29 ;  /* 0x0000001d200079a6 */ /* 0x0005e2000c10f38e */
[----:B------:R-:W-:-:S03]  /*3080*/  IADD3.X R65, R57, UR9, RZ, P6, !PT ;  /* 0x0000000939417c10 */ /* 0x000fc6000b7fe4ff */
[----:B------:R2:W-:Y:S04]  /*3090*/  REDG.E.ADD.F32.FTZ.RN.STRONG.GPU desc[UR14][R62.64], R30 ;  /* 0x0000001e3e0079a6 */ /* 0x0005e8000c10f38e */
[----:B------:R2:W-:Y:S02]  /*30a0*/  REDG.E.ADD.F32.FTZ.RN.STRONG.GPU desc[UR14][R64.64], R31 ;  /* 0x0000001f400079a6 */ /* 0x0005e4000c10f38e */
.L_x_2123:
[----:B------:R-:W-:Y:S05]  /*30b0*/  BSYNC B0 ;  /* 0x0000000000007941 */ /* 0x000fea0003800000 */
.L_x_2122:
[----:B-1----:R-:W-:-:S13]  /*30c0*/  ISETP.GE.U32.AND P6, PT, R34, 0x2, PT ;  /* 0x000000022200780c */ /* 0x002fda0003fc6070 */
[----:B------:R-:W-:Y:S05]  /*30d0*/  @!P6 BRA `(.L_x_2124) ;  /* 0x0000001000a8e947 */ /* 0x000fea0003800000 */
[----:B--2---:R-:W0:Y:S01]  /*30e0*/  LDC.64 R28, c[0x0][0x258] ;  /* 0x00009600ff1c7b82 */ /* 0x004e220000000a00 */
[----:B------:R-:W-:-:S04]  /*30f0*/  ULOP3.LUT UR10, UR4, 0x1, URZ, 0xc0, !UPT ;  /* 0x00000001040a7892 */ /* 0x000fc8000f8ec03f */
[----:B------:R-:W-:-:S03]  /*3100*/  UIMAD UR10, UR10, UR18, URZ ;  /* 0x000000120a0a72a4 */ /* 0x000fc6000f8e023f */
[----:B------:R-:W1:Y:S03]  /*3110*/  LDC.64 R32, c[0x0][0x260] ;  /* 0x00009800ff207b82 */ /* 0x000e660000000a00 */
[----:B------:R-:W-:Y:S01]  /*3120*/  IMAD R30, R34, UR10, RZ ;  /* 0x0000000a221e7c24 */ /* 0x000fe2000f8e02ff */
[----:B------:R-:W-:-:S04]  /*3130*/  IADD3 R31, R50, UR10, RZ ;  /* 0x0000000a321f7c10 */ /* 0x000fc8000fffe0ff */
[----:B------:R-:W-:Y:S01]  /*3140*/  SHF.L.U32 R35, R30, 0x1, RZ ;  /* 0x000000011e237819 */ /* 0x000fe200000006ff */
[----:B0-----:R-:W-:-:S04]  /*3150*/  IMAD.WIDE.U32 R28, R31, 0x4, R28 ;  /* 0x000000041f1c7825 */ /* 0x001fc800078e001c */
[----:B-1----:R-:W-:Y:S01]  /*3160*/  IMAD.WIDE R32, R35, 0x4, R32 ;  /* 0x0000000423207825 */ /* 0x002fe200078e0220 */
[----:B------:R-:W-:Y:S06]  /*3170*/  @P0 BRA `(.L_x_2125) ;  /* 0x0000000000740947 */ /* 0x000fec0003800000 */
[----:B------:R-:W0:Y:S01]  /*3180*/  S2R R49, SR_LANEID ;  /* 0x0000000000317919 */ /* 0x000e220000000000 */
[----:B------:R-:W1:Y:S01]  /*3190*/  S2UR UR10, SR_CTAID.Y ;  /* 0x00000000000a79c3 */ /* 0x000e620000002600 */
[----:B------:R-:W-:Y:S01]  /*31a0*/  VOTEU.ANY UR11, UPT, PT ;  /* 0x00000000000b7886 */ /* 0x000fe200038e0100 */
[----:B------:R-:W-:Y:S01]  /*31b0*/  ULOP3.LUT UP0, URZ, UR4, 0x2, URZ, 0xc0, !UPT ;  /* 0x00000002043f7892 */ /* 0x000fe2000f80c03f */
[----:B------:R-:W2:Y:S01]  /*31c0*/  S2R R31, SR_CTAID.X ;  /* 0x00000000001f7919 */ /* 0x000ea20000002500 */
[----:B------:R-:W-:Y:S02]  /*31d0*/  UPOPC UR12, UR11 ;  /* 0x0000000b000c72bf */ /* 0x000fe40008000000 */
[----:B------:R-:W-:Y:S01]  /*31e0*/  UFLO.U32 UR11, UR11 ;  /* 0x0000000b000b72bd */ /* 0x000fe200080e0000 */
[----:B-1----:R-:W-:Y:S01]  /*31f0*/  MOV R50, UR10 ;  /* 0x0000000a00327c02 */ /* 0x002fe20008000f00 */
[----:B------:R-:W-:Y:S02]  /*3200*/  UMOV UR10, 0x1 ;  /* 0x00000001000a7882 */ /* 0x000fe40000000000 */
[----:B------:R-:W-:-:S02]  /*3210*/  USEL UR10, UR10, 0xffffffff, !UP0 ;  /* 0xffffffff0a0a7887 */ /* 0x000fc4000c000000 */
[----:B0-----:R-:W-:Y:S02]  /*3220*/  ISETP.EQ.U32.AND P6, PT, R49, UR11, PT ;  /* 0x0000000b31007c0c */ /* 0x001fe4000bfc2070 */
[----:B------:R-:W-:Y:S01]  /*3230*/  UIMAD UR10, UR10, UR12, URZ ;  /* 0x0000000c0a0a72a4 */ /* 0x000fe2000f8e023f */
[----:B--2---:R-:W-:-:S05]  /*3240*/  IMAD R31, R31, UR18, R50 ;  /* 0x000000121f1f7c24 */ /* 0x004fca000f8e0232 */
[----:B------:R-:W-:Y:S01]  /*3250*/  MOV R57, UR10 ;  /* 0x0000000a00397c02 */ /* 0x000fe20008000f00 */
[----:B------:R-:W-:-:S05]  /*3260*/  IMAD.WIDE.U32 R30, R31, 0x8, R32 ;  /* 0x000000081f1e7825 */ /* 0x000fca00078e0020 */
[----:B------:R0:W-:Y:S01]  /*3270*/  STG.E.64 desc[UR14][R30.64], R36 ;  /* 0x000000241e007986 */ /* 0x0001e2000c101b0e */
[----:B------:R-:W-:Y:S06]  /*3280*/  @P6 MEMBAR.ALL.GPU ;  /* 0x0000000000006992 */ /* 0x000fec000000a000 */
[----:B------:R-:W-:-:S00]  /*3290*/  @P6 ERRBAR ;  /* 0x00000000000069ab */ /* 0x000fc00000000000 */
[----:B------:R-:W-:Y:S06]  /*32a0*/  @P6 CGAERRBAR ;  /* 0x00000000000065ab */ /* 0x000fec0000000000 */
[----:B------:R0:W-:Y:S01]  /*32b0*/  @P6 REDG.E.ADD.S32.STRONG.GPU desc[UR14][R28.64], R57 ;  /* 0x000000391c00698e */ /* 0x0001e2000c10e38e */
[----:B------:R-:W-:-:S04]  /*32c0*/  PLOP3.LUT P6, PT, PT, PT, UP0, 0x40, 0x0 ;  /* 0x000000000000781c */ /* 0x000fc80003fce808 */
[----:B------:R-:W-:-:S04]  /*32d0*/  SEL R35, R34, RZ, P6 ;  /* 0x000000ff22237207 */ /* 0x000fc80003000000 */
[----:B------:R-:W-:-:S13]  /*32e0*/  ISETP.NE.AND P6, PT, R35, -0x1, PT ;  /* 0xffffffff2300780c */ /* 0x000fda0003fc5270 */
[----:B0-----:R-:W-:Y:S05]  /*32f0*/  @!P6 BRA `(.L_x_2125) ;  /* 0x000000000014e947 */ /* 0x001fea0003800000 */
.L_x_2126:
[----:B------:R-:W2:Y:S04]  /*3300*/  LDG.E.STRONG.GPU R30, desc[UR14][R28.64] ;  /* 0x0000000e1c1e7981 */ /* 0x000ea8000c1ef900 */
[----:B--2---:R-:W-:Y:S01]  /*3310*/  CCTL.IVALL ;  /* 0x00000000ff00798f */ /* 0x004fe20002000000 */
[----:B------:R-:W-:Y:S05]  /*3320*/  YIELD ;  /* 0x0000000000007946 */ /* 0x000fea0003800000 */
[----:B------:R-:W-:-:S13]  /*3330*/  ISETP.NE.AND P6, PT, R30, R35, PT ;  /* 0x000000231e00720c */ /* 0x000fda0003fc5270 */
[----:B------:R-:W-:Y:S05]  /*3340*/  @P6 BRA `(.L_x_2126) ;  /* 0xfffffffc00ec6947 */ /* 0x000fea000383ffff */
.L_x_2125:
        /* <DEDUP_REMOVED lines=19> */
.L_x_2130:
[----:B------:R-:W-:-:S13]  /*3480*/  ISETP.EQ.OR P6, PT, R31, UR13, P0 ;  /* 0x0000000d1f007c0c */ /* 0x000fda00087c2670 */
[----:B------:R-:W-:-:S04]  /*3490*/  @!P6 IMAD R57, R31, UR18, R50 ;  /* 0x000000121f39ec24 */ /* 0x000fc8000f8e0232 */
[----:B------:R-:W-:-:S05]  /*34a0*/  @!P6 IMAD.WIDE.U32 R56, R57, 0x8, R32 ;  /* 0x000000083938e825 */ /* 0x000fca00078e0020 */
[----:B------:R-:W2:Y:S01]  /*34b0*/  @!P6 LDG.E.64 R28, desc[UR14][R56.64] ;  /* 0x0000000e381ce981 */ /* 0x000ea2000c1e1b00 */
[----:B------:R-:W-:Y:S01]  /*34c0*/  IADD3 R63, R31, 0x1, RZ ;  /* 0x000000011f3f7810 */ /* 0x000fe20007ffe0ff */
[----:B--2---:R-:W-:Y:S01]  /*34d0*/  @!P6 FADD.FTZ R36, R36, R28 ;  /* 0x0000001c2424e221 */ /* 0x004fe20000010000 */
[----:B------:R-:W-:Y:S02]  /*34e0*/  @!P6 FADD.FTZ R37, R37, R29 ;  /* 0x0000001d2525e221 */ /* 0x000fe40000010000 */
[----:B------:R-:W-:-:S13]  /*34f0*/  ISETP.EQ.OR P6, PT, R63, UR13, P0 ;  /* 0x0000000d3f007c0c */ /* 0x000fda00087c2670 */
[----:B------:R-:W-:-:S04]  /*3500*/  @!P6 IMAD R63, R63, UR18, R50 ;  /* 0x000000123f3fec24 */ /* 0x000fc8000f8e0232 */
[----:B------:R-:W-:-:S05]  /*3510*/  @!P6 IMAD.WIDE.U32 R62, R63, 0x8, R32 ;  /* 0x000000083f3ee825 */ /* 0x000fca00078e0020 */
[----:B------:R-:W2:Y:S02]  /*3520*/  @!P6 LDG.E.64 R28, desc[UR14][R62.64] ;  /* 0x0000000e3e1ce981 */ /* 0x000ea4000c1e1b00 */
[----:B--2---:R-:W-:Y:S01]  /*3530*/  @!P6 FADD.FTZ R37, R37, R29 ;  /* 0x0000001d2525e221 */ /* 0x004fe20000010000 */
[----:B------:R-:W-:Y:S01]  /*3540*/  IADD3 R29, R31, 0x2, RZ ;  /* 0x000000021f1d7810 */ /* 0x000fe20007ffe0ff */
[----:B------:R-:W-:-:S03]  /*3550*/  @!P6 FADD.FTZ R36, R36, R28 ;  /* 0x0000001c2424e221 */ /* 0x000fc60000010000 */
        /* <DEDUP_REMOVED lines=102> */
.L_x_2129:
[----:B------:R-:W-:-:S06]  /*3bc0*/  UISETP.GT.AND UP1, UPT, UR10, 0x4, UPT ;  /* 0x000000040a00788c */ /* 0x000fcc000bf24270 */
[----:B------:R-:W-:-:S13]  /*3bd0*/  PLOP3.LUT P6, PT, PT, PT, UP1, 0x40, 0x0 ;  /* 0x000000000000781c */ /* 0x000fda0003fce818 */
[----:B------:R-:W-:Y:S05]  /*3be0*/  @P6 BRA `(.L_x_2131) ;  /* 0x0000000000ec6947 */ /* 0x000fea0003800000 */
        /* <DEDUP_REMOVED lines=59> */
.L_x_2131:
[----:B------:R-:W-:-:S06]  /*3fa0*/  UISETP.NE.OR UP0, UPT, UR10, URZ, UP0 ;  /* 0x0000003f0a00728c */ /* 0x000fcc0008705670 */
[----:B------:R-:W-:-:S13]  /*3fb0*/  PLOP3.LUT P6, PT, PT, PT, UP0, 0x80, 0x0 ;  /* 0x000000000000781c */ /* 0x000fda0003fcf008 */
[----:B------:R-:W-:Y:S05]  /*3fc0*/  @!P6 BRA `(.L_x_2127) ;  /* 0x00000000007ce947 */ /* 0x000fea0003800000 */
.L_x_2128:
        /* <DEDUP_REMOVED lines=31> */
.L_x_2127:
[----:B------:R-:W-:-:S13]  /*41c0*/  LOP3.LUT P6, R34, R34, 0x3, RZ, 0xc0, !PT ;  /* 0x0000000322227812 */ /* 0x000fda00078cc0ff */
[----:B------:R-:W-:Y:S05]  /*41d0*/  @!P6 BRA `(.L_x_2124) ;  /* 0x000000000068e947 */ /* 0x000fea0003800000 */
[----:B------:R-:W-:Y:S01]  /*41e0*/  ISETP.EQ.OR P6, PT, R31, UR13, P0 ;  /* 0x0000000d1f007c0c */ /* 0x000fe200087c2670 */
[----:B------:R-:W-:-:S12]  /*41f0*/  BSSY B0, `(.L_x_2132) ;  /* 0x0000007000007945 */ /* 0x000fd80003800000 */
[----:B------:R-:W-:Y:S05]  /*4200*/  @P6 BRA `(.L_x_2133) ;  /* 0x0000000000146947 */ /* 0x000fea0003800000 */
[----:B------:R-:W-:-:S04]  /*4210*/  IMAD R29, R31, UR18, R50 ;  /* 0x000000121f1d7c24 */ /* 0x000fc8000f8e0232 */
[----:B------:R-:W-:-:S06]  /*4220*/  IMAD.WIDE.U32 R28, R29, 0x8, R32 ;  /* 0x000000081d1c7825 */ /* 0x000fcc00078e0020 */
[----:B------:R-:W2:Y:S02]  /*4230*/  LDG.E.64 R28, desc[UR14][R28.64] ;  /* 0x0000000e1c1c7981 */ /* 0x000ea4000c1e1b00 */
[----:B--2---:R-:W-:Y:S01]  /*4240*/  FADD.FTZ R36, R36, R28 ;  /* 0x0000001c24247221 */ /* 0x004fe20000010000 */
[----:B------:R-:W-:-:S07]  /*4250*/  FADD.FTZ R37, R37, R29 ;  /* 0x0000001d25257221 */ /* 0x000fce0000010000 */
.L_x_2133:
[----:B------:R-:W-:Y:S05]  /*4260*/  BSYNC B0 ;  /* 0x0000000000007941 */ /* 0x000fea0003800000 */
.L_x_2132:
[----:B------:R-:W-:-:S13]  /*4270*/  ISETP.NE.AND P6, PT, R34, 0x1, PT ;  /* 0x000000012200780c */ /* 0x000fda0003fc5270 */
[----:B------:R-:W-:Y:S05]  /*4280*/  @!P6 BRA `(.L_x_2124) ;  /* 0x00000000003ce947 */ /* 0x000fea0003800000 */
[----:B------:R-:W-:-:S04]  /*4290*/  IADD3 R29, R31, 0x1, RZ ;  /* 0x000000011f1d7810 */ /* 0x000fc80007ffe0ff */
[----:B------:R-:W-:-:S13]  /*42a0*/  ISETP.EQ.OR P6, PT, R29, UR13, P0 ;  /* 0x0000000d1d007c0c */ /* 0x000fda00087c2670 */
[----:B------:R-:W-:-:S04]  /*42b0*/  @!P6 IMAD R29, R29, UR18, R50 ;  /* 0x000000121d1dec24 */ /* 0x000fc8000f8e0232 */
[----:B------:R-:W-:-:S06]  /*42c0*/  @!P6 IMAD.WIDE.U32 R28, R29, 0x8, R32 ;  /* 0x000000081d1ce825 */ /* 0x000fcc00078e0020 */
[----:B------:R-:W2:Y:S01]  /*42d0*/  @!P6 LDG.E.64 R28, desc[UR14][R28.64] ;  /* 0x0000000e1c1ce981 */ /* 0x000ea2000c1e1b00 */
[----:B------:R-:W-:Y:S01]  /*42e0*/  IADD3 R31, R31, 0x2, RZ ;  /* 0x000000021f1f7810 */ /* 0x000fe20007ffe0ff */
[----:B--2---:R-:W-:Y:S01]  /*42f0*/  @!P6 FADD.FTZ R36, R36, R28 ;  /* 0x0000001c2424e221 */ /* 0x004fe20000010000 */
[----:B------:R-:W-:Y:S02]  /*4300*/  @!P6 FADD.FTZ R37, R37, R29 ;  /* 0x0000001d2525e221 */ /* 0x000fe40000010000 */
[----:B------:R-:W-:-:S04]  /*4310*/  ISETP.EQ.OR P6, PT, R31, UR13, P0 ;  /* 0x0000000d1f007c0c */ /* 0x000fc800087c2670 */
[----:B------:R-:W-:-:S13]  /*4320*/  ISETP.EQ.OR P6, PT, R34, 0x2, P6 ;  /* 0x000000022200780c */ /* 0x000fda00037c2670 */
[----:B------:R-:W-:-:S04]  /*4330*/  @!P6 IMAD R31, R31, UR18, R50 ;  /* 0x000000121f1fec24 */ /* 0x000fc8000f8e0232 */
[----:B------:R-:W-:-:S06]  /*4340*/  @!P6 IMAD.WIDE.U32 R32, R31, 0x8, R32 ;  /* 0x000000081f20e825 */ /* 0x000fcc00078e0020 */
[----:B------:R-:W2:Y:S02]  /*4350*/  @!P6 LDG.E.64 R32, desc[UR14][R32.64] ;  /* 0x0000000e2020e981 */ /* 0x000ea4000c1e1b00 */
[----:B--2---:R-:W-:Y:S01]  /*4360*/  @!P6 FADD.FTZ R36, R36, R32 ;  /* 0x000000202424e221 */ /* 0x004fe20000010000 */
[----:B------:R-:W-:-:S07]  /*4370*/  @!P6 FADD.FTZ R37, R37, R33 ;  /* 0x000000212525e221 */ /* 0x000fce0000010000 */
.L_x_2124:
[----:B------:R-:W0:Y:S01]  /*4380*/  S2UR UR11, SR_CgaCtaId ;  /* 0x00000000000b79c3 */ /* 0x000e220000008800 */
[----:B------:R-:W-:Y:S01]  /*4390*/  UMOV UR10, 0x400 ;  /* 0x00000400000a7882 */ /* 0x000fe20000000000 */
[----:B--2---:R-:W-:Y:S01]  /*43a0*/  IMAD.WIDE.U32 R30, R53, -0x55555555, RZ ;  /* 0xaaaaaaab351e7825 */ /* 0x004fe200078e00ff */
[----:B------:R-:W-:Y:S01]  /*43b0*/  ISETP.NE.AND P6, PT, RZ, UR17, PT ;  /* 0x00000011ff007c0c */ /* 0x000fe2000bfc5270 */
[----:B------:R-:W-:-:S03]  /*43c0*/  ULDC.64 UR20, c[0x0][0x290] ;  /* 0x0000a40000147ab9 */ /* 0x000fc60000000a00 */
[----:B------:R-:W-:Y:S01]  /*43d0*/  SHF.R.U32.HI R30, RZ, 0x4, R31 ;  /* 0x00000004ff1e7819 */ /* 0x000fe2000001161f */
[----:B------:R-:W1:Y:S01]  /*43e0*/  LDC R33, c[0x0][0x2ac] ;  /* 0x0000ab00ff217b82 */ /* 0x000e620000000800 */
[----:B0-----:R-:W-:-:S03]  /*43f0*/  ULEA UR10, UR11, UR10, 0x18 ;  /* 0x0000000a0b0a7291 */ /* 0x001fc6000f8ec03f */
[----:B-1----:R-:W-:-:S06]  /*4400*/  IMAD R30, R33, UR13, R30 ;  /* 0x0000000d211e7c24 */ /* 0x002fcc000f8e021e */
[----:B------:R-:W-:Y:S01]  /*4410*/  @!P0 STS.64 [UR10+0x78], R36 ;  /* 0x00007824ff008988 */ /* 0x000fe20008000a0a */
[----:B------:R-:W-:Y:S01]  /*4420*/  BAR.SYNC.DEFER_BLOCKING 0x0 ;  /* 0x0000000000007b1d */ /* 0x000fe20000010000 */
[----:B------:R-:W-:-:S04]  /*4430*/  IADD3 R32, R30, 0x60, RZ ;  /* 0x000000601e207810 */ /* 0x000fc80007ffe0ff */
[----:B------:R-:W-:Y:S01]  /*4440*/  SHF.R.S32.HI R33, RZ, 0x1f, R32 ;  /* 0x0000001fff217819 */ /* 0x000fe20000011420 */
        /* <DEDUP_REMOVED lines=23> */
.L_x_2134:
[----:B------:R-:W-:Y:S01]  /*45c0*/  ISETP.NE.AND P0, PT, R55, RZ, PT ;  /* 0x000000ff3700720c */ /* 0x000fe20003f05270 */
[----:B------:R-:W-:-:S12]  /*45d0*/  BSSY B0, `(.L_x_2135) ;  /* 0x0000014000007945 */ /* 0x000fd80003800000 */
        /* <DEDUP_REMOVED lines=10> */
[----:B------:R-:W-:Y:S01]  /*4680*/  FFMA.FTZ R11, R25, R11, -R44 ;  /* 0x0000000b190b7223 */ /* 0x000fe2000001082c */
[----:B------:R-:W-:Y:S01]  /*4690*/  FMUL.FTZ R10, R10, UR19 ;  /* 0x000000130a0a7c20 */ /* 0x000fe20008410000 */
[----:B------:R-:W-:Y:S01]  /*46a0*/  IMAD R29, R52, UR11, R29 ;  /* 0x0000000b341d7c24 */ /* 0x000fe2000f8e021d */
[----:B------:R-:W-:Y:S01]  /*46b0*/  ULDC.64 UR10, c[0x0][0x210] ;  /* 0x00008400000a7ab9 */ /* 0x000fe20000000a00 */
[----:B------:R-:W-:Y:S01]  /*46c0*/  FMUL.FTZ R11, R11, UR19 ;  /* 0x000000130b0b7c20 */ /* 0x000fe20008410000 */
[----:B------:R-:W-:Y:S02]  /*46d0*/  LEA R28, P0, R30, UR10, 0x2 ;  /* 0x0000000a1e1c7c11 */ /* 0x000fe4000f8010ff */
[----:B------:R-:W-:-:S04]  /*46e0*/  IADD3 R29, R31, R29, RZ ;  /* 0x0000001d1f1d7210 */ /* 0x000fc80007ffe0ff */
[----:B------:R-:W-:-:S05]  /*46f0*/  LEA.HI.X R29, R30, UR11, R29, 0x2, P0 ;  /* 0x0000000b1e1d7c11 */ /* 0x000fca00080f141d */
[----:B------:R0:W-:Y:S02]  /*4700*/  STG.E.64 desc[UR14][R28.64], R10 ;  /* 0x0000000a1c007986 */ /* 0x0001e4000c101b0e */
.L_x_2136:
[----:B------:R-:W-:Y:S05]  /*4710*/  BSYNC B0 ;  /* 0x0000000000007941 */ /* 0x000fea0003800000 */
.L_x_2135:
[----:B------:R-:W-:-:S13]  /*4720*/  ISETP.NE.AND P6, PT, RZ, UR17, PT ;  /* 0x00000011ff007c0c */ /* 0x000fda000bfc5270 */
        /* <DEDUP_REMOVED lines=19> */
.L_x_2137:
[----:B------:R-:W-:Y:S04]  /*4860*/  BSSY B0, `(.L_x_2138) ;  /* 0x0000015000007945 */ /* 0x000fe80003800000 */
[----:B------:R-:W-:Y:S05]  /*4870*/  @!P5 BRA `(.L_x_2139) ;  /* 0x00000000004cd947 */ /* 0x000fea0003800000 */
[----:B0-----:R-:W-:Y:S01]  /*4880*/  IADD3 R29, R52, 0x10, RZ ;  /* 0x00000010341d7810 */ /* 0x001fe20007ffe0ff */
[----:B------:R-:W-:Y:S01]  /*4890*/  ULDC.64 UR10, c[0x0][0x288] ;  /* 0x0000a200000a7ab9 */ /* 0x000fe20000000a00 */
[----:B------:R-:W-:Y:S01]  /*48a0*/  MOV R10, R58 ;  /* 0x0000003a000a7202 */ /* 0x000fe20000000f00 */
[-C--:B------:R-:W-:Y:S01]  /*48b0*/  FFMA.FTZ R45, R45, R34.reuse, R35 ;  /* 0x000000222d2d7223 */ /* 0x080fe20000010023 */
[----:B------:R-:W-:Y:S01]  /*48c0*/  SHF.R.S32.HI R28, RZ, 0x1f, R29 ;  /* 0x0000001fff1c7819 */ /* 0x000fe2000001141d */
[----:B------:R-:W-:Y:S01]  /*48d0*/  FFMA.FTZ R42, R42, R34, R35 ;  /* 0x000000222a2a7223 */ /* 0x000fe20000010023 */
[----:B------:R-:W-:Y:S01]  /*48e0*/  MOV R11, R61 ;  /* 0x0000003d000b7202 */ /* 0x000fe20000000f00 */
[----:B------:R-:W-:Y:S02]  /*48f0*/  FFMA.FTZ R45, R24, R12, -R45 ;  /* 0x0000000c182d7223 */ /* 0x000fe4000001082d */
[----:B------:R-:W-:Y:S02]  /*4900*/  IMAD R28, R28, UR10, RZ ;  /* 0x0000000a1c1c7c24 */ /* 0x000fe4000f8e02ff */
[----:B------:R-:W-:-:S04]  /*4910*/  IMAD.WIDE.U32 R10, R29, UR10, R10 ;  /* 0x0000000a1d0a7c25 */ /* 0x000fc8000f8e000a */
[----:B------:R-:W-:Y:S01]  /*4920*/  IMAD R29, R29, UR11, R28 ;  /* 0x0000000b1d1d7c24 */ /* 0x000fe2000f8e021c */
[----:B------:R-:W-:Y:S02]  /*4930*/  ULDC.64 UR10, c[0x0][0x210] ;  /* 0x00008400000a7ab9 */ /* 0x000fe40000000a00 */
[----:B------:R-:W-:Y:S02]  /*4940*/  LEA R28, P0, R10, UR10, 0x2 ;  /* 0x0000000a0a1c7c11 */ /* 0x000fe4000f8010ff */
[----:B------:R-:W-:Y:S01]  /*4950*/  IADD3 R29, R11, R29, RZ ;  /* 0x0000001d0b1d7210 */ /* 0x000fe20007ffe0ff */
[----:B------:R-:W-:-:S03]  /*4960*/  FFMA.FTZ R11, R25, R13, -R42 ;  /* 0x0000000d190b7223 */ /* 0x000fc6000001082a */
[----:B------:R-:W-:Y:S01]  /*4970*/  LEA.HI.X R29, R10, UR11, R29, 0x2, P0 ;  /* 0x0000000b0a1d7c11 */ /* 0x000fe200080f141d */
[----:B------:R-:W-:Y:S01]  /*4980*/  FMUL.FTZ R10, R45, UR19 ;  /* 0x000000132d0a7c20 */ /* 0x000fe20008410000 */
[----:B------:R-:W-:-:S05]  /*4990*/  FMUL.FTZ R11, R11, UR19 ;  /* 0x000000130b0b7c20 */ /* 0x000fca0008410000 */
[----:B------:R1:W-:Y:S02]  /*49a0*/  STG.E.64 desc[UR14][R28.64], R10 ;  /* 0x0000000a1c007986 */ /* 0x0003e4000c101b0e */
.L_x_2139:
[----:B------:R-:W-:Y:S05]  /*49b0*/  BSYNC B0 ;  /* 0x0000000000007941 */ /* 0x000fea0003800000 */
.L_x_2138:
        /* <DEDUP_REMOVED lines=19> */
.L_x_2140:
[----:B------:R-:W-:Y:S04]  /*4af0*/  BSSY B0, `(.L_x_2141) ;  /* 0x0000015000007945 */ /* 0x000fe80003800000 */
[----:B------:R-:W-:Y:S05]  /*4b00*/  @!P4 BRA `(.L_x_2142) ;  /* 0x00000000004cc947 */ /* 0x000fea0003800000 */
[----:B01----:R-:W-:Y:S01]  /*4b10*/  IADD3 R11, R52, 0x20, RZ ;  /* 0x00000020340b7810 */ /* 0x003fe20007ffe0ff */
        /* <DEDUP_REMOVED lines=18> */
.L_x_2142:
[----:B------:R-:W-:Y:S05]  /*4c40*/  BSYNC B0 ;  /* 0x0000000000007941 */ /* 0x000fea0003800000 */
.L_x_2141:
        /* <DEDUP_REMOVED lines=19> */
.L_x_2143:
[----:B------:R-:W-:Y:S04]  /*4d80*/  BSSY B0, `(.L_x_2144) ;  /* 0x0000015000007945 */ /* 0x000fe80003800000 */
[----:B------:R-:W-:Y:S05]  /*4d90*/  @!P3 BRA `(.L_x_2145) ;  /* 0x00000000004cb947 */ /* 0x000fea0003800000 */
[----:B------:R-:W-:Y:S01]  /*4da0*/  IADD3 R15, R52, 0x30, RZ ;  /* 0x00000030340f7810 */ /* 0x000fe20007ffe0ff */
[----:B------:R-:W-:Y:S01]  /*4db0*/  ULDC.64 UR10, c[0x0][0x288] ;  /* 0x0000a200000a7ab9 */ /* 0x000fe20000000a00 */
[----:B012---:R-:W-:Y:S01]  /*4dc0*/  MOV R10, R58 ;  /* 0x0000003a000a7202 */ /* 0x007fe20000000f00 */
        /* <DEDUP_REMOVED lines=16> */
.L_x_2145:
[----:B------:R-:W-:Y:S05]  /*4ed0*/  BSYNC B0 ;  /* 0x0000000000007941 */ /* 0x000fea0003800000 */
.L_x_2144:
        /* <DEDUP_REMOVED lines=19> */
.L_x_2146:
[----:B------:R-:W-:Y:S04]  /*5010*/  BSSY B0, `(.L_x_2147) ;  /* 0x0000015000007945 */ /* 0x000fe80003800000 */
[----:B------:R-:W-:Y:S05]  /*5020*/  @!P2 BRA `(.L_x_2148) ;  /* 0x00000000004ca947 */ /* 0x000fea0003800000 */
[----:B------:R-:W-:Y:S01]  /*5030*/  IADD3 R15, R52, 0x40, RZ ;  /* 0x00000040340f7810 */ /* 0x000fe20007ffe0ff */
[----:B------:R-:W-:Y:S01]  /*5040*/  ULDC.64 UR10, c[0x0][0x288] ;  /* 0x0000a200000a7ab9 */ /* 0x000fe20000000a00 */
[----:B0123--:R-:W-:Y:S01]  /*5050*/  MOV R10, R58 ;  /* 0x0000003a000a7202 */ /* 0x00ffe20000000f00 */
[-C--:B------:R-:W-:Y:S01]  /*5060*/  FFMA.FTZ R39, R39, R34.reuse, R35 ;  /* 0x0000002227277223 */ /* 0x080fe20000010023 */
[----:B------:R-:W-:Y:S01]  /*5070*/  SHF.R.S32.HI R14, RZ, 0x1f, R15 ;  /* 0x0000001fff0e7819 */ /* 0x000fe2000001140f */
[----:B------:R-:W-:Y:S01]  /*5080*/  FFMA.FTZ R6, R6, R34, R35 ;  /* 0x0000002206067223 */ /* 0x000fe20000010023 */
[----:B------:R-:W-:Y:S01]  /*5090*/  MOV R11, R61 ;  /* 0x0000003d000b7202 */ /* 0x000fe20000000f00 */
[----:B------:R-:W-:Y:S02]  /*50a0*/  FFMA.FTZ R39, R24, R18, -R39 ;  /* 0x0000001218277223 */ /* 0x000fe40000010827 */
[----:B------:R-:W-:Y:S02]  /*50b0*/  IMAD R14, R14, UR10, RZ ;  /* 0x0000000a0e0e7c24 */ /* 0x000fe4000f8e02ff */
[----:B------:R-:W-:Y:S01]  /*50c0*/  FFMA.FTZ R6, R25, R19, -R6 ;  /* 0x0000001319067223 */ /* 0x000fe20000010806 */
[----:B------:R-:W-:-:S04]  /*50d0*/  IMAD.WIDE.U32 R12, R15, UR10, R10 ;  /* 0x0000000a0f0c7c25 */ /* 0x000fc8000f8e000a */
[----:B------:R-:W-:Y:S01]  /*50e0*/  IMAD R11, R15, UR11, R14 ;  /* 0x0000000b0f0b7c24 */ /* 0x000fe2000f8e020e */
[----:B------:R-:W-:Y:S02]  /*50f0*/  ULDC.64 UR10, c[0x0][0x210] ;  /* 0x00008400000a7ab9 */ /* 0x000fe40000000a00 */
[----:B------:R-:W-:Y:S02]  /*5100*/  LEA R10, P0, R12, UR10, 0x2 ;  /* 0x0000000a0c0a7c11 */ /* 0x000fe4000f8010ff */
[----:B------:R-:W-:Y:S01]  /*5110*/  IADD3 R11, R13, R11, RZ ;  /* 0x0000000b0d0b7210 */ /* 0x000fe20007ffe0ff */
[----:B------:R-:W-:-:S03]  /*5120*/  FMUL.FTZ R13, R6, UR19 ;  /* 0x00000013060d7c20 */ /* 0x000fc60008410000 */
[----:B------:R-:W-:Y:S01]  /*5130*/  LEA.HI.X R11, R12, UR11, R11, 0x2, P0 ;  /* 0x0000000b0c0b7c11 */ /* 0x000fe200080f140b */
[----:B------:R-:W-:-:S05]  /*5140*/  FMUL.FTZ R12, R39, UR19 ;  /* 0x00000013270c7c20 */ /* 0x000fca0008410000 */
[----:B------:R4:W-:Y:S02]  /*5150*/  STG.E.64 desc[UR14][R10.64], R12 ;  /* 0x0000000c0a007986 */ /* 0x0009e4000c101b0e */
.L_x_2148:
[----:B------:R-:W-:Y:S05]  /*5160*/  BSYNC B0 ;  /* 0x0000000000007941 */ /* 0x000fea0003800000 */
.L_x_2147:
        /* <DEDUP_REMOVED lines=19> */
.L_x_2149:
[----:B------:R-:W-:Y:S04]  /*52a0*/  BSSY B0, `(.L_x_2150) ;  /* 0x0000015000007945 */ /* 0x000fe80003800000 */
[----:B------:R-:W-:Y:S05]  /*52b0*/  @!P1 BRA `(.L_x_2151) ;  /* 0x00000000004c9947 */ /* 0x000fea0003800000 */
[----:B------:R-:W-:Y:S01]  /*52c0*/  IADD3 R15, R52, 0x50, RZ ;  /* 0x00000050340f7810 */ /* 0x000fe20007ffe0ff */
[----:B------:R-:W-:Y:S01]  /*52d0*/  ULDC.64 UR10, c[0x0][0x288] ;  /* 0x0000a200000a7ab9 */ /* 0x000fe20000000a00 */
[----:B01234-:R-:W-:Y:S01]  /*52e0*/  MOV R10, R58 ;  /* 0x0000003a000a7202 */ /* 0x01ffe20000000f00 */
        /* <DEDUP_REMOVED lines=16> */
.L_x_2151:
[----:B------:R-:W-:Y:S05]  /*53f0*/  BSYNC B0 ;  /* 0x0000000000007941 */ /* 0x000fea0003800000 */
.L_x_2150:
[----:B------:R-:W-:Y:S05]  /*5400*/  @!P6 BRA `(.L_x_2152) ;  /* 0x000000000048e947 */ /* 0x000fea0003800000 */
[----:B------:R-:W-:Y:S01]  /*5410*/  FFMA.FTZ R0, R5, R24, R26 ;  /* 0x0000001805007223 */ /* 0x000fe2000001001a */
[----:B------:R-:W-:-:S03]  /*5420*/  FFMA.FTZ R3, R2, R25, R27 ;  /* 0x0000001902037223 */ /* 0x000fc6000001001b */
[----:B------:R-:W-:Y:S01]  /*5430*/  FMUL.FTZ R6, R0, -1.4426950216293334961 ;  /* 0xbfb8aa3b00067820 */ /* 0x000fe20000410000 */
[----:B0-234-:R-:W-:-:S05]  /*5440*/  FMUL.FTZ R12, R3, -1.4426950216293334961 ;  /* 0xbfb8aa3b030c7820 */ /* 0x01dfca0000410000 */
[----:B------:R-:W1:Y:S08]  /*5450*/  MUFU.EX2 R6, R6 ;  /* 0x0000000600067308 */ /* 0x000e700000000800 */
[----:B------:R-:W0:Y:S01]  /*5460*/  MUFU.EX2 R12, R12 ;  /* 0x0000000c000c7308 */ /* 0x000e220000000800 */
[----:B-1----:R-:W-:-:S07]  /*5470*/  FADD.FTZ R10, R6, 1 ;  /* 0x3f800000060a7421 */ /* 0x002fce0000010000 */
[----:B------:R-:W1:Y:S01]  /*5480*/  MUFU.RCP R11, R10 ;  /* 0x0000000a000b7308 */ /* 0x000e620000001000 */
[----:B0-----:R-:W-:-:S07]  /*5490*/  FADD.FTZ R13, R12, 1 ;  /* 0x3f8000000c0d7421 */ /* 0x001fce0000010000 */
[----:B------:R-:W0:Y:S01]  /*54a0*/  MUFU.RCP R14, R13 ;  /* 0x0000000d000e7308 */ /* 0x000e220000001000 */
[----:B-1----:R-:W-:Y:S01]  /*54b0*/  FADD.FTZ R15, -R11, 1 ;  /* 0x3f8000000b0f7421 */ /* 0x002fe20000010100 */
[----:B------:R-:W-:-:S03]  /*54c0*/  FMUL.FTZ R8, R8, R11 ;  /* 0x0000000b08087220 */ /* 0x000fc60000410000 */
[----:B------:R-:W-:Y:S01]  /*54d0*/  FFMA.FTZ R15, R0, R15, 1 ;  /* 0x3f800000000f7423 */ /* 0x000fe2000001000f */
[----:B0-----:R-:W-:Y:S01]  /*54e0*/  FADD.FTZ R16, -R14, 1 ;  /* 0x3f8000000e107421 */ /* 0x001fe20000010100 */
[----:B------:R-:W-:Y:S02]  /*54f0*/  FMUL.FTZ R9, R9, R14 ;  /* 0x0000000e09097220 */ /* 0x000fe40000410000 */
[----:B------:R-:W-:Y:S01]  /*5500*/  FMUL.FTZ R8, R8, R15 ;  /* 0x0000000f08087220 */ /* 0x000fe20000410000 */
[----:B------:R-:W-:-:S04]  /*5510*/  FFMA.FTZ R16, R3, R16, 1 ;  /* 0x3f80000003107423 */ /* 0x000fc80000010010 */
[----:B------:R-:W-:-:S07]  /*5520*/  FMUL.FTZ R9, R9, R16 ;  /* 0x0000001009097220 */ /* 0x000fce0000410000 */
.L_x_2152:
[----:B------:R-:W-:Y:S01]  /*5530*/  ISETP.GE.U32.AND P0, PT, R32, UR20, PT ;  /* 0x0000001420007c0c */ /* 0x000fe2000bf06070 */
[----:B------:R-:W-:Y:S01]  /*5540*/  BSSY B0, `(.L_x_2153) ;  /* 0x0000018000007945 */ /* 0x000fe20003800000 */
[----:B------:R-:W-:Y:S02]  /*5550*/  SHF.R.S32.HI R14, RZ, 0x1f, R51 ;  /* 0x0000001fff0e7819 */ /* 0x000fe40000011433 */
[----:B------:R-:W-:-:S04]  /*5560*/  ISETP.GE.AND.EX P0, PT, R33, UR21, PT, P0 ;  /* 0x0000001521007c0c */ /* 0x000fc8000bf06300 */
[----:B------:R-:W-:-:S13]  /*5570*/  ISETP.LT.U32.AND P0, PT, R53, 0x180, !P0 ;  /* 0x000001803500780c */ /* 0x000fda0004701070 */
        /* <DEDUP_REMOVED lines=14> */
[----:B------:R-:W-:-:S04]  /*5660*/  IADD3 R3, R13, R3, RZ ;  /* 0x000000030d037210 */ /* 0x000fc80007ffe0ff */
[----:B------:R-:W-:Y:S01]  /*5670*/  LEA.HI.X R11, R12, UR11, R3, 0x2, P0 ;  /* 0x0000000b0c0b7c11 */ /* 0x000fe200080f1403 */
[----:B------:R-:W-:Y:S01]  /*5680*/  FFMA.FTZ R3, R25, R9, -R2 ;  /* 0x0000000919037223 */ /* 0x000fe20000010802 */
[----:B------:R-:W-:-:S03]  /*5690*/  FMUL.FTZ R2, R5, UR19 ;  /* 0x0000001305027c20 */ /* 0x000fc60008410000 */
[----:B------:R-:W-:-:S05]  /*56a0*/  FMUL.FTZ R3, R3, UR19 ;  /* 0x0000001303037c20 */ /* 0x000fca0008410000 */
[----:B------:R0:W-:Y:S02]  /*56b0*/  STG.E.64 desc[UR14][R10.64], R2 ;  /* 0x000000020a007986 */ /* 0x0001e4000c101b0e */
.L_x_2154:
[----:B------:R-:W-:Y:S05]  /*56c0*/  BSYNC B0 ;  /* 0x0000000000007941 */ /* 0x000fea0003800000 */
.L_x_2153:
[----:B------:R-:W-:-:S04]  /*56d0*/  ISETP.GE.U32.AND P0, PT, R51, UR20, PT ;  /* 0x0000001433007c0c */ /* 0x000fc8000bf06070 */
[----:B------:R-:W-:-:S04]  /*56e0*/  ISETP.GE.AND.EX P0, PT, R14, UR21, PT, P0 ;  /* 0x000000150e007c0c */ /* 0x000fc8000bf06300 */
[----:B------:R-:W-:Y:S01]  /*56f0*/  ISETP.GT.U32.OR P0, PT, R53, 0x17f, P0 ;  /* 0x0000017f3500780c */ /* 0x000fe20000704470 */
[----:B------:R-:W-:-:S12]  /*5700*/  @!P6 BRA `(.L_x_2155) ;  /* 0x000000000048e947 */ /* 0x000fd80003800000 */
[----:B------:R-:W-:Y:S01]  /*5710*/  FFMA.FTZ R27, R4, R25, R27 ;  /* 0x00000019041b7223 */ /* 0x000fe2000001001b */
[----:B------:R-:W-:-:S03]  /*5720*/  FFMA.FTZ R26, R7, R24, R26 ;  /* 0x00000018071a7223 */ /* 0x000fc6000001001a */
[----:B------:R-:W-:Y:S01]  /*5730*/  FMUL.FTZ R5, R27, -1.4426950216293334961 ;  /* 0xbfb8aa3b1b057820 */ /* 0x000fe20000410000 */
[----:B------:R-:W-:-:S05]  /*5740*/  FMUL.FTZ R0, R26, -1.4426950216293334961 ;  /* 0xbfb8aa3b1a007820 */ /* 0x000fca0000410000 */
[----:B------:R-:W5:Y:S08]  /*5750*/  MUFU.EX2 R5, R5 ;  /* 0x0000000500057308 */ /* 0x000f700000000800 */
[----:B------:R-:W0:Y:S01]  /*5760*/  MUFU.EX2 R0, R0 ;  /* 0x0000000000007308 */ /* 0x000e220000000800 */
[----:B-----5:R-:W-:-:S07]  /*5770*/  FADD.FTZ R6, R5, 1 ;  /* 0x3f80000005067421 */ /* 0x020fce0000010000 */
[----:B------:R-:W5:Y:S01]  /*5780*/  MUFU.RCP R6, R6 ;  /* 0x0000000600067308 */ /* 0x000f620000001000 */
[----:B0-----:R-:W-:-:S07]  /*5790*/  FADD.FTZ R2, R0, 1 ;  /* 0x3f80000000027421 */ /* 0x001fce0000010000 */
[----:B------:R-:W0:Y:S01]  /*57a0*/  MUFU.RCP R3, R2 ;  /* 0x0000000200037308 */ /* 0x000e220000001000 */
[----:B-----5:R-:W-:Y:S01]  /*57b0*/  FADD.FTZ R8, -R6, 1 ;  /* 0x3f80000006087421 */ /* 0x020fe20000010100 */
[----:B------:R-:W-:-:S03]  /*57c0*/  FMUL.FTZ R23, R23, R6 ;  /* 0x0000000617177220 */ /* 0x000fc60000410000 */
[----:B------:R-:W-:Y:S01]  /*57d0*/  FFMA.FTZ R8, R27, R8, 1 ;  /* 0x3f8000001b087423 */ /* 0x000fe20000010008 */
[----:B0-----:R-:W-:Y:S01]  /*57e0*/  FADD.FTZ R9, -R3, 1 ;  /* 0x3f80000003097421 */ /* 0x001fe20000010100 */
[----:B------:R-:W-:Y:S02]  /*57f0*/  FMUL.FTZ R22, R22, R3 ;  /* 0x0000000316167220 */ /* 0x000fe40000410000 */
[----:B------:R-:W-:Y:S01]  /*5800*/  FMUL.FTZ R23, R23, R8 ;  /* 0x0000000817177220 */ /* 0x000fe20000410000 */
[----:B------:R-:W-:-:S04]  /*5810*/  FFMA.FTZ R9, R26, R9, 1 ;  /* 0x3f8000001a097423 */ /* 0x000fc80000010009 */
[----:B------:R-:W-:-:S07]  /*5820*/  FMUL.FTZ R22, R22, R9 ;  /* 0x0000000916167220 */ /* 0x000fce0000410000 */
.L_x_2155:
        /* <DEDUP_REMOVED lines=10> */
[----:B0-----:R-:W-:Y:S01]  /*58d0*/  IMAD R3, R51, UR11, R0 ;  /* 0x0000000b33037c24 */ /* 0x001fe2000f8e0200 */
[----:B------:R-:W-:Y:S01]  /*58e0*/  ULDC.64 UR10, c[0x0][0x210] ;  /* 0x00008400000a7ab9 */ /* 0x000fe20000000a00 */
[----:B------:R-:W-:Y:S01]  /*58f0*/  FMUL.FTZ R6, R7, UR19 ;  /* 0x0000001307067c20 */ /* 0x000fe20008410000 */
[----:B------:R-:W-:Y:S01]  /*5900*/  LEA R2, P0, R58, UR10, 0x2 ;  /* 0x0000000a3a027c11 */ /* 0x000fe2000f8010ff */
[----:B------:R-:W-:Y:S01]  /*5910*/  FMUL.FTZ R7, R4, UR19 ;  /* 0x0000001304077c20 */ /* 0x000fe20008410000 */
[----:B------:R-:W-:-:S04]  /*5920*/  IADD3 R3, R59, R3, RZ ;  /* 0x000000033b037210 */ /* 0x000fc80007ffe0ff */
[----:B------:R-:W-:-:S05]  /*5930*/  LEA.HI.X R3, R58, UR11, R3, 0x2, P0 ;  /* 0x0000000b3a037c11 */ /* 0x000fca00080f1403 */
[----:B------:R0:W-:Y:S02]  /*5940*/  STG.E.64 desc[UR14][R2.64], R6 ;  /* 0x0000000602007986 */ /* 0x0001e4000c101b0e */
.L_x_2157:
[----:B------:R-:W-:Y:S05]  /*5950*/  BSYNC B0 ;  /* 0x0000000000007941 */ /* 0x000fea0003800000 */
.L_x_2156:
[----:B------:R-:W-:Y:S02]  /*5960*/  UIADD3 UR16, UR18, UR16, URZ ;  /* 0x0000001012107290 */ /* 0x000fe4000fffe03f */
[----:B------:R-:W-:Y:S02]  /*5970*/  UIADD3 UR4, UR4, 0x1, URZ ;  /* 0x0000000104047890 */ /* 0x000fe4000fffe03f */
[----:B------:R-:W-:-:S06]  /*5980*/  UISETP.GE.AND UP0, UPT, UR16, UR5, UPT ;  /* 0x000000051000728c */ /* 0x000fcc000bf06270 */
[----:B------:R-:W-:-:S13]  /*5990*/  PLOP3.LUT P0, PT, PT, PT, UP0, 0x80, 0x0 ;  /* 0x000000000000781c */ /* 0x000fda0003f0f008 */
[----:B------:R-:W-:Y:S05]  /*59a0*/  @!P0 BRA `(.L_x_2158) ;  /* 0xffffffa800ac8947 */ /* 0x000fea000383ffff */
.L_x_2107:
        /* <DEDUP_REMOVED lines=23> */
.L_x_2160:
[----:B------:R-:W-:Y:S05]  /*5b20*/  BSYNC B0 ;  /* 0x0000000000007941 */ /* 0x000fea0003800000 */
.L_x_2159:
[----:B------:R-:W-:Y:S05]  /*5b30*/  @P0 EXIT ;  /* 0x000000000000094d */ /* 0x000fea0003800000 */
[----:B------:R-:W-:Y:S05]  /*5b40*/  @P2 BRA `(.L_x_2161) ;  /* 0x0000000000202947 */ /* 0x000fea0003800000 */
[----:B------:R-:W-:-:S05]  /*5b50*/  IMAD R0, R4, R7, RZ ;  /* 0x0000000704007224 */ /* 0x000fca00078e02ff */
[----:B------:R-:W-:-:S13]  /*5b60*/  ISETP.NE.AND P0, PT, R0, -0x1, PT ;  /* 0xffffffff0000780c */ /* 0x000fda0003f05270 */
[----:B------:R-:W-:Y:S05]  /*5b70*/  @!P0 BRA `(.L_x_2161) ;  /* 0x0000000000148947 */ /* 0x000fea0003800000 */
.L_x_2162:
[----:B0-----:R-:W5:Y:S04]  /*5b80*/  LDG.E.STRONG.GPU R5, desc[UR14][R2.64] ;  /* 0x0000000e02057981 */ /* 0x001f68000c1ef900 */
[----:B-----5:R-:W-:Y:S01]  /*5b90*/  CCTL.IVALL ;  /* 0x00000000ff00798f */ /* 0x020fe20002000000 */
[----:B------:R-:W-:Y:S05]  /*5ba0*/  YIELD ;  /* 0x0000000000007946 */ /* 0x000fea0003800000 */
[----:B------:R-:W-:-:S13]  /*5bb0*/  ISETP.NE.AND P0, PT, R5, R0, PT ;  /* 0x000000000500720c */ /* 0x000fda0003f05270 */
[----:B------:R-:W-:Y:S05]  /*5bc0*/  @P0 BRA `(.L_x_2162) ;  /* 0xfffffffc00ec0947 */ /* 0x000fea000383ffff */
.L_x_2161:
        /* <DEDUP_REMOVED lines=24> */
.L_x_2163:
[----:B------:R-:W-:-:S04]  /*5d50*/  LEA R6, P0, R53, UR4, 0x2 ;  /* 0x0000000435067c11 */ /* 0x000fc8000f8010ff */
[----:B------:R-:W-:Y:S02]  /*5d60*/  LEA.HI.X R7, R53, UR5, R0, 0x2, P0 ;  /* 0x0000000535077c11 */ /* 0x000fe400080f1400 */
[-C--:B------:R-:W-:Y:S02]  /*5d70*/  LEA R8, P0, R24, R6.reuse, 0x2 ;  /* 0x0000000618087211 */ /* 0x080fe400078010ff */
[-C--:B--234-:R-:W-:Y:S01]  /*5d80*/  LEA R12, P1, R22, R6.reuse, 0x2 ;  /* 0x00000006160c7211 */ /* 0x09cfe200078210ff */
[----:B0-----:R-:W2:Y:S01]  /*5d90*/  LDG.E R18, desc[UR14][R6.64] ;  /* 0x0000000e06127981 */ /* 0x001ea2000c1e1900 */
        /* <DEDUP_REMOVED lines=18> */
.L_x_2164:
        /* <DEDUP_REMOVED lines=12> */
.L_x_5157:


//--------------------- .text._Z35group_norm_nhwc_bwd_one_pass_kernelI11Fp32IOFp32WLi256ELi48ELi384EEv26Group_norm_nhwc_bwd_params --------------------------
	.section	.text._Z35group_norm_nhwc_bwd_one_pass_kernelI11Fp32IOFp32WLi256ELi48ELi384EEv26Group_norm_nhwc_bwd_params,"ax",@progbits
	.align	128
        .global         _Z35group_norm_nhwc_bwd_one_pass_kernelI11Fp32IOFp32WLi256ELi48ELi384EEv26Group_norm_nhwc_bwd_params
        .type           _Z35group_norm_nhwc_bwd_one_pass_kernelI11Fp32IOFp32WLi256ELi48ELi384EEv26Group_norm_nhwc_bwd_params,@function
        .size           _Z35group_norm_nhwc_bwd_one_pass_kernelI11Fp32IOFp32WLi256ELi48ELi384EEv26Group_norm_nhwc_bwd_params,(.L_x_5158 - _Z35group_norm_nhwc_bwd_one_pass_kernelI11Fp32IOFp32WLi256ELi48ELi384EEv26Group_norm_nhwc_bwd_params)
        .other          _Z35group_norm_nhwc_bwd_one_pass_kernelI11Fp32IOFp32WLi256ELi48ELi384EEv26Group_norm_nhwc_bwd_params,@"STO_CUDA_ENTRY STV_DEFAULT"
_Z35group_norm_nhwc_bwd_one_pass_kernelI11Fp32IOFp32WLi256ELi48ELi384EEv26Group_norm_nhwc_bwd_params:
.text._Z35group_norm_nhwc_bwd_one_pass_kernelI11Fp32IOFp32WLi256ELi48ELi384EEv26Group_norm_nhwc_bwd_params:
        /* <DEDUP_REMOVED lines=19> */
[----:B------:R-:W-:Y:S02]  /*0130*/  SHF.R.S32.HI R18, RZ, 0x1f, R121 ;  /* 0x0000001fff127819 */ /* 0x000fe40000011479 */
[----:B------:R-:W-:-:S02]  /*0140*/  MOV R20, R0 ;  /* 0x0000000000147202 */ /* 0x000fc40000000f00 */
[----:B------:R-:W-:Y:S01]  /*0150*/  LEA.HI R22, R18, R121, RZ, 0x5 ;  /* 0x0000007912167211 */ /* 0x000fe200078f28ff */
[----:B------:R-:W-:Y:S02]  /*0160*/  HFMA2.MMA R18, -RZ, RZ, 0, 0 ;  /* 0x00000000ff127435 */ /* 0x000fe400000001ff */
[----:B------:R-:W3:Y:S01]  /*0170*/  S2UR UR6, SR_CgaCtaId ;  /* 0x00000000000679c3 */ /* 0x000ee20000008800 */
[----:B------:R-:W-:Y:S01]  /*0180*/  SHF.R.S32.HI R22, RZ, 0x5, R22 ;  /* 0x00000005ff167819 */ /* 0x000fe20000011416 */
[----:B0-----:R-:W-:-:S06]  /*0190*/  IMAD R120, R5, UR7, R122 ;  /* 0x0000000705787c24 */ /* 0x001fcc000f8e027a */
[----:B------:R-:W0:Y:S01]  /*01a0*/  LDC R109, c[0x0][0x10] ;  /* 0x00000400ff6d7b82 */ /* 0x000e220000000800 */
[----:B------:R-:W-:Y:S01]  /*01b0*/  IMAD R122, R122, -0x18, R121 ;  /* 0xffffffe87a7a7824 */ /* 0x000fe200078e0279 */
[C---:B------:R-:W-:Y:S02]  /*01c0*/  ISETP.LT.U32.AND P0, PT, R120.reuse, UR10, PT ;  /* 0x0000000a78007c0c */ /* 0x040fe4000bf01070 */
[----:B------:R-:W-:Y:S02]  /*01d0*/  SHF.R.S32.HI R3, RZ, 0x1f, R120 ;  /* 0x0000001fff037819 */ /* 0x000fe40000011478 */
[----:B------:R-:W-:Y:S02]  /*01e0*/  IADD3 R116, R120, 0x10, RZ ;  /* 0x0000001078747810 */ /* 0x000fe40007ffe0ff */
[----:B------:R-:W4:Y:S01]  /*01f0*/  LDC R14, c[0x0][0xc] ;  /* 0x00000300ff0e7b82 */ /* 0x000f220000000800 */
[----:B------:R-:W-:Y:S02]  /*0200*/  ISETP.LT.AND.EX P0, PT, R3, UR11, !P4, P0 ;  /* 0x0000000b03007c0c */ /* 0x000fe4000e701300 */
[----:B------:R-:W-:-:S02]  /*0210*/  ISETP.LT.U32.AND P5, PT, R116, UR10, PT ;  /* 0x0000000a74007c0c */ /* 0x000fc4000bfa1070 */
[----:B------:R-:W-:Y:S01]  /*0220*/  SHF.R.S32.HI R13, RZ, 0x1f, R116 ;  /* 0x0000001fff0d7819 */ /* 0x000fe20000011474 */
[----:B---3--:R-:W-:Y:S01]  /*0230*/  ULEA UR5, UR6, UR5, 0x18 ;  /* 0x0000000506057291 */ /* 0x008fe2000f8ec03f */
[----:B------:R-:W-:Y:S02]  /*0240*/  IADD3 R2, R120, 0x20, RZ ;  /* 0x0000002078027810 */ /* 0x000fe40007ffe0ff */
[----:B------:R-:W-:Y:S02]  /*0250*/  ISETP.LT.AND.EX P6, PT, R13, UR11, !P4, P5 ;  /* 0x0000000b0d007c0c */ /* 0x000fe4000e7c1350 */
[----:B------:R-:W-:Y:S02]  /*0260*/  ISETP.LT.U32.AND P3, PT, R2, UR10, PT ;  /* 0x0000000a02007c0c */ /* 0x000fe4000bf61070 */
[----:B------:R-:W-:Y:S02]  /*0270*/  SHF.R.S32.HI R15, RZ, 0x1f, R2 ;  /* 0x0000001fff0f7819 */ /* 0x000fe40000011402 */
[----:B------:R-:W-:Y:S01]  /*0280*/  @P0 LOP3.LUT R123, R123, 0x200, RZ, 0xfc, !PT ;  /* 0x000002007b7b0812 */ /* 0x000fe200078efcff */
[----:B0-----:R-:W-:Y:S01]  /*0290*/  IMAD R118, R109, UR7, R0 ;  /* 0x000000076d767c24 */ /* 0x001fe2000f8e0200 */
[----:B------:R-:W-:-:S02]  /*02a0*/  IADD3 R4, R120, 0x30, RZ ;  /* 0x0000003078047810 */ /* 0x000fc40007ffe0ff */
[----:B------:R-:W-:Y:S02]  /*02b0*/  ISETP.LT.AND.EX P5, PT, R15, UR11, !P4, P3 ;  /* 0x0000000b0f007c0c */ /* 0x000fe4000e7a1330 */
[----:B------:R-:W-:Y:S02]  /*02c0*/  LOP3.LUT R123, R123, 0xfffffeff, RZ, 0xc0, !PT ;  /* 0xfffffeff7b7b7812 */ /* 0x000fe400078ec0ff */
[----:B------:R-:W-:Y:S02]  /*02d0*/  ISETP.LT.U32.AND P2, PT, R4, UR10, PT ;  /* 0x0000000a04007c0c */ /* 0x000fe4000bf41070 */
[----:B------:R-:W-:Y:S02]  /*02e0*/  SHF.R.S32.HI R17, RZ, 0x1f, R4 ;  /* 0x0000001fff117819 */ /* 0x000fe40000011404 */
[----:B------:R-:W-:Y:S02]  /*02f0*/  @P6 LOP3.LUT R123, R123, 0x100, RZ, 0xfc, !PT ;  /* 0x000001007b7b6812 */ /* 0x000fe400078efcff */
        /* <DEDUP_REMOVED lines=23> */
[----:B------:R-:W-:Y:S02]  /*0470*/  LOP3.LUT R123, R123, 0xfffffff7, RZ, 0xc0, !PT ;  /* 0xfffffff77b7b7812 */ /* 0x000fe400078ec0ff */
[----:B------:R-:W-:-:S02]  /*0480*/  IADD3 R10, R120, 0x90, RZ ;  /* 0x00000090780a7810 */ /* 0x000fc40007ffe0ff */
[C---:B------:R-:W-:Y:S02]  /*0490*/  IADD3 R11, R120.reuse, 0xa0, RZ ;  /* 0x000000a0780b7810 */ /* 0x040fe40007ffe0ff */
[----:B------:R-:W-:Y:S02]  /*04a0*/  IADD3 R12, R120, 0xb0, RZ ;  /* 0x000000b0780c7810 */ /* 0x000fe40007ffe0ff */
[----:B------:R-:W-:Y:S02]  /*04b0*/  @P1 LOP3.LUT R123, R123, 0x8, RZ, 0xfc, !PT ;  /* 0x000000087b7b1812 */ /* 0x000fe400078efcff */
[----:B------:R-:W-:Y:S02]  /*04c0*/  SHF.R.S32.HI R25, RZ, 0x1f, R8 ;  /* 0x0000001fff197819 */ /* 0x000fe40000011408 */
[----:B------:R-:W-:Y:S02]  /*04d0*/  SHF.R.S32.HI R27, RZ, 0x1f, R9 ;  /* 0x0000001fff1b7819 */ /* 0x000fe40000011409 */
[----:B------:R-:W-:-:S02]  /*04e0*/  SHF.R.S32.HI R29, RZ, 0x1f, R10 ;  /* 0x0000001fff1d7819 */ /* 0x000fc4000001140a */
[----:B------:R-:W-:Y:S02]  /*04f0*/  SHF.R.S32.HI R105, RZ, 0x1f, R11 ;  /* 0x0000001fff697819 */ /* 0x000fe4000001140b */
[----:B------:R-:W-:Y:S02]  /*0500*/  ISETP.LT.U32.AND P0, PT, R8, UR10, PT ;  /* 0x0000000a08007c0c */ /* 0x000fe4000bf01070 */
        /* <DEDUP_REMOVED lines=11> */
[C---:B--2---:R-:W-:Y:S02]  /*05c0*/  LEA.HI R26, P5, R31.reuse, R30, RZ, 0x1 ;  /* 0x0000001e1f1a7211 */ /* 0x044fe400078b08ff */
[-C--:B------:R-:W-:Y:S02]  /*05d0*/  LEA R35, R31, R31.reuse, 0x1 ;  /* 0x0000001f1f237211 */ /* 0x080fe400078e08ff */
[----:B------:R-:W-:Y:S01]  /*05e0*/  IADD3.X R33, RZ, R31, RZ, P5, !PT ;  /* 0x0000001fff217210 */ /* 0x000fe20002ffe4ff */
[----:B------:R-:W-:Y:S01]  /*05f0*/  IMAD.WIDE.U32 R30, R30, 0x3, RZ ;  /* 0x000000031e1e7825 */ /* 0x000fe200078e00ff */
[----:B----4-:R-:W-:Y:S02]  /*0600*/  LOP3.LUT R111, R14, 0x3, RZ, 0xc0, !PT ;  /* 0x000000030e6f7812 */ /* 0x010fe400078ec0ff */
[----:B------:R-:W-:Y:S02]  /*0610*/  SHF.R.S64 R26, R26, 0x1, R33 ;  /* 0x000000011a1a7819 */ /* 0x000fe40000001021 */
[----:B------:R-:W-:-:S02]  /*0620*/  IADD3 R31, R31, R35, RZ ;  /* 0x000000231f1f7210 */ /* 0x000fc40007ffe0ff */
[----:B------:R-:W-:Y:S02]  /*0630*/  SHF.R.S32.HI R33, RZ, 0x1, R33 ;  /* 0x00000001ff217819 */ /* 0x000fe40000011421 */
[----:B------:R-:W-:Y:S02]  /*0640*/  LEA.HI R112, P5, R31, R30, RZ, 0x1 ;  /* 0x0000001e1f707211 */ /* 0x000fe400078b08ff */
[C---:B------:R-:W-:Y:S02]  /*0650*/  IADD3 R28, R120.reuse, 0xc0, RZ ;  /* 0x000000c0781c7810 */ /* 0x040fe40007ffe0ff */
[----:B------:R-:W-:Y:S02]  /*0660*/  IADD3.X R31, RZ, R31, RZ, P5, !PT ;  /* 0x0000001fff1f7210 */ /* 0x000fe40002ffe4ff */
[----:B------:R-:W-:Y:S02]  /*0670*/  IADD3 R104, R120, 0xd0, RZ ;  /* 0x000000d078687810 */ /* 0x000fe40007ffe0ff */
[----:B------:R-:W-:-:S02]  /*0680*/  SHF.R.S64 R112, R112, 0x1, R31 ;  /* 0x0000000170707819 */ /* 0x000fc4000000101f */
[C---:B------:R-:W-:Y:S02]  /*0690*/  IADD3 R106, R120.reuse, 0xe0, RZ ;  /* 0x000000e0786a7810 */ /* 0x040fe40007ffe0ff */
[----:B------:R-:W-:Y:S02]  /*06a0*/  IADD3 R108, R120, 0xf0, RZ ;  /* 0x000000f0786c7810 */ /* 0x000fe40007ffe0ff */
[----:B------:R-:W-:Y:S02]  /*06b0*/  SHF.R.S32.HI R31, RZ, 0x1, R31 ;  /* 0x00000001ff1f7819 */ /* 0x000fe4000001141f */
[----:B------:R-:W-:Y:S02]  /*06c0*/  SHF.L.U32 R122, R122, 0x1, RZ ;  /* 0x000000017a7a7819 */ /* 0x000fe400000006ff */
[----:B------:R-:W-:Y:S02]  /*06d0*/  LEA R22, R22, UR5, 0x3 ;  /* 0x0000000516167c11 */ /* 0x000fe4000f8e18ff */
[----:B------:R-:W-:-:S02]  /*06e0*/  IADD3 R24, -R111, R14, RZ ;  /* 0x0000000e6f187210 */ /* 0x000fc40007ffe1ff */
[----:B------:R-:W-:Y:S02]  /*06f0*/  SHF.L.U64.HI R110, R26, 0x2, R33 ;  /* 0x000000021a6e7819 */ /* 0x000fe40000010221 */
[----:B------:R-:W-:Y:S02]  /*0700*/  SHF.R.S32.HI R113, RZ, 0x1f, R28 ;  /* 0x0000001fff717819 */ /* 0x000fe4000001141c */
[----:B------:R-:W-:Y:S02]  /*0710*/  SHF.R.S32.HI R115, RZ, 0x1f, R104 ;  /* 0x0000001fff737819 */ /* 0x000fe40000011468 */
[----:B------:R-:W-:Y:S02]  /*0720*/  SHF.R.S32.HI R117, RZ, 0x1f, R106 ;  /* 0x0000001fff757819 */ /* 0x000fe4000001146a */
[----:B------:R-:W-:Y:S02]  /*0730*/  SHF.R.S32.HI R119, RZ, 0x1f, R108 ;  /* 0x0000001fff777819 */ /* 0x000fe4000001146c */
[----:B-1----:R-:W-:-:S07]  /*0740*/  SHF.L.U64.HI R114, R112, 0x2, R31 ;  /* 0x0000000270727819 */ /* 0x002fce000001021f */
.L_x_2248:
[----:B0-2---:R-:W0:Y:S01]  /*0750*/  LDC R37, c[0x0][0x2a0] ;  /* 0x0000a800ff257b82 */ /* 0x005e220000000800 */
[----:B-1----:R-:W-:Y:S01]  /*0760*/  P2R R38, PR, RZ, 0x8 ;  /* 0x00000008ff267803 */ /* 0x002fe20000000000 */
[----:B------:R-:W-:Y:S01]  /*0770*/  ULDC.64 UR12, c[0x0][0x298] ;  /* 0x0000a600000c7ab9 */ /* 0x000fe20000000a00 */
[C---:B------:R-:W-:Y:S02]  /*0780*/  LOP3.LUT P3, RZ, R123.reuse, 0x200, RZ, 0xc0, !PT ;  /* 0x000002007bff7812 */ /* 0x040fe4000786c0ff */
[C---:B------:R-:W-:Y:S02]  /*0790*/  LOP3.LUT P6, RZ, R123.reuse, 0x100, RZ, 0xc0, !PT ;  /* 0x000001007bff7812 */ /* 0x040fe400078cc0ff */
[----:B------:R-:W-:Y:S01]  /*07a0*/  P2R R36, PR, RZ, 0x10 ;  /* 0x00000010ff247803 */ /* 0x000fe20000000000 */
[----:B------:R-:W1:Y:S01]  /*07b0*/  @P0 LDC.64 R82, c[0x0][0x230] ;  /* 0x00008c00ff520b82 */ /* 0x000e620000000a00 */
[----:B------:R-:W-:Y:S02]  /*07c0*/  LOP3.LUT P4, RZ, R123, 0x40, RZ, 0xc0, !PT ;  /* 0x000000407bff7812 */ /* 0x000fe4000788c0ff */
[----:B------:R-:W-:-:S02]  /*07d0*/  P2R R131, PR, RZ, 0x2 ;  /* 0x00000002ff837803 */ /* 0x000fc40000000000 */
[----:B------:R-:W-:Y:S02]  /*07e0*/  P2R R130, PR, RZ, 0x1 ;  /* 0x00000001ff827803 */ /* 0x000fe40000000000 */
[----:B------:R-:W-:Y:S01]  /*07f0*/  P2R R132, PR, RZ, 0x4 ;  /* 0x00000004ff847803 */ /* 0x000fe20000000000 */
        /* <DEDUP_REMOVED lines=25> */
[----:B------:R-:W-:-:S13]  /*0990*/  ISETP.GE.U32.AND P5, PT, R32, R35, PT ;  /* 0x000000232000720c */ /* 0x000fda0003fa6070 */
        /* <DEDUP_REMOVED lines=8> */
[----:B------:R-:W-:-:S03]  /*0a20*/  SEL R31, R30, R31, !P5 ;  /* 0x0000001f1e1f7207 */ /* 0x000fc60006800000 */
[----:B------:R-:W-:Y:S01]  /*0a30*/  IMAD R125, R162, 0x30, RZ ;  /* 0x00000030a27d7824 */ /* 0x000fe200078e02ff */
[----:B------:R-:W-:-:S04]  /*0a40*/  SHF.R.S32.HI R30, RZ, 0x1f, R31 ;  /* 0x0000001fff1e7819 */ /* 0x000fc8000001141f */
[----:B------:R-:W-:Y:S01]  /*0a50*/  SHF.R.S32.HI R33, RZ, 0x1f, R125 ;  /* 0x0000001fff217819 */ /* 0x000fe2000001147d */
[----:B------:R-:W-:Y:S01]  /*0a60*/  IMAD R30, R30, UR12, RZ ;  /* 0x0000000c1e1e7c24 */ /* 0x000fe2000f8e02ff */
[----:B------:R-:W-:-:S03]  /*0a70*/  IADD3 R158, P5, R122, R125, RZ ;  /* 0x0000007d7a9e7210 */ /* 0x000fc60007fbe0ff */
[C---:B------:R-:W-:Y:S01]  /*0a80*/  IMAD R161, R31.reuse, UR13, R30 ;  /* 0x0000000d1fa17c24 */ /* 0x040fe2000f8e021e */
[----:B------:R-:W-:Y:S02]  /*0a90*/  LEA.HI.X.SX32 R159, R122, R33, 0x1, P5 ;  /* 0x000000217a9f7211 */ /* 0x000fe400028f0eff */
[----:B------:R-:W2:Y:S01]  /*0aa0*/  @P3 LDC.64 R32, c[0x0][0x288] ;  /* 0x0000a200ff203b82 */ /* 0x000ea20000000a00 */
[----:B------:R-:W-:Y:S01]  /*0ab0*/  IMAD.WIDE.U32 R158, R31, UR12, R158 ;  /* 0x0000000c1f9e7c25 */ /* 0x000fe2000f8e009e */
[----:B------:R-:W-:-:S04]  /*0ac0*/  ULDC.64 UR12, c[0x0][0x290] ;  /* 0x0000a400000c7ab9 */ /* 0x000fc80000000a00 */
[----:B------:R-:W-:Y:S02]  /*0ad0*/  IADD3 R161, R159, R161, RZ ;  /* 0x000000a19fa17210 */ /* 0x000fe40007ffe0ff */
[----:B------:R-:W-:Y:S01]  /*0ae0*/  @P3 MOV R160, R158 ;  /* 0x0000009e00a03202 */ /* 0x000fe20000000f00 */
[----:B--2---:R-:W-:-:S04]  /*0af0*/  @P3 IMAD R30, R3, R32, RZ ;  /* 0x00000020031e3224 */ /* 0x004fc800078e02ff */
        /* <DEDUP_REMOVED lines=13> */
[----:B------:R-:W3:Y:S01]  /*0bd0*/  @P3 LDC.64 R46, c[0x0][0x230] ;  /* 0x00008c00ff2e3b82 */ /* 0x000ee20000000a00 */
        /* <DEDUP_REMOVED lines=24> */
[----:B---3--:R-:W-:Y:S02]  /*0d60*/  @P3 IADD3 R46, P5, R49, R46, RZ ;  /* 0x0000002e312e3210 */ /* 0x008fe40007fbe0ff */
[----:B------:R-:W-:Y:S02]  /*0d70*/  @P4 MOV R31, R161 ;  /* 0x000000a1001f4202 */ /* 0x000fe40000000f00 */
[----:B------:R-:W-:-:S02]  /*0d80*/  @P3 IADD3.X R47, R30, R47, RZ, P5, !PT ;  /* 0x0000002f1e2f3210 */ /* 0x000fc40002ffe4ff */
[----:B0-----:R-:W-:-:S04]  /*0d90*/  @P3 IADD3 R48, P5, R49, R32, RZ ;  /* 0x0000002031303210 */ /* 0x001fc80007fbe0ff */
[----:B------:R-:W-:Y:S02]  /*0da0*/  @P3 IADD3.X R49, R30, R33, RZ, P5, !PT ;  /* 0x000000211e313210 */ /* 0x000fe40002ffe4ff */
[----:B------:R-:W0:Y:S01]  /*0db0*/  @P4 LDC.64 R32, c[0x0][0x288] ;  /* 0x0000a200ff204b82 */ /* 0x000e220000000a00 */
[----:B------:R-:W-:-:S13]  /*0dc0*/  LOP3.LUT P3, RZ, R123, 0x20, RZ, 0xc0, !PT ;  /* 0x000000207bff7812 */ /* 0x000fda000786c0ff */
[----:B------:R-:W3:Y:S01]  /*0dd0*/  @P3 LDC.64 R50, c[0x0][0x230] ;  /* 0x00008c00ff323b82 */ /* 0x000ee20000000a00 */
        /* <DEDUP_REMOVED lines=30> */
[----:B------:R-:W-:Y:S02]  /*0fc0*/  ISETP.NE.AND P3, PT, R38, RZ, PT ;  /* 0x000000ff2600720c */ /* 0x000fe40003f65270 */
[----:B------:R-:W-:Y:S02]  /*0fd0*/  MOV R124, 0x3f800000 ;  /* 0x3f800000007c7802 */ /* 0x000fe40000000f00 */
[----:B------:R-:W-:Y:S02]  /*0fe0*/  CS2R R58, SRZ ;  /* 0x00000000003a7805 */ /* 0x000fe4000001ff00 */
[----:B------:R-:W-:-:S07]  /*0ff0*/  P2R R133, PR, RZ, 0x8 ;  /* 0x00000008ff857803 */ /* 0x000fce0000000000 */
        /* <DEDUP_REMOVED lines=15> */
[----:B------:R-:W-:-:S13]  /*10f0*/  ISETP.NE.AND P4, PT, R36, RZ, PT ;  /* 0x000000ff2400720c */ /* 0x000fda0003f85270 */
[----:B------:R-:W4:Y:S08]  /*1100*/  @P4 LDC.64 R102, c[0x0][0x230] ;  /* 0x00008c00ff664b82 */ /* 0x000f300000000a00 */
        /* <DEDUP_REMOVED lines=14> */
[----:B------:R-:W0:Y:S02]  /*11f0*/  @P0 LDC.64 R32, c[0x0][0x288] ;  /* 0x0000a200ff200b82 */ /* 0x000e240000000a00 */
        /* <DEDUP_REMOVED lines=22> */
[----:B------:R-:W-:Y:S02]  /*1360*/  @P1 IADD3 R94, P5, R85, R94, RZ ;  /* 0x0000005e555e1210 */ /* 0x000fe40007fbe0ff */
        /* <DEDUP_REMOVED lines=27> */
[----:B---3--:R-:W-:-:S04]  /*1520*/  @P3 IADD3 R98, P5, R127, R98, RZ ;  /* 0x000000627f623210 */ /* 0x008fc80007fbe0ff */
[----:B------:R-:W-:Y:S02]  /*1530*/  @P3 IADD3.X R99, R30, R99, RZ, P5, !PT ;  /* 0x000000631e633210 */ /* 0x000fe40002ffe4ff */
[----:B0-----:R-:W-:-:S04]  /*1540*/  @P3 IADD3 R126, P5, R127, R32, RZ ;  /* 0x000000207f7e3210 */ /* 0x001fc80007fbe0ff */
[----:B------:R-:W-:Y:S02]  /*1550*/  @P3 IADD3.X R127, R30, R33, RZ, P5, !PT ;  /* 0x000000211e7f3210 */ /* 0x000fe40002ffe4ff */
[----:B------:R-:W0:Y:S01]  /*1560*/  @P4 LDC.64 R30, c[0x0][0x288] ;  /* 0x0000a200ff1e4b82 */ /* 0x000e220000000a00 */
        /* <DEDUP_REMOVED lines=8> */
[----:B------:R-:W0:Y:S01]  /*15f0*/  LDC R33, c[0x0][0x2ac] ;  /* 0x0000ab00ff217b82 */ /* 0x000e220000000800 */
[----:B----4-:R-:W-:-:S04]  /*1600*/  @P4 IADD3 R102, P5, R31, R102, RZ ;  /* 0x000000661f664210 */ /* 0x010fc80007fbe0ff */
[----:B------:R-:W-:Y:S02]  /*1610*/  @P4 IADD3.X R103, R30, R103, RZ, P5, !PT ;  /* 0x000000671e674210 */ /* 0x000fe40002ffe4ff */
[----:B------:R-:W-:-:S04]  /*1620*/  @P4 IADD3 R86, P5, R31, R86, RZ ;  /* 0x000000561f564210 */ /* 0x000fc80007fbe0ff */
[----:B------:R-:W-:Y:S01]  /*1630*/  @P4 IADD3.X R87, R30, R87, RZ, P5, !PT ;  /* 0x000000571e574210 */ /* 0x000fe20002ffe4ff */
[----:B------:R-:W-:-:S05]  /*1640*/  IMAD.WIDE.U32 R30, R121, -0x55555555, RZ ;  /* 0xaaaaaaab791e7825 */ /* 0x000fca00078e00ff */
[----:B------:R-:W-:-:S05]  /*1650*/  SHF.R.U32.HI R30, RZ, 0x4, R31 ;  /* 0x00000004ff1e7819 */ /* 0x000fca000001161f */
        /* <DEDUP_REMOVED lines=19> */
[----:B0-----:R-:W-:Y:S02]  /*1790*/  @P1 IADD3 R40, P5, R41, R30, RZ ;  /* 0x0000001e29281210 */ /* 0x001fe40007fbe0ff */
[----:B------:R-:W-:Y:S02]  /*17a0*/  IADD3 R30, R52, 0xd0, RZ ;  /* 0x000000d0341e7810 */ /* 0x000fe40007ffe0ff */
[----:B------:R-:W-:Y:S02]  /*17b0*/  @P1 IADD3.X R41, R32, R31, RZ, P5, !PT ;  /* 0x0000001f20291210 */ /* 0x000fe40002ffe4ff */
        /* <DEDUP_REMOVED lines=21> */
[----:B------:R-:W-:-:S02]  /*1910*/  ISETP.GE.U32.AND P5, PT, R30, UR12, PT ;  /* 0x0000000c1e007c0c */ /* 0x000fc4000bfa6070 */
[----:B------:R-:W-:Y:S02]  /*1920*/  IADD3 R52, R52, 0xf0, RZ ;  /* 0x000000f034347810 */ /* 0x000fe40007ffe0ff */
        /* <DEDUP_REMOVED lines=15> */
[----:B------:R-:W-:Y:S02]  /*1a20*/  CS2R R54, SRZ ;  /* 0x0000000000367805 */ /* 0x000fe4000001ff00 */
[----:B------:R-:W-:Y:S02]  /*1a30*/  LOP3.LUT P3, RZ, R123, 0x100, RZ, 0xc0, !PT ;  /* 0x000001007bff7812 */ /* 0x000fe4000786c0ff */
[----:B------:R-:W-:Y:S02]  /*1a40*/  CS2R R56, SRZ ;  /* 0x0000000000387805 */ /* 0x000fe4000001ff00 */
[----:B------:R-:W-:Y:S01]  /*1a50*/  CS2R R60, SRZ ;  /* 0x00000000003c7805 */ /* 0x000fe2000001ff00 */
[----:B------:R-:W5:Y:S04]  /*1a60*/  @P5 LDG.E.64 R58, desc[UR8][R42.64] ;  /* 0x000000082a3a5981 */ /* 0x000f68000c1e1b00 */
[----:B------:R1:W5:Y:S04]  /*1a70*/  @P1 LDG.E.64 R54, desc[UR8][R36.64] ;  /* 0x0000000824361981 */ /* 0x000368000c1e1b00 */
[----:B------:R2:W5:Y:S01]  /*1a80*/  @P0 LDG.E.64 R56, desc[UR8][R38.64] ;  /* 0x0000000826380981 */ /* 0x000562000c1e1b00 */
[----:B0-----:R-:W-:-:S02]  /*1a90*/  @P5 IADD3 R64, P6, R65, R30, RZ ;  /* 0x0000001e41405210 */ /* 0x001fc40007fde0ff */
[----:B------:R-:W-:Y:S02]  /*1aa0*/  SHF.R.S32.HI R30, RZ, 0x1f, R52 ;  /* 0x0000001fff1e7819 */ /* 0x000fe40000011434 */
[----:B------:R-:W-:Y:S02]  /*1ab0*/  @P5 IADD3.X R65, R34, R31, RZ, P6, !PT ;  /* 0x0000001f22415210 */ /* 0x000fe400037fe4ff */
[----:B------:R-:W-:-:S04]  /*1ac0*/  ISETP.GE.U32.AND P6, PT, R52, UR12, PT ;  /* 0x0000000c34007c0c */ /* 0x000fc8000bfc6070 */
[----:B------:R-:W-:-:S04]  /*1ad0*/  ISETP.GE.AND.EX P6, PT, R30, UR13, PT, P6 ;  /* 0x0000000d1e007c0c */ /* 0x000fc8000bfc6360 */
[----:B------:R-:W-:-:S13]  /*1ae0*/  ISETP.LT.U32.AND P6, PT, R121, 0x180, !P6 ;  /* 0x000001807900780c */ /* 0x000fda00077c1070 */
[----:B------:R-:W0:Y:S01]  /*1af0*/  @P6 LDC.64 R30, c[0x0][0x288] ;  /* 0x0000a200ff1e6b82 */ /* 0x000e220000000a00 */
[----:B------:R-:W-:-:S07]  /*1b00*/  @P6 MOV R35, R161 ;  /* 0x000000a100236202 */ /* 0x000fce0000000f00 */
[----:B------:R-:W3:Y:S01]  /*1b10*/  @P6 LDC.64 R32, c[0x0][0x230] ;  /* 0x00008c00ff206b82 */ /* 0x000ee20000000a00 */
        /* <DEDUP_REMOVED lines=8> */
[----:B---3--:R-:W-:-:S04]  /*1ba0*/  @P6 IADD3 R66, P2, R135, R32, RZ ;  /* 0x0000002087426210 */ /* 0x008fc80007f5e0ff */
[----:B------:R-:W-:Y:S02]  /*1bb0*/  @P6 IADD3.X R67, R34, R33, RZ, P2, !PT ;  /* 0x0000002122436210 */ /* 0x000fe400017fe4ff */
[----:B------:R-:W-:Y:S02]  /*1bc0*/  CS2R R32, SRZ ;  /* 0x0000000000207805 */ /* 0x000fe4000001ff00 */
[----:B-1----:R-:W-:Y:S02]  /*1bd0*/  CS2R R36, SRZ ;  /* 0x0000000000247805 */ /* 0x002fe4000001ff00 */
[----:B--2---:R-:W-:Y:S01]  /*1be0*/  CS2R R38, SRZ ;  /* 0x0000000000267805 */ /* 0x004fe2000001ff00 */
[----:B------:R-:W5:Y:S04]  /*1bf0*/  @P6 LDG.E.64 R60, desc[UR8][R66.64] ;  /* 0x00000008423c6981 */ /* 0x000f68000c1e1b00 */
[----:B------:R1:W5:Y:S01]  /*1c00*/  @P0 LDG.E.64 R32, desc[UR8][R62.64] ;  /* 0x000000083e200981 */ /* 0x000362000c1e1b00 */
[----:B0-----:R-:W-:-:S04]  /*1c10*/  @P6 IADD3 R134, P2, R135, R30, RZ ;  /* 0x0000001e87866210 */ /* 0x001fc80007f5e0ff */
[----:B------:R-:W-:Y:S02]  /*1c20*/  @P6 IADD3.X R135, R34, R31, RZ, P2, !PT ;  /* 0x0000001f22876210 */ /* 0x000fe400017fe4ff */
[----:B------:R-:W0:Y:S01]  /*1c30*/  LDC.64 R30, c[0x0][0x248] ;  /* 0x00009200ff1e7b82 */ /* 0x000e220000000a00 */
[----:B------:R-:W-:Y:S02]  /*1c40*/  LOP3.LUT P0, RZ, R123, 0x20, RZ, 0xc0, !PT ;  /* 0x000000207bff7812 */ /* 0x000fe4000780c0ff */
[----:B-1----:R-:W-:Y:S02]  /*1c50*/  CS2R R62, SRZ ;  /* 0x00000000003e7805 */ /* 0x002fe4000001ff00 */
[----:B------:R-:W-:Y:S01]  /*1c60*/  CS2R R66, SRZ ;  /* 0x0000000000427805 */ /* 0x000fe2000001ff00 */
[----:B------:R-:W5:Y:S01]  /*1c70*/  @P6 LDG.E.64 R36, desc[UR8][R134.64] ;  /* 0x0000000886246981 */ /* 0x000f62000c1e1b00 */
[----:B0-----:R-:W-:-:S06]  /*1c80*/  IMAD.WIDE R52, R20, 0x8, R30 ;  /* 0x0000000814347825 */ /* 0x001fcc00078e021e */
[----:B------:R-:W2:Y:S01]  /*1c90*/  LDG.E.64 R52, desc[UR8][R52.64] ;  /* 0x0000000834347981 */ /* 0x000ea2000c1e1b00 */
[----:B------:R-:W-:Y:S02]  /*1ca0*/  MOV R30, RZ ;  /* 0x000000ff001e7202 */ /* 0x000fe40000000f00 */
[----:B------:R-:W-:Y:S02]  /*1cb0*/  CS2R R42, SRZ ;  /* 0x00000000002a7805 */ /* 0x000fe4000001ff00 */
[----:B------:R-:W-:Y:S01]  /*1cc0*/  LOP3.LUT P6, RZ, R123, 0x10, RZ, 0xc0, !PT ;  /* 0x000000107bff7812 */ /* 0x000fe200078cc0ff */
[----:B--2---:R-:W-:-:S05]  /*1cd0*/  FFMA.FTZ R31, -R52, R52, R53 ;  /* 0x00000034341f7223 */ /* 0x004fca0000010135 */
[----:B------:R-:W-:-:S13]  /*1ce0*/  FSETP.GTU.FTZ.AND P2, PT, R31, RZ, PT ;  /* 0x000000ff1f00720b */ /* 0x000fda0003f5c000 */
[----:B------:R-:W0:Y:S02]  /*1cf0*/  @P2 LDC R34, c[0x0][0x250] ;  /* 0x00009400ff222b82 */ /* 0x000e240000000800 */
[----:B0-----:R-:W-:Y:S01]  /*1d00*/  @P2 FADD.FTZ R34, R31, R34 ;  /* 0x000000221f222221 */ /* 0x001fe20000010000 */
[----:B------:R-:W-:-:S03]  /*1d10*/  MOV R31, RZ ;  /* 0x000000ff001f7202 */ /* 0x000fc60000000f00 */
[----:B------:R0:W1:Y:S01]  /*1d20*/  @P2 MUFU.RSQ R124, R34 ;  /* 0x00000022007c2308 */ /* 0x0000620000001400 */
[----:B------:R-:W-:Y:S02]  /*1d30*/  LOP3.LUT P2, RZ, R123, 0x80, RZ, 0xc0, !PT ;  /* 0x000000807bff7812 */ /* 0x000fe4000784c0ff */
[----:B------:R-:W5:Y:S01]  /*1d40*/  @P1 LDG.E.64 R30, desc[UR8][R40.64] ;  /* 0x00000008281e1981 */ /* 0x000f62000c1e1b00 */
[----:B0-----:R-:W-:-:S10]  /*1d50*/  CS2R R34, SRZ ;  /* 0x0000000000227805 */ /* 0x001fd4000001ff00 */
[----:B------:R-:W5:Y:S04]  /*1d60*/  @P2 LDG.E.64 R66, desc[UR8][R46.64] ;  /* 0x000000082e422981 */ /* 0x000f68000c1e1b00 */
[----:B------:R0:W5:Y:S01]  /*1d70*/  @P5 LDG.E.64 R34, desc[UR8][R64.64] ;  /* 0x0000000840225981 */ /* 0x000162000c1e1b00 */
[C---:B------:R-:W-:Y:S02]  /*1d80*/  LOP3.LUT P5, RZ, R123.reuse, 0x200, RZ, 0xc0, !PT ;  /* 0x000002007bff7812 */ /* 0x040fe400078ac0ff */
[----:B------:R-:W-:Y:S01]  /*1d90*/  LOP3.LUT P1, RZ, R123, 0x40, RZ, 0xc0, !PT ;  /* 0x000000407bff7812 */ /* 0x000fe2000782c0ff */
[----:B------:R-:W5:Y:S01]  /*1da0*/  @P2 LDG.E.64 R42, desc[UR8][R48.64] ;  /* 0x00000008302a2981 */ /* 0x000f62000c1e1b00 */
[----:B0-----:R-:W-:Y:S02]  /*1db0*/  CS2R R64, SRZ ;  /* 0x0000000000407805 */ /* 0x001fe4000001ff00 */
[----:B------:R-:W-:-:S02]  /*1dc0*/  CS2R R40, SRZ ;  /* 0x0000000000287805 */ /* 0x000fc4000001ff00 */
[----:B------:R-:W-:-:S05]  /*1dd0*/  CS2R R46, SRZ ;  /* 0x00000000002e7805 */ /* 0x000fca000001ff00 */
[----:B------:R0:W5:Y:S04]  /*1de0*/  @P5 LDG.E.64 R62, desc[UR8][R70.64] ;  /* 0x00000008463e5981 */ /* 0x000168000c1e1b00 */
[----:B------:R2:W5:Y:S04]  /*1df0*/  @P5 LDG.E.64 R38, desc[UR8][R68.64] ;  /* 0x0000000844265981 */ /* 0x000568000c1e1b00 */
[----:B------:R3:W5:Y:S01]  /*1e00*/  @P3 LDG.E.64 R64, desc[UR8][R44.64] ;  /* 0x000000082c403981 */ /* 0x000762000c1e1b00 */
[----:B0-----:R-:W-:Y:S02]  /*1e10*/  CS2R R70, SRZ ;  /* 0x0000000000467805 */ /* 0x001fe4000001ff00 */
[----:B------:R-:W-:Y:S01]  /*1e20*/  CS2R R48, SRZ ;  /* 0x0000000000307805 */ /* 0x000fe2000001ff00 */
[----:B------:R0:W5:Y:S01]  /*1e30*/  @P3 LDG.E.64 R40, desc[UR8][R72.64] ;  /* 0x0000000848283981 */ /* 0x000162000c1e1b00 */
[----:B--2---:R-:W-:-:S02]  /*1e40*/  CS2R R68, SRZ ;  /* 0x0000000000447805 */ /* 0x004fc4000001ff00 */
[----:B------:R-:W-:Y:S01]  /*1e50*/  LOP3.LUT P5, RZ, R123, 0x8, RZ, 0xc0, !PT ;  /* 0x000000087bff7812 */ /* 0x000fe200078ac0ff */
[----:B------:R2:W5:Y:S01]  /*1e60*/  @P0 LDG.E.64 R70, desc[UR8][R50.64] ;  /* 0x0000000832460981 */ /* 0x000562000c1e1b00 */
[----:B---3--:R-:W-:-:S03]  /*1e70*/  CS2R R44, SRZ ;  /* 0x00000000002c7805 */ /* 0x008fc6000001ff00 */
[----:B------:R-:W5:Y:S01]  /*1e80*/  @P1 LDG.E.64 R68, desc[UR8][R76.64] ;  /* 0x000000084c441981 */ /* 0x000f62000c1e1b00 */
[----:B0-----:R-:W-:-:S03]  /*1e90*/  CS2R R72, SRZ ;  /* 0x0000000000487805 */ /* 0x001fc6000001ff00 */
[----:B------:R-:W5:Y:S01]  /*1ea0*/  @P1 LDG.E.64 R44, desc[UR8][R74.64] ;  /* 0x000000084a2c1981 */ /* 0x000f62000c1e1b00 */
[----:B------:R-:W-:-:S03]  /*1eb0*/  ISETP.NE.AND P1, PT, R131, RZ, PT ;  /* 0x000000ff8300720c */ /* 0x000fc60003f25270 */
[----:B------:R0:W5:Y:S01]  /*1ec0*/  @P0 LDG.E.64 R46, desc[UR8][R90.64] ;  /* 0x000000085a2e0981 */ /* 0x000162000c1e1b00 */
[----:B------:R-:W-:Y:S02]  /*1ed0*/  ISETP.NE.AND P0, PT, R130, RZ, PT ;  /* 0x000000ff8200720c */ /* 0x000fe40003f05270 */
[----:B--2---:R-:W-:Y:S02]  /*1ee0*/  CS2R R50, SRZ ;  /* 0x0000000000327805 */ /* 0x004fe4000001ff00 */
[----:B------:R-:W-:Y:S01]  /*1ef0*/  ISETP.NE.AND P3, PT, R133, RZ, PT ;  /* 0x000000ff8500720c */ /* 0x000fe20003f65270 */
[----:B------:R2:W5:Y:S01]  /*1f00*/  @P6 LDG.E.64 R72, desc[UR8][R88.64] ;  /* 0x0000000858486981 */ /* 0x000562000c1e1b00 */
[----:B------:R-:W-:-:S03]  /*1f10*/  ISETP.NE.AND P2, PT, R132, RZ, PT ;  /* 0x000000ff8400720c */ /* 0x000fc60003f45270 */
[----:B------:R3:W5:Y:S01]  /*1f20*/  @P6 LDG.E.64 R48, desc[UR8][R78.64] ;  /* 0x000000084e306981 */ /* 0x000762000c1e1b00 */
[----:B0-----:R-:W-:-:S03]  /*1f30*/  CS2R R90, SRZ ;  /* 0x00000000005a7805 */ /* 0x001fc6000001ff00 */
[----:B------:R0:W5:Y:S01]  /*1f40*/  @P5 LDG.E.64 R50, desc[UR8][R80.64] ;  /* 0x0000000850325981 */ /* 0x000162000c1e1b00 */
[----:B--2---:R-:W-:-:S03]  /*1f50*/  CS2R R88, SRZ ;  /* 0x0000000000587805 */ /* 0x004fc6000001ff00 */
[----:B------:R2:W5:Y:S01]  /*1f60*/  @P1 LDG.E.64 R90, desc[UR8][R84.64] ;  /* 0x00000008545a1981 */ /* 0x000562000c1e1b00 */
[----:B---3--:R-:W-:-:S03]  /*1f70*/  CS2R R78, SRZ ;  /* 0x00000000004e7805 */ /* 0x008fc6000001ff00 */
[----:B------:R3:W5:Y:S01]  /*1f80*/  @P0 LDG.E.64 R88, desc[UR8][R96.64] ;  /* 0x0000000860580981 */ /* 0x000762000c1e1b00 */
[----:B0-----:R-:W-:-:S03]  /*1f90*/  CS2R R80, SRZ ;  /* 0x0000000000507805 */ /* 0x001fc6000001ff00 */
[----:B------:R0:W5:Y:S01]  /*1fa0*/  @P1 LDG.E.64 R78, desc[UR8][R94.64] ;  /* 0x000000085e4e1981 */ /* 0x000162000c1e1b00 */
[----:B--2---:R-:W-:-:S03]  /*1fb0*/  CS2R R84, SRZ ;  /* 0x0000000000547805 */ /* 0x004fc6000001ff00 */
[----:B------:R-:W5:Y:S01]  /*1fc0*/  @P2 LDG.E.64 R80, desc[UR8][R128.64] ;  /* 0x0000000880502981 */ /* 0x000f62000c1e1b00 */
[----:B---3--:R-:W-:-:S03]  /*1fd0*/  CS2R R96, SRZ ;  /* 0x0000000000607805 */ /* 0x008fc6000001ff00 */
[----:B------:R-:W5:Y:S01]  /*1fe0*/  @P4 LDG.E.64 R84, desc[UR8][R102.64] ;  /* 0x0000000866544981 */ /* 0x000f62000c1e1b00 */
[----:B0-----:R-:W-:-:S03]  /*1ff0*/  CS2R R94, SRZ ;  /* 0x00000000005e7805 */ /* 0x001fc6000001ff00 */
[----:B------:R-:W5:Y:S04]  /*2000*/  @P4 LDG.E.64 R96, desc[UR8][R86.64] ;  /* 0x0000000856604981 */ /* 0x000f68000c1e1b00 */
[----:B------:R-:W5:Y:S01]  /*2010*/  @P3 LDG.E.64 R94, desc[UR8][R126.64] ;  /* 0x000000087e5e3981 */ /* 0x000f62000c1e1b00 */
[----:B------:R-:W-:Y:S02]  /*2020*/  CS2R R74, SRZ ;  /* 0x00000000004a7805 */ /* 0x000fe4000001ff00 */
[----:B------:R-:W-:-:S04]  /*2030*/  CS2R R76, SRZ ;  /* 0x00000000004c7805 */ /* 0x000fc8000001ff00 */
[----:B------:R0:W5:Y:S01]  /*2040*/  @P5 LDG.E.64 R74, desc[UR8][R92.64] ;  /* 0x000000085c4a5981 */ /* 0x000162000c1e1b00 */
[----:B------:R-:W-:-:S03]  /*2050*/  ISETP.GT.U32.AND P5, PT, R121, 0x17f, PT ;  /* 0x0000017f7900780c */ /* 0x000fc60003fa4070 */
[----:B------:R2:W5:Y:S01]  /*2060*/  @P0 LDG.E.64 R76, desc[UR8][R82.64] ;  /* 0x00000008524c0981 */ /* 0x000562000c1e1b00 */
[----:B------:R-:W-:Y:S01]  /*2070*/  BSSY B0, `(.L_x_2166) ;  /* 0x0000012000007945 */ /* 0x000fe20003800000 */
[----:B0-----:R-:W-:Y:S02]  /*2080*/  CS2R R92, SRZ ;  /* 0x00000000005c7805 */ /* 0x001fe4000001ff00 */
[----:B--2---:R-:W-:-:S04]  /*2090*/  CS2R R82, SRZ ;  /* 0x0000000000527805 */ /* 0x004fc8000001ff00 */
[----:B------:R0:W5:Y:S04]  /*20a0*/  @P2 LDG.E.64 R92, desc[UR8][R100.64] ;  /* 0x00000008645c2981 */ /* 0x000168000c1e1b00 */
[----:B------:R2:W5:Y:S01]  /*20b0*/  @P3 LDG.E.64 R82, desc[UR8][R98.64] ;  /* 0x0000000862523981 */ /* 0x000562000c1e1b00 */
[----:B0-----:R-:W-:Y:S02]  /*20c0*/  CS2R R100, SRZ ;  /* 0x0000000000647805 */ /* 0x001fe4000001ff00 */
[----:B--2---:R-:W-:Y:S01]  /*20d0*/  CS2R R98, SRZ ;  /* 0x0000000000627805 */ /* 0x004fe2000001ff00 */
[----:B-1----:R-:W-:Y:S06]  /*20e0*/  @P5 BRA `(.L_x_2167) ;  /* 0x0000000000285947 */ /* 0x002fec0003800000 */
        /* <DEDUP_REMOVED lines=10> */
.L_x_2167:
[----:B------:R-:W-:Y:S05]  /*2190*/  BSYNC B0 ;  /* 0x0000000000007941 */ /* 0x000fea0003800000 */
.L_x_2166:
[----:B------:R-:W-:Y:S01]  /*21a0*/  ISETP.NE.AND P5, PT, RZ, UR10, PT ;  /* 0x0000000aff007c0c */ /* 0x000fe2000bfa5270 */
[C---:B-----5:R-:W-:Y:S01]  /*21b0*/  FADD.FTZ R127, -R52.reuse, R62 ;  /* 0x0000003e347f7221 */ /* 0x060fe20000010100 */
[C---:B------:R-:W-:Y:S01]  /*21c0*/  FADD.FTZ R53, -R52.reuse, R63 ;  /* 0x0000003f34357221 */ /* 0x040fe20000010100 */
[----:B------:R-:W-:Y:S01]  /*21d0*/  LOP3.LUT R123, R123, 0xfffffffd, RZ, 0xc0, !PT ;  /* 0xfffffffd7b7b7812 */ /* 0x000fe200078ec0ff */
[C---:B------:R-:W-:Y:S01]  /*21e0*/  FADD.FTZ R125, -R52.reuse, R64 ;  /* 0x00000040347d7221 */ /* 0x040fe20000010100 */
[----:B------:R-:W-:Y:S01]  /*21f0*/  FADD.FTZ R129, -R52, R65 ;  /* 0x0000004134817221 */ /* 0x000fe20000010100 */
[----:B------:R-:W-:Y:S01]  /*2200*/  MOV R64, R38 ;  /* 0x0000002600407202 */ /* 0x000fe20000000f00 */
[-C--:B------:R-:W-:Y:S01]  /*2210*/  FMUL.FTZ R127, R127, R124.reuse ;  /* 0x0000007c7f7f7220 */ /* 0x080fe20000410000 */
[----:B------:R-:W-:Y:S01]  /*2220*/  MOV R63, R39 ;  /* 0x00000027003f7202 */ /* 0x000fe20000000f00 */
[----:B------:R-:W-:Y:S01]  /*2230*/  FMUL.FTZ R128, R53, R124 ;  /* 0x0000007c35807220 */ /* 0x000fe20000410000 */
[----:B------:R-:W-:-:S03]  /*2240*/  MOV R62, R40 ;  /* 0x00000028003e7202 */ /* 0x000fc60000000f00 */
        /* <DEDUP_REMOVED lines=20> */
.L_x_2168:
[----:B------:R-:W-:Y:S01]  /*2390*/  FMUL.FTZ R86, R64, R100 ;  /* 0x0000006440567220 */ /* 0x000fe20000410000 */
[----:B------:R-:W-:Y:S01]  /*23a0*/  MOV R53, R41 ;  /* 0x0000002900357202 */ /* 0x000fe20000000f00 */
        /* <DEDUP_REMOVED lines=24> */
.L_x_2169:
        /* <DEDUP_REMOVED lines=8> */
[-C--:B------:R-:W-:Y:S01]  /*25b0*/  FMUL.FTZ R129, R129, R124.reuse ;  /* 0x0000007c81817220 */ /* 0x080fe20000410000 */
[----:B------:R-:W-:Y:S01]  /*25c0*/  MOV R65, R43 ;  /* 0x0000002b00417202 */ /* 0x000fe20000000f00 */
        /* <DEDUP_REMOVED lines=21> */
.L_x_2170:
        /* <DEDUP_REMOVED lines=31> */
.L_x_2171:
        /* <DEDUP_REMOVED lines=31> */
.L_x_2172:
        /* <DEDUP_REMOVED lines=31> */
.L_x_2173:
        /* <DEDUP_REMOVED lines=31> */
.L_x_2174:
        /* <DEDUP_REMOVED lines=31> */
.L_x_2175:
        /* <DEDUP_REMOVED lines=31> */
.L_x_2176:
        /* <DEDUP_REMOVED lines=31> */
.L_x_2177:
        /* <DEDUP_REMOVED lines=31> */
.L_x_2178:
        /* <DEDUP_REMOVED lines=28> */
[----:B------:R-:W-:-:S04]  /*3860*/  FFMA.FTZ R83, R83, R152, 1 ;  /* 0x3f80000053537423 */ /* 0x000fc80000010098 */
[----:B------:R-:W-:Y:S01]  /*3870*/  FMUL.FTZ R84, R84, R83 ;  /* 0x0000005354547220 */ /* 0x000fe20000410000 */
[----:B------:R-:W-:-:S07]  /*3880*/  FMUL.FTZ R83, R102, R151 ;  /* 0x0000009766537220 */ /* 0x000fce0000410000 */
.L_x_2179:
[----:B------:R-:W-:Y:S01]  /*3890*/  FFMA.FTZ R150, R146, R85, R87 ;  /* 0x0000005592967223 */ /* 0x000fe20000010057 */
[----:B------:R-:W-:Y:S01]  /*38a0*/  FMUL.FTZ R102, R84, R100 ;  /* 0x0000006454667220 */ /* 0x000fe20000410000 */
[----:B------:R-:W-:Y:S01]  /*38b0*/  FADD.FTZ R103, R85, R86 ;  /* 0x0000005655677221 */ /* 0x000fe20000010000 */
[----:B------:R-:W-:Y:S01]  /*38c0*/  FMUL.FTZ R87, R83, R101 ;  /* 0x0000006553577220 */ /* 0x000fe20000410000 */
[----:B------:R-:W-:Y:S01]  /*38d0*/  FADD.FTZ R149, -R52, R54 ;  /* 0x0000003634957221 */ /* 0x000fe20000010100 */
[----:B------:R-:W-:Y:S01]  /*38e0*/  FFMA.FTZ R85, R147, R102, R150 ;  /* 0x0000006693557223 */ /* 0x000fe20000010096 */
[----:B------:R-:W-:Y:S01]  /*38f0*/  FADD.FTZ R102, R103, R102 ;  /* 0x0000006667667221 */ /* 0x000fe20000010000 */
[----:B------:R-:W-:Y:S01]  /*3900*/  MOV R54, R31 ;  /* 0x0000001f00367202 */ /* 0x000fe20000000f00 */
[----:B------:R-:W-:Y:S01]  /*3910*/  FMUL.FTZ R149, R149, R124 ;  /* 0x0000007c95957220 */ /* 0x000fe20000410000 */
[----:B------:R-:W-:Y:S01]  /*3920*/  FFMA.FTZ R86, R148, R87, R85 ;  /* 0x0000005794567223 */ /* 0x000fe20000010055 */
[----:B------:R-:W-:Y:S01]  /*3930*/  FADD.FTZ R85, R87, R102 ;  /* 0x0000006657557221 */ /* 0x000fe20000010000 */
[----:B------:R-:W-:Y:S01]  /*3940*/  FADD.FTZ R87, -R52, R55 ;  /* 0x0000003734577221 */ /* 0x000fe20000010100 */
[----:B------:R-:W-:-:S03]  /*3950*/  MOV R55, R30 ;  /* 0x0000001e00377202 */ /* 0x000fc60000000f00 */
        /* <DEDUP_REMOVED lines=20> */
.L_x_2180:
[----:B------:R-:W-:Y:S01]  /*3aa0*/  FMUL.FTZ R102, R55, R100 ;  /* 0x0000006437667220 */ /* 0x000fe20000410000 */
[C---:B------:R-:W-:Y:S01]  /*3ab0*/  FADD.FTZ R155, -R52.reuse, R56 ;  /* 0x00000038349b7221 */ /* 0x040fe20000010100 */
[C---:B------:R-:W-:Y:S01]  /*3ac0*/  FADD.FTZ R153, -R52.reuse, R58 ;  /* 0x0000003a34997221 */ /* 0x040fe20000010100 */
[C---:B------:R-:W-:Y:S01]  /*3ad0*/  FADD.FTZ R59, -R52.reuse, R59 ;  /* 0x0000003b343b7221 */ /* 0x040fe20000010100 */
[----:B------:R-:W-:Y:S01]  /*3ae0*/  FFMA.FTZ R87, R149, R102, R86 ;  /* 0x0000006695577223 */ /* 0x000fe20000010056 */
[----:B------:R-:W-:Y:S01]  /*3af0*/  FADD.FTZ R102, R85, R102 ;  /* 0x0000006655667221 */ /* 0x000fe20000010000 */
[----:B------:R-:W-:Y:S01]  /*3b00*/  FADD.FTZ R85, -R52, R57 ;  /* 0x0000003934557221 */ /* 0x000fe20000010100 */
[----:B------:R-:W-:Y:S01]  /*3b10*/  FMUL.FTZ R57, R54, R101 ;  /* 0x0000006536397220 */ /* 0x000fe20000410000 */
[C---:B------:R-:W-:Y:S01]  /*3b20*/  FADD.FTZ R151, -R52.reuse, R60 ;  /* 0x0000003c34977221 */ /* 0x040fe20000010100 */
[----:B------:R-:W-:Y:S01]  /*3b30*/  FADD.FTZ R61, -R52, R61 ;  /* 0x0000003d343d7221 */ /* 0x000fe20000010100 */
[----:B------:R-:W-:Y:S01]  /*3b40*/  MOV R56, R32 ;  /* 0x0000002000387202 */ /* 0x000fe20000000f00 */
[----:B------:R-:W-:Y:S01]  /*3b50*/  FFMA.FTZ R58, R150, R57, R87 ;  /* 0x00000039963a7223 */ /* 0x000fe20000010057 */
[----:B------:R-:W-:Y:S01]  /*3b60*/  FADD.FTZ R57, R57, R102 ;  /* 0x0000006639397221 */ /* 0x000fe20000010000 */
[----:B------:R-:W-:Y:S01]  /*3b70*/  MOV R52, R33 ;  /* 0x0000002100347202 */ /* 0x000fe20000000f00 */
        /* <DEDUP_REMOVED lines=18> */
[----:B------:R-:W-:-:S03]  /*3ca0*/  FMUL.FTZ R56, R32, R85 ;  /* 0x0000005520387220 */ /* 0x000fc60000410000 */
[----:B------:R-:W-:Y:S01]  /*3cb0*/  FMUL.FTZ R52, R52, R157 ;  /* 0x0000009d34347220 */ /* 0x000fe20000410000 */
[----:B------:R-:W-:-:S07]  /*3cc0*/  FMUL.FTZ R56, R56, R103 ;  /* 0x0000006738387220 */ /* 0x000fce0000410000 */
.L_x_2181:
[----:B------:R-:W-:Y:S01]  /*3cd0*/  FMUL.FTZ R60, R56, R100 ;  /* 0x00000064383c7220 */ /* 0x000fe20000410000 */
[-C--:B------:R-:W-:Y:S01]  /*3ce0*/  FMUL.FTZ R153, R153, R124.reuse ;  /* 0x0000007c99997220 */ /* 0x080fe20000410000 */
[----:B------:R-:W-:Y:S02]  /*3cf0*/  FMUL.FTZ R154, R59, R124 ;  /* 0x0000007c3b9a7220 */ /* 0x000fe40000410000 */
[----:B------:R-:W-:Y:S01]  /*3d00*/  FFMA.FTZ R85, R155, R60, R58 ;  /* 0x0000003c9b557223 */ /* 0x000fe2000001003a */
[----:B------:R-:W-:Y:S01]  /*3d10*/  FADD.FTZ R58, R57, R60 ;  /* 0x0000003c393a7221 */ /* 0x000fe20000010000 */
[----:B------:R-:W-:-:S04]  /*3d20*/  FMUL.FTZ R57, R52, R101 ;  /* 0x0000006534397220 */ /* 0x000fc80000410000 */
[----:B------:R-:W-:Y:S01]  /*3d30*/  FFMA.FTZ R60, R156, R57, R85 ;  /* 0x000000399c3c7223 */ /* 0x000fe20000010055 */
[----:B------:R-:W-:Y:S01]  /*3d40*/  FADD.FTZ R85, R57, R58 ;  /* 0x0000003a39557221 */ /* 0x000fe20000010000 */
[----:B------:R-:W-:Y:S02]  /*3d50*/  MOV R58, R34 ;  /* 0x00000022003a7202 */ /* 0x000fe40000000f00 */
        /* <DEDUP_REMOVED lines=20> */
.L_x_2182:
[----:B------:R-:W-:Y:S01]  /*3ea0*/  FMUL.FTZ R86, R58, R100 ;  /* 0x000000643a567220 */ /* 0x000fe20000410000 */
[-C--:B------:R-:W-:Y:S01]  /*3eb0*/  FMUL.FTZ R152, R61, R124.reuse ;  /* 0x0000007c3d987220 */ /* 0x080fe20000410000 */
[----:B------:R-:W-:Y:S01]  /*3ec0*/  FMUL.FTZ R151, R151, R124 ;  /* 0x0000007c97977220 */ /* 0x000fe20000410000 */
[----:B------:R-:W-:Y:S01]  /*3ed0*/  MOV R61, R36 ;  /* 0x00000024003d7202 */ /* 0x000fe20000000f00 */
[----:B------:R-:W-:Y:S01]  /*3ee0*/  FFMA.FTZ R59, R153, R86, R60 ;  /* 0x00000056993b7223 */ /* 0x000fe2000001003c */
[----:B------:R-:W-:Y:S01]  /*3ef0*/  FADD.FTZ R86, R85, R86 ;  /* 0x0000005655567221 */ /* 0x000fe20000010000 */
[----:B------:R-:W-:Y:S01]  /*3f00*/  FMUL.FTZ R85, R57, R101 ;  /* 0x0000006539557220 */ /* 0x000fe20000410000 */
[----:B------:R-:W-:-:S03]  /*3f10*/  MOV R87, R37 ;  /* 0x0000002500577202 */ /* 0x000fc60000000f00 */
[----:B------:R-:W-:Y:S01]  /*3f20*/  FFMA.FTZ R60, R154, R85, R59 ;  /* 0x000000559a3c7223 */ /* 0x000fe2000001003b */
[----:B------:R-:W-:Y:S01]  /*3f30*/  FADD.FTZ R59, R85, R86 ;  /* 0x00000056553b7221 */ /* 0x000fe20000010000 */
        /* <DEDUP_REMOVED lines=19> */
.L_x_2183:
[----:B------:R-:W-:Y:S01]  /*4070*/  FMUL.FTZ R86, R61, R100 ;  /* 0x000000643d567220 */ /* 0x000fe20000410000 */
[----:B------:R-:W-:Y:S01]  /*4080*/  FMUL.FTZ R103, R87, R101 ;  /* 0x0000006557677220 */ /* 0x000fe20000410000 */
[----:B------:R-:W-:Y:S01]  /*4090*/  ISETP.GT.AND P5, PT, R16, 0x1e, PT ;  /* 0x0000001e1000780c */ /* 0x000fe20003fa4270 */
[----:B------:R-:W0:Y:S01]  /*40a0*/  S2UR UR11, SR_CgaCtaId ;  /* 0x00000000000b79c3 */ /* 0x000e220000008800 */
[----:B------:R-:W-:Y:S01]  /*40b0*/  FFMA.FTZ R85, R151, R86, R60 ;  /* 0x0000005697557223 */ /* 0x000fe2000001003c */
[----:B------:R-:W-:Y:S01]  /*40c0*/  FADD.FTZ R86, R59, R86 ;  /* 0x000000563b567221 */ /* 0x000fe20000010000 */
[----:B------:R-:W-:Y:S01]  /*40d0*/  UMOV UR6, 0x400 ;  /* 0x0000040000067882 */ /* 0x000fe20000000000 */
[----:B------:R-:W-:Y:S02]  /*40e0*/  IMAD R163, R162, 0x18, R121 ;  /* 0x00000018a2a37824 */ /* 0x000fe400078e0279 */
[----:B------:R-:W-:Y:S01]  /*40f0*/  FFMA.FTZ R102, R152, R103, R85 ;  /* 0x0000006798667223 */ /* 0x000fe20000010055 */
[----:B------:R-:W-:Y:S01]  /*4100*/  FADD.FTZ R103, R103, R86 ;  /* 0x0000005667677221 */ /* 0x000fe20000010000 */
[----:B------:R-:W-:Y:S01]  /*4110*/  UIADD3 UR5, UR6, 0x80, URZ ;  /* 0x0000008006057890 */ /* 0x000fe2000fffe03f */
[----:B------:R-:W-:Y:S02]  /*4120*/  BSSY B0, `(.L_x_2184) ;  /* 0x0000080000007945 */ /* 0x000fe40003800000 */
[----:B------:R-:W1:Y:S04]  /*4130*/  SHFL.DOWN PT, R59, R102, 0x1, 0x1f ;  /* 0x08201f00663b7f89 */ /* 0x000e6800000e0000 */
[----:B------:R-:W2:Y:S01]  /*4140*/  SHFL.DOWN PT, R60, R103, 0x1, 0x1f ;  /* 0x08201f00673c7f89 */ /* 0x000ea200000e0000 */
        /* <DEDUP_REMOVED lines=23> */
[----:B------:R-:W-:Y:S01]  /*42c0*/  FADD.FTZ R59, RZ, R64 ;  /* 0x00000040ff3b7221 */ /* 0x000fe20000010000 */
[----:B-1----:R-:W-:Y:S01]  /*42d0*/  @!P5 FADD.FTZ R103, R103, R60 ;  /* 0x0000003c6767d221 */ /* 0x002fe20000010000 */
[----:B------:R-:W-:-:S02]  /*42e0*/  FFMA.FTZ R60, R127, R64, RZ ;  /* 0x000000407f3c7223 */ /* 0x000fc400000100ff */
[----:B------:R-:W-:Y:S01]  /*42f0*/  FADD.FTZ R85, R59, R62 ;  /* 0x0000003e3b557221 */ /* 0x000fe20000010000 */
[----:B------:R-:W-:Y:S01]  /*4300*/  FFMA.FTZ R59, R128, R63, RZ ;  /* 0x0000003f803b7223 */ /* 0x000fe200000100ff */
[----:B------:R-:W-:Y:S01]  /*4310*/  ISETP.NE.AND P5, PT, R16, RZ, PT ;  /* 0x000000ff1000720c */ /* 0x000fe20003fa5270 */
[----:B------:R-:W-:Y:S01]  /*4320*/  FFMA.FTZ R64, R125, R62, R60 ;  /* 0x0000003e7d407223 */ /* 0x000fe2000001003c */
[----:B------:R-:W-:Y:S01]  /*4330*/  FADD.FTZ R60, RZ, R63 ;  /* 0x0000003fff3c7221 */ /* 0x000fe20000010000 */
        /* <DEDUP_REMOVED lines=53> */
[----:B------:R-:W0:Y:S01]  /*4690*/  LDC.64 R52, c[0x0][0x268] ;  /* 0x00009a00ff347b82 */ /* 0x000e220000000a00 */
[----:B------:R-:W-:Y:S01]  /*46a0*/  FFMA.FTZ R84, R151, R61, R64 ;  /* 0x0000003d97547223 */ /* 0x000fe20000010040 */
[----:B------:R-:W-:Y:S01]  /*46b0*/  FADD.FTZ R54, R54, R57 ;  /* 0x0000003936367221 */ /* 0x000fe20000010000 */
[----:B------:R-:W-:Y:S01]  /*46c0*/  FFMA.FTZ R85, R152, R87, R59 ;  /* 0x0000005798557223 */ /* 0x000fe2000001003b */
[----:B------:R-:W-:-:S02]  /*46d0*/  FADD.FTZ R86, R86, R61 ;  /* 0x0000003d56567221 */ /* 0x000fc40000010000 */
[----:B------:R-:W-:-:S05]  /*46e0*/  FADD.FTZ R87, R54, R87 ;  /* 0x0000005736577221 */ /* 0x000fca0000010000 */
[----:B------:R1:W-:Y:S04]  /*46f0*/  STS.128 [R157], R84 ;  /* 0x000000549d007388 */ /* 0x0003e80000000c00 */
[----:B------:R1:W-:Y:S01]  /*4700*/  @!P5 STS.64 [R22+0x10], R102 ;  /* 0x000010661600d388 */ /* 0x0003e20000000a00 */
[----:B------:R-:W-:Y:S01]  /*4710*/  BAR.SYNC.DEFER_BLOCKING 0x0 ;  /* 0x0000000000007b1d */ /* 0x000fe20000010000 */
[----:B------:R-:W-:Y:S01]  /*4720*/  ISETP.NE.AND P5, PT, R121, RZ, PT ;  /* 0x000000ff7900720c */ /* 0x000fe20003fa5270 */
[----:B0-----:R-:W-:-:S12]  /*4730*/  IMAD.WIDE R162, R163, 0x4, R52 ;  /* 0x00000004a3a27825 */ /* 0x001fd800078e0234 */
[----:B-1----:R-:W-:Y:S05]  /*4740*/  @P5 BRA `(.L_x_2185) ;  /* 0x0000000000745947 */ /* 0x002fea0003800000 */
        /* <DEDUP_REMOVED lines=29> */
.L_x_2185:
[----:B------:R-:W-:Y:S05]  /*4920*/  BSYNC B0 ;  /* 0x0000000000007941 */ /* 0x000fea0003800000 */
.L_x_2184:
        /* <DEDUP_REMOVED lines=26> */
[----:B------:R-:W0:Y:S01]  /*4ad0*/  LDS.128 R56, [R157+0xc00] ;  /* 0x000c00009d387984 */ /* 0x000e220000000c00 */
[----:B------:R-:W-:Y:S01]  /*4ae0*/  FADD.FTZ R64, R64, R61 ;  /* 0x0000003d40407221 */ /* 0x000fe20000010000 */
[----:B------:R-:W-:Y:S01]  /*4af0*/  FADD.FTZ R65, R65, R62 ;  /* 0x0000003e41417221 */ /* 0x000fe20000010000 */
[----:B------:R-:W-:Y:S01]  /*4b00*/  FADD.FTZ R76, R66, R63 ;  /* 0x0000003f424c7221 */ /* 0x000fe20000010000 */
[----:B----4-:R-:W-:Y:S01]  /*4b10*/  FADD.FTZ R81, R81, R68 ;  /* 0x0000004451517221 */ /* 0x010fe20000010000 */
[----:B------:R-:W1:Y:S01]  /*4b20*/  LDS.128 R60, [R157+0xd80] ;  /* 0x000d80009d3c7984 */ /* 0x000e620000000c00 */
[----:B------:R-:W-:Y:S01]  /*4b30*/  FADD.FTZ R68, R64, R69 ;  /* 0x0000004540447221 */ /* 0x000fe20000010000 */
[----:B------:R-:W-:Y:S01]  /*4b40*/  FADD.FTZ R165, R65, R70 ;  /* 0x0000004641a57221 */ /* 0x000fe20000010000 */
[----:B------:R-:W-:Y:S01]  /*4b50*/  FADD.FTZ R76, R76, R71 ;  /* 0x000000474c4c7221 */ /* 0x000fe20000010000 */
[----:B------:R-:W2:Y:S01]  /*4b60*/  LDS.128 R64, [R157+0xf00] ;  /* 0x000f00009d407984 */ /* 0x000ea20000000c00 */
[----:B-----5:R-:W-:Y:S01]  /*4b70*/  FADD.FTZ R78, R68, R73 ;  /* 0x00000049444e7221 */ /* 0x020fe20000010000 */
[----:B------:R-:W-:Y:S01]  /*4b80*/  FADD.FTZ R81, R81, R72 ;  /* 0x0000004851517221 */ /* 0x000fe20000010000 */
[----:B------:R-:W-:Y:S01]  /*4b90*/  FADD.FTZ R165, R165, R74 ;  /* 0x0000004aa5a57221 */ /* 0x000fe20000010000 */
[----:B------:R-:W3:Y:S01]  /*4ba0*/  LDS.128 R68, [R157+0x1080] ;  /* 0x001080009d447984 */ /* 0x000ee20000000c00 */
[----:B------:R-:W-:Y:S01]  /*4bb0*/  FADD.FTZ R164, R76, R75 ;  /* 0x0000004b4ca47221 */ /* 0x000fe20000010000 */
[----:B------:R-:W-:Y:S01]  /*4bc0*/  FADD.FTZ R53, R78, R53 ;  /* 0x000000354e357221 */ /* 0x000fe20000010000 */
[----:B------:R-:W-:Y:S01]  /*4bd0*/  FADD.FTZ R52, R81, R52 ;  /* 0x0000003451347221 */ /* 0x000fe20000010000 */
[----:B------:R-:W4:Y:S01]  /*4be0*/  LDS.128 R72, [R157+0x1200] ;  /* 0x001200009d487984 */ /* 0x000f220000000c00 */
[----:B------:R-:W-:Y:S01]  /*4bf0*/  FADD.FTZ R165, R165, R54 ;  /* 0x00000036a5a57221 */ /* 0x000fe20000010000 */
[----:B------:R-:W-:-:S02]  /*4c00*/  FADD.FTZ R164, R164, R55 ;  /* 0x00000037a4a47221 */ /* 0x000fc40000010000 */
        /* <DEDUP_REMOVED lines=34> */
[----:B------:R-:W-:-:S07]  /*4e30*/  FADD.FTZ R87, R164, R87 ;  /* 0x00000057a4577221 */ /* 0x000fce0000010000 */
.L_x_2187:
[----:B------:R-:W-:Y:S05]  /*4e40*/  BSYNC B0 ;  /* 0x0000000000007941 */ /* 0x000fea0003800000 */
.L_x_2186:
        /* <DEDUP_REMOVED lines=13> */
.L_x_2189:
[----:B------:R-:W-:Y:S05]  /*4f20*/  BSYNC B0 ;  /* 0x0000000000007941 */ /* 0x000fea0003800000 */
.L_x_2188:
        /* <DEDUP_REMOVED lines=33> */
.L_x_2192:
[----:B-1----:R-:W2:Y:S04]  /*5140*/  LDG.E.STRONG.GPU R54, desc[UR8][R52.64] ;  /* 0x0000000834367981 */ /* 0x002ea8000c1ef900 */
[----:B--2---:R-:W-:Y:S01]  /*5150*/  CCTL.IVALL ;  /* 0x00000000ff00798f */ /* 0x004fe20002000000 */
[----:B------:R-:W-:Y:S05]  /*5160*/  YIELD ;  /* 0x0000000000007946 */ /* 0x000fea0003800000 */
[----:B------:R-:W-:-:S13]  /*5170*/  ISETP.NE.AND P6, PT, R54, R61, PT ;  /* 0x0000003d3600720c */ /* 0x000fda0003fc5270 */
[----:B------:R-:W-:Y:S05]  /*5180*/  @P6 BRA `(.L_x_2192) ;  /* 0xfffffffc00ec6947 */ /* 0x000fea000383ffff */
.L_x_2191:
        /* <DEDUP_REMOVED lines=8> */
[----:B------:R-:W-:Y:S01]  /*5210*/  ISETP.GT.AND P6, PT, R24, RZ, PT ;  /* 0x000000ff1800720c */ /* 0x000fe20003fc4270 */
[----:B------:R-:W-:Y:S01]  /*5220*/  HFMA2.MMA R55, -RZ, RZ, 0, 0 ;  /* 0x00000000ff377435 */ /* 0x000fe200000001ff */
[----:B------:R-:W-:-:S11]  /*5230*/  MOV R54, R24 ;  /* 0x0000001800367202 */ /* 0x000fd60000000f00 */
        /* <DEDUP_REMOVED lines=11> */
.L_x_2196:
        /* <DEDUP_REMOVED lines=115> */
.L_x_2195:
        /* <DEDUP_REMOVED lines=63> */
.L_x_2197:
[----:B------:R-:W-:-:S04]  /*5e10*/  LOP3.LUT P6, RZ, R123, 0x1, RZ, 0xc0, !PT ;  /* 0x000000017bff7812 */ /* 0x000fc800078cc0ff */
[----:B------:R-:W-:-:S13]  /*5e20*/  ISETP.NE.OR P6, PT, R54, RZ, P6 ;  /* 0x000000ff3600720c */ /* 0x000fda00037c5670 */
[----:B------:R-:W-:Y:S05]  /*5e30*/  @!P6 BRA `(.L_x_2193) ;  /* 0x00000000007ce947 */ /* 0x000fea0003800000 */
.L_x_2194:
        /* <DEDUP_REMOVED lines=31> */
.L_x_2193:
        /* <DEDUP_REMOVED lines=10> */
.L_x_2199:
[----:B------:R-:W-:Y:S05]  /*60d0*/  BSYNC B0 ;  /* 0x0000000000007941 */ /* 0x000fea0003800000 */
.L_x_2198:
        /* <DEDUP_REMOVED lines=17> */
.L_x_2190:
[----:B------:R-:W0:Y:S01]  /*61f0*/  S2UR UR6, SR_CgaCtaId ;  /* 0x00000000000679c3 */ /* 0x000e220000008800 */
[----:B------:R-:W-:Y:S01]  /*6200*/  UMOV UR5, 0x400 ;  /* 0x0000040000057882 */ /* 0x000fe20000000000 */
[----:B-1----:R-:W-:Y:S01]  /*6210*/  IMAD.WIDE.U32 R54, R121, -0x55555555, RZ ;  /* 0xaaaaaaab79367825 */ /* 0x002fe200078e00ff */
        /* <DEDUP_REMOVED lines=33> */
.L_x_2200:
[----:B------:R-:W-:Y:S01]  /*6430*/  LOP3.LUT P5, RZ, R123, 0x200, RZ, 0xc0, !PT ;  /* 0x000002007bff7812 */ /* 0x000fe200078ac0ff */
[----:B------:R-:W-:-:S12]  /*6440*/  BSSY B0, `(.L_x_2201) ;  /* 0x0000013000007945 */ /* 0x000fd80003800000 */
[----:B------:R-:W-:Y:S05]  /*6450*/  @!P5 BRA `(.L_x_2202) ;  /* 0x000000000044d947 */ /* 0x000fea0003800000 */
[----:B------:R-:W-:Y:S01]  /*6460*/  ULDC.64 UR14, c[0x0][0x288] ;  /* 0x0000a200000e7ab9 */ /* 0x000fe20000000a00 */
[----:B------:R-:W-:Y:S01]  /*6470*/  MOV R54, R158 ;  /* 0x0000009e00367202 */ /* 0x000fe20000000f00 */
        /* <DEDUP_REMOVED lines=9> */
[----:B------:R-:W-:Y:S02]  /*6510*/  IADD3 R53, R55, R53, RZ ;  /* 0x0000003537357210 */ /* 0x000fe40007ffe0ff */
[-C--:B------:R-:W-:Y:S01]  /*6520*/  FMUL.FTZ R38, R127, R124.reuse ;  /* 0x0000007c7f267220 */ /* 0x080fe20000410000 */
[----:B------:R-:W-:Y:S01]  /*6530*/  LEA R52, P5, R54, UR14, 0x2 ;  /* 0x0000000e36347c11 */ /* 0x000fe2000f8a10ff */
[----:B------:R-:W-:-:S03]  /*6540*/  FMUL.FTZ R39, R39, R124 ;  /* 0x0000007c27277220 */ /* 0x000fc60000410000 */
[----:B------:R-:W-:-:S05]  /*6550*/  LEA.HI.X R53, R54, UR15, R53, 0x2, P5 ;  /* 0x0000000f36357c11 */ /* 0x000fca000a8f1435 */
[----:B------:R0:W-:Y:S04]  /*6560*/  STG.E.64 desc[UR8][R52.64], R38 ;  /* 0x0000002634007986 */ /* 0x0001e8000c101b08 */
.L_x_2202:
[----:B------:R-:W-:Y:S05]  /*6570*/  BSYNC B0 ;  /* 0x0000000000007941 */ /* 0x000fea0003800000 */
.L_x_2201:
        /* <DEDUP_REMOVED lines=20> */
.L_x_2203:
[----:B------:R-:W-:Y:S01]  /*66c0*/  LOP3.LUT P5, RZ, R123, 0x100, RZ, 0xc0, !PT ;  /* 0x000001007bff7812 */ /* 0x000fe200078ac0ff */
[----:B------:R-:W-:-:S12]  /*66d0*/  BSSY B0, `(.L_x_2204) ;  /* 0x0000013000007945 */ /* 0x000fd80003800000 */
[----:B------:R-:W-:Y:S05]  /*66e0*/  @!P5 BRA `(.L_x_2205) ;  /* 0x000000000044d947 */ /* 0x000fea0003800000 */
        /* <DEDUP_REMOVED lines=10> */
[----:B------:R-:W-:Y:S01]  /*6790*/  IADD3 R53, R39, R53, RZ ;  /* 0x0000003527357210 */ /* 0x000fe20007ffe0ff */
[----:B------:R-:W-:Y:S01]  /*67a0*/  FFMA.FTZ R39, R101, R41, -R126 ;  /* 0x0000002965277223 */ /* 0x000fe2000001087e */
[----:B------:R-:W-:-:S03]  /*67b0*/  LEA R52, P5, R38, UR14, 0x2 ;  /* 0x0000000e26347c11 */ /* 0x000fc6000f8a10ff */
[-C--:B------:R-:W-:Y:S01]  /*67c0*/  FMUL.FTZ R39, R39, R124.reuse ;  /* 0x0000007c27277220 */ /* 0x080fe20000410000 */
[----:B------:R-:W-:Y:S01]  /*67d0*/  LEA.HI.X R53, R38, UR15, R53, 0x2, P5 ;  /* 0x0000000f26357c11 */ /* 0x000fe2000a8f1435 */
[----:B------:R-:W-:-:S05]  /*67e0*/  FMUL.FTZ R38, R125, R124 ;  /* 0x0000007c7d267220 */ /* 0x000fca0000410000 */
[----:B------:R1:W-:Y:S03]  /*67f0*/  STG.E.64 desc[UR8][R52.64], R38 ;  /* 0x0000002634007986 */ /* 0x0003e6000c101b08 */
.L_x_2205:
[----:B------:R-:W-:Y:S05]  /*6800*/  BSYNC B0 ;  /* 0x0000000000007941 */ /* 0x000fea0003800000 */
.L_x_2204:
[----:B------:R-:W-:-:S13]  /*6810*/  ISETP.NE.AND P5, PT, RZ, UR10, PT ;  /* 0x0000000aff007c0c */ /* 0x000fda000bfa5270 */
        /* <DEDUP_REMOVED lines=19> */
.L_x_2206:
[----:B------:R-:W-:Y:S01]  /*6950*/  LOP3.LUT P5, RZ, R123, 0x80, RZ, 0xc0, !PT ;  /* 0x000000807bff7812 */ /* 0x000fe200078ac0ff */
[----:B------:R-:W-:-:S12]  /*6960*/  BSSY B0, `(.L_x_2207) ;  /* 0x0000013000007945 */ /* 0x000fd80003800000 */
[----:B------:R-:W-:Y:S05]  /*6970*/  @!P5 BRA `(.L_x_2208) ;  /* 0x000000000044d947 */ /* 0x000fea0003800000 */
[----:B------:R-:W-:Y:S01]  /*6980*/  ULDC.64 UR14, c[0x0][0x288] ;  /* 0x0000a200000e7ab9 */ /* 0x000fe20000000a00 */
[----:B01----:R-:W-:Y:S01]  /*6990*/  MOV R38, R158 ;  /* 0x0000009e00267202 */ /* 0x003fe20000000f00 */
        /* <DEDUP_REMOVED lines=15> */
.L_x_2208:
[----:B------:R-:W-:Y:S05]  /*6a90*/  BSYNC B0 ;  /* 0x0000000000007941 */ /* 0x000fea0003800000 */
.L_x_2207:
[----:B------:R-:W-:-:S13]  /*6aa0*/  ISETP.NE.AND P5, PT, RZ, UR10, PT ;  /* 0x0000000aff007c0c */ /* 0x000fda000bfa5270 */
        /* <DEDUP_REMOVED lines=19> */
.L_x_2209:
[----:B------:R-:W-:Y:S01]  /*6be0*/  LOP3.LUT P5, RZ, R123, 0x40, RZ, 0xc0, !PT ;  /* 0x000000407bff7812 */ /* 0x000fe200078ac0ff */
[----:B------:R-:W-:-:S12]  /*6bf0*/  BSSY B0, `(.L_x_2210) ;  /* 0x0000013000007945 */ /* 0x000fd80003800000 */
[----:B------:R-:W-:Y:S05]  /*6c00*/  @!P5 BRA `(.L_x_2211) ;  /* 0x000000000044d947 */ /* 0x000fea0003800000 */
[----:B------:R-:W-:Y:S01]  /*6c10*/  ULDC.64 UR14, c[0x0][0x288] ;  /* 0x0000a200000e7ab9 */ /* 0x000fe20000000a00 */
[----:B012---:R-:W-:Y:S01]  /*6c20*/  MOV R38, R158 ;  /* 0x0000009e00267202 */ /* 0x007fe20000000f00 */
        /* <DEDUP_REMOVED lines=15> */
.L_x_2211:
[----:B------:R-:W-:Y:S05]  /*6d20*/  BSYNC B0 ;  /* 0x0000000000007941 */ /* 0x000fea0003800000 */
.L_x_2210:
[----:B------:R-:W-:-:S13]  /*6d30*/  ISETP.NE.AND P5, PT, RZ, UR10, PT ;  /* 0x0000000aff007c0c */ /* 0x000fda000bfa5270 */
        /* <DEDUP_REMOVED lines=19> */
.L_x_2212:
[----:B------:R-:W-:Y:S01]  /*6e70*/  LOP3.LUT P5, RZ, R123, 0x20, RZ, 0xc0, !PT ;  /* 0x000000207bff7812 */ /* 0x000fe200078ac0ff */
[----:B------:R-:W-:-:S12]  /*6e80*/  BSSY B0, `(.L_x_2213) ;  /* 0x0000013000007945 */ /* 0x000fd80003800000 */
[----:B------:R-:W-:Y:S05]  /*6e90*/  @!P5 BRA `(.L_x_2214) ;  /* 0x000000000044d947 */ /* 0x000fea0003800000 */
[----:B------:R-:W-:Y:S01]  /*6ea0*/  ULDC.64 UR14, c[0x0][0x288] ;  /* 0x0000a200000e7ab9 */ /* 0x000fe20000000a00 */
[----:B0123--:R-:W-:Y:S01]  /*6eb0*/  MOV R38, R158 ;  /* 0x0000009e00267202 */ /* 0x00ffe20000000f00 */
        /* <DEDUP_REMOVED lines=15> */
.L_x_2214:
[----:B------:R-:W-:Y:S05]  /*6fb0*/  BSYNC B0 ;  /* 0x0000000000007941 */ /* 0x000fea0003800000 */
.L_x_2213:
[----:B------:R-:W-:-:S13]  /*6fc0*/  ISETP.NE.AND P5, PT, RZ, UR10, PT ;  /* 0x0000000aff007c0c */ /* 0x000fda000bfa5270 */
        /* <DEDUP_REMOVED lines=19> */
.L_x_2215:
[----:B------:R-:W-:Y:S01]  /*7100*/  LOP3.LUT P5, RZ, R123, 0x10, RZ, 0xc0, !PT ;  /* 0x000000107bff7812 */ /* 0x000fe200078ac0ff */
[----:B------:R-:W-:-:S12]  /*7110*/  BSSY B0, `(.L_x_2216) ;  /* 0x0000013000007945 */ /* 0x000fd80003800000 */
[----:B------:R-:W-:Y:S05]  /*7120*/  @!P5 BRA `(.L_x_2217) ;  /* 0x000000000044d947 */ /* 0x000fea0003800000 */
[----:B------:R-:W-:Y:S01]  /*7130*/  ULDC.64 UR14, c[0x0][0x288] ;  /* 0x0000a200000e7ab9 */ /* 0x000fe20000000a00 */
[----:B01234-:R-:W-:Y:S01]  /*7140*/  MOV R38, R158 ;  /* 0x0000009e00267202 */ /* 0x01ffe20000000f00 */
        /* <DEDUP_REMOVED lines=15> */
.L_x_2217:
[----:B------:R-:W-:Y:S05]  /*7240*/  BSYNC B0 ;  /* 0x0000000000007941 */ /* 0x000fea0003800000 */
.L_x_2216:
        /* <DEDUP_REMOVED lines=20> */
.L_x_2218:
        /* <DEDUP_REMOVED lines=20> */
.L_x_2220:
[----:B------:R-:W-:Y:S05]  /*74d0*/  BSYNC B0 ;  /* 0x0000000000007941 */ /* 0x000fea0003800000 */
.L_x_2219:
        /* <DEDUP_REMOVED lines=20> */
.L_x_2221:
[----:B------:R-:W-:Y:S04]  /*7620*/  BSSY B0, `(.L_x_2222) ;  /* 0x0000013000007945 */ /* 0x000fe80003800000 */
        /* <DEDUP_REMOVED lines=18> */
.L_x_2223:
[----:B------:R-:W-:Y:S05]  /*7750*/  BSYNC B0 ;  /* 0x0000000000007941 */ /* 0x000fea0003800000 */
.L_x_2222:
        /* <DEDUP_REMOVED lines=19> */
.L_x_2224:
        /* <DEDUP_REMOVED lines=19> */
.L_x_2226:
[----:B------:R-:W-:Y:S05]  /*79c0*/  BSYNC B0 ;  /* 0x0000000000007941 */ /* 0x000fea0003800000 */
.L_x_2225:
        /* <DEDUP_REMOVED lines=19> */
.L_x_2227:
[----:B------:R-:W-:Y:S04]  /*7b00*/  BSSY B0, `(.L_x_2228) ;  /* 0x0000013000007945 */ /* 0x000fe80003800000 */
[----:B------:R-:W-:Y:S05]  /*7b10*/  @!P2 BRA `(.L_x_2229) ;  /* 0x000000000044a947 */ /* 0x000fea0003800000 */
[----:B------:R-:W-:Y:S01]  /*7b20*/  ULDC.64 UR14, c[0x0][0x288] ;  /* 0x0000a200000e7ab9 */ /* 0x000fe20000000a00 */
[----:B0-234-:R-:W-:Y:S01]  /*7b30*/  MOV R40, R158 ;  /* 0x0000009e00287202 */ /* 0x01dfe20000000f00 */
[----:B-1----:R-:W-:Y:S01]  /*7b40*/  IMAD R39, R29, UR14, RZ ;  /* 0x0000000e1d277c24 */ /* 0x002fe2000f8e02ff */
        /* <DEDUP_REMOVED lines=14> */
.L_x_2229:
[----:B------:R-:W-:Y:S05]  /*7c30*/  BSYNC B0 ;  /* 0x0000000000007941 */ /* 0x000fea0003800000 */
.L_x_2228:
        /* <DEDUP_REMOVED lines=19> */
.L_x_2230:
        /* <DEDUP_REMOVED lines=8> */
[----:B------:R-:W-:-:S04]  /*7df0*/  IMAD.WIDE.U32 R40, R11, UR14, R38 ;  /* 0x0000000e0b287c25 */ /* 0x000fc8000f8e0026 */
[----:B------:R-:W-:Y:S01]  /*7e00*/  FFMA.FTZ R145, R100, R94, -R145 ;  /* 0x0000005e64917223 */ /* 0x000fe20000010891 */
[----:B------:R-:W-:Y:S01]  /*7e10*/  IMAD R39, R11, UR15, R42 ;  /* 0x0000000f0b277c24 */ /* 0x000fe2000f8e022a */
[----:B------:R-:W-:Y:S02]  /*7e20*/  ULDC.64 UR14, c[0x0][0x210] ;  /* 0x00008400000e7ab9 */ /* 0x000fe40000000a00 */
[----:B------:R-:W-:Y:S02]  /*7e30*/  LEA R38, P5, R40, UR14, 0x2 ;  /* 0x0000000e28267c11 */ /* 0x000fe4000f8a10ff */
[----:B------:R-:W-:Y:S01]  /*7e40*/  IADD3 R39, R41, R39, RZ ;  /* 0x0000002729277210 */ /* 0x000fe20007ffe0ff */
[----:B------:R-:W-:-:S03]  /*7e50*/  FFMA.FTZ R41, R101, R95, -R146 ;  /* 0x0000005f65297223 */ /* 0x000fc60000010892 */
[----:B------:R-:W-:Y:S01]  /*7e60*/  LEA.HI.X R39, R40, UR15, R39, 0x2, P5 ;  /* 0x0000000f28277c11 */ /* 0x000fe2000a8f1427 */
[-C--:B------:R-:W-:Y:S01]  /*7e70*/  FMUL.FTZ R40, R145, R124.reuse ;  /* 0x0000007c91287220 */ /* 0x080fe20000410000 */
[----:B------:R-:W-:-:S05]  /*7e80*/  FMUL.FTZ R41, R41, R124 ;  /* 0x0000007c29297220 */ /* 0x000fca0000410000 */
[----:B------:R0:W-:Y:S02]  /*7e90*/  STG.E.64 desc[UR8][R38.64], R40 ;  /* 0x0000002826007986 */ /* 0x0001e4000c101b08 */
.L_x_2232:
[----:B------:R-:W-:Y:S05]  /*7ea0*/  BSYNC B0 ;  /* 0x0000000000007941 */ /* 0x000fea0003800000 */
.L_x_2231:
        /* <DEDUP_REMOVED lines=19> */
.L_x_2233:
        /* <DEDUP_REMOVED lines=19> */
.L_x_2235:
[----:B------:R-:W-:Y:S05]  /*8110*/  BSYNC B0 ;  /* 0x0000000000007941 */ /* 0x000fea0003800000 */
.L_x_2234:
        /* <DEDUP_REMOVED lines=19> */
.L_x_2236:
[----:B------:R-:W-:Y:S01]  /*8250*/  ISETP.GE.U32.AND P5, PT, R57, UR12, PT ;  /* 0x0000000c39007c0c */ /* 0x000fe2000bfa6070 */
[----:B------:R-:W-:Y:S01]  /*8260*/  BSSY B0, `(.L_x_2237) ;  /* 0x0000017000007945 */ /* 0x000fe20003800000 */
[----:B------:R-:W-:Y:S02]  /*8270*/  IADD3 R45, R58, 0xd0, RZ ;  /* 0x000000d03a2d7810 */ /* 0x000fe40007ffe0ff */
[----:B------:R-:W-:Y:S02]  /*8280*/  ISETP.GE.AND.EX P5, PT, R56, UR13, PT, P5 ;  /* 0x0000000d38007c0c */ /* 0x000fe4000bfa6350 */
[----:B------:R-:W-:Y:S02]  /*8290*/  SHF.R.S32.HI R46, RZ, 0x1f, R45 ;  /* 0x0000001fff2e7819 */ /* 0x000fe4000001142d */
[----:B------:R-:W-:-:S13]  /*82a0*/  ISETP.LT.U32.AND P5, PT, R121, 0x180, !P5 ;  /* 0x000001807900780c */ /* 0x000fda0006fa1070 */
        /* <DEDUP_REMOVED lines=18> */
.L_x_2238:
[----:B------:R-:W-:Y:S05]  /*83d0*/  BSYNC B0 ;  /* 0x0000000000007941 */ /* 0x000fea0003800000 */
.L_x_2237:
[----:B------:R-:W-:Y:S05]  /*83e0*/  @!P6 BRA `(.L_x_2239) ;  /* 0x000000000048e947 */ /* 0x000fea0003800000 */
        /* <DEDUP_REMOVED lines=18> */
.L_x_2239:
        /* <DEDUP_REMOVED lines=8> */
[----:B0-----:R-:W-:Y:S01]  /*8590*/  MOV R30, R158 ;  /* 0x0000009e001e7202 */ /* 0x001fe20000000f00 */
[----:B--234-:R-:W-:Y:S01]  /*85a0*/  IMAD R41, R115, UR14, RZ ;  /* 0x0000000e73297c24 */ /* 0x01cfe2000f8e02ff */
[----:B------:R-:W-:Y:S01]  /*85b0*/  MOV R31, R161 ;  /* 0x000000a1001f7202 */ /* 0x000fe20000000f00 */
[-CC-:B------:R-:W-:Y:S01]  /*85c0*/  FFMA.FTZ R155, R155, R59.reuse, R60.reuse ;  /* 0x0000003b9b9b7223 */ /* 0x180fe2000001003c */
[----:B------:R-:W-:Y:S01]  /*85d0*/  FFMA.FTZ R156, R156, R59, R60 ;  /* 0x0000003b9c9c7223 */ /* 0x000fe2000001003c */
[C---:B------:R-:W-:Y:S02]  /*85e0*/  IMAD R41, R104.reuse, UR15, R41 ;  /* 0x0000000f68297c24 */ /* 0x040fe4000f8e0229 */
[----:B-1----:R-:W-:Y:S01]  /*85f0*/  IMAD.WIDE.U32 R38, R104, UR14, R30 ;  /* 0x0000000e68267c25 */ /* 0x002fe2000f8e001e */
        /* <DEDUP_REMOVED lines=9> */
.L_x_2241:
[----:B------:R-:W-:Y:S05]  /*8690*/  BSYNC B0 ;  /* 0x0000000000007941 */ /* 0x000fea0003800000 */
.L_x_2240:
[----:B------:R-:W-:Y:S05]  /*86a0*/  @!P6 BRA `(.L_x_2242) ;  /* 0x000000000048e947 */ /* 0x000fea0003800000 */
[----:B0-----:R-:W-:Y:S01]  /*86b0*/  FFMA.FTZ R30, R153, R100, R98 ;  /* 0x00000064991e7223 */ /* 0x001fe20000010062 */
[----:B------:R-:W-:-:S03]  /*86c0*/  FFMA.FTZ R31, R154, R101, R99 ;  /* 0x000000659a1f7223 */ /* 0x000fc60000010063 */
[----:B------:R-:W-:Y:S01]  /*86d0*/  FMUL.FTZ R32, R30, -1.4426950216293334961 ;  /* 0xbfb8aa3b1e207820 */ /* 0x000fe20000410000 */
[----:B-1234-:R-:W-:-:S05]  /*86e0*/  FMUL.FTZ R38, R31, -1.4426950216293334961 ;  /* 0xbfb8aa3b1f267820 */ /* 0x01efca0000410000 */
        /* <DEDUP_REMOVED lines=14> */
.L_x_2242:
[----:B------:R-:W-:Y:S01]  /*87d0*/  ISETP.GE.U32.AND P5, PT, R43, UR12, PT ;  /* 0x0000000c2b007c0c */ /* 0x000fe2000bfa6070 */
[----:B------:R-:W-:Y:S01]  /*87e0*/  BSSY B0, `(.L_x_2243) ;  /* 0x0000017000007945 */ /* 0x000fe20003800000 */
[----:B------:R-:W-:Y:S02]  /*87f0*/  IADD3 R58, R58, 0xf0, RZ ;  /* 0x000000f03a3a7810 */ /* 0x000fe40007ffe0ff */
[----:B------:R-:W-:Y:S02]  /*8800*/  ISETP.GE.AND.EX P5, PT, R44, UR13, PT, P5 ;  /* 0x0000000d2c007c0c */ /* 0x000fe4000bfa6350 */
[----:B0-234-:R-:W-:Y:S02]  /*8810*/  SHF.R.S32.HI R40, RZ, 0x1f, R58 ;  /* 0x0000001fff287819 */ /* 0x01dfe4000001143a */
[----:B------:R-:W-:-:S13]  /*8820*/  ISETP.LT.U32.AND P5, PT, R121, 0x180, !P5 ;  /* 0x000001807900780c */ /* 0x000fda0006fa1070 */
[----:B------:R-:W-:Y:S05]  /*8830*/  @!P5 BRA `(.L_x_2244) ;  /* 0x000000000044d947 */ /* 0x000fea0003800000 */
[----:B------:R-:W-:Y:S01]  /*8840*/  ULDC.64 UR14, c[0x0][0x288] ;  /* 0x0000a200000e7ab9 */ /* 0x000fe20000000a00 */
[----:B------:R-:W-:Y:S01]  /*8850*/  MOV R30, R158 ;  /* 0x0000009e001e7202 */ /* 0x000fe20000000f00 */
        /* <DEDUP_REMOVED lines=15> */
.L_x_2244:
[----:B------:R-:W-:Y:S05]  /*8950*/  BSYNC B0 ;  /* 0x0000000000007941 */ /* 0x000fea0003800000 */
.L_x_2243:
[----:B------:R-:W-:Y:S05]  /*8960*/  @!P6 BRA `(.L_x_2245) ;  /* 0x000000000048e947 */ /* 0x000fea0003800000 */
[----:B------:R-:W-:Y:S01]  /*8970*/  FFMA.FTZ R98, R151, R100, R98 ;  /* 0x0000006497627223 */ /* 0x000fe20000010062 */
[----:B------:R-:W-:-:S03]  /*8980*/  FFMA.FTZ R99, R152, R101, R99 ;  /* 0x0000006598637223 */ /* 0x000fc60000010063 */
[----:B0-----:R-:W-:Y:S01]  /*8990*/  FMUL.FTZ R30, R98, -1.4426950216293334961 ;  /* 0xbfb8aa3b621e7820 */ /* 0x001fe20000410000 */
[----:B------:R-:W-:-:S05]  /*89a0*/  FMUL.FTZ R32, R99, -1.4426950216293334961 ;  /* 0xbfb8aa3b63207820 */ /* 0x000fca0000410000 */
[----:B------:R-:W0:Y:S08]  /*89b0*/  MUFU.EX2 R30, R30 ;  /* 0x0000001e001e7308 */ /* 0x000e300000000800 */
[----:B------:R-:W2:Y:S01]  /*89c0*/  MUFU.EX2 R32, R32 ;  /* 0x0000002000207308 */ /* 0x000ea20000000800 */
[----:B0-----:R-:W-:-:S07]  /*89d0*/  FADD.FTZ R31, R30, 1 ;  /* 0x3f8000001e1f7421 */ /* 0x001fce0000010000 */
        /* <DEDUP_REMOVED lines=11> */
.L_x_2245:
[----:B------:R-:W-:Y:S01]  /*8a90*/  ISETP.GE.U32.AND P5, PT, R58, UR12, PT ;  /* 0x0000000c3a007c0c */ /* 0x000fe2000bfa6070 */
[----:B------:R-:W-:Y:S03]  /*8aa0*/  BSSY B0, `(.L_x_2246) ;  /* 0x0000014000007945 */ /* 0x000fe60003800000 */
[----:B------:R-:W-:-:S04]  /*8ab0*/  ISETP.GE.AND.EX P5, PT, R40, UR13, PT, P5 ;  /* 0x0000000d28007c0c */ /* 0x000fc8000bfa6350 */
[----:B------:R-:W-:-:S13]  /*8ac0*/  ISETP.LT.U32.AND P5, PT, R121, 0x180, !P5 ;  /* 0x000001807900780c */ /* 0x000fda0006fa1070 */
[----:B------:R-:W-:Y:S05]  /*8ad0*/  @!P5 BRA `(.L_x_2247) ;  /* 0x000000000040d947 */ /* 0x000fea0003800000 */
[----:B------:R-:W-:Y:S01]  /*8ae0*/  ULDC.64 UR12, c[0x0][0x288] ;  /* 0x0000a200000c7ab9 */ /* 0x000fe20000000a00 */
[----:B------:R-:W-:Y:S01]  /*8af0*/  MOV R159, R161 ;  /* 0x000000a1009f7202 */ /* 0x000fe20000000f00 */
[----:B0-----:R-:W-:Y:S02]  /*8b00*/  IMAD R31, R119, UR12, RZ ;  /* 0x0000000c771f7c24 */ /* 0x001fe4000f8e02ff */
[-CC-:B------:R-:W-:Y:S01]  /*8b10*/  FFMA.FTZ R151, R151, R59.reuse, R60.reuse ;  /* 0x0000003b97977223 */ /* 0x180fe2000001003c */
[----:B------:R-:W-:Y:S01]  /*8b20*/  FFMA.FTZ R60, R152, R59, R60 ;  /* 0x0000003b983c7223 */ /* 0x000fe2000001003c */
[----:B------:R-:W-:-:S04]  /*8b30*/  IMAD.WIDE.U32 R158, R108, UR12, R158 ;  /* 0x0000000c6c9e7c25 */ /* 0x000fc8000f8e009e */
[----:B------:R-:W-:Y:S01]  /*8b40*/  FFMA.FTZ R151, R100, R36, -R151 ;  /* 0x0000002464977223 */ /* 0x000fe20000010897 */
[----:B------:R-:W-:Y:S01]  /*8b50*/  FFMA.FTZ R37, R101, R37, -R60 ;  /* 0x0000002565257223 */ /* 0x000fe2000001083c */
[----:B------:R-:W-:Y:S01]  /*8b60*/  IMAD R31, R108, UR13, R31 ;  /* 0x0000000d6c1f7c24 */ /* 0x000fe2000f8e021f */
[----:B------:R-:W-:Y:S01]  /*8b70*/  ULDC.64 UR12, c[0x0][0x210] ;  /* 0x00008400000c7ab9 */ /* 0x000fe20000000a00 */
[-C--:B------:R-:W-:Y:S01]  /*8b80*/  FMUL.FTZ R36, R151, R124.reuse ;  /* 0x0000007c97247220 */ /* 0x080fe20000410000 */
[----:B------:R-:W-:Y:S01]  /*8b90*/  LEA R30, P5, R158, UR12, 0x2 ;  /* 0x0000000c9e1e7c11 */ /* 0x000fe2000f8a10ff */
[----:B------:R-:W-:Y:S01]  /*8ba0*/  FMUL.FTZ R37, R37, R124 ;  /* 0x0000007c25257220 */ /* 0x000fe20000410000 */
[----:B------:R-:W-:-:S04]  /*8bb0*/  IADD3 R31, R159, R31, RZ ;  /* 0x0000001f9f1f7210 */ /* 0x000fc80007ffe0ff */
[----:B------:R-:W-:-:S05]  /*8bc0*/  LEA.HI.X R31, R158, UR13, R31, 0x2, P5 ;  /* 0x0000000d9e1f7c11 */ /* 0x000fca000a8f141f */
[----:B------:R2:W-:Y:S02]  /*8bd0*/  STG.E.64 desc[UR8][R30.64], R36 ;  /* 0x000000241e007986 */ /* 0x0005e4000c101b08 */
.L_x_2247:
[----:B------:R-:W-:Y:S05]  /*8be0*/  BSYNC B0 ;  /* 0x0000000000007941 */ /* 0x000fea0003800000 */
.L_x_2246:
[----:B------:R-:W-:Y:S02]  /*8bf0*/  IADD3 R20, R109, R20, RZ ;  /* 0x000000146d147210 */ /* 0x000fe40007ffe0ff */
[----:B------:R-:W-:Y:S02]  /*8c00*/  IADD3 R18, R18, 0x1, RZ ;  /* 0x0000000112127810 */ /* 0x000fe40007ffe0ff */
[----:B------:R-:W-:-:S13]  /*8c10*/  ISETP.GE.AND P5, PT, R20, UR4, PT ;  /* 0x0000000414007c0c */ /* 0x000fda000bfa6270 */
[----:B------:R-:W-:Y:S05]  /*8c20*/  @!P5 BRA `(.L_x_2248) ;  /* 0xffffff7800c8d947 */ /* 0x000fea000383ffff */
.L_x_2165:
[----:B------:R-:W3:Y:S01]  /*8c30*/  LDC R6, c[0x0][0xc] ;  /* 0x00000300ff067b82 */ /* 0x000ee20000000800 */
[----:B------:R-:W-:Y:S01]  /*8c40*/  ISETP.NE.AND P2, PT, R121, RZ, PT ;  /* 0x000000ff7900720c */ /* 0x000fe20003f45270 */
[----:B------:R-:W-:Y:S06]  /*8c50*/  BSSY B0, `(.L_x_2249) ;  /* 0x0000015000007945 */ /* 0x000fec0003800000 */
[----:B------:R-:W4:Y:S08]  /*8c60*/  LDC R7, c[0x0][0x10] ;  /* 0x00000400ff077b82 */ /* 0x000f300000000800 */
[----:B------:R-:W5:Y:S01]  /*8c70*/  LDC.64 R2, c[0x0][0x258] ;  /* 0x00009600ff027b82 */ /* 0x000f620000000a00 */
[----:B---3--:R-:W-:-:S02]  /*8c80*/  IADD3 R4, R6, -0x1, RZ ;  /* 0xffffffff06047810 */ /* 0x008fc40007ffe0ff */
[----:B------:R-:W-:Y:S02]  /*8c90*/  ISETP.NE.AND P1, PT, R6, 0x1, PT ;  /* 0x000000010600780c */ /* 0x000fe40003f25270 */
[----:B------:R-:W-:Y:S02]  /*8ca0*/  ISETP.NE.AND P0, PT, R4, UR7, PT ;  /* 0x0000000704007c0c */ /* 0x000fe4000bf05270 */
[C---:B----4-:R-:W-:Y:S02]  /*8cb0*/  IADD3 R5, R7.reuse, -0x1, RZ ;  /* 0xffffffff07057810 */ /* 0x050fe40007ffe0ff */
[----:B------:R-:W-:Y:S02]  /*8cc0*/  SHF.L.U32 R4, R7, 0x1, RZ ;  /* 0x0000000107047819 */ /* 0x000fe400000006ff */
[----:B------:R-:W-:Y:S02]  /*8cd0*/  ISETP.NE.OR P0, PT, R0, R5, P0 ;  /* 0x000000050000720c */ /* 0x000fe40000705670 */
[----:B------:R-:W-:-:S05]  /*8ce0*/  SEL R5, R4, RZ, P1 ;  /* 0x000000ff04057207 */ /* 0x000fca0000800000 */
[----:B-----5:R-:W-:Y:S01]  /*8cf0*/  IMAD.WIDE.U32 R2, R5, 0x4, R2 ;  /* 0x0000000405027825 */ /* 0x020fe200078e0002 */
[----:B------:R-:W-:Y:S06]  /*8d00*/  @P2 BRA `(.L_x_2250) ;  /* 0x0000000000242947 */ /* 0x000fec0003800000 */
[----:B------:R-:W3:Y:S01]  /*8d10*/  S2R R0, SR_LANEID ;  /* 0x0000000000007919 */ /* 0x000ee20000000000 */
[----:B------:R-:W-:Y:S02]  /*8d20*/  VOTEU.ANY UR4, UPT, PT ;  /* 0x0000000000047886 */ /* 0x000fe400038e0100 */
[----:B------:R-:W-:Y:S02]  /*8d30*/  UFLO.U32 UR5, UR4 ;  /* 0x00000004000572bd */ /* 0x000fe400080e0000 */
[----:B------:R-:W4:Y:S04]  /*8d40*/  POPC R5, UR4 ;  /* 0x0000000400057d09 */ /* 0x000f280008000000 */
[----:B---3--:R-:W-:-:S13]  /*8d50*/  ISETP.EQ.U32.AND P1, PT, R0, UR5, PT ;  /* 0x0000000500007c0c */ /* 0x008fda000bf22070 */
[----:B------:R-:W-:Y:S06]  /*8d60*/  @P1 MEMBAR.ALL.GPU ;  /* 0x0000000000001992 */ /* 0x000fec000000a000 */
[----:B------:R-:W-:-:S00]  /*8d70*/  @P1 ERRBAR ;  /* 0x00000000000019ab */ /* 0x000fc00000000000 */
[----:B------:R-:W-:Y:S06]  /*8d80*/  @P1 CGAERRBAR ;  /* 0x00000000000015ab */ /* 0x000fec0000000000 */
[----:B----4-:R3:W-:Y:S02]  /*8d90*/  @P1 REDG.E.ADD.S32.STRONG.GPU desc[UR8][R2.64], R5 ;  /* 0x000000050200198e */ /* 0x0107e4000c10e388 */
.L_x_2250:
[----:B------:R-:W-:Y:S05]  /*8da0*/  BSYNC B0 ;  /* 0x0000000000007941 */ /* 0x000fea0003800000 */
.L_x_2249:
[----:B------:R-:W-:Y:S05]  /*8db0*/  @P0 EXIT ;  /* 0x000000000000094d */ /* 0x000fea0003800000 */
[----:B------:R-:W-:Y:S05]  /*8dc0*/  @P2 BRA `(.L_x_2251) ;  /* 0x0000000000202947 */ /* 0x000fea0003800000 */
[----:B------:R-:W-:-:S05]  /*8dd0*/  IMAD R0, R6, R7, RZ ;  /* 0x0000000706007224 */ /* 0x000fca00078e02ff */
[----:B------:R-:W-:-:S13]  /*8de0*/  ISETP.NE.AND P0, PT, R0, -0x1, PT ;  /* 0xffffffff0000780c */ /* 0x000fda0003f05270 */
[----:B------:R-:W-:Y:S05]  /*8df0*/  @!P0 BRA `(.L_x_2251) ;  /* 0x0000000000148947 */ /* 0x000fea0003800000 */
.L_x_2252:
[----:B---3--:R-:W3:Y:S04]  /*8e00*/  LDG.E.STRONG.GPU R5, desc[UR8][R2.64] ;  /* 0x0000000802057981 */ /* 0x008ee8000c1ef900 */
[----:B---3--:R-:W-:Y:S01]  /*8e10*/  CCTL.IVALL ;  /* 0x00000000ff00798f */ /* 0x008fe20002000000 */
[----:B------:R-:W-:Y:S05]  /*8e20*/  YIELD ;  /* 0x0000000000007946 */ /* 0x000fea0003800000 */
[----:B------:R-:W-:-:S13]  /*8e30*/  ISETP.NE.AND P0, PT, R5, R0, PT ;  /* 0x000000000500720c */ /* 0x000fda0003f05270 */
[----:B------:R-:W-:Y:S05]  /*8e40*/  @P0 BRA `(.L_x_2252) ;  /* 0xfffffffc00ec0947 */ /* 0x000fea000383ffff */
.L_x_2251:
[----:B------:R-:W-:Y:S05]  /*8e50*/  WARPSYNC.ALL ;  /* 0x0000000000007948 */ /* 0x000fea0003800000 */
[----:B------:R-:W4:Y:S08]  /*8e60*/  LDC.64 R22, c[0x0][0x288] ;  /* 0x0000a200ff167b82 */ /* 0x000f300000000a00 */
[----:B------:R-:W-:Y:S01]  /*8e70*/  BAR.SYNC.DEFER_BLOCKING 0x0 ;  /* 0x0000000000007b1d */ /* 0x000fe20000010000 */
[----:B----4-:R-:W-:-:S04]  /*8e80*/  LEA.HI R0, P0, R23, R22, RZ, 0x1 ;  /* 0x0000001617007211 */ /* 0x010fc800078108ff */
[----:B---3--:R-:W-:-:S04]  /*8e90*/  IADD3.X R3, RZ, R23, RZ, P0, !PT ;  /* 0x00000017ff037210 */ /* 0x008fc800007fe4ff */
        /* <DEDUP_REMOVED lines=8> */
[----:B------:R-:W3:Y:S01]  /*8f20*/  LDC.64 R14, c[0x0][0x218] ;  /* 0x00008600ff0e7b82 */ /* 0x000ee20000000a00 */
[----:B------:R-:W-:Y:S01]  /*8f30*/  SHF.L.U64.HI R23, R22, 0x2, R23 ;  /* 0x0000000216177819 */ /* 0x000fe20000010217 */
[----:B------:R-:W-:Y:S01]  /*8f40*/  ULDC.64 UR4, c[0x0][0x268] ;  /* 0x00009a0000047ab9 */ /* 0x000fe20000000a00 */
[----:B------:R-:W-:Y:S02]  /*8f50*/  IADD3 R5, R3, R5, RZ ;  /* 0x0000000503057210 */ /* 0x000fe40007ffe0ff */
[----:B0-2---:R-:W-:Y:S02]  /*8f60*/  SHF.L.U64.HI R31, R24, 0x2, R25 ;  /* 0x00000002181f7819 */ /* 0x005fe40000010219 */
[----:B------:R-:W-:Y:S01]  /*8f70*/  LEA.HI R2, P0, R5, R2, RZ, 0x1 ;  /* 0x0000000205027211 */ /* 0x000fe200078108ff */
[----:B------:R-:W0:Y:S03]  /*8f80*/  LDC.64 R16, c[0x0][0x220] ;  /* 0x00008800ff107b82 */ /* 0x000e260000000a00 */
[----:B------:R-:W-:-:S04]  /*8f90*/  IADD3.X R5, RZ, R5, RZ, P0, !PT ;  /* 0x00000005ff057210 */ /* 0x000fc800007fe4ff */
[--C-:B------:R-:W-:Y:S02]  /*8fa0*/  SHF.R.S64 R27, R2, 0x1, R5.reuse ;  /* 0x00000001021b7819 */ /* 0x100fe40000001005 */
[----:B------:R-:W-:-:S04]  /*8fb0*/  SHF.R.S32.HI R2, RZ, 0x1, R5 ;  /* 0x00000001ff027819 */ /* 0x000fc80000011405 */
[----:B------:R-:W-:-:S07]  /*8fc0*/  SHF.L.U64.HI R29, R27, 0x2, R2 ;  /* 0x000000021b1d7819 */ /* 0x000fce0000010202 */
.L_x_2253:
        /* <DEDUP_REMOVED lines=10> */
[----:B------:R-:W4:Y:S04]  /*9070*/  LDG.E R20, desc[UR8][R12.64] ;  /* 0x000000080c147981 */ /* 0x000f28000c1e1900 */
[----:B------:R-:W4:Y:S01]  /*9080*/  LDG.E R21, desc[UR8][R10.64] ;  /* 0x000000080a157981 */ /* 0x000f22000c1e1900 */
[----:B------:R-:W-:-:S02]  /*9090*/  SHF.L.U32 R5, R121, 0x1, RZ ;  /* 0x0000000179057819 */ /* 0x000fc400000006ff */
[----:B------:R-:W-:-:S03]  /*90a0*/  IADD3 R121, R121, 0x180, RZ ;  /* 0x0000018079797810 */ /* 0x000fc60007ffe0ff */
[----:B---3--:R-:W-:-:S04]  /*90b0*/  IMAD.WIDE R2, R5, 0x4, R14 ;  /* 0x0000000405027825 */ /* 0x008fc800078e020e */
[----:B0-----:R-:W-:Y:S01]  /*90c0*/  IMAD.WIDE R4, R5, 0x4, R16 ;  /* 0x0000000405047825 */ /* 0x001fe200078e0210 */
[----:B------:R-:W-:Y:S02]  /*90d0*/  ISETP.GT.U32.AND P0, PT, R24, R121, PT ;  /* 0x000000791800720c */ /* 0x000fe40003f04070 */
[----:B------:R-:W-:-:S04]  /*90e0*/  SHF.R.S32.HI R0, RZ, 0x1f, R121 ;  /* 0x0000001fff007819 */ /* 0x000fc80000011479 */
[----:B------:R-:W-:Y:S01]  /*90f0*/  ISETP.GT.AND.EX P0, PT, R25, R0, PT, P0 ;  /* 0x000000001900720c */ /* 0x000fe20003f04300 */
[----:B--2---:R2:W-:Y:S04]  /*9100*/  STG.E.64 desc[UR8][R2.64], R18 ;  /* 0x0000001202007986 */ /* 0x0045e8000c101b08 */
[----:B----4-:R2:W-:Y:S08]  /*9110*/  STG.E.64 desc[UR8][R4.64], R20 ;  /* 0x0000001404007986 */ /* 0x0105f0000c101b08 */
[----:B------:R-:W-:Y:S05]  /*9120*/  @P0 BRA `(.L_x_2253) ;  /* 0xfffffffc00a80947 */ /* 0x000fea000383ffff */
[----:B------:R-:W-:Y:S05]  /*9130*/  EXIT ;  /* 0x000000000000794d */ /* 0x000fea0003800000 */
.L_x_2254:
        /* <DEDUP_REMOVED lines=12> */
.L_x_5158:


//--------------------- .text._Z35group_norm_nhwc_bwd_one_pass_kernelI11Fp32IOFp32WLi512ELi48ELi384EEv26Group_norm_nhwc_bwd_params --------------------------
	.section	.text._Z35group_norm_nhwc_bwd_one_pass_kernelI11Fp32IOFp32WLi512ELi48ELi384EEv26Group_norm_nhwc_bwd_params,"ax",@progbits
	.align	128
        .global         _Z35group_norm_nhwc_bwd_one_pass_kernelI11Fp32IOFp32WLi512ELi48ELi384EEv26Group_norm_nhwc_bwd_params
        .type           _Z35group_norm_nhwc_bwd_one_pass_kernelI11Fp32IOFp32WLi512ELi48ELi384EEv26Group_norm_nhwc_bwd_params,@function
        .size           _Z35group_norm_nhwc_bwd_one_pass_kernelI11Fp32IOFp32WLi512ELi48ELi384EEv26Group_norm_nhwc_bwd_params,(.L_x_5159 - _Z35group_norm_nhwc_bwd_one_pass_kernelI11Fp32IOFp32WLi512ELi48ELi384EEv26Group_norm_nhwc_bwd_params)
        .other          _Z35group_norm_nhwc_bwd_one_pass_kernelI11Fp32IOFp32WLi512ELi48ELi384EEv26Group_norm_nhwc_bwd_params,@"STO_CUDA_ENTRY STV_DEFAULT"
_Z35group_norm_nhwc_bwd_one_pass_kernelI11Fp32IOFp32WLi512ELi48ELi384EEv26Group_norm_nhwc_bwd_params:
.text._Z35group_norm_nhwc_bwd_one_pass_kernelI11Fp32IOFp32WLi512ELi48ELi384EEv26Group_norm_nhwc_bwd_params:
        /* <DEDUP_REMOVED lines=11> */
[----:B------:R-:W0:Y:S01]  /*00b0*/  S2UR UR7, SR_CgaCtaId ;  /* 0x00000000000779c3 */ /* 0x000e220000008800 */
[----:B------:R-:W-:Y:S01]  /*00c0*/  IMAD.WIDE.U32 R4, R2, -0x55555555, RZ ;  /* 0xaaaaaaab02047825 */ /* 0x000fe200078e00ff */
[--C-:B------:R-:W-:Y:S01]  /*00d0*/  SHF.R.S32.HI R3, RZ, 0x1f, R2.reuse ;  /* 0x0000001fff037819 */ /* 0x100fe20000011402 */
[----:B------:R-:W-:Y:S01]  /*00e0*/  ULDC.64 UR10, c[0x0][0x288] ;  /* 0x0000a200000a7ab9 */ /* 0x000fe20000000a00 */
[----:B------:R-:W-:Y:S01]  /*00f0*/  UMOV UR6, 0x400 ;  /* 0x0000040000067882 */ /* 0x000fe20000000000 */
[----:B------:R-:W-:Y:S01]  /*0100*/  UIMAD.WIDE.U32 UR4, UR10, 0x3, URZ ;  /* 0x000000030a0478a5 */ /* 0x000fe2000f8e003f */
[----:B------:R-:W-:Y:S01]  /*0110*/  SHF.R.U32.HI R5, RZ, 0x4, R5 ;  /* 0x00000004ff057819 */ /* 0x000fe20000011605 */
[----:B------:R-:W-:Y:S01]  /*0120*/  UIMAD UR12, UR11, 0x3, URZ ;  /* 0x000000030b0c78a4 */ /* 0x000fe2000f8e023f */
[----:B------:R-:W1:Y:S01]  /*0130*/  S2UR UR24, SR_CTAID.X ;  /* 0x00000000001879c3 */ /* 0x000e620000002500 */
[----:B------:R-:W-:Y:S01]  /*0140*/  LEA.HI R3, R3, R2, RZ, 0x5 ;  /* 0x0000000203037211 */ /* 0x000fe200078f28ff */
[----:B------:R-:W-:Y:S01]  /*0150*/  ULEA.HI UR9, UP0, UR11, UR10, URZ, 0x1 ;  /* 0x0000000a0b097291 */ /* 0x000fe2000f81083f */
[----:B------:R-:W-:Y:S01]  /*0160*/  IMAD R150, R5, -0x18, R2 ;  /* 0xffffffe805967824 */ /* 0x000fe200078e0202 */
[----:B------:R-:W-:Y:S01]  /*0170*/  UIADD3 UR12, UR5, UR12, URZ ;  /* 0x0000000c050c7290 */ /* 0x000fe2000fffe03f */
[----:B------:R-:W-:Y:S01]  /*0180*/  SHF.R.S32.HI R3, RZ, 0x5, R3 ;  /* 0x00000005ff037819 */ /* 0x000fe20000011403 */
[----:B------:R-:W-:-:S02]  /*0190*/  UIADD3.X UR11, URZ, UR11, URZ, UP0, !UPT ;  /* 0x0000000b3f0b7290 */ /* 0x000fc400087fe43f */
[----:B------:R-:W1:Y:S01]  /*01a0*/  LDC R0, c[0x0][0x2ac] ;  /* 0x0000ab00ff007b82 */ /* 0x000e620000000800 */
[----:B------:R-:W-:Y:S01]  /*01b0*/  ULDC.64 UR14, c[0x0][0x290] ;  /* 0x0000a400000e7ab9 */ /* 0x000fe20000000a00 */
[----:B------:R-:W-:Y:S01]  /*01c0*/  ULEA.HI UR10, UP0, UR12, UR4, URZ, 0x1 ;  /* 0x000000040c0a7291 */ /* 0x000fe2000f81083f */
[----:B------:R-:W-:Y:S01]  /*01d0*/  SHF.L.U32 R150, R150, 0x1, RZ ;  /* 0x0000000196967819 */ /* 0x000fe200000006ff */
[----:B------:R-:W-:Y:S02]  /*01e0*/  USHF.R.S64 UR9, UR9, 0x1, UR11 ;  /* 0x0000000109097899 */ /* 0x000fe4000800100b */
[----:B------:R-:W-:Y:S02]  /*01f0*/  UIADD3.X UR12, URZ, UR12, URZ, UP0, !UPT ;  /* 0x0000000c3f0c7290 */ /* 0x000fe400087fe43f */
[----:B0-----:R-:W-:Y:S02]  /*0200*/  ULEA UR6, UR7, UR6, 0x18 ;  /* 0x0000000607067291 */ /* 0x001fe4000f8ec03f */
[----:B------:R-:W-:-:S02]  /*0210*/  USHF.R.S64 UR10, UR10, 0x1, UR12 ;  /* 0x000000010a0a7899 */ /* 0x000fc4000800100c */
[----:B------:R-:W-:Y:S02]  /*0220*/  USHF.R.S32.HI UR11, URZ, 0x1, UR11 ;  /* 0x000000013f0b7899 */ /* 0x000fe4000801140b */
[----:B------:R-:W-:Y:S01]  /*0230*/  LEA R3, R3, UR6, 0x3 ;  /* 0x0000000603037c11 */ /* 0x000fe2000f8e18ff */
[----:B------:R-:W-:Y:S02]  /*0240*/  USHF.R.S32.HI UR12, URZ, 0x1, UR12 ;  /* 0x000000013f0c7899 */ /* 0x000fe4000801140c */
[----:B------:R-:W-:Y:S02]  /*0250*/  USHF.L.U64.HI UR11, UR9, 0x2, UR11 ;  /* 0x00000002090b7899 */ /* 0x000fe4000801020b */
[----:B------:R0:W-:Y:S01]  /*0260*/  STL [R1], R3 ;  /* 0x0000000301007387 */ /* 0x0001e20000100800 */
[----:B------:R-:W-:Y:S01]  /*0270*/  USHF.L.U64.HI UR12, UR10, 0x2, UR12 ;  /* 0x000000020a0c7899 */ /* 0x000fe2000801020c */
[----:B------:R-:W-:Y:S01]  /*0280*/  ULDC.U8 UR25, c[0x0][0x2a4] ;  /* 0x0000a90000197ab9 */ /* 0x000fe20000000000 */
[----:B------:R-:W-:Y:S01]  /*0290*/  UMOV UR4, URZ ;  /* 0x0000003f00047c82 */ /* 0x000fe20008000000 */
[----:B-1----:R-:W-:-:S05]  /*02a0*/  IMAD R0, R0, UR24, R5 ;  /* 0x0000001800007c24 */ /* 0x002fca000f8e0205 */
[C---:B------:R-:W-:Y:S02]  /*02b0*/  ISETP.GE.U32.AND P1, PT, R0.reuse, UR14, PT ;  /* 0x0000000e00007c0c */ /* 0x040fe4000bf26070 */
[----:B------:R-:W-:Y:S02]  /*02c0*/  SHF.R.S32.HI R4, RZ, 0x1f, R0 ;  /* 0x0000001fff047819 */ /* 0x000fe40000011400 */
[----:B0-----:R-:W-:Y:S02]  /*02d0*/  IADD3 R3, R0, 0x30, RZ ;  /* 0x0000003000037810 */ /* 0x001fe40007ffe0ff */
[----:B------:R-:W-:Y:S02]  /*02e0*/  ISETP.GE.AND.EX P1, PT, R4, UR15, PT, P1 ;  /* 0x0000000f04007c0c */ /* 0x000fe4000bf26310 */
[C---:B------:R-:W-:Y:S02]  /*02f0*/  IADD3 R4, R0.reuse, 0x20, RZ ;  /* 0x0000002000047810 */ /* 0x040fe40007ffe0ff */
[----:B------:R-:W-:-:S02]  /*0300*/  IADD3 R3, R0, 0x50, RZ ;  /* 0x0000005000037810 */ /* 0x000fc40007ffe0ff */
[C---:B------:R-:W-:Y:S02]  /*0310*/  IADD3 R5, R0.reuse, 0x10, RZ ;  /* 0x0000001000057810 */ /* 0x040fe40007ffe0ff */
[C---:B------:R-:W-:Y:S02]  /*0320*/  IADD3 R4, R0.reuse, 0x40, RZ ;  /* 0x0000004000047810 */ /* 0x040fe40007ffe0ff */
[----:B------:R-:W-:Y:S02]  /*0330*/  IADD3 R3, R0, 0x60, RZ ;  /* 0x0000006000037810 */ /* 0x000fe40007ffe0ff */
[----:B------:R-:W-:Y:S02]  /*0340*/  ISETP.LT.U32.AND P1, PT, R2, 0x180, !P1 ;  /* 0x000001800200780c */ /* 0x000fe40004f21070 */
[C---:B------:R-:W-:Y:S02]  /*0350*/  IADD3 R5, R0.reuse, 0x70, RZ ;  /* 0x0000007000057810 */ /* 0x040fe40007ffe0ff */
[----:B------:R-:W-:-:S02]  /*0360*/  IADD3 R4, R0, 0x80, RZ ;  /* 0x0000008000047810 */ /* 0x000fc40007ffe0ff */
[C---:B------:R-:W-:Y:S02]  /*0370*/  IADD3 R3, R0.reuse, 0x90, RZ ;  /* 0x0000009000037810 */ /* 0x040fe40007ffe0ff */
[----:B------:R-:W-:-:S07]  /*0380*/  IADD3 R160, R0, 0xa0, RZ ;  /* 0x000000a000a07810 */ /* 0x000fce0007ffe0ff */
.L_x_2402:
[----:B------:R-:W-:Y:S01]  /*0390*/  ULDC UR14, c[0x0][0x2a0] ;  /* 0x0000a800000e7ab9 */ /* 0x000fe20000000800 */
[----:B0---4-:R-:W-:Y:S01]  /*03a0*/  IABS R5, UR8 ;  /* 0x0000000800057c13 */ /* 0x011fe20008000000 */
[----:B------:R-:W-:Y:S01]  /*03b0*/  UMOV UR6, URZ ;  /* 0x0000003f00067c82 */ /* 0x000fe20008000000 */
[----:B------:R-:W-:Y:S01]  /*03c0*/  MOV R3, UR14 ;  /* 0x0000000e00037c02 */ /* 0x000fe20008000f00 */
[----:B------:R-:W-:Y:S01]  /*03d0*/  UISETP.GE.AND UP3, UPT, UR8, URZ, UPT ;  /* 0x0000003f0800728c */ /* 0x000fe2000bf66270 */
[----:B------:R-:W-:Y:S01]  /*03e0*/  R2UR UR13, R5 ;  /* 0x00000000050d72ca */ /* 0x000fe200000e0000 */
[----:B------:R-:W-:Y:S01]  /*03f0*/  ULDC.64 UR18, c[0x0][0x290] ;  /* 0x0000a40000127ab9 */ /* 0x000fe20000000a00 */
[----:B------:R-:W-:Y:S01]  /*0400*/  IABS R3, R3 ;  /* 0x0000000300037213 */ /* 0x000fe20000000000 */
[----:B------:R-:W-:Y:S01]  /*0410*/  UISETP.NE.AND UP0, UPT, UR14, URZ, UPT ;  /* 0x0000003f0e00728c */ /* 0x000fe2000bf05270 */
[----:B------:R-:W-:Y:S01]  /*0420*/  IADD3 R37, R0, 0x150, RZ ;  /* 0x0000015000257810 */ /* 0x000fe20007ffe0ff */
[----:B------:R-:W0:Y:S01]  /*0430*/  @P1 LDC.64 R10, c[0x0][0x288] ;  /* 0x0000a200ff0a1b82 */ /* 0x000e220000000a00 */
[----:B------:R-:W-:-:S02]  /*0440*/  R2UR UR15, R3 ;  /* 0x00000000030f72ca */ /* 0x000fc400000e0000 */
[----:B------:R-:W-:Y:S02]  /*0450*/  CS2R R96, SRZ ;  /* 0x0000000000607805 */ /* 0x000fe4000001ff00 */
[----:B------:R-:W-:Y:S02]  /*0460*/  ISETP.GE.U32.AND P3, PT, R37, UR18, PT ;  /* 0x0000001225007c0c */ /* 0x000fe4000bf66070 */
[----:B------:R-:W-:Y:S02]  /*0470*/  CS2R R72, SRZ ;  /* 0x0000000000487805 */ /* 0x000fe4000001ff00 */
[C---:B------:R-:W-:Y:S02]  /*0480*/  IADD3 R23, R0.reuse, 0x140, RZ ;  /* 0x0000014000177810 */ /* 0x040fe40007ffe0ff */
[----:B------:R-:W-:Y:S01]  /*0490*/  IADD3 R33, R0, 0xb0, RZ ;  /* 0x000000b000217810 */ /* 0x000fe20007ffe0ff */
[----:B-1----:R-:W1:Y:S01]  /*04a0*/  @P1 LDC.64 R122, c[0x0][0x230] ;  /* 0x00008c00ff7a1b82 */ /* 0x002e620000000a00 */
[----:B------:R-:W-:-:S02]  /*04b0*/  ISETP.GE.U32.AND P4, PT, R23, UR18, PT ;  /* 0x0000001217007c0c */ /* 0x000fc4000bf86070 */
[----:B------:R-:W-:Y:S02]  /*04c0*/  SHF.R.S32.HI R7, RZ, 0x1f, R23 ;  /* 0x0000001fff077819 */ /* 0x000fe40000011417 */
[----:B------:R-:W-:Y:S01]  /*04d0*/  ISETP.GE.U32.AND P5, PT, R33, UR18, PT ;  /* 0x0000001221007c0c */ /* 0x000fe2000bfa6070 */
[----:B--2---:R-:W2:Y:S01]  /*04e0*/  I2F.RP R3, UR15 ;  /* 0x0000000f00037d06 */ /* 0x004ea20008209400 */
[----:B------:R-:W-:Y:S01]  /*04f0*/  ISETP.GE.AND.EX P4, PT, R7, UR19, PT, P4 ;  /* 0x0000001307007c0c */ /* 0x000fe2000bf86340 */
[----:B---3--:R-:W3:Y:S01]  /*0500*/  @P1 LDC.64 R14, c[0x0][0x228] ;  /* 0x00008a00ff0e1b82 */ /* 0x008ee20000000a00 */
[----:B------:R-:W-:Y:S02]  /*0510*/  SHF.R.S32.HI R6, RZ, 0x1f, R0 ;  /* 0x0000001fff067819 */ /* 0x000fe40000011400 */
[----:B------:R-:W-:Y:S02]  /*0520*/  ISETP.GT.U32.OR P4, PT, R2, 0x17f, P4 ;  /* 0x0000017f0200780c */ /* 0x000fe40002784470 */
[----:B------:R-:W-:-:S02]  /*0530*/  SHF.R.S32.HI R25, RZ, 0x1f, R37 ;  /* 0x0000001fff197819 */ /* 0x000fc40000011425 */
[C---:B------:R-:W-:Y:S02]  /*0540*/  IADD3 R35, R0.reuse, 0xc0, RZ ;  /* 0x000000c000237810 */ /* 0x040fe40007ffe0ff */
[----:B------:R-:W-:Y:S02]  /*0550*/  IADD3 R39, R0, 0xe0, RZ ;  /* 0x000000e000277810 */ /* 0x000fe40007ffe0ff */
[----:B------:R-:W-:Y:S01]  /*0560*/  ISETP.GE.U32.AND P2, PT, R35, UR18, PT ;  /* 0x0000001223007c0c */ /* 0x000fe2000bf46070 */
[----:B--2---:R-:W2:Y:S01]  /*0570*/  MUFU.RCP R3, R3 ;  /* 0x0000000300037308 */ /* 0x004ea20000001000 */
[----:B------:R-:W-:-:S03]  /*0580*/  SHF.R.S32.HI R9, RZ, 0x1f, R35 ;  /* 0x0000001fff097819 */ /* 0x000fc60000011423 */
[----:B------:R-:W4:Y:S01]  /*0590*/  @!P4 LDC.64 R12, c[0x0][0x288] ;  /* 0x0000a200ff0ccb82 */ /* 0x000f220000000a00 */
[----:B------:R-:W-:-:S04]  /*05a0*/  ISETP.GE.AND.EX P2, PT, R9, UR19, PT, P2 ;  /* 0x0000001309007c0c */ /* 0x000fc8000bf46320 */
[----:B------:R-:W-:-:S03]  /*05b0*/  ISETP.GT.U32.OR P2, PT, R2, 0x17f, P2 ;  /* 0x0000017f0200780c */ /* 0x000fc60001744470 */
[----:B------:R-:W4:Y:S01]  /*05c0*/  @!P4 LDC.64 R26, c[0x0][0x228] ;  /* 0x00008a00ff1acb82 */ /* 0x000f220000000a00 */
[----:B--2---:R-:W-:Y:S02]  /*05d0*/  IADD3 R4, R3, 0xffffffe, RZ ;  /* 0x0ffffffe03047810 */ /* 0x004fe40007ffe0ff */
[----:B------:R-:W-:-:S04]  /*05e0*/  SHF.R.S32.HI R3, RZ, 0x1f, R37 ;  /* 0x0000001fff037819 */ /* 0x000fc80000011425 */
[----:B------:R-:W2:Y:S01]  /*05f0*/  F2I.FTZ.U32.TRUNC.NTZ R4, R4 ;  /* 0x0000000400047305 */ /* 0x000ea2000021f000 */
[----:B------:R-:W-:Y:S02]  /*0600*/  ISETP.GE.AND.EX P3, PT, R3, UR19, PT, P3 ;  /* 0x0000001303007c0c */ /* 0x000fe4000bf66330 */
[----:B------:R-:W-:Y:S02]  /*0610*/  SHF.R.S32.HI R3, RZ, 0x1f, R150 ;  /* 0x0000001fff037819 */ /* 0x000fe40000011496 */
[----:B------:R-:W-:Y:S02]  /*0620*/  ISETP.GT.U32.OR P3, PT, R2, 0x17f, P3 ;  /* 0x0000017f0200780c */ /* 0x000fe40001f64470 */
[----:B--2---:R-:W-:-:S11]  /*0630*/  R2UR UR7, R4 ;  /* 0x00000000040772ca */ /* 0x004fd600000e0000 */
[----:B------:R-:W2:Y:S08]  /*0640*/  @!P3 LDC.64 R16, c[0x0][0x288] ;  /* 0x0000a200ff10bb82 */ /* 0x000eb00000000a00 */
[----:B------:R-:W4:Y:S01]  /*0650*/  @!P3 LDC.64 R28, c[0x0][0x230] ;  /* 0x00008c00ff1cbb82 */ /* 0x000f220000000a00 */
[----:B------:R-:W-:-:S04]  /*0660*/  UIADD3 UR5, URZ, -UR7, URZ ;  /* 0x800000073f057290 */ /* 0x000fc8000fffe03f */
[----:B------:R-:W-:-:S03]  /*0670*/  UIMAD UR5, UR5, UR15, URZ ;  /* 0x0000000f050572a4 */ /* 0x000fc6000f8e023f */
[----:B------:R-:W4:Y:S01]  /*0680*/  @!P3 LDC.64 R30, c[0x0][0x228] ;  /* 0x00008a00ff1ebb82 */ /* 0x000f220000000a00 */
[----:B------:R-:W-:-:S04]  /*0690*/  UIMAD.WIDE.U32 UR6, UR7, UR5, UR6 ;  /* 0x00000005070672a5 */ /* 0x000fc8000f8e0006 */
[----:B------:R-:W-:-:S04]  /*06a0*/  UIMAD.WIDE.U32 UR6, UR7, UR13, URZ ;  /* 0x0000000d070672a5 */ /* 0x000fc8000f8e003f */
[----:B------:R-:W-:-:S04]  /*06b0*/  UIADD3 UR5, -UR7, URZ, URZ ;  /* 0x0000003f07057290 */ /* 0x000fc8000fffe13f */
[----:B------:R-:W-:Y:S02]  /*06c0*/  UIMAD UR5, UR15, UR5, UR13 ;  /* 0x000000050f0572a4 */ /* 0x000fe4000f8e020d */
[----:B------:R-:W-:Y:S02]  /*06d0*/  ULOP3.LUT UR13, UR8, UR14, URZ, 0x3c, !UPT ;  /* 0x0000000e080d7292 */ /* 0x000fe4000f8e3c3f */
[----:B------:R-:W-:-:S11]  /*06e0*/  UISETP.GT.U32.AND UP2, UPT, UR15, UR5, UPT ;  /* 0x000000050f00728c */ /* 0x000fd6000bf44070 */
[----:B------:R-:W-:Y:S02]  /*06f0*/  @!UP2 UIADD3 UR5, UR5, -UR15, URZ ;  /* 0x8000000f0505a290 */ /* 0x000fe4000fffe03f */
[----:B------:R-:W-:Y:S02]  /*0700*/  @!UP2 UIADD3 UR7, UR7, 0x1, URZ ;  /* 0x000000010707a890 */ /* 0x000fe4000fffe03f */
[----:B------:R-:W-:Y:S02]  /*0710*/  UIADD3 UR6, UR5, -UR15, URZ ;  /* 0x8000000f05067290 */ /* 0x000fe4000fffe03f */
[----:B------:R-:W-:Y:S02]  /*0720*/  UISETP.GT.U32.AND UP4, UPT, UR15, UR5, UPT ;  /* 0x000000050f00728c */ /* 0x000fe4000bf84070 */
[----:B------:R-:W-:Y:S02]  /*0730*/  UISETP.GE.U32.AND UP1, UPT, UR5, UR15, UPT ;  /* 0x0000000f0500728c */ /* 0x000fe4000bf26070 */
[----:B------:R-:W-:-:S02]  /*0740*/  USEL UR5, UR6, UR5, !UP4 ;  /* 0x0000000506057287 */ /* 0x000fc4000e000000 */
[----:B------:R-:W-:Y:S02]  /*0750*/  UISETP.GE.AND UP4, UPT, UR13, URZ, UPT ;  /* 0x0000003f0d00728c */ /* 0x000fe4000bf86270 */
[----:B------:R-:W-:Y:S02]  /*0760*/  ULOP3.LUT UR6, URZ, UR14, URZ, 0x33, !UPT ;  /* 0x0000000e3f067292 */ /* 0x000fe4000f8e333f */
[----:B------:R-:W-:Y:S01]  /*0770*/  @!UP3 UIADD3 UR5, -UR5, URZ, URZ ;  /* 0x0000003f0505b290 */ /* 0x000fe2000fffe13f */
[----:B------:R-:W-:Y:S02]  /*0780*/  ULDC.64 UR14, c[0x0][0x298] ;  /* 0x0000a600000e7ab9 */ /* 0x000fe40000000a00 */
[----:B------:R-:W-:Y:S01]  /*0790*/  @UP1 UIADD3 UR7, UR7, 0x1, URZ ;  /* 0x0000000107071890 */ /* 0x000fe2000fffe03f */
[----:B------:R-:W-:Y:S01]  /*07a0*/  MOV R5, UR14 ;  /* 0x0000000e00057c02 */ /* 0x000fe20008000f00 */
[----:B------:R-:W-:Y:S02]  /*07b0*/  USEL UR13, UR6, UR5, !UP0 ;  /* 0x00000005060d7287 */ /* 0x000fe4000c000000 */
[----:B------:R-:W-:-:S02]  /*07c0*/  @!UP4 UIADD3 UR7, -UR7, URZ, URZ ;  /* 0x0000003f0707c290 */ /* 0x000fc4000fffe13f */
[----:B------:R-:W-:Y:S02]  /*07d0*/  UIMAD UR16, UR13, 0x30, URZ ;  /* 0x000000300d1078a4 */ /* 0x000fe4000f8e023f */
[----:B------:R-:W-:-:S04]  /*07e0*/  USEL UR6, UR6, UR7, !UP0 ;  /* 0x0000000706067287 */ /* 0x000fc8000c000000 */
[----:B------:R-:W-:Y:S01]  /*07f0*/  MOV R4, UR16 ;  /* 0x0000001000047c02 */ /* 0x000fe20008000f00 */
[----:B------:R-:W-:Y:S01]  /*0800*/  USHF.R.S32.HI UR5, URZ, 0x1f, UR6 ;  /* 0x0000001f3f057899 */ /* 0x000fe20008011406 */
[----:B------:R-:W-:-:S03]  /*0810*/  IADD3 R84, P0, R150, UR16, RZ ;  /* 0x0000001096547c10 */ /* 0x000fc6000ff1e0ff */
[----:B------:R-:W-:Y:S01]  /*0820*/  UIMAD UR5, UR5, UR14, URZ ;  /* 0x0000000e050572a4 */ /* 0x000fe2000f8e023f */
[----:B------:R-:W-:Y:S01]  /*0830*/  LEA.HI.X.SX32 R85, R4, R3, 0x1, P0 ;  /* 0x0000000304557211 */ /* 0x000fe200000f0eff */
[----:B0-----:R-:W-:Y:S01]  /*0840*/  @P1 IMAD R4, R6, R10, RZ ;  /* 0x0000000a06041224 */ /* 0x001fe200078e02ff */
[----:B------:R-:W-:Y:S01]  /*0850*/  SHF.R.S32.HI R3, RZ, 0x1f, R33 ;  /* 0x0000001fff037819 */ /* 0x000fe20000011421 */
[----:B------:R-:W-:Y:S02]  /*0860*/  UIMAD UR5, UR6, UR15, UR5 ;  /* 0x0000000f060572a4 */ /* 0x000fe4000f8e0205 */
[----:B------:R-:W-:Y:S01]  /*0870*/  IMAD.WIDE.U32 R84, R5, UR6, R84 ;  /* 0x0000000605547c25 */ /* 0x000fe2000f8e0054 */
[----:B------:R-:W-:Y:S02]  /*0880*/  ISETP.GE.AND.EX P5, PT, R3, UR19, PT, P5 ;  /* 0x0000001303007c0c */ /* 0x000fe4000bfa6350 */
[----:B------:R-:W-:Y:S02]  /*0890*/  CS2R R98, SRZ ;  /* 0x0000000000627805 */ /* 0x000fe4000001ff00 */
[----:B------:R-:W-:Y:S01]  /*08a0*/  CS2R R70, SRZ ;  /* 0x0000000000467805 */ /* 0x000fe2000001ff00 */
[----:B------:R-:W-:Y:S01]  /*08b0*/  @P1 IMAD R11, R0, R11, R4 ;  /* 0x0000000b000b1224 */ /* 0x000fe200078e0204 */
[----:B------:R-:W-:-:S02]  /*08c0*/  ISETP.GT.U32.OR P5, PT, R2, 0x17f, P5 ;  /* 0x0000017f0200780c */ /* 0x000fc40002fa4470 */
[----:B------:R-:W-:Y:S02]  /*08d0*/  CS2R R116, SRZ ;  /* 0x0000000000747805 */ /* 0x000fe4000001ff00 */
[----:B------:R-:W-:Y:S02]  /*08e0*/  IADD3 R75, R85, UR5, RZ ;  /* 0x00000005554b7c10 */ /* 0x000fe4000fffe0ff */
[----:B------:R-:W-:Y:S02]  /*08f0*/  CS2R R68, SRZ ;  /* 0x0000000000447805 */ /* 0x000fe4000001ff00 */
[-C--:B------:R-:W-:Y:S02]  /*0900*/  @P1 MOV R74, R84.reuse ;  /* 0x00000054004a1202 */ /* 0x080fe40000000f00 */
[----:B------:R-:W-:Y:S02]  /*0910*/  CS2R R114, SRZ ;  /* 0x0000000000727805 */ /* 0x000fe4000001ff00 */
[----:B------:R-:W-:-:S02]  /*0920*/  @!P3 MOV R6, R84 ;  /* 0x000000540006b202 */ /* 0x000fc40000000f00 */
[----:B------:R-:W-:Y:S02]  /*0930*/  CS2R R66, SRZ ;  /* 0x0000000000427805 */ /* 0x000fe4000001ff00 */
[----:B------:R-:W-:Y:S01]  /*0940*/  CS2R R112, SRZ ;  /* 0x0000000000707805 */ /* 0x000fe2000001ff00 */
[C---:B------:R-:W-:Y:S01]  /*0950*/  @P1 IMAD.WIDE.U32 R4, R0.reuse, R10, R74 ;  /* 0x0000000a00041225 */ /* 0x040fe200078e004a */
[----:B------:R-:W-:Y:S02]  /*0960*/  CS2R R64, SRZ ;  /* 0x0000000000407805 */ /* 0x000fe4000001ff00 */
[----:B------:R-:W-:Y:S02]  /*0970*/  IADD3 R41, R0, 0x130, RZ ;  /* 0x0000013000297810 */ /* 0x000fe40007ffe0ff */
[----:B------:R-:W-:Y:S01]  /*0980*/  CS2R R62, SRZ ;  /* 0x00000000003e7805 */ /* 0x000fe2000001ff00 */
[----:B------:R-:W0:Y:S01]  /*0990*/  @!P5 LDC.64 R20, c[0x0][0x288] ;  /* 0x0000a200ff14db82 */ /* 0x000e220000000a00 */
[----:B------:R-:W-:-:S02]  /*09a0*/  @P1 IADD3 R5, R5, R11, RZ ;  /* 0x0000000b05051210 */ /* 0x000fc40007ffe0ff */
[----:B------:R-:W-:Y:S02]  /*09b0*/  CS2R R110, SRZ ;  /* 0x00000000006e7805 */ /* 0x000fe4000001ff00 */
[C---:B------:R-:W-:Y:S02]  /*09c0*/  @P1 SHF.L.U32 R19, R4.reuse, 0x2, RZ ;  /* 0x0000000204131819 */ /* 0x040fe400000006ff */
[----:B------:R-:W-:Y:S02]  /*09d0*/  CS2R R106, SRZ ;  /* 0x00000000006a7805 */ /* 0x000fe4000001ff00 */
[----:B------:R-:W-:Y:S01]  /*09e0*/  @P1 SHF.L.U64.HI R8, R4, 0x2, R5 ;  /* 0x0000000204081819 */ /* 0x000fe20000010205 */
[----:B--2---:R-:W-:Y:S01]  /*09f0*/  @!P3 IMAD R4, R25, R16, RZ ;  /* 0x000000101904b224 */ /* 0x004fe200078e02ff */
[----:B------:R-:W-:Y:S01]  /*0a00*/  @!P4 MOV R5, R75 ;  /* 0x0000004b0005c202 */ /* 0x000fe20000000f00 */
[----:B------:R-:W2:Y:S01]  /*0a10*/  @!P4 LDC.64 R24, c[0x0][0x230] ;  /* 0x00008c00ff18cb82 */ /* 0x000ea20000000a00 */
[----:B-1----:R-:W-:Y:S01]  /*0a20*/  @P1 IADD3 R122, P0, R19, R122, RZ ;  /* 0x0000007a137a1210 */ /* 0x002fe20007f1e0ff */
[----:B------:R-:W-:Y:S01]  /*0a30*/  @!P3 IMAD R11, R37, R17, R4 ;  /* 0x00000011250bb224 */ /* 0x000fe200078e0204 */
[----:B---3--:R-:W-:Y:S01]  /*0a40*/  @P1 IADD3 R18, P6, R19, R14, RZ ;  /* 0x0000000e13121210 */ /* 0x008fe20007fde0ff */
[----:B----4-:R-:W-:Y:S01]  /*0a50*/  @!P4 IMAD R4, R7, R12, RZ ;  /* 0x0000000c0704c224 */ /* 0x010fe200078e02ff */
[----:B------:R-:W-:-:S02]  /*0a60*/  @!P3 MOV R7, R75 ;  /* 0x0000004b0007b202 */ /* 0x000fc40000000f00 */
[----:B------:R-:W-:Y:S02]  /*0a70*/  CS2R R60, SRZ ;  /* 0x00000000003c7805 */ /* 0x000fe4000001ff00 */
[C---:B------:R-:W-:Y:S01]  /*0a80*/  @P1 IADD3.X R123, R8.reuse, R123, RZ, P0, !PT ;  /* 0x0000007b087b1210 */ /* 0x040fe200007fe4ff */
[----:B------:R-:W-:Y:S01]  /*0a90*/  @!P4 IMAD R13, R23, R13, R4 ;  /* 0x0000000d170dc224 */ /* 0x000fe200078e0204 */
[----:B------:R-:W-:Y:S01]  /*0aa0*/  @!P4 MOV R4, R84 ;  /* 0x000000540004c202 */ /* 0x000fe20000000f00 */
[----:B------:R-:W-:Y:S01]  /*0ab0*/  @!P3 IMAD.WIDE.U32 R6, R37, R16, R6 ;  /* 0x000000102506b225 */ /* 0x000fe200078e0006 */
[----:B------:R-:W-:Y:S02]  /*0ac0*/  @P1 IADD3.X R19, R8, R15, RZ, P6, !PT ;  /* 0x0000000f08131210 */ /* 0x000fe400037fe4ff */
[----:B------:R-:W-:Y:S02]  /*0ad0*/  CS2R R104, SRZ ;  /* 0x0000000000687805 */ /* 0x000fe4000001ff00 */
[----:B------:R-:W-:Y:S01]  /*0ae0*/  IADD3 R37, R0, 0xd0, RZ ;  /* 0x000000d000257810 */ /* 0x000fe20007ffe0ff */
[----:B------:R-:W-:Y:S01]  /*0af0*/  @!P4 IMAD.WIDE.U32 R4, R23, R12, R4 ;  /* 0x0000000c1704c225 */ /* 0x000fe200078e0004 */
[----:B------:R-:W-:Y:S01]  /*0b00*/  @!P3 IADD3 R7, R7, R11, RZ ;  /* 0x0000000b0707b210 */ /* 0x000fe20007ffe0ff */
[----:B------:R-:W1:Y:S01]  /*0b10*/  @!P2 LDC.64 R22, c[0x0][0x288] ;  /* 0x0000a200ff16ab82 */ /* 0x000e620000000a00 */
[C---:B------:R-:W-:Y:S01]  /*0b20*/  @!P3 SHF.L.U32 R11, R6.reuse, 0x2, RZ ;  /* 0x00000002060bb819 */ /* 0x040fe200000006ff */
[----:B0-----:R-:W-:Y:S01]  /*0b30*/  @!P5 IMAD R12, R3, R20, RZ ;  /* 0x00000014030cd224 */ /* 0x001fe200078e02ff */
[----:B------:R-:W-:-:S02]  /*0b40*/  @!P3 SHF.L.U64.HI R8, R6, 0x2, R7 ;  /* 0x000000020608b819 */ /* 0x000fc40000010207 */
[----:B------:R-:W-:Y:S02]  /*0b50*/  CS2R R58, SRZ ;  /* 0x00000000003a7805 */ /* 0x000fe4000001ff00 */
[----:B------:R-:W-:Y:S02]  /*0b60*/  @!P4 IADD3 R3, R5, R13, RZ ;  /* 0x0000000d0503c210 */ /* 0x000fe40007ffe0ff */
[----:B------:R-:W-:Y:S02]  /*0b70*/  CS2R R102, SRZ ;  /* 0x0000000000667805 */ /* 0x000fe4000001ff00 */
[----:B------:R-:W-:Y:S02]  /*0b80*/  @!P3 IADD3 R6, P0, R11, R28, RZ ;  /* 0x0000001c0b06b210 */ /* 0x000fe40007f1e0ff */
[----:B------:R-:W-:Y:S02]  /*0b90*/  CS2R R56, SRZ ;  /* 0x0000000000387805 */ /* 0x000fe4000001ff00 */
[----:B------:R-:W-:-:S02]  /*0ba0*/  @!P4 SHF.L.U32 R15, R4, 0x2, RZ ;  /* 0x00000002040fc819 */ /* 0x000fc400000006ff */
[----:B------:R-:W-:Y:S02]  /*0bb0*/  CS2R R100, SRZ ;  /* 0x0000000000647805 */ /* 0x000fe4000001ff00 */
[----:B------:R-:W-:Y:S01]  /*0bc0*/  @!P4 SHF.L.U64.HI R16, R4, 0x2, R3 ;  /* 0x000000020410c819 */ /* 0x000fe20000010203 */
[----:B------:R-:W-:Y:S01]  /*0bd0*/  @!P5 IMAD R3, R33, R21, R12 ;  /* 0x000000152103d224 */ /* 0x000fe200078e020c */
[----:B------:R-:W-:Y:S02]  /*0be0*/  @!P3 IADD3.X R7, R8, R29, RZ, P0, !PT ;  /* 0x0000001d0807b210 */ /* 0x000fe400007fe4ff */
[----:B------:R-:W-:Y:S02]  /*0bf0*/  CS2R R54, SRZ ;  /* 0x0000000000367805 */ /* 0x000fe4000001ff00 */
[----:B--2---:R-:W-:Y:S01]  /*0c00*/  @!P4 IADD3 R12, P0, R15, R24, RZ ;  /* 0x000000180f0cc210 */ /* 0x004fe20007f1e0ff */
[----:B------:R-:W0:Y:S01]  /*0c10*/  @!P2 LDC.64 R28, c[0x0][0x230] ;  /* 0x00008c00ff1cab82 */ /* 0x000e220000000a00 */
[----:B------:R-:W-:Y:S01]  /*0c20*/  @!P5 MOV R4, R84 ;  /* 0x000000540004d202 */ /* 0x000fe20000000f00 */
[----:B------:R2:W5:Y:S01]  /*0c30*/  @!P3 LDG.E.64 R96, desc[UR22][R6.64] ;  /* 0x000000160660b981 */ /* 0x000562000c1e1b00 */
[----:B------:R-:W-:-:S02]  /*0c40*/  @!P5 MOV R5, R75 ;  /* 0x0000004b0005d202 */ /* 0x000fc40000000f00 */
[----:B------:R-:W-:Y:S02]  /*0c50*/  CS2R R108, SRZ ;  /* 0x00000000006c7805 */ /* 0x000fe4000001ff00 */
[----:B------:R-:W-:Y:S02]  /*0c60*/  @!P4 IADD3.X R13, R16, R25, RZ, P0, !PT ;  /* 0x00000019100dc210 */ /* 0x000fe400007fe4ff */
[----:B------:R-:W-:Y:S02]  /*0c70*/  CS2R R52, SRZ ;  /* 0x0000000000347805 */ /* 0x000fe4000001ff00 */
[----:B------:R-:W-:Y:S01]  /*0c80*/  @!P3 IADD3 R10, P6, R11, R30, RZ ;  /* 0x0000001e0b0ab210 */ /* 0x000fe20007fde0ff */
[----:B------:R-:W3:Y:S01]  /*0c90*/  @!P5 LDC.64 R24, c[0x0][0x230] ;  /* 0x00008c00ff18db82 */ /* 0x000ee20000000a00 */
[----:B------:R-:W-:Y:S01]  /*0ca0*/  @!P5 IMAD.WIDE.U32 R4, R33, R20, R4 ;  /* 0x000000142104d225 */ /* 0x000fe200078e0004 */
[----:B------:R-:W-:Y:S01]  /*0cb0*/  ISETP.GE.U32.AND P0, PT, R37, UR18, PT ;  /* 0x0000001225007c0c */ /* 0x000fe2000bf06070 */
[----:B------:R-:W5:Y:S01]  /*0cc0*/  @!P4 LDG.E.64 R98, desc[UR22][R12.64] ;  /* 0x000000160c62c981 */ /* 0x000f62000c1e1b00 */
[----:B------:R-:W-:-:S02]  /*0cd0*/  @!P3 IADD3.X R11, R8, R31, RZ, P6, !PT ;  /* 0x0000001f080bb210 */ /* 0x000fc400037fe4ff */
[----:B------:R-:W-:Y:S02]  /*0ce0*/  CS2R R88, SRZ ;  /* 0x0000000000587805 */ /* 0x000fe4000001ff00 */
[----:B------:R-:W-:Y:S02]  /*0cf0*/  @!P4 IADD3 R14, P6, R15, R26, RZ ;  /* 0x0000001a0f0ec210 */ /* 0x000fe40007fde0ff */
[----:B------:R-:W-:Y:S02]  /*0d00*/  CS2R R48, SRZ ;  /* 0x0000000000307805 */ /* 0x000fe4000001ff00 */
[----:B------:R-:W-:Y:S01]  /*0d10*/  @!P5 IADD3 R3, R5, R3, RZ ;  /* 0x000000030503d210 */ /* 0x000fe20007ffe0ff */
[----:B------:R4:W5:Y:S01]  /*0d20*/  @!P3 LDG.E.64 R72, desc[UR22][R10.64] ;  /* 0x000000160a48b981 */ /* 0x000962000c1e1b00 */
[----:B------:R-:W-:Y:S02]  /*0d30*/  @!P4 IADD3.X R15, R16, R27, RZ, P6, !PT ;  /* 0x0000001b100fc210 */ /* 0x000fe400037fe4ff */
[----:B------:R-:W-:-:S02]  /*0d40*/  CS2R R94, SRZ ;  /* 0x00000000005e7805 */ /* 0x000fc4000001ff00 */
[C---:B------:R-:W-:Y:S01]  /*0d50*/  @!P5 SHF.L.U64.HI R16, R4.reuse, 0x2, R3 ;  /* 0x000000020410d819 */ /* 0x040fe20000010203 */
[----:B------:R-:W2:Y:S01]  /*0d60*/  @!P5 LDC.64 R26, c[0x0][0x228] ;  /* 0x00008a00ff1adb82 */ /* 0x000ea20000000a00 */
[----:B------:R-:W-:Y:S01]  /*0d70*/  SHF.R.S32.HI R3, RZ, 0x1f, R37 ;  /* 0x0000001fff037819 */ /* 0x000fe20000011425 */
[----:B------:R0:W5:Y:S01]  /*0d80*/  @!P4 LDG.E.64 R70, desc[UR22][R14.64] ;  /* 0x000000160e46c981 */ /* 0x000162000c1e1b00 */
[----:B------:R-:W-:Y:S01]  /*0d90*/  @!P5 SHF.L.U32 R21, R4, 0x2, RZ ;  /* 0x000000020415d819 */ /* 0x000fe200000006ff */
[----:B-1----:R-:W-:Y:S01]  /*0da0*/  @!P2 IMAD R4, R9, R22, RZ ;  /* 0x000000160904a224 */ /* 0x002fe200078e02ff */
[----:B------:R-:W-:Y:S02]  /*0db0*/  ISETP.GE.AND.EX P0, PT, R3, UR19, PT, P0 ;  /* 0x0000001303007c0c */ /* 0x000fe4000bf06300 */
[----:B------:R-:W-:Y:S02]  /*0dc0*/  CS2R R50, SRZ ;  /* 0x0000000000327805 */ /* 0x000fe4000001ff00 */
[----:B------:R-:W-:Y:S01]  /*0dd0*/  ISETP.GE.U32.AND P3, PT, R39, UR18, PT ;  /* 0x0000001227007c0c */ /* 0x000fe2000bf66070 */
[----:B------:R-:W-:Y:S01]  /*0de0*/  @!P2 IMAD R23, R35, R23, R4 ;  /* 0x000000172317a224 */ /* 0x000fe200078e0204 */
[----:B------:R-:W-:-:S02]  /*0df0*/  ISETP.GT.U32.OR P0, PT, R2, 0x17f, P0 ;  /* 0x0000017f0200780c */ /* 0x000fc40000704470 */
[----:B------:R-:W-:Y:S02]  /*0e00*/  CS2R R86, SRZ ;  /* 0x0000000000567805 */ /* 0x000fe4000001ff00 */
[----:B------:R-:W-:Y:S02]  /*0e10*/  SHF.R.S32.HI R17, RZ, 0x1f, R39 ;  /* 0x0000001fff117819 */ /* 0x000fe40000011427 */
[----:B------:R-:W-:Y:S02]  /*0e20*/  CS2R R46, SRZ ;  /* 0x00000000002e7805 */ /* 0x000fe4000001ff00 */
[----:B---3--:R-:W-:Y:S02]  /*0e30*/  @!P5 IADD3 R4, P6, R21, R24, RZ ;  /* 0x000000181504d210 */ /* 0x008fe40007fde0ff */
[----:B------:R-:W-:Y:S02]  /*0e40*/  CS2R R82, SRZ ;  /* 0x0000000000527805 */ /* 0x000fe4000001ff00 */
[----:B------:R-:W-:-:S02]  /*0e50*/  ISETP.GE.AND.EX P3, PT, R17, UR19, PT, P3 ;  /* 0x0000001311007c0c */ /* 0x000fc4000bf66330 */
[----:B------:R-:W-:Y:S02]  /*0e60*/  CS2R R44, SRZ ;  /* 0x00000000002c7805 */ /* 0x000fe4000001ff00 */
[----:B------:R-:W-:Y:S02]  /*0e70*/  @!P2 MOV R8, R84 ;  /* 0x000000540008a202 */ /* 0x000fe40000000f00 */
[----:B------:R-:W-:Y:S02]  /*0e80*/  CS2R R42, SRZ ;  /* 0x00000000002a7805 */ /* 0x000fe4000001ff00 */
[----:B------:R-:W-:Y:S02]  /*0e90*/  @!P2 MOV R9, R75 ;  /* 0x0000004b0009a202 */ /* 0x000fe40000000f00 */
[----:B------:R-:W-:Y:S01]  /*0ea0*/  IADD3 R91, R0, 0x10, RZ ;  /* 0x00000010005b7810 */ /* 0x000fe20007ffe0ff */
[----:B------:R-:W1:Y:S01]  /*0eb0*/  @!P0 LDC.64 R30, c[0x0][0x288] ;  /* 0x0000a200ff1e8b82 */ /* 0x000e620000000a00 */
[----:B------:R-:W-:-:S02]  /*0ec0*/  @!P5 IADD3.X R5, R16, R25, RZ, P6, !PT ;  /* 0x000000191005d210 */ /* 0x000fc400037fe4ff */
[----:B------:R-:W-:Y:S02]  /*0ed0*/  CS2R R80, SRZ ;  /* 0x0000000000507805 */ /* 0x000fe4000001ff00 */
[----:B------:R-:W-:Y:S01]  /*0ee0*/  ISETP.GT.U32.OR P3, PT, R2, 0x17f, P3 ;  /* 0x0000017f0200780c */ /* 0x000fe20001f64470 */
[----:B------:R-:W-:Y:S01]  /*0ef0*/  @!P2 IMAD.WIDE.U32 R8, R35, R22, R8 ;  /* 0x000000162308a225 */ /* 0x000fe200078e0008 */
[C---:B------:R-:W-:Y:S01]  /*0f00*/  IADD3 R36, R0.reuse, 0x20, RZ ;  /* 0x0000002000247810 */ /* 0x040fe20007ffe0ff */
[----:B------:R3:W5:Y:S01]  /*0f10*/  @!P5 LDG.E.64 R116, desc[UR22][R4.64] ;  /* 0x000000160474d981 */ /* 0x000762000c1e1b00 */
[----:B------:R-:W-:Y:S01]  /*0f20*/  CS2R R78, SRZ ;  /* 0x00000000004e7805 */ /* 0x000fe2000001ff00 */
[----:B------:R-:W3:Y:S01]  /*0f30*/  @!P2 LDC.64 R24, c[0x0][0x228] ;  /* 0x00008a00ff18ab82 */ /* 0x000ee20000000a00 */
[----:B------:R-:W-:Y:S02]  /*0f40*/  @!P2 IADD3 R9, R9, R23, RZ ;  /* 0x000000170909a210 */ /* 0x000fe40007ffe0ff */
[----:B------:R-:W-:-:S02]  /*0f50*/  IADD3 R76, R0, 0x30, RZ ;  /* 0x00000030004c7810 */ /* 0x000fc40007ffe0ff */
[C---:B------:R-:W-:Y:S02]  /*0f60*/  IADD3 R120, R0.reuse, 0x40, RZ ;  /* 0x0000004000787810 */ /* 0x040fe40007ffe0ff */
[C---:B------:R-:W-:Y:S01]  /*0f70*/  IADD3 R121, R0.reuse, 0x50, RZ ;  /* 0x0000005000797810 */ /* 0x040fe20007ffe0ff */
[----:B------:R-:W3:Y:S01]  /*0f80*/  @!P3 LDC.64 R32, c[0x0][0x288] ;  /* 0x0000a200ff20bb82 */ /* 0x000ee20000000a00 */
[C---:B------:R-:W-:Y:S02]  /*0f90*/  IADD3 R23, R0.reuse, 0x100, RZ ;  /* 0x0000010000177810 */ /* 0x040fe40007ffe0ff */
[----:B------:R-:W-:Y:S02]  /*0fa0*/  CS2R R132, SRZ ;  /* 0x0000000000847805 */ /* 0x000fe4000001ff00 */
[----:B--2---:R-:W-:Y:S02]  /*0fb0*/  @!P5 IADD3 R6, P6, R21, R26, RZ ;  /* 0x0000001a1506d210 */ /* 0x004fe40007fde0ff */
[----:B------:R-:W-:-:S02]  /*0fc0*/  IADD3 R118, R0, 0x60, RZ ;  /* 0x0000006000767810 */ /* 0x000fc40007ffe0ff */
[----:B------:R-:W-:Y:S02]  /*0fd0*/  CS2R R134, SRZ ;  /* 0x0000000000867805 */ /* 0x000fe4000001ff00 */
[----:B------:R-:W-:Y:S02]  /*0fe0*/  ISETP.GE.U32.AND P4, PT, R23, UR18, PT ;  /* 0x0000001217007c0c */ /* 0x000fe4000bf86070 */
[C---:B------:R-:W-:Y:S02]  /*0ff0*/  IADD3 R119, R0.reuse, 0x70, RZ ;  /* 0x0000007000777810 */ /* 0x040fe40007ffe0ff */
[----:B------:R-:W-:Y:S02]  /*1000*/  CS2R R138, SRZ ;  /* 0x00000000008a7805 */ /* 0x000fe4000001ff00 */
[----:B------:R-:W-:Y:S02]  /*1010*/  SHF.R.S32.HI R21, RZ, 0x1f, R23 ;  /* 0x0000001fff157819 */ /* 0x000fe40000011417 */
[----:B------:R-:W-:-:S02]  /*1020*/  IADD3 R130, R0, 0x80, RZ ;  /* 0x0000008000827810 */ /* 0x000fc40007ffe0ff */
[----:B------:R-:W-:Y:S02]  /*1030*/  CS2R R144, SRZ ;  /* 0x0000000000907805 */ /* 0x000fe4000001ff00 */
[----:B----4-:R-:W-:Y:S02]  /*1040*/  @!P2 SHF.L.U32 R11, R8, 0x2, RZ ;  /* 0x00000002080ba819 */ /* 0x010fe400000006ff */
[----:B------:R-:W-:Y:S02]  /*1050*/  CS2R R140, SRZ ;  /* 0x00000000008c7805 */ /* 0x000fe4000001ff00 */
[----:B------:R-:W-:Y:S01]  /*1060*/  @!P5 IADD3.X R7, R16, R27, RZ, P6, !PT ;  /* 0x0000001b1007d210 */ /* 0x000fe200037fe4ff */
[----:B------:R-:W-:Y:S01]  /*1070*/  ULDC.64 UR6, c[0x0][0x248] ;  /* 0x0000920000067ab9 */ /* 0x000fe20000000a00 */
[----:B------:R-:W-:Y:S01]  /*1080*/  @!P2 SHF.L.U64.HI R16, R8, 0x2, R9 ;  /* 0x000000020810a819 */ /* 0x000fe20000010209 */
[----:B------:R-:W2:Y:S01]  /*1090*/  @!P0 LDC.64 R26, c[0x0][0x230] ;  /* 0x00008c00ff1a8b82 */ /* 0x000ea20000000a00 */
[----:B------:R-:W-:Y:S01]  /*10a0*/  ISETP.GE.AND.EX P4, PT, R21, UR19, PT, P4 ;  /* 0x0000001315007c0c */ /* 0x000fe2000bf86340 */
[----:B-1----:R-:W-:Y:S01]  /*10b0*/  @!P0 IMAD R20, R3, R30, RZ ;  /* 0x0000001e03148224 */ /* 0x002fe200078e02ff */
[----:B0-----:R-:W-:-:S02]  /*10c0*/  @!P2 IADD3 R8, P6, R11, R28, RZ ;  /* 0x0000001c0b08a210 */ /* 0x001fc40007fde0ff */
[----:B------:R-:W-:Y:S02]  /*10d0*/  @!P0 MOV R12, R84 ;  /* 0x00000054000c8202 */ /* 0x000fe40000000f00 */
[----:B------:R-:W-:Y:S01]  /*10e0*/  @!P0 MOV R13, R75 ;  /* 0x0000004b000d8202 */ /* 0x000fe20000000f00 */
[----:B---3--:R-:W-:Y:S01]  /*10f0*/  @!P3 IMAD R14, R17, R32, RZ ;  /* 0x00000020110eb224 */ /* 0x008fe200078e02ff */
[----:B------:R-:W-:Y:S01]  /*1100*/  ISETP.GT.U32.OR P4, PT, R2, 0x17f, P4 ;  /* 0x0000017f0200780c */ /* 0x000fe20002784470 */
[----:B------:R0:W5:Y:S01]  /*1110*/  @!P5 LDG.E.64 R68, desc[UR22][R6.64] ;  /* 0x000000160644d981 */ /* 0x000162000c1e1b00 */
[----:B------:R-:W-:Y:S02]  /*1120*/  @!P2 IADD3.X R9, R16, R29, RZ, P6, !PT ;  /* 0x0000001d1009a210 */ /* 0x000fe400037fe4ff */
[----:B------:R-:W-:Y:S01]  /*1130*/  @!P2 IADD3 R10, P6, R11, R24, RZ ;  /* 0x000000180b0aa210 */ /* 0x000fe20007fde0ff */
[----:B------:R-:W1:Y:S01]  /*1140*/  @!P0 LDC.64 R28, c[0x0][0x228] ;  /* 0x00008a00ff1c8b82 */ /* 0x000e620000000a00 */
[----:B------:R-:W-:-:S02]  /*1150*/  @!P0 IMAD R3, R37, R31, R20 ;  /* 0x0000001f25038224 */ /* 0x000fc400078e0214 */
[----:B------:R-:W-:Y:S01]  /*1160*/  @!P0 IMAD.WIDE.U32 R12, R37, R30, R12 ;  /* 0x0000001e250c8225 */ /* 0x000fe200078e000c */
[----:B------:R-:W-:Y:S01]  /*1170*/  @!P2 IADD3.X R11, R16, R25, RZ, P6, !PT ;  /* 0x00000019100ba210 */ /* 0x000fe200037fe4ff */
[----:B------:R3:W5:Y:S03]  /*1180*/  @!P2 LDG.E.64 R114, desc[UR22][R8.64] ;  /* 0x000000160872a981 */ /* 0x000766000c1e1b00 */
[----:B------:R-:W4:Y:S01]  /*1190*/  @!P3 LDC.64 R24, c[0x0][0x230] ;  /* 0x00008c00ff18bb82 */ /* 0x000f220000000a00 */
[----:B------:R-:W-:Y:S01]  /*11a0*/  @!P3 MOV R16, R84 ;  /* 0x000000540010b202 */ /* 0x000fe20000000f00 */
[----:B------:R3:W5:Y:S01]  /*11b0*/  @!P2 LDG.E.64 R66, desc[UR22][R10.64] ;  /* 0x000000160a42a981 */ /* 0x000762000c1e1b00 */
[----:B------:R-:W-:-:S05]  /*11c0*/  @!P3 MOV R17, R75 ;  /* 0x0000004b0011b202 */ /* 0x000fca0000000f00 */
[----:B------:R-:W0:Y:S01]  /*11d0*/  @!P3 LDC.64 R30, c[0x0][0x228] ;  /* 0x00008a00ff1ebb82 */ /* 0x000e220000000a00 */
[----:B------:R-:W-:-:S07]  /*11e0*/  @!P0 IADD3 R3, R13, R3, RZ ;  /* 0x000000030d038210 */ /* 0x000fce0007ffe0ff */
[----:B------:R-:W3:Y:S01]  /*11f0*/  @!P4 LDC.64 R34, c[0x0][0x288] ;  /* 0x0000a200ff22cb82 */ /* 0x000ee20000000a00 */
[C---:B------:R-:W-:Y:S02]  /*1200*/  @!P3 IMAD R13, R39.reuse, R33, R14 ;  /* 0x00000021270db224 */ /* 0x040fe400078e020e */
[----:B------:R-:W-:Y:S01]  /*1210*/  @!P3 IMAD.WIDE.U32 R16, R39, R32, R16 ;  /* 0x000000202710b225 */ /* 0x000fe200078e0010 */
[C---:B------:R-:W-:Y:S02]  /*1220*/  @!P0 SHF.L.U32 R15, R12.reuse, 0x2, RZ ;  /* 0x000000020c0f8819 */ /* 0x040fe400000006ff */
[----:B------:R-:W-:Y:S02]  /*1230*/  @!P0 SHF.L.U64.HI R22, R12, 0x2, R3 ;  /* 0x000000020c168819 */ /* 0x000fe40000010203 */
[----:B------:R-:W-:Y:S02]  /*1240*/  @!P3 IADD3 R13, R17, R13, RZ ;  /* 0x0000000d110db210 */ /* 0x000fe40007ffe0ff */
[----:B--2---:R-:W-:-:S02]  /*1250*/  @!P0 IADD3 R12, P5, R15, R26, RZ ;  /* 0x0000001a0f0c8210 */ /* 0x004fc40007fbe0ff */
[C---:B------:R-:W-:Y:S02]  /*1260*/  @!P3 SHF.L.U32 R3, R16.reuse, 0x2, RZ ;  /* 0x000000021003b819 */ /* 0x040fe400000006ff */
[----:B------:R-:W-:Y:S02]  /*1270*/  @!P3 SHF.L.U64.HI R20, R16, 0x2, R13 ;  /* 0x000000021014b819 */ /* 0x000fe4000001020d */
[----:B-1----:R-:W-:Y:S02]  /*1280*/  @!P0 IADD3 R14, P6, R15, R28, RZ ;  /* 0x0000001c0f0e8210 */ /* 0x002fe40007fde0ff */
[----:B------:R-:W-:Y:S02]  /*1290*/  @!P0 IADD3.X R13, R22, R27, RZ, P5, !PT ;  /* 0x0000001b160d8210 */ /* 0x000fe40002ffe4ff */
[----:B----4-:R-:W-:Y:S01]  /*12a0*/  @!P3 IADD3 R16, P5, R3, R24, RZ ;  /* 0x000000180310b210 */ /* 0x010fe20007fbe0ff */
[----:B------:R-:W1:Y:S01]  /*12b0*/  @!P4 LDC.64 R26, c[0x0][0x230] ;  /* 0x00008c00ff1acb82 */ /* 0x000e620000000a00 */
[----:B------:R-:W-:Y:S01]  /*12c0*/  IADD3 R37, R0, 0x110, RZ ;  /* 0x0000011000257810 */ /* 0x000fe20007ffe0ff */
[----:B------:R-:W5:Y:S01]  /*12d0*/  @!P0 LDG.E.64 R112, desc[UR22][R12.64] ;  /* 0x000000160c708981 */ /* 0x000f62000c1e1b00 */
[----:B------:R-:W-:-:S02]  /*12e0*/  @!P0 IADD3.X R15, R22, R29, RZ, P6, !PT ;  /* 0x0000001d160f8210 */ /* 0x000fc400037fe4ff */
[----:B0-----:R-:W-:Y:S02]  /*12f0*/  @!P3 IADD3 R4, P6, R3, R30, RZ ;  /* 0x0000001e0304b210 */ /* 0x001fe40007fde0ff */
[----:B------:R-:W-:Y:S01]  /*1300*/  @!P3 IADD3.X R17, R20, R25, RZ, P5, !PT ;  /* 0x000000191411b210 */ /* 0x000fe20002ffe4ff */
[----:B---3--:R-:W-:Y:S01]  /*1310*/  @!P4 IMAD R6, R21, R34, RZ ;  /* 0x000000221506c224 */ /* 0x008fe200078e02ff */
[----:B------:R-:W-:Y:S01]  /*1320*/  ISETP.GE.U32.AND P5, PT, R37, UR18, PT ;  /* 0x0000001225007c0c */ /* 0x000fe2000bfa6070 */
[----:B------:R-:W0:Y:S01]  /*1330*/  @!P4 LDC.64 R28, c[0x0][0x228] ;  /* 0x00008a00ff1ccb82 */ /* 0x000e220000000a00 */
[----:B------:R-:W-:Y:S01]  /*1340*/  SHF.R.S32.HI R3, RZ, 0x1f, R37 ;  /* 0x0000001fff037819 */ /* 0x000fe20000011425 */
[----:B------:R-:W-:Y:S01]  /*1350*/  @!P4 IMAD R21, R23, R35, R6 ;  /* 0x000000231715c224 */ /* 0x000fe200078e0206 */
[----:B------:R-:W-:Y:S01]  /*1360*/  @!P4 MOV R6, R84 ;  /* 0x000000540006c202 */ /* 0x000fe20000000f00 */
[----:B------:R-:W5:Y:S01]  /*1370*/  @!P0 LDG.E.64 R64, desc[UR22][R14.64] ;  /* 0x000000160e408981 */ /* 0x000f62000c1e1b00 */
[----:B------:R-:W-:-:S02]  /*1380*/  ISETP.GE.AND.EX P5, PT, R3, UR19, PT, P5 ;  /* 0x0000001303007c0c */ /* 0x000fc4000bfa6350 */
[----:B------:R-:W-:Y:S01]  /*1390*/  @!P4 MOV R7, R75 ;  /* 0x0000004b0007c202 */ /* 0x000fe20000000f00 */
[----:B------:R-:W5:Y:S01]  /*13a0*/  @!P3 LDG.E.64 R110, desc[UR22][R16.64] ;  /* 0x00000016106eb981 */ /* 0x000f62000c1e1b00 */
[----:B------:R-:W-:Y:S01]  /*13b0*/  ISETP.GT.U32.OR P5, PT, R2, 0x17f, P5 ;  /* 0x0000017f0200780c */ /* 0x000fe20002fa4470 */
[----:B------:R-:W-:Y:S01]  /*13c0*/  @!P4 IMAD.WIDE.U32 R6, R23, R34, R6 ;  /* 0x000000221706c225 */ /* 0x000fe200078e0006 */
[----:B------:R-:W-:-:S04]  /*13d0*/  IADD3 R39, R0, 0x120, RZ ;  /* 0x0000012000277810 */ /* 0x000fc80007ffe0ff */
[----:B------:R-:W-:Y:S02]  /*13e0*/  @!P4 IADD3 R7, R7, R21, RZ ;  /* 0x000000150707c210 */ /* 0x000fe40007ffe0ff */
[----:B------:R-:W-:Y:S02]  /*13f0*/  ISETP.GE.U32.AND P2, PT, R39, UR18, PT ;  /* 0x0000001227007c0c */ /* 0x000fe4000bf46070 */
[----:B------:R-:W-:Y:S02]  /*1400*/  SHF.R.S32.HI R21, RZ, 0x1f, R39 ;  /* 0x0000001fff157819 */ /* 0x000fe40000011427 */
[----:B------:R-:W-:Y:S02]  /*1410*/  @!P3 IADD3.X R5, R20, R31, RZ, P6, !PT ;  /* 0x0000001f1405b210 */ /* 0x000fe400037fe4ff */
[----:B------:R-:W2:Y:S01]  /*1420*/  @!P5 LDC.64 R30, c[0x0][0x288] ;  /* 0x0000a200ff1edb82 */ /* 0x000ea20000000a00 */
[----:B------:R-:W-:Y:S02]  /*1430*/  ISETP.GE.AND.EX P2, PT, R21, UR19, PT, P2 ;  /* 0x0000001315007c0c */ /* 0x000fe4000bf46320 */
[----:B------:R-:W-:Y:S01]  /*1440*/  @!P4 SHF.L.U32 R25, R6, 0x2, RZ ;  /* 0x000000020619c819 */ /* 0x000fe200000006ff */
[----:B------:R3:W5:Y:S01]  /*1450*/  @!P3 LDG.E.64 R62, desc[UR22][R4.64] ;  /* 0x00000016043eb981 */ /* 0x000762000c1e1b00 */
[----:B------:R-:W-:-:S02]  /*1460*/  ISETP.GT.U32.OR P2, PT, R2, 0x17f, P2 ;  /* 0x0000017f0200780c */ /* 0x000fc40001744470 */
[----:B------:R-:W-:Y:S02]  /*1470*/  @!P4 SHF.L.U64.HI R20, R6, 0x2, R7 ;  /* 0x000000020614c819 */ /* 0x000fe40000010207 */
[----:B------:R-:W-:Y:S02]  /*1480*/  ISETP.GE.U32.AND P0, PT, R41, UR18, PT ;  /* 0x0000001229007c0c */ /* 0x000fe4000bf06070 */
[----:B------:R-:W-:Y:S02]  /*1490*/  SHF.R.S32.HI R23, RZ, 0x1f, R41 ;  /* 0x0000001fff177819 */ /* 0x000fe40000011429 */
[----:B-1----:R-:W-:Y:S02]  /*14a0*/  @!P4 IADD3 R6, P6, R25, R26, RZ ;  /* 0x0000001a1906c210 */ /* 0x002fe40007fde0ff */
[----:B------:R-:W-:Y:S02]  /*14b0*/  ISETP.GE.AND.EX P0, PT, R23, UR19, PT, P0 ;  /* 0x0000001317007c0c */ /* 0x000fe4000bf06300 */
[----:B------:R-:W-:Y:S01]  /*14c0*/  @!P4 IADD3.X R7, R20, R27, RZ, P6, !PT ;  /* 0x0000001b1407c210 */ /* 0x000fe200037fe4ff */
[----:B------:R-:W1:Y:S01]  /*14d0*/  @!P2 LDC.64 R32, c[0x0][0x288] ;  /* 0x0000a200ff20ab82 */ /* 0x000e620000000a00 */
[----:B0-----:R-:W-:-:S02]  /*14e0*/  @!P4 IADD3 R8, P6, R25, R28, RZ ;  /* 0x0000001c1908c210 */ /* 0x001fc40007fde0ff */
[----:B------:R-:W-:Y:S01]  /*14f0*/  ISETP.GT.U32.OR P0, PT, R2, 0x17f, P0 ;  /* 0x0000017f0200780c */ /* 0x000fe20000704470 */
[----:B------:R0:W5:Y:S04]  /*1500*/  @!P4 LDG.E.64 R106, desc[UR22][R6.64] ;  /* 0x00000016066ac981 */ /* 0x000168000c1e1b00 */
[----:B------:R-:W4:Y:S01]  /*1510*/  @!P5 LDC.64 R24, c[0x0][0x230] ;  /* 0x00008c00ff18db82 */ /* 0x000f220000000a00 */
[----:B--2---:R-:W-:Y:S01]  /*1520*/  @!P5 IMAD R10, R3, R30, RZ ;  /* 0x0000001e030ad224 */ /* 0x004fe200078e02ff */
[----:B------:R-:W-:Y:S02]  /*1530*/  @!P4 IADD3.X R9, R20, R29, RZ, P6, !PT ;  /* 0x0000001d1409c210 */ /* 0x000fe400037fe4ff */
[----:B------:R-:W-:Y:S01]  /*1540*/  @!P5 MOV R11, R75 ;  /* 0x0000004b000bd202 */ /* 0x000fe20000000f00 */
[----:B------:R-:W-:-:S03]  /*1550*/  @!P5 IMAD R3, R37, R31, R10 ;  /* 0x0000001f2503d224 */ /* 0x000fc600078e020a */
[----:B------:R-:W2:Y:S01]  /*1560*/  @!P5 LDC.64 R26, c[0x0][0x228] ;  /* 0x00008a00ff1adb82 */ /* 0x000ea20000000a00 */
[----:B------:R-:W-:Y:S01]  /*1570*/  @!P5 MOV R10, R84 ;  /* 0x00000054000ad202 */ /* 0x000fe20000000f00 */
[----:B------:R-:W5:Y:S06]  /*1580*/  @!P4 LDG.E.64 R60, desc[UR22][R8.64] ;  /* 0x00000016083cc981 */ /* 0x000f6c000c1e1b00 */
[----:B------:R-:W0:Y:S01]  /*1590*/  @!P2 LDC.64 R28, c[0x0][0x230] ;  /* 0x00008c00ff1cab82 */ /* 0x000e220000000a00 */
[----:B------:R-:W-:Y:S01]  /*15a0*/  @!P5 IMAD.WIDE.U32 R10, R37, R30, R10 ;  /* 0x0000001e250ad225 */ /* 0x000fe200078e000a */
[----:B---3--:R-:W-:-:S06]  /*15b0*/  @!P2 MOV R4, R84 ;  /* 0x000000540004a202 */ /* 0x008fcc0000000f00 */
[----:B------:R-:W3:Y:S01]  /*15c0*/  @!P0 LDC.64 R34, c[0x0][0x288] ;  /* 0x0000a200ff228b82 */ /* 0x000ee20000000a00 */
[----:B------:R-:W-:Y:S01]  /*15d0*/  @!P5 IADD3 R11, R11, R3, RZ ;  /* 0x000000030b0bd210 */ /* 0x000fe20007ffe0ff */
[-C--:B-1----:R-:W-:Y:S01]  /*15e0*/  @!P2 IMAD R12, R21, R32.reuse, RZ ;  /* 0x00000020150ca224 */ /* 0x082fe200078e02ff */
[C---:B------:R-:W-:Y:S02]  /*15f0*/  @!P5 SHF.L.U32 R13, R10.reuse, 0x2, RZ ;  /* 0x000000020a0dd819 */ /* 0x040fe400000006ff */
[----:B------:R-:W-:Y:S02]  /*1600*/  @!P2 MOV R5, R75 ;  /* 0x0000004b0005a202 */ /* 0x000fe40000000f00 */
[----:B------:R-:W-:Y:S01]  /*1610*/  @!P5 SHF.L.U64.HI R14, R10, 0x2, R11 ;  /* 0x000000020a0ed819 */ /* 0x000fe2000001020b */
[C---:B------:R-:W-:Y:S01]  /*1620*/  @!P2 IMAD R15, R39.reuse, R33, R12 ;  /* 0x00000021270fa224 */ /* 0x040fe200078e020c */
[----:B------:R-:W-:Y:S01]  /*1630*/  IADD3 R37, R0, 0xf0, RZ ;  /* 0x000000f000257810 */ /* 0x000fe20007ffe0ff */
[----:B------:R-:W-:Y:S01]  /*1640*/  @!P2 IMAD.WIDE.U32 R4, R39, R32, R4 ;  /* 0x000000202704a225 */ /* 0x000fe200078e0004 */
[----:B----4-:R-:W-:Y:S01]  /*1650*/  @!P5 IADD3 R10, P6, R13, R24, RZ ;  /* 0x000000180d0ad210 */ /* 0x010fe20007fde0ff */
[----:B------:R-:W1:Y:S01]  /*1660*/  @!P2 LDC.64 R30, c[0x0][0x228] ;  /* 0x00008a00ff1eab82 */ /* 0x000e620000000a00 */
[----:B------:R-:W-:-:S02]  /*1670*/  ISETP.GE.U32.AND P3, PT, R37, UR18, PT ;  /* 0x0000001225007c0c */ /* 0x000fc4000bf66070 */
[----:B------:R-:W-:Y:S02]  /*1680*/  SHF.R.S32.HI R3, RZ, 0x1f, R37 ;  /* 0x0000001fff037819 */ /* 0x000fe40000011425 */
[----:B------:R-:W-:Y:S02]  /*1690*/  @!P5 IADD3.X R11, R14, R25, RZ, P6, !PT ;  /* 0x000000190e0bd210 */ /* 0x000fe400037fe4ff */
[----:B--2---:R-:W-:Y:S01]  /*16a0*/  @!P5 IADD3 R12, P6, R13, R26, RZ ;  /* 0x0000001a0d0cd210 */ /* 0x004fe20007fde0ff */
[----:B------:R-:W2:Y:S01]  /*16b0*/  @!P0 LDC.64 R32, c[0x0][0x230] ;  /* 0x00008c00ff208b82 */ /* 0x000ea20000000a00 */
[----:B------:R-:W-:Y:S01]  /*16c0*/  @!P2 IADD3 R5, R5, R15, RZ ;  /* 0x0000000f0505a210 */ /* 0x000fe20007ffe0ff */
[----:B------:R-:W5:Y:S01]  /*16d0*/  @!P5 LDG.E.64 R104, desc[UR22][R10.64] ;  /* 0x000000160a68d981 */ /* 0x000f62000c1e1b00 */
[----:B------:R-:W-:Y:S02]  /*16e0*/  @!P2 SHF.L.U32 R17, R4, 0x2, RZ ;  /* 0x000000020411a819 */ /* 0x000fe400000006ff */
[----:B------:R-:W-:-:S02]  /*16f0*/  ISETP.GE.AND.EX P3, PT, R3, UR19, PT, P3 ;  /* 0x0000001303007c0c */ /* 0x000fc4000bf66330 */
[----:B------:R-:W-:Y:S02]  /*1700*/  @!P5 IADD3.X R13, R14, R27, RZ, P6, !PT ;  /* 0x0000001b0e0dd210 */ /* 0x000fe400037fe4ff */
[----:B------:R-:W-:Y:S02]  /*1710*/  @!P2 SHF.L.U64.HI R20, R4, 0x2, R5 ;  /* 0x000000020414a819 */ /* 0x000fe40000010205 */
[----:B0-----:R-:W-:Y:S01]  /*1720*/  @!P2 IADD3 R14, P6, R17, R28, RZ ;  /* 0x0000001c110ea210 */ /* 0x001fe20007fde0ff */
[----:B---3--:R-:W-:Y:S01]  /*1730*/  @!P0 IMAD R16, R23, R34, RZ ;  /* 0x0000002217108224 */ /* 0x008fe200078e02ff */
[----:B------:R-:W-:Y:S01]  /*1740*/  ISETP.GT.U32.OR P3, PT, R2, 0x17f, P3 ;  /* 0x0000017f0200780c */ /* 0x000fe20001f64470 */
[----:B------:R0:W5:Y:S01]  /*1750*/  @!P5 LDG.E.64 R58, desc[UR22][R12.64] ;  /* 0x000000160c3ad981 */ /* 0x000162000c1e1b00 */
[----:B------:R-:W-:Y:S02]  /*1760*/  @!P2 IADD3.X R15, R20, R29, RZ, P6, !PT ;  /* 0x0000001d140fa210 */ /* 0x000fe400037fe4ff */
[----:B------:R-:W3:Y:S01]  /*1770*/  @!P0 LDC.64 R28, c[0x0][0x228] ;  /* 0x00008a00ff1c8b82 */ /* 0x000ee20000000a00 */
[----:B------:R-:W-:Y:S01]  /*1780*/  @!P0 IMAD R21, R41, R35, R16 ;  /* 0x0000002329158224 */ /* 0x000fe200078e0210 */
[----:B------:R-:W-:Y:S01]  /*1790*/  IADD3 R35, R0, 0x160, RZ ;  /* 0x0000016000237810 */ /* 0x000fe20007ffe0ff */
[----:B------:R-:W5:Y:S01]  /*17a0*/  @!P2 LDG.E.64 R102, desc[UR22][R14.64] ;  /* 0x000000160e66a981 */ /* 0x000f62000c1e1b00 */
[----:B------:R-:W-:-:S02]  /*17b0*/  @!P0 MOV R4, R84 ;  /* 0x0000005400048202 */ /* 0x000fc40000000f00 */
[----:B------:R-:W-:Y:S02]  /*17c0*/  @!P0 MOV R5, R75 ;  /* 0x0000004b00058202 */ /* 0x000fe40000000f00 */
[----:B------:R-:W-:Y:S01]  /*17d0*/  ISETP.GE.U32.AND P4, PT, R35, UR18, PT ;  /* 0x0000001223007c0c */ /* 0x000fe2000bf86070 */
[----:B------:R-:W4:Y:S01]  /*17e0*/  @!P3 LDC.64 R26, c[0x0][0x288] ;  /* 0x0000a200ff1abb82 */ /* 0x000f220000000a00 */
[----:B------:R-:W-:Y:S01]  /*17f0*/  SHF.R.S32.HI R25, RZ, 0x1f, R35 ;  /* 0x0000001fff197819 */ /* 0x000fe20000011423 */
[----:B------:R-:W-:Y:S01]  /*1800*/  @!P0 IMAD.WIDE.U32 R4, R41, R34, R4 ;  /* 0x0000002229048225 */ /* 0x000fe200078e0004 */
[----:B-1----:R-:W-:Y:S02]  /*1810*/  @!P2 IADD3 R16, P6, R17, R30, RZ ;  /* 0x0000001e1110a210 */ /* 0x002fe40007fde0ff */
[----:B------:R-:W-:Y:S02]  /*1820*/  ISETP.GE.AND.EX P4, PT, R25, UR19, PT, P4 ;  /* 0x0000001319007c0c */ /* 0x000fe4000bf86340 */
[----:B------:R-:W-:-:S02]  /*1830*/  @!P0 IADD3 R5, R5, R21, RZ ;  /* 0x0000001505058210 */ /* 0x000fc40007ffe0ff */
[----:B------:R-:W-:Y:S02]  /*1840*/  @!P0 SHF.L.U32 R23, R4, 0x2, RZ ;  /* 0x0000000204178819 */ /* 0x000fe400000006ff */
[----:B------:R-:W-:Y:S02]  /*1850*/  ISETP.GT.U32.OR P4, PT, R2, 0x17f, P4 ;  /* 0x0000017f0200780c */ /* 0x000fe40002784470 */
[----:B------:R-:W-:Y:S02]  /*1860*/  @!P2 IADD3.X R17, R20, R31, RZ, P6, !PT ;  /* 0x0000001f1411a210 */ /* 0x000fe400037fe4ff */
[----:B------:R-:W-:Y:S02]  /*1870*/  @!P0 SHF.L.U64.HI R4, R4, 0x2, R5 ;  /* 0x0000000204048819 */ /* 0x000fe40000010205 */
[----:B--2---:R-:W-:Y:S01]  /*1880*/  @!P0 IADD3 R20, P6, R23, R32, RZ ;  /* 0x0000002017148210 */ /* 0x004fe20007fde0ff */
[----:B------:R1:W5:Y:S03]  /*1890*/  @!P2 LDG.E.64 R56, desc[UR22][R16.64] ;  /* 0x000000161038a981 */ /* 0x000366000c1e1b00 */
[----:B------:R-:W-:-:S02]  /*18a0*/  @!P0 IADD3.X R21, R4, R33, RZ, P6, !PT ;  /* 0x0000002104158210 */ /* 0x000fc400037fe4ff */
[----:B---3--:R-:W-:Y:S01]  /*18b0*/  @!P0 IADD3 R22, P6, R23, R28, RZ ;  /* 0x0000001c17168210 */ /* 0x008fe20007fde0ff */
[----:B----4-:R-:W-:Y:S01]  /*18c0*/  @!P3 IMAD R6, R3, R26, RZ ;  /* 0x0000001a0306b224 */ /* 0x010fe200078e02ff */
[----:B------:R-:W-:Y:S01]  /*18d0*/  @!P3 MOV R5, R75 ;  /* 0x0000004b0005b202 */ /* 0x000fe20000000f00 */
[----:B0-----:R-:W0:Y:S01]  /*18e0*/  @!P4 LDC.64 R12, c[0x0][0x230] ;  /* 0x00008c00ff0ccb82 */ /* 0x001e220000000a00 */
[----:B------:R-:W-:Y:S01]  /*18f0*/  @!P0 IADD3.X R23, R4, R29, RZ, P6, !PT ;  /* 0x0000001d04178210 */ /* 0x000fe200037fe4ff */
[C---:B------:R-:W-:Y:S01]  /*1900*/  @!P3 IMAD R3, R37.reuse, R27, R6 ;  /* 0x0000001b2503b224 */ /* 0x040fe200078e0206 */
[----:B------:R-:W-:Y:S01]  /*1910*/  @!P3 MOV R4, R84 ;  /* 0x000000540004b202 */ /* 0x000fe20000000f00 */
[----:B------:R2:W5:Y:S04]  /*1920*/  @!P0 LDG.E.64 R100, desc[UR22][R20.64] ;  /* 0x0000001614648981 */ /* 0x000568000c1e1b00 */
[----:B------:R-:W3:Y:S01]  /*1930*/  @!P4 LDC.64 R28, c[0x0][0x288] ;  /* 0x0000a200ff1ccb82 */ /* 0x000ee20000000a00 */
[----:B------:R-:W-:Y:S01]  /*1940*/  IADD3 R33, R0, 0x190, RZ ;  /* 0x0000019000217810 */ /* 0x000fe20007ffe0ff */
[----:B------:R-:W-:Y:S01]  /*1950*/  @!P3 IMAD.WIDE.U32 R4, R37, R26, R4 ;  /* 0x0000001a2504b225 */ /* 0x000fe200078e0004 */
[----:B------:R4:W5:Y:S02]  /*1960*/  @!P0 LDG.E.64 R54, desc[UR22][R22.64] ;  /* 0x0000001616368981 */ /* 0x000964000c1e1b00 */
[----:B------:R-:W-:-:S03]  /*1970*/  ISETP.GE.U32.AND P5, PT, R33, UR18, PT ;  /* 0x0000001221007c0c */ /* 0x000fc6000bfa6070 */
[----:B------:R-:W2:Y:S01]  /*1980*/  @!P3 LDC.64 R6, c[0x0][0x230] ;  /* 0x00008c00ff06bb82 */ /* 0x000ea20000000a00 */
[----:B------:R-:W-:Y:S02]  /*1990*/  SHF.R.S32.HI R157, RZ, 0x1f, R33 ;  /* 0x0000001fff9d7819 */ /* 0x000fe40000011421 */
[----:B------:R-:W-:Y:S02]  /*19a0*/  @!P3 IADD3 R3, R5, R3, RZ ;  /* 0x000000030503b210 */ /* 0x000fe40007ffe0ff */
[----:B------:R-:W-:Y:S02]  /*19b0*/  ISETP.GE.AND.EX P5, PT, R157, UR19, PT, P5 ;  /* 0x000000139d007c0c */ /* 0x000fe4000bfa6350 */
[----:B------:R-:W-:Y:S01]  /*19c0*/  @!P3 SHF.L.U32 R9, R4, 0x2, RZ ;  /* 0x000000020409b819 */ /* 0x000fe200000006ff */
[----:B------:R-:W4:Y:S01]  /*19d0*/  @!P3 LDC.64 R26, c[0x0][0x228] ;  /* 0x00008a00ff1abb82 */ /* 0x000f220000000a00 */
[----:B------:R-:W-:Y:S02]  /*19e0*/  ISETP.GT.U32.OR P5, PT, R2, 0x17f, P5 ;  /* 0x0000017f0200780c */ /* 0x000fe40002fa4470 */
[----:B------:R-:W-:Y:S01]  /*19f0*/  @!P3 SHF.L.U64.HI R24, R4, 0x2, R3 ;  /* 0x000000020418b819 */ /* 0x000fe20000010203 */
[----:B---3--:R-:W-:Y:S01]  /*1a00*/  @!P4 IMAD R4, R25, R28, RZ ;  /* 0x0000001c1904c224 */ /* 0x008fe200078e02ff */
[----:B------:R-:W-:-:S03]  /*1a10*/  @!P4 MOV R5, R75 ;  /* 0x0000004b0005c202 */ /* 0x000fc60000000f00 */
[----:B-1----:R-:W1:Y:S01]  /*1a20*/  @!P4 LDC.64 R16, c[0x0][0x228] ;  /* 0x00008a00ff10cb82 */ /* 0x002e620000000a00 */
[----:B------:R-:W-:Y:S01]  /*1a30*/  @!P4 IMAD R3, R35, R29, R4 ;  /* 0x0000001d2303c224 */ /* 0x000fe200078e0204 */
[----:B------:R-:W-:Y:S02]  /*1a40*/  @!P4 MOV R4, R84 ;  /* 0x000000540004c202 */ /* 0x000fe40000000f00 */
[----:B--2---:R-:W-:-:S03]  /*1a50*/  @!P3 IADD3 R6, P2, R9, R6, RZ ;  /* 0x000000060906b210 */ /* 0x004fc60007f5e0ff */
[----:B------:R-:W-:Y:S01]  /*1a60*/  @!P4 IMAD.WIDE.U32 R4, R35, R28, R4 ;  /* 0x0000001c2304c225 */ /* 0x000fe200078e0004 */
[----:B------:R-:W-:Y:S01]  /*1a70*/  IADD3 R35, R0, 0x1a0, RZ ;  /* 0x000001a000237810 */ /* 0x000fe20007ffe0ff */
[----:B------:R-:W2:Y:S01]  /*1a80*/  @!P5 LDC.64 R28, c[0x0][0x288] ;  /* 0x0000a200ff1cdb82 */ /* 0x000ea20000000a00 */
[----:B------:R-:W-:Y:S02]  /*1a90*/  @!P3 IADD3.X R7, R24, R7, RZ, P2, !PT ;  /* 0x000000071807b210 */ /* 0x000fe400017fe4ff */
[----:B------:R-:W-:Y:S02]  /*1aa0*/  ISETP.GE.U32.AND P2, PT, R35, UR18, PT ;  /* 0x0000001223007c0c */ /* 0x000fe4000bf46070 */
[----:B------:R-:W-:Y:S01]  /*1ab0*/  SHF.R.S32.HI R156, RZ, 0x1f, R35 ;  /* 0x0000001fff9c7819 */ /* 0x000fe20000011423 */
[----:B------:R3:W5:Y:S03]  /*1ac0*/  @!P3 LDG.E.64 R108, desc[UR22][R6.64] ;  /* 0x00000016066cb981 */ /* 0x000766000c1e1b00 */
[----:B------:R-:W-:-:S02]  /*1ad0*/  ISETP.GE.AND.EX P2, PT, R156, UR19, PT, P2 ;  /* 0x000000139c007c0c */ /* 0x000fc4000bf46320 */
[----:B----4-:R-:W-:Y:S02]  /*1ae0*/  @!P3 IADD3 R8, P6, R9, R26, RZ ;  /* 0x0000001a0908b210 */ /* 0x010fe40007fde0ff */
[----:B------:R-:W-:Y:S02]  /*1af0*/  ISETP.GT.U32.OR P2, PT, R2, 0x17f, P2 ;  /* 0x0000017f0200780c */ /* 0x000fe40001744470 */
[----:B------:R-:W-:Y:S02]  /*1b00*/  IADD3 R37, R0, 0x1b0, RZ ;  /* 0x000001b000257810 */ /* 0x000fe40007ffe0ff */
[----:B------:R-:W-:Y:S02]  /*1b10*/  @!P4 IADD3 R3, R5, R3, RZ ;  /* 0x000000030503c210 */ /* 0x000fe40007ffe0ff */
[----:B------:R-:W-:Y:S02]  /*1b20*/  @!P3 IADD3.X R9, R24, R27, RZ, P6, !PT ;  /* 0x0000001b1809b210 */ /* 0x000fe400037fe4ff */
[----:B------:R-:W-:Y:S01]  /*1b30*/  @!P4 SHF.L.U32 R11, R4, 0x2, RZ ;  /* 0x00000002040bc819 */ /* 0x000fe200000006ff */
[----:B------:R-:W4:Y:S01]  /*1b40*/  @!P5 LDC.64 R24, c[0x0][0x230] ;  /* 0x00008c00ff18db82 */ /* 0x000f220000000a00 */
[----:B------:R-:W-:Y:S01]  /*1b50*/  ISETP.GE.U32.AND P0, PT, R37, UR18, PT ;  /* 0x0000001225007c0c */ /* 0x000fe2000bf06070 */
[----:B------:R3:W5:Y:S01]  /*1b60*/  @!P3 LDG.E.64 R52, desc[UR22][R8.64] ;  /* 0x000000160834b981 */ /* 0x000762000c1e1b00 */
[----:B------:R-:W-:-:S02]  /*1b70*/  SHF.R.S32.HI R155, RZ, 0x1f, R37 ;  /* 0x0000001fff9b7819 */ /* 0x000fc40000011425 */
[----:B------:R-:W-:Y:S02]  /*1b80*/  @!P4 SHF.L.U64.HI R14, R4, 0x2, R3 ;  /* 0x00000002040ec819 */ /* 0x000fe40000010203 */
[----:B0-----:R-:W-:Y:S01]  /*1b90*/  @!P4 IADD3 R4, P6, R11, R12, RZ ;  /* 0x0000000c0b04c210 */ /* 0x001fe20007fde0ff */
[----:B--2---:R-:W-:Y:S01]  /*1ba0*/  @!P5 IMAD R12, R157, R28, RZ ;  /* 0x0000001c9d0cd224 */ /* 0x004fe200078e02ff */
[----:B------:R-:W-:Y:S01]  /*1bb0*/  ISETP.GE.AND.EX P0, PT, R155, UR19, PT, P0 ;  /* 0x000000139b007c0c */ /* 0x000fe2000bf06300 */
[----:B------:R-:W0:Y:S01]  /*1bc0*/  @!P2 LDC.64 R30, c[0x0][0x288] ;  /* 0x0000a200ff1eab82 */ /* 0x000e220000000a00 */
[----:B------:R-:W-:Y:S01]  /*1bd0*/  @!P4 IADD3.X R5, R14, R13, RZ, P6, !PT ;  /* 0x0000000d0e05c210 */ /* 0x000fe200037fe4ff */
[C---:B------:R-:W-:Y:S01]  /*1be0*/  @!P5 IMAD R3, R33.reuse, R29, R12 ;  /* 0x0000001d2103d224 */ /* 0x040fe200078e020c */
[----:B------:R-:W-:Y:S02]  /*1bf0*/  ISETP.GT.U32.OR P0, PT, R2, 0x17f, P0 ;  /* 0x0000017f0200780c */ /* 0x000fe40000704470 */
[----:B------:R-:W-:Y:S01]  /*1c00*/  @!P5 MOV R12, R84 ;  /* 0x00000054000cd202 */ /* 0x000fe20000000f00 */
[----:B------:R2:W5:Y:S01]  /*1c10*/  @!P4 LDG.E.64 R94, desc[UR22][R4.64] ;  /* 0x00000016045ec981 */ /* 0x000562000c1e1b00 */
[----:B------:R-:W-:Y:S01]  /*1c20*/  @!P5 MOV R13, R75 ;  /* 0x0000004b000dd202 */ /* 0x000fe20000000f00 */
[----:B------:R-:W2:Y:S02]  /*1c30*/  @!P5 LDC.64 R26, c[0x0][0x228] ;  /* 0x00008a00ff1adb82 */ /* 0x000ea40000000a00 */
[----:B------:R-:W-:Y:S01]  /*1c40*/  @!P5 IMAD.WIDE.U32 R12, R33, R28, R12 ;  /* 0x0000001c210cd225 */ /* 0x000fe200078e000c */
[----:B-1----:R-:W-:-:S05]  /*1c50*/  @!P4 IADD3 R10, P6, R11, R16, RZ ;  /* 0x000000100b0ac210 */ /* 0x002fca0007fde0ff */
[----:B------:R-:W1:Y:S01]  /*1c60*/  @!P0 LDC.64 R32, c[0x0][0x288] ;  /* 0x0000a200ff208b82 */ /* 0x000e620000000a00 */
[----:B------:R-:W-:Y:S02]  /*1c70*/  @!P5 IADD3 R3, R13, R3, RZ ;  /* 0x000000030d03d210 */ /* 0x000fe40007ffe0ff */
[C---:B------:R-:W-:Y:S02]  /*1c80*/  @!P5 SHF.L.U32 R15, R12.reuse, 0x2, RZ ;  /* 0x000000020c0fd819 */ /* 0x040fe400000006ff */
[----:B------:R-:W-:Y:S02]  /*1c90*/  @!P5 SHF.L.U64.HI R16, R12, 0x2, R3 ;  /* 0x000000020c10d819 */ /* 0x000fe40000010203 */
[----:B----4-:R-:W-:Y:S02]  /*1ca0*/  @!P5 IADD3 R12, P3, R15, R24, RZ ;  /* 0x000000180f0cd210 */ /* 0x010fe40007f7e0ff */
[----:B------:R-:W-:Y:S01]  /*1cb0*/  IADD3 R39, R0, 0x1c0, RZ ;  /* 0x000001c000277810 */ /* 0x000fe20007ffe0ff */
[----:B0-----:R-:W-:Y:S01]  /*1cc0*/  @!P2 IMAD R20, R156, R30, RZ ;  /* 0x0000001e9c14a224 */ /* 0x001fe200078e02ff */
[----:B------:R-:W-:Y:S01]  /*1cd0*/  @!P5 IADD3.X R13, R16, R25, RZ, P3, !PT ;  /* 0x00000019100dd210 */ /* 0x000fe20001ffe4ff */
[----:B------:R-:W0:Y:S01]  /*1ce0*/  @!P2 LDC.64 R22, c[0x0][0x230] ;  /* 0x00008c00ff16ab82 */ /* 0x000e220000000a00 */
[----:B------:R-:W-:-:S02]  /*1cf0*/  ISETP.GE.U32.AND P3, PT, R39, UR18, PT ;  /* 0x0000001227007c0c */ /* 0x000fc4000bf66070 */
[----:B------:R-:W-:Y:S02]  /*1d00*/  SHF.R.S32.HI R154, RZ, 0x1f, R39 ;  /* 0x0000001fff9a7819 */ /* 0x000fe40000011427 */
[----:B---3--:R-:W-:Y:S02]  /*1d10*/  @!P2 MOV R6, R84 ;  /* 0x000000540006a202 */ /* 0x008fe40000000f00 */
[----:B------:R-:W-:Y:S01]  /*1d20*/  @!P2 MOV R7, R75 ;  /* 0x0000004b0007a202 */ /* 0x000fe20000000f00 */
[C---:B------:R-:W-:Y:S01]  /*1d30*/  @!P2 IMAD R3, R35.reuse, R31, R20 ;  /* 0x0000001f2303a224 */ /* 0x040fe200078e0214 */
[----:B------:R-:W-:Y:S01]  /*1d40*/  ISETP.GE.AND.EX P3, PT, R154, UR19, PT, P3 ;  /* 0x000000139a007c0c */ /* 0x000fe2000bf66330 */
[----:B------:R-:W5:Y:S01]  /*1d50*/  @!P5 LDG.E.64 R88, desc[UR22][R12.64] ;  /* 0x000000160c58d981 */ /* 0x000f62000c1e1b00 */
[----:B------:R-:W-:Y:S01]  /*1d60*/  @!P4 IADD3.X R11, R14, R17, RZ, P6, !PT ;  /* 0x000000110e0bc210 */ /* 0x000fe200037fe4ff */
[----:B------:R-:W-:Y:S01]  /*1d70*/  @!P2 IMAD.WIDE.U32 R6, R35, R30, R6 ;  /* 0x0000001e2306a225 */ /* 0x000fe200078e0006 */
[----:B--2---:R-:W-:Y:S01]  /*1d80*/  @!P5 IADD3 R14, P6, R15, R26, RZ ;  /* 0x0000001a0f0ed210 */ /* 0x004fe20007fde0ff */
[----:B------:R-:W2:Y:S01]  /*1d90*/  @!P2 LDC.64 R28, c[0x0][0x228] ;  /* 0x00008a00ff1cab82 */ /* 0x000ea20000000a00 */
[----:B------:R-:W-:Y:S01]  /*1da0*/  ISETP.GT.U32.OR P3, PT, R2, 0x17f, P3 ;  /* 0x0000017f0200780c */ /* 0x000fe20001f64470 */
[----:B------:R-:W5:Y:S01]  /*1db0*/  @!P4 LDG.E.64 R50, desc[UR22][R10.64] ;  /* 0x000000160a32c981 */ /* 0x000f62000c1e1b00 */
[----:B------:R-:W-:-:S02]  /*1dc0*/  @!P5 IADD3.X R15, R16, R27, RZ, P6, !PT ;  /* 0x0000001b100fd210 */ /* 0x000fc400037fe4ff */
[----:B------:R-:W-:Y:S02]  /*1dd0*/  @!P2 IADD3 R3, R7, R3, RZ ;  /* 0x000000030703a210 */ /* 0x000fe40007ffe0ff */
[----:B------:R-:W-:Y:S01]  /*1de0*/  IADD3 R31, R0, 0x1d0, RZ ;  /* 0x000001d0001f7810 */ /* 0x000fe20007ffe0ff */
[----:B------:R3:W5:Y:S01]  /*1df0*/  @!P5 LDG.E.64 R48, desc[UR22][R14.64] ;  /* 0x000000160e30d981 */ /* 0x000762000c1e1b00 */
[C---:B------:R-:W-:Y:S01]  /*1e00*/  @!P2 SHF.L.U32 R25, R6.reuse, 0x2, RZ ;  /* 0x000000020619a819 */ /* 0x040fe200000006ff */
[----:B------:R-:W4:Y:S01]  /*1e10*/  @!P0 LDC.64 R20, c[0x0][0x228] ;  /* 0x00008a00ff148b82 */ /* 0x000f220000000a00 */
[----:B------:R-:W-:Y:S01]  /*1e20*/  @!P2 SHF.L.U64.HI R8, R6, 0x2, R3 ;  /* 0x000000020608a819 */ /* 0x000fe20000010203 */
[----:B-1----:R-:W-:Y:S01]  /*1e30*/  @!P0 IMAD R6, R155, R32, RZ ;  /* 0x000000209b068224 */ /* 0x002fe200078e02ff */
[----:B------:R-:W-:Y:S02]  /*1e40*/  ISETP.GE.U32.AND P5, PT, R31, UR18, PT ;  /* 0x000000121f007c0c */ /* 0x000fe4000bfa6070 */
[----:B------:R-:W-:Y:S01]  /*1e50*/  SHF.R.S32.HI R153, RZ, 0x1f, R31 ;  /* 0x0000001fff997819 */ /* 0x000fe2000001141f */
[----:B------:R-:W-:Y:S01]  /*1e60*/  @!P0 IMAD R3, R37, R33, R6 ;  /* 0x0000002125038224 */ /* 0x000fe200078e0206 */
[----:B------:R-:W-:Y:S01]  /*1e70*/  @!P0 MOV R4, R84 ;  /* 0x0000005400048202 */ /* 0x000fe20000000f00 */
[----:B------:R-:W1:Y:S01]  /*1e80*/  @!P3 LDC.64 R6, c[0x0][0x288] ;  /* 0x0000a200ff06bb82 */ /* 0x000e620000000a00 */
[----:B------:R-:W-:-:S02]  /*1e90*/  ISETP.GE.AND.EX P5, PT, R153, UR19, PT, P5 ;  /* 0x0000001399007c0c */ /* 0x000fc4000bfa6350 */
[----:B------:R-:W-:Y:S02]  /*1ea0*/  @!P0 MOV R5, R75 ;  /* 0x0000004b00058202 */ /* 0x000fe40000000f00 */
[----:B------:R-:W-:Y:S02]  /*1eb0*/  ISETP.GT.U32.OR P5, PT, R2, 0x17f, P5 ;  /* 0x0000017f0200780c */ /* 0x000fe40002fa4470 */
[----:B0-----:R-:W-:Y:S01]  /*1ec0*/  @!P2 IADD3 R16, P4, R25, R22, RZ ;  /* 0x000000161910a210 */ /* 0x001fe20007f9e0ff */
[----:B---3--:R-:W0:Y:S01]  /*1ed0*/  @!P0 LDC.64 R14, c[0x0][0x230] ;  /* 0x00008c00ff0e8b82 */ /* 0x008e220000000a00 */
[----:B------:R-:W-:Y:S01]  /*1ee0*/  IADD3 R33, R0, 0x1e0, RZ ;  /* 0x000001e000217810 */ /* 0x000fe20007ffe0ff */
[----:B------:R-:W-:Y:S01]  /*1ef0*/  @!P0 IMAD.WIDE.U32 R4, R37, R32, R4 ;  /* 0x0000002025048225 */ /* 0x000fe200078e0004 */
[----:B------:R-:W-:Y:S02]  /*1f00*/  @!P2 IADD3.X R17, R8, R23, RZ, P4, !PT ;  /* 0x000000170811a210 */ /* 0x000fe400027fe4ff */
[----:B------:R-:W-:-:S02]  /*1f10*/  ISETP.GE.U32.AND P4, PT, R33, UR18, PT ;  /* 0x0000001221007c0c */ /* 0x000fc4000bf86070 */
[----:B------:R-:W-:Y:S01]  /*1f20*/  SHF.R.S32.HI R152, RZ, 0x1f, R33 ;  /* 0x0000001fff987819 */ /* 0x000fe20000011421 */
[----:B------:R-:W3:Y:S01]  /*1f30*/  @!P3 LDC.64 R12, c[0x0][0x230] ;  /* 0x00008c00ff0cbb82 */ /* 0x000ee20000000a00 */
[----:B------:R-:W-:Y:S01]  /*1f40*/  @!P0 IADD3 R3, R5, R3, RZ ;  /* 0x0000000305038210 */ /* 0x000fe20007ffe0ff */
[----:B------:R4:W5:Y:S01]  /*1f50*/  @!P2 LDG.E.64 R86, desc[UR22][R16.64] ;  /* 0x000000161056a981 */ /* 0x000962000c1e1b00 */
[----:B------:R-:W-:Y:S02]  /*1f60*/  ISETP.GE.AND.EX P4, PT, R152, UR19, PT, P4 ;  /* 0x0000001398007c0c */ /* 0x000fe4000bf86340 */
[C---:B------:R-:W-:Y:S02]  /*1f70*/  @!P0 SHF.L.U32 R27, R4.reuse, 0x2, RZ ;  /* 0x00000002041b8819 */ /* 0x040fe400000006ff */
[----:B------:R-:W-:Y:S01]  /*1f80*/  @!P0 SHF.L.U64.HI R26, R4, 0x2, R3 ;  /* 0x00000002041a8819 */ /* 0x000fe20000010203 */
[----:B------:R-:W3:Y:S01]  /*1f90*/  @!P3 LDC.64 R22, c[0x0][0x228] ;  /* 0x00008a00ff16bb82 */ /* 0x000ee20000000a00 */
[----:B------:R-:W-:-:S02]  /*1fa0*/  ISETP.GT.U32.OR P4, PT, R2, 0x17f, P4 ;  /* 0x0000017f0200780c */ /* 0x000fc40002784470 */
[----:B--2---:R-:W-:-:S05]  /*1fb0*/  @!P2 IADD3 R24, P6, R25, R28, RZ ;  /* 0x0000001c1918a210 */ /* 0x004fca0007fde0ff */
[----:B------:R-:W2:Y:S01]  /*1fc0*/  @!P5 LDC.64 R4, c[0x0][0x288] ;  /* 0x0000a200ff04db82 */ /* 0x000ea20000000a00 */
[----:B------:R-:W-:Y:S01]  /*1fd0*/  @!P2 IADD3.X R25, R8, R29, RZ, P6, !PT ;  /* 0x0000001d0819a210 */ /* 0x000fe200037fe4ff */
[----:B-1----:R-:W-:Y:S01]  /*1fe0*/  @!P3 IMAD R8, R154, R6, RZ ;  /* 0x000000069a08b224 */ /* 0x002fe200078e02ff */
[----:B------:R-:W-:Y:S02]  /*1ff0*/  IADD3 R3, R0, 0x170, RZ ;  /* 0x0000017000037810 */ /* 0x000fe40007ffe0ff */
[----:B0-----:R-:W-:Y:S01]  /*2000*/  @!P0 IADD3 R14, P6, R27, R14, RZ ;  /* 0x0000000e1b0e8210 */ /* 0x001fe20007fde0ff */
[----:B------:R-:W-:Y:S01]  /*2010*/  @!P3 IMAD R29, R39, R7, R8 ;  /* 0x00000007271db224 */ /* 0x000fe200078e0208 */
[----:B------:R2:W5:Y:S01]  /*2020*/  @!P2 LDG.E.64 R46, desc[UR22][R24.64] ;  /* 0x00000016182ea981 */ /* 0x000562000c1e1b00 */
[----:B------:R-:W-:Y:S01]  /*2030*/  @!P3 MOV R10, R84 ;  /* 0x00000054000ab202 */ /* 0x000fe20000000f00 */
[----:B------:R-:W0:Y:S01]  /*2040*/  @!P4 LDC.64 R8, c[0x0][0x288] ;  /* 0x0000a200ff08cb82 */ /* 0x000e220000000a00 */
[----:B------:R-:W-:-:S02]  /*2050*/  @!P3 MOV R11, R75 ;  /* 0x0000004b000bb202 */ /* 0x000fc40000000f00 */
[----:B------:R-:W-:Y:S02]  /*2060*/  ISETP.GE.U32.AND P2, PT, R3, UR18, PT ;  /* 0x0000001203007c0c */ /* 0x000fe4000bf46070 */
[----:B------:R-:W-:Y:S01]  /*2070*/  SHF.R.S32.HI R159, RZ, 0x1f, R3 ;  /* 0x0000001fff9f7819 */ /* 0x000fe20000011403 */
[----:B------:R-:W-:Y:S01]  /*2080*/  @!P3 IMAD.WIDE.U32 R6, R39, R6, R10 ;  /* 0x000000062706b225 */ /* 0x000fe200078e000a */
[----:B------:R-:W-:Y:S01]  /*2090*/  @!P0 IADD3.X R15, R26, R15, RZ, P6, !PT ;  /* 0x0000000f1a0f8210 */ /* 0x000fe200037fe4ff */
[----:B------:R-:W1:Y:S01]  /*20a0*/  @!P5 LDC.64 R10, c[0x0][0x230] ;  /* 0x00008c00ff0adb82 */ /* 0x000e620000000a00 */
[----:B------:R-:W-:Y:S02]  /*20b0*/  ISETP.GE.AND.EX P2, PT, R159, UR19, PT, P2 ;  /* 0x000000139f007c0c */ /* 0x000fe4000bf46320 */
[----:B----4-:R-:W-:Y:S01]  /*20c0*/  @!P0 IADD3 R20, P6, R27, R20, RZ ;  /* 0x000000141b148210 */ /* 0x010fe20007fde0ff */
[----:B------:R4:W5:Y:S01]  /*20d0*/  @!P0 LDG.E.64 R82, desc[UR22][R14.64] ;  /* 0x000000160e528981 */ /* 0x000962000c1e1b00 */
[----:B------:R-:W-:-:S02]  /*20e0*/  ISETP.GT.U32.OR P2, PT, R2, 0x17f, P2 ;  /* 0x0000017f0200780c */ /* 0x000fc40001744470 */
[----:B------:R-:W-:Y:S01]  /*20f0*/  @!P0 IADD3.X R21, R26, R21, RZ, P6, !PT ;  /* 0x000000151a158210 */ /* 0x000fe200037fe4ff */
[----:B------:R-:W4:Y:S01]  /*2100*/  @!P5 LDC.64 R16, c[0x0][0x228] ;  /* 0x00008a00ff10db82 */ /* 0x000f220000000a00 */
[----:B------:R-:W-:Y:S01]  /*2110*/  @!P3 IADD3 R7, R7, R29, RZ ;  /* 0x0000001d0707b210 */ /* 0x000fe20007ffe0ff */
[----:B--2---:R-:W-:Y:S01]  /*2120*/  @!P5 IMAD R24, R153, R4, RZ ;  /* 0x000000049918d224 */ /* 0x004fe200078e02ff */
[C---:B------:R-:W-:Y:S01]  /*2130*/  @!P3 SHF.L.U32 R25, R6.reuse, 0x2, RZ ;  /* 0x000000020619b819 */ /* 0x040fe200000006ff */
[----:B------:R-:W5:Y:S01]  /*2140*/  @!P0 LDG.E.64 R44, desc[UR22][R20.64] ;  /* 0x00000016142c8981 */ /* 0x000f62000c1e1b00 */
[----:B------:R-:W-:Y:S02]  /*2150*/  @!P5 MOV R26, R84 ;  /* 0x00000054001ad202 */ /* 0x000fe40000000f00 */
[----:B------:R-:W-:Y:S01]  /*2160*/  @!P5 MOV R27, R75 ;  /* 0x0000004b001bd202 */ /* 0x000fe20000000f00 */
[----:B------:R-:W-:Y:S01]  /*2170*/  @!P5 IMAD R29, R31, R5, R24 ;  /* 0x000000051f1dd224 */ /* 0x000fe200078e0218 */
[----:B------:R-:W-:Y:S01]  /*2180*/  @!P3 SHF.L.U64.HI R28, R6, 0x2, R7 ;  /* 0x00000002061cb819 */ /* 0x000fe20000010207 */
[----:B0-----:R-:W-:Y:S01]  /*2190*/  @!P4 IMAD R30, R152, R8, RZ ;  /* 0x00000008981ec224 */ /* 0x001fe200078e02ff */
[----:B---3--:R-:W-:Y:S01]  /*21a0*/  @!P3 IADD3 R12, P6, R25, R12, RZ ;  /* 0x0000000c190cb210 */ /* 0x008fe20007fde0ff */
[----:B------:R-:W-:Y:S01]  /*21b0*/  @!P5 IMAD.WIDE.U32 R26, R31, R4, R26 ;  /* 0x000000041f1ad225 */ /* 0x000fe200078e001a */
[----:B------:R-:W0:Y:S02]  /*21c0*/  @!P4 LDC.64 R6, c[0x0][0x230] ;  /* 0x00008c00ff06cb82 */ /* 0x000e240000000a00 */
[----:B------:R-:W-:-:S02]  /*21d0*/  @!P3 IADD3.X R13, R28, R13, RZ, P6, !PT ;  /* 0x0000000d1c0db210 */ /* 0x000fc400037fe4ff */
[----:B------:R-:W-:Y:S02]  /*21e0*/  @!P3 IADD3 R22, P6, R25, R22, RZ ;  /* 0x000000161916b210 */ /* 0x000fe40007fde0ff */
[----:B------:R-:W-:Y:S02]  /*21f0*/  @!P5 IADD3 R27, R27, R29, RZ ;  /* 0x0000001d1b1bd210 */ /* 0x000fe40007ffe0ff */
[----:B------:R-:W2:Y:S01]  /*2200*/  @!P4 LDC.64 R24, c[0x0][0x228] ;  /* 0x00008a00ff18cb82 */ /* 0x000ea20000000a00 */
[----:B------:R-:W-:Y:S02]  /*2210*/  @!P3 IADD3.X R23, R28, R23, RZ, P6, !PT ;  /* 0x000000171c17b210 */ /* 0x000fe400037fe4ff */
[C---:B------:R-:W-:Y:S02]  /*2220*/  @!P5 SHF.L.U32 R29, R26.reuse, 0x2, RZ ;  /* 0x000000021a1dd819 */ /* 0x040fe400000006ff */
[----:B------:R-:W-:Y:S01]  /*2230*/  @!P5 SHF.L.U64.HI R28, R26, 0x2, R27 ;  /* 0x000000021a1cd819 */ /* 0x000fe2000001021b */
[----:B------:R-:W-:-:S02]  /*2240*/  @!P4 IMAD R31, R33, R9, R30 ;  /* 0x00000009211fc224 */ /* 0x000fc400078e021e */
[----:B------:R-:W3:Y:S01]  /*2250*/  @!P2 LDC.64 R4, c[0x0][0x288] ;  /* 0x0000a200ff04ab82 */ /* 0x000ee20000000a00 */
[----:B------:R-:W-:Y:S01]  /*2260*/  @!P4 MOV R26, R84 ;  /* 0x00000054001ac202 */ /* 0x000fe20000000f00 */
[----:B------:R-:W5:Y:S01]  /*2270*/  @!P3 LDG.E.64 R42, desc[UR22][R22.64] ;  /* 0x00000016162ab981 */ /* 0x000f62000c1e1b00 */
[----:B------:R-:W-:Y:S02]  /*2280*/  @!P4 MOV R27, R75 ;  /* 0x0000004b001bc202 */ /* 0x000fe40000000f00 */
[----:B-1----:R-:W-:Y:S01]  /*2290*/  @!P5 IADD3 R10, P6, R29, R10, RZ ;  /* 0x0000000a1d0ad210 */ /* 0x002fe20007fde0ff */
[----:B------:R-:W-:-:S03]  /*22a0*/  @!P4 IMAD.WIDE.U32 R8, R33, R8, R26 ;  /* 0x000000082108c225 */ /* 0x000fc600078e001a */
[----:B------:R-:W-:Y:S02]  /*22b0*/  @!P5 IADD3.X R11, R28, R11, RZ, P6, !PT ;  /* 0x0000000b1c0bd210 */ /* 0x000fe400037fe4ff */
[----:B------:R-:W-:Y:S02]  /*22c0*/  SHF.R.S32.HI R92, RZ, 0x1f, R91 ;  /* 0x0000001fff5c7819 */ /* 0x000fe4000001145b */
[----:B------:R-:W-:Y:S02]  /*22d0*/  CS2R R40, SRZ ;  /* 0x0000000000287805 */ /* 0x000fe4000001ff00 */
[----:B----4-:R-:W-:Y:S01]  /*22e0*/  @!P5 IADD3 R16, P6, R29, R16, RZ ;  /* 0x000000101d10d210 */ /* 0x010fe20007fde0ff */
[----:B------:R-:W1:Y:S01]  /*22f0*/  @!P2 LDC.64 R14, c[0x0][0x228] ;  /* 0x00008a00ff0eab82 */ /* 0x000e620000000a00 */
[----:B------:R-:W-:Y:S01]  /*2300*/  @!P4 IADD3 R27, R9, R31, RZ ;  /* 0x0000001f091bc210 */ /* 0x000fe20007ffe0ff */
[----:B------:R-:W5:Y:S01]  /*2310*/  @!P5 LDG.E.64 R80, desc[UR22][R10.64] ;  /* 0x000000160a50d981 */ /* 0x000f62000c1e1b00 */
[----:B------:R-:W-:-:S02]  /*2320*/  @!P4 SHF.L.U32 R9, R8, 0x2, RZ ;  /* 0x000000020809c819 */ /* 0x000fc400000006ff */
[----:B------:R-:W-:Y:S02]  /*2330*/  @!P5 IADD3.X R17, R28, R17, RZ, P6, !PT ;  /* 0x000000111c11d210 */ /* 0x000fe400037fe4ff */
[----:B------:R-:W-:Y:S01]  /*2340*/  @!P4 SHF.L.U64.HI R26, R8, 0x2, R27 ;  /* 0x00000002081ac819 */ /* 0x000fe2000001021b */
[----:B------:R-:W4:Y:S01]  /*2350*/  @!P2 LDC.64 R28, c[0x0][0x230] ;  /* 0x00008c00ff1cab82 */ /* 0x000f220000000a00 */
[C---:B0-----:R-:W-:Y:S01]  /*2360*/  @!P4 IADD3 R6, P6, R9.reuse, R6, RZ ;  /* 0x000000060906c210 */ /* 0x041fe20007fde0ff */
[----:B------:R-:W5:Y:S03]  /*2370*/  @!P5 LDG.E.64 R40, desc[UR22][R16.64] ;  /* 0x000000161028d981 */ /* 0x000f66000c1e1b00 */
[----:B------:R-:W-:Y:S02]  /*2380*/  @!P4 IADD3.X R7, R26, R7, RZ, P6, !PT ;  /* 0x000000071a07c210 */ /* 0x000fe400037fe4ff */
[----:B--2---:R-:W-:Y:S01]  /*2390*/  @!P4 IADD3 R8, P6, R9, R24, RZ ;  /* 0x000000180908c210 */ /* 0x004fe20007fde0ff */
[----:B---3--:R-:W-:Y:S01]  /*23a0*/  @!P2 IMAD R24, R159, R4, RZ ;  /* 0x000000049f18a224 */ /* 0x008fe200078e02ff */
[----:B------:R-:W-:-:S02]  /*23b0*/  IADD3 R33, R0, 0x180, RZ ;  /* 0x0000018000217810 */ /* 0x000fc40007ffe0ff */
[----:B------:R-:W-:Y:S01]  /*23c0*/  SHF.R.S32.HI R90, RZ, 0x1f, R36 ;  /* 0x0000001fff5a7819 */ /* 0x000fe20000011424 */
[----:B------:R-:W-:Y:S01]  /*23d0*/  @!P2 IMAD R31, R3, R5, R24 ;  /* 0x00000005031fa224 */ /* 0x000fe200078e0218 */
[----:B------:R-:W-:Y:S02]  /*23e0*/  @!P4 IADD3.X R9, R26, R25, RZ, P6, !PT ;  /* 0x000000191a09c210 */ /* 0x000fe400037fe4ff */
[----:B------:R-:W-:Y:S02]  /*23f0*/  CS2R R38, SRZ ;  /* 0x0000000000267805 */ /* 0x000fe4000001ff00 */
[----:B------:R-:W-:Y:S01]  /*2400*/  @!P2 MOV R24, R84 ;  /* 0x000000540018a202 */ /* 0x000fe20000000f00 */
[----:B------:R-:W5:Y:S01]  /*2410*/  @!P4 LDG.E.64 R78, desc[UR22][R6.64] ;  /* 0x00000016064ec981 */ /* 0x000f62000c1e1b00 */
[----:B------:R-:W-:Y:S02]  /*2420*/  @!P2 MOV R25, R75 ;  /* 0x0000004b0019a202 */ /* 0x000fe40000000f00 */
[----:B------:R-:W-:Y:S01]  /*2430*/  ISETP.GE.U32.AND P0, PT, R33, UR18, PT ;  /* 0x0000001221007c0c */ /* 0x000fe2000bf06070 */
[----:B------:R-:W5:Y:S01]  /*2440*/  @!P4 LDG.E.64 R38, desc[UR22][R8.64] ;  /* 0x000000160826c981 */ /* 0x000f62000c1e1b00 */
[----:B------:R-:W-:Y:S01]  /*2450*/  SHF.R.S32.HI R158, RZ, 0x1f, R33 ;  /* 0x0000001fff9e7819 */ /* 0x000fe20000011421 */
[----:B------:R-:W-:Y:S01]  /*2460*/  @!P2 IMAD.WIDE.U32 R24, R3, R4, R24 ;  /* 0x000000040318a225 */ /* 0x000fe200078e0018 */
[----:B------:R-:W-:-:S02]  /*2470*/  CS2R R4, SRZ ;  /* 0x0000000000047805 */ /* 0x000fc4000001ff00 */
[----:B------:R-:W-:-:S04]  /*2480*/  ISETP.GE.AND.EX P0, PT, R158, UR19, PT, P0 ;  /* 0x000000139e007c0c */ /* 0x000fc8000bf06300 */
[----:B------:R-:W-:Y:S01]  /*2490*/  ISETP.GT.U32.OR P0, PT, R2, 0x17f, P0 ;  /* 0x0000017f0200780c */ /* 0x000fe20000704470 */
[----:B------:R0:W5:Y:S01]  /*24a0*/  @!P3 LDG.E.64 R4, desc[UR22][R12.64] ;  /* 0x000000160c04b981 */ /* 0x000162000c1e1b00 */
[----:B------:R-:W-:-:S04]  /*24b0*/  ISETP.GE.U32.AND P3, PT, R91, UR18, PT ;  /* 0x000000125b007c0c */ /* 0x000fc8000bf66070 */
[----:B------:R-:W-:-:S04]  /*24c0*/  ISETP.GE.AND.EX P3, PT, R92, UR19, PT, P3 ;  /* 0x000000135c007c0c */ /* 0x000fc8000bf66330 */
[----:B------:R-:W-:-:S03]  /*24d0*/  ISETP.GT.U32.OR P3, PT, R2, 0x17f, P3 ;  /* 0x0000017f0200780c */ /* 0x000fc60001f64470 */
[----:B------:R-:W2:Y:S01]  /*24e0*/  @!P0 LDC.64 R26, c[0x0][0x288] ;  /* 0x0000a200ff1a8b82 */ /* 0x000ea20000000a00 */
[----:B0-----:R-:W-:Y:S02]  /*24f0*/  @!P2 IADD3 R13, R25, R31, RZ ;  /* 0x0000001f190da210 */ /* 0x001fe40007ffe0ff */
[C---:B------:R-:W-:Y:S02]  /*2500*/  @!P2 SHF.L.U32 R3, R24.reuse, 0x2, RZ ;  /* 0x000000021803a819 */ /* 0x040fe400000006ff */
[----:B------:R-:W-:Y:S02]  /*2510*/  @!P2 SHF.L.U64.HI R30, R24, 0x2, R13 ;  /* 0x00000002181ea819 */ /* 0x000fe4000001020d */
[----:B------:R-:W-:Y:S01]  /*2520*/  ISETP.GE.U32.AND P5, PT, R36, UR18, PT ;  /* 0x0000001224007c0c */ /* 0x000fe2000bfa6070 */
[----:B------:R-:W0:Y:S03]  /*2530*/  @!P0 LDC.64 R20, c[0x0][0x230] ;  /* 0x00008c00ff148b82 */ /* 0x000e260000000a00 */
[----:B------:R-:W-:-:S05]  /*2540*/  ISETP.GE.AND.EX P5, PT, R90, UR19, PT, P5 ;  /* 0x000000135a007c0c */ /* 0x000fca000bfa6350 */
[----:B------:R-:W3:Y:S01]  /*2550*/  @!P3 LDC.64 R24, c[0x0][0x288] ;  /* 0x0000a200ff18bb82 */ /* 0x000ee20000000a00 */
[----:B------:R-:W-:Y:S02]  /*2560*/  ISETP.GT.U32.OR P5, PT, R2, 0x17f, P5 ;  /* 0x0000017f0200780c */ /* 0x000fe40002fa4470 */
[----:B------:R-:W-:Y:S02]  /*2570*/  @!P0 MOV R6, R84 ;  /* 0x0000005400068202 */ /* 0x000fe40000000f00 */
[----:B------:R-:W-:Y:S02]  /*2580*/  @!P0 MOV R7, R75 ;  /* 0x0000004b00078202 */ /* 0x000fe40000000f00 */
[C---:B----4-:R-:W-:Y:S01]  /*2590*/  @!P2 IADD3 R10, P4, R3.reuse, R28, RZ ;  /* 0x0000001c030aa210 */ /* 0x050fe20007f9e0ff */
[----:B--2---:R-:W-:Y:S01]  /*25a0*/  @!P0 IMAD R12, R158, R26, RZ ;  /* 0x0000001a9e0c8224 */ /* 0x004fe200078e02ff */
[----:B------:R-:W2:Y:S01]  /*25b0*/  @!P0 LDC.64 R22, c[0x0][0x228] ;  /* 0x00008a00ff168b82 */ /* 0x000ea20000000a00 */
[----:B-1----:R-:W-:-:S02]  /*25c0*/  @!P2 IADD3 R14, P6, R3, R14, RZ ;  /* 0x0000000e030ea210 */ /* 0x002fc40007fde0ff */
[C---:B------:R-:W-:Y:S01]  /*25d0*/  @!P0 IMAD R3, R33.reuse, R27, R12 ;  /* 0x0000001b21038224 */ /* 0x040fe200078e020c */
[----:B------:R-:W-:Y:S01]  /*25e0*/  @!P2 IADD3.X R11, R30, R29, RZ, P4, !PT ;  /* 0x0000001d1e0ba210 */ /* 0x000fe200027fe4ff */
[----:B------:R-:W-:Y:S01]  /*25f0*/  @!P0 IMAD.WIDE.U32 R26, R33, R26, R6 ;  /* 0x0000001a211a8225 */ /* 0x000fe200078e0006 */
[----:B------:R-:W-:Y:S02]  /*2600*/  SHF.R.S32.HI R77, RZ, 0x1f, R76 ;  /* 0x0000001fff4d7819 */ /* 0x000fe4000001144c */
[----:B------:R-:W1:Y:S01]  /*2610*/  @!P3 LDC.64 R16, c[0x0][0x230] ;  /* 0x00008c00ff10bb82 */ /* 0x000e620000000a00 */
[----:B------:R-:W-:Y:S02]  /*2620*/  ISETP.GE.U32.AND P4, PT, R76, UR18, PT ;  /* 0x000000124c007c0c */ /* 0x000fe4000bf86070 */
[----:B------:R-:W-:Y:S02]  /*2630*/  @!P0 IADD3 R7, R27, R3, RZ ;  /* 0x000000031b078210 */ /* 0x000fe40007ffe0ff */
[----:B------:R-:W-:-:S03]  /*2640*/  ISETP.GE.AND.EX P4, PT, R77, UR19, PT, P4 ;  /* 0x000000134d007c0c */ /* 0x000fc6000bf86340 */
[----:B------:R-:W4:Y:S01]  /*2650*/  @!P5 LDC.64 R12, c[0x0][0x288] ;  /* 0x0000a200ff0cdb82 */ /* 0x000f220000000a00 */
[----:B---3--:R-:W-:Y:S01]  /*2660*/  @!P3 IMAD R6, R92, R24, RZ ;  /* 0x000000185c06b224 */ /* 0x008fe200078e02ff */
[----:B------:R-:W-:Y:S02]  /*2670*/  @!P0 SHF.L.U32 R3, R26, 0x2, RZ ;  /* 0x000000021a038819 */ /* 0x000fe400000006ff */
[----:B------:R-:W-:-:S04]  /*2680*/  ISETP.GT.U32.OR P4, PT, R2, 0x17f, P4 ;  /* 0x0000017f0200780c */ /* 0x000fc80002784470 */
[----:B------:R-:W3:Y:S01]  /*2690*/  @!P3 LDC.64 R8, c[0x0][0x228] ;  /* 0x00008a00ff08bb82 */ /* 0x000ee20000000a00 */
[----:B------:R-:W-:Y:S01]  /*26a0*/  @!P0 SHF.L.U64.HI R26, R26, 0x2, R7 ;  /* 0x000000021a1a8819 */ /* 0x000fe20000010207 */
[----:B------:R-:W-:Y:S01]  /*26b0*/  @!P3 IMAD R27, R91, R25, R6 ;  /* 0x000000195b1bb224 */ /* 0x000fe200078e0206 */
[----:B------:R-:W-:Y:S02]  /*26c0*/  @!P3 MOV R6, R84 ;  /* 0x000000540006b202 */ /* 0x000fe40000000f00 */
[----:B------:R-:W-:Y:S02]  /*26d0*/  @!P3 MOV R7, R75 ;  /* 0x0000004b0007b202 */ /* 0x000fe40000000f00 */
[----:B------:R-:W-:Y:S02]  /*26e0*/  @!P2 IADD3.X R15, R30, R15, RZ, P6, !PT ;  /* 0x0000000f1e0fa210 */ /* 0x000fe400037fe4ff */
[----:B0-----:R-:W-:Y:S01]  /*26f0*/  @!P0 IADD3 R20, P6, R3, R20, RZ ;  /* 0x0000001403148210 */ /* 0x001fe20007fde0ff */
[----:B------:R-:W-:-:S02]  /*2700*/  @!P3 IMAD.WIDE.U32 R24, R91, R24, R6 ;  /* 0x000000185b18b225 */ /* 0x000fc400078e0006 */
[----:B------:R-:W0:Y:S01]  /*2710*/  @!P4 LDC.64 R6, c[0x0][0x288] ;  /* 0x0000a200ff06cb82 */ /* 0x000e220000000a00 */
[----:B------:R-:W-:Y:S02]  /*2720*/  @!P0 IADD3.X R21, R26, R21, RZ, P6, !PT ;  /* 0x000000151a158210 */ /* 0x000fe400037fe4ff */
[----:B--2---:R-:W-:Y:S02]  /*2730*/  @!P0 IADD3 R22, P6, R3, R22, RZ ;  /* 0x0000001603168210 */ /* 0x004fe40007fde0ff */
[----:B------:R-:W-:Y:S02]  /*2740*/  @!P3 IADD3 R25, R25, R27, RZ ;  /* 0x0000001b1919b210 */ /* 0x000fe40007ffe0ff */
[----:B------:R-:W-:Y:S02]  /*2750*/  @!P3 SHF.L.U32 R3, R24, 0x2, RZ ;  /* 0x000000021803b819 */ /* 0x000fe400000006ff */
[----:B------:R-:W-:Y:S02]  /*2760*/  @!P0 IADD3.X R23, R26, R23, RZ, P6, !PT ;  /* 0x000000171a178210 */ /* 0x000fe400037fe4ff */
[----:B------:R-:W-:-:S02]  /*2770*/  @!P3 SHF.L.U64.HI R26, R24, 0x2, R25 ;  /* 0x00000002181ab819 */ /* 0x000fc40000010219 */
[----:B-1----:R-:W-:Y:S01]  /*2780*/  @!P3 IADD3 R16, P6, R3, R16, RZ ;  /* 0x000000100310b210 */ /* 0x002fe20007fde0ff */
[----:B----4-:R-:W-:-:S03]  /*2790*/  @!P5 IMAD R24, R90, R12, RZ ;  /* 0x0000000c5a18d224 */ /* 0x010fc600078e02ff */
[----:B------:R-:W-:Y:S02]  /*27a0*/  @!P3 IADD3.X R17, R26, R17, RZ, P6, !PT ;  /* 0x000000111a11b210 */ /* 0x000fe400037fe4ff */
[----:B---3--:R-:W-:Y:S01]  /*27b0*/  @!P3 IADD3 R8, P6, R3, R8, RZ ;  /* 0x000000080308b210 */ /* 0x008fe20007fde0ff */
[----:B------:R-:W-:Y:S01]  /*27c0*/  @!P5 IMAD R3, R36, R13, R24 ;  /* 0x0000000d2403d224 */ /* 0x000fe200078e0218 */
[----:B------:R-:W-:Y:S02]  /*27d0*/  @!P5 MOV R24, R84 ;  /* 0x000000540018d202 */ /* 0x000fe40000000f00 */
[----:B------:R-:W-:Y:S02]  /*27e0*/  @!P5 MOV R25, R75 ;  /* 0x0000004b0019d202 */ /* 0x000fe40000000f00 */
[----:B------:R-:W-:Y:S02]  /*27f0*/  CS2R R92, SRZ ;  /* 0x00000000005c7805 */ /* 0x000fe4000001ff00 */
[----:B------:R-:W-:-:S02]  /*2800*/  SHF.R.S32.HI R30, RZ, 0x1f, R120 ;  /* 0x0000001fff1e7819 */ /* 0x000fc40000011478 */
[----:B------:R-:W-:Y:S02]  /*2810*/  CS2R R90, SRZ ;  /* 0x00000000005a7805 */ /* 0x000fe4000001ff00 */
[----:B------:R-:W-:Y:S01]  /*2820*/  CS2R R34, SRZ ;  /* 0x0000000000227805 */ /* 0x000fe2000001ff00 */
[----:B------:R-:W-:Y:S01]  /*2830*/  @!P5 IMAD.WIDE.U32 R12, R36, R12, R24 ;  /* 0x0000000c240cd225 */ /* 0x000fe200078e0018 */
[----:B------:R-:W-:Y:S01]  /*2840*/  CS2R R36, SRZ ;  /* 0x0000000000247805 */ /* 0x000fe2000001ff00 */
[----:B------:R1:W5:Y:S01]  /*2850*/  @!P2 LDG.E.64 R92, desc[UR22][R10.64] ;  /* 0x000000160a5ca981 */ /* 0x000362000c1e1b00 */
[----:B------:R-:W2:Y:S02]  /*2860*/  @!P4 LDC.64 R24, c[0x0][0x230] ;  /* 0x00008c00ff18cb82 */ /* 0x000ea40000000a00 */
[----:B------:R-:W-:Y:S01]  /*2870*/  @!P5 IADD3 R13, R13, R3, RZ ;  /* 0x000000030d0dd210 */ /* 0x000fe20007ffe0ff */
[----:B------:R-:W5:Y:S01]  /*2880*/  @!P0 LDG.E.64 R90, desc[UR22][R20.64] ;  /* 0x00000016145a8981 */ /* 0x000f62000c1e1b00 */
[----:B------:R-:W-:-:S02]  /*2890*/  @!P5 SHF.L.U32 R3, R12, 0x2, RZ ;  /* 0x000000020c03d819 */ /* 0x000fc400000006ff */
[----:B------:R-:W-:Y:S01]  /*28a0*/  @!P5 SHF.L.U64.HI R28, R12, 0x2, R13 ;  /* 0x000000020c1cd819 */ /* 0x000fe2000001020d */
[----:B0-----:R-:W-:Y:S01]  /*28b0*/  @!P4 IMAD R12, R77, R6, RZ ;  /* 0x000000064d0cc224 */ /* 0x001fe200078e02ff */
[----:B------:R0:W5:Y:S01]  /*28c0*/  @!P2 LDG.E.64 R36, desc[UR22][R14.64] ;  /* 0x000000160e24a981 */ /* 0x000162000c1e1b00 */
[----:B-1----:R-:W1:Y:S02]  /*28d0*/  @!P5 LDC.64 R10, c[0x0][0x228] ;  /* 0x00008a00ff0adb82 */ /* 0x002e640000000a00 */
[----:B------:R-:W-:Y:S01]  /*28e0*/  @!P4 IMAD R29, R76, R7, R12 ;  /* 0x000000074c1dc224 */ /* 0x000fe200078e020c */
[----:B------:R-:W-:Y:S01]  /*28f0*/  ISETP.GE.U32.AND P2, PT, R120, UR18, PT ;  /* 0x0000001278007c0c */ /* 0x000fe2000bf46070 */
[----:B------:R-:W5:Y:S04]  /*2900*/  @!P0 LDG.E.64 R34, desc[UR22][R22.64] ;  /* 0x0000001616228981 */ /* 0x000f68000c1e1b00 */
[----:B------:R-:W3:Y:S01]  /*2910*/  @!P5 LDC.64 R12, c[0x0][0x230] ;  /* 0x00008c00ff0cdb82 */ /* 0x000ee20000000a00 */
[----:B------:R-:W-:-:S02]  /*2920*/  ISETP.GE.AND.EX P2, PT, R30, UR19, PT, P2 ;  /* 0x000000131e007c0c */ /* 0x000fc4000bf46320 */
[----:B------:R-:W-:Y:S02]  /*2930*/  CS2R R32, SRZ ;  /* 0x0000000000207805 */ /* 0x000fe4000001ff00 */
[----:B0-----:R-:W-:Y:S01]  /*2940*/  @!P4 MOV R14, R84 ;  /* 0x00000054000ec202 */ /* 0x001fe20000000f00 */
[----:B------:R-:W5:Y:S01]  /*2950*/  @!P3 LDG.E.64 R132, desc[UR22][R16.64] ;  /* 0x000000161084b981 */ /* 0x000f62000c1e1b00 */
[----:B------:R-:W-:Y:S02]  /*2960*/  @!P4 MOV R15, R75 ;  /* 0x0000004b000fc202 */ /* 0x000fe40000000f00 */
[----:B------:R-:W-:Y:S02]  /*2970*/  ISETP.GT.U32.OR P2, PT, R2, 0x17f, P2 ;  /* 0x0000017f0200780c */ /* 0x000fe40001744470 */
[----:B------:R-:W-:Y:S01]  /*2980*/  ISETP.GE.U32.AND P0, PT, R121, UR18, PT ;  /* 0x0000001279007c0c */ /* 0x000fe2000bf06070 */
[----:B------:R-:W-:Y:S01]  /*2990*/  @!P4 IMAD.WIDE.U32 R6, R76, R6, R14 ;  /* 0x000000064c06c225 */ /* 0x000fe200078e000e */
[----:B------:R-:W-:-:S02]  /*29a0*/  SHF.R.S32.HI R76, RZ, 0x1f, R121 ;  /* 0x0000001fff4c7819 */ /* 0x000fc40000011479 */
[----:B------:R-:W-:Y:S02]  /*29b0*/  @!P3 IADD3.X R9, R26, R9, RZ, P6, !PT ;  /* 0x000000091a09b210 */ /* 0x000fe400037fe4ff */
[----:B------:R-:W-:Y:S01]  /*29c0*/  ISETP.GE.AND.EX P0, PT, R76, UR19, PT, P0 ;  /* 0x000000134c007c0c */ /* 0x000fe2000bf06300 */
[----:B------:R-:W0:Y:S02]  /*29d0*/  @!P4 LDC.64 R26, c[0x0][0x228] ;  /* 0x00008a00ff1acb82 */ /* 0x000e240000000a00 */
[----:B------:R4:W5:Y:S01]  /*29e0*/  @!P3 LDG.E.64 R32, desc[UR22][R8.64] ;  /* 0x000000160820b981 */ /* 0x000962000c1e1b00 */
[----:B------:R-:W-:-:S05]  /*29f0*/  ISETP.GT.U32.OR P0, PT, R2, 0x17f, P0 ;  /* 0x0000017f0200780c */ /* 0x000fca0000704470 */
[----:B------:R-:W0:Y:S01]  /*2a00*/  @!P2 LDC.64 R14, c[0x0][0x288] ;  /* 0x0000a200ff0eab82 */ /* 0x000e220000000a00 */
[C---:B---3--:R-:W-:Y:S02]  /*2a10*/  @!P5 IADD3 R12, P6, R3.reuse, R12, RZ ;  /* 0x0000000c030cd210 */ /* 0x048fe40007fde0ff */
[----:B-1----:R-:W-:Y:S02]  /*2a20*/  @!P5 IADD3 R10, P3, R3, R10, RZ ;  /* 0x0000000a030ad210 */ /* 0x002fe40007f7e0ff */
[----:B------:R-:W-:Y:S02]  /*2a30*/  @!P5 IADD3.X R13, R28, R13, RZ, P6, !PT ;  /* 0x0000000d1c0dd210 */ /* 0x000fe400037fe4ff */
[----:B------:R-:W-:Y:S01]  /*2a40*/  SHF.R.S32.HI R77, RZ, 0x1f, R118 ;  /* 0x0000001fff4d7819 */ /* 0x000fe20000011476 */
[----:B----4-:R-:W1:Y:S01]  /*2a50*/  @!P0 LDC.64 R8, c[0x0][0x288] ;  /* 0x0000a200ff088b82 */ /* 0x010e620000000a00 */
[----:B------:R-:W-:Y:S01]  /*2a60*/  ISETP.GE.U32.AND P6, PT, R118, UR18, PT ;  /* 0x0000001276007c0c */ /* 0x000fe2000bfc6070 */
[----:B------:R-:W5:Y:S01]  /*2a70*/  @!P5 LDG.E.64 R134, desc[UR22][R12.64] ;  /* 0x000000160c86d981 */ /* 0x000f62000c1e1b00 */
[----:B------:R-:W-:-:S02]  /*2a80*/  @!P5 IADD3.X R11, R28, R11, RZ, P3, !PT ;  /* 0x0000000b1c0bd210 */ /* 0x000fc40001ffe4ff */
[----:B------:R-:W-:Y:S02]  /*2a90*/  ISETP.GE.AND.EX P3, PT, R77, UR19, PT, P6 ;  /* 0x000000134d007c0c */ /* 0x000fe4000bf66360 */
[----:B------:R-:W-:Y:S01]  /*2aa0*/  @!P4 IADD3 R7, R7, R29, RZ ;  /* 0x0000001d0707c210 */ /* 0x000fe20007ffe0ff */
[----:B------:R-:W3:Y:S01]  /*2ab0*/  @!P2 LDC.64 R22, c[0x0][0x230] ;  /* 0x00008c00ff16ab82 */ /* 0x000ee20000000a00 */
[----:B------:R-:W-:Y:S02]  /*2ac0*/  @!P4 SHF.L.U32 R3, R6, 0x2, RZ ;  /* 0x000000020603c819 */ /* 0x000fe400000006ff */
[----:B------:R-:W-:Y:S02]  /*2ad0*/  ISETP.GT.U32.OR P3, PT, R2, 0x17f, P3 ;  /* 0x0000017f0200780c */ /* 0x000fe40001f64470 */
[----:B------:R-:W-:Y:S02]  /*2ae0*/  @!P4 SHF.L.U64.HI R6, R6, 0x2, R7 ;  /* 0x000000020606c819 */ /* 0x000fe40000010207 */
[----:B--2---:R-:W-:Y:S01]  /*2af0*/  @!P4 IADD3 R24, P6, R3, R24, RZ ;  /* 0x000000180318c210 */ /* 0x004fe20007fde0ff */
[----:B0-----:R-:W-:Y:S01]  /*2b00*/  @!P2 IMAD R16, R30, R14, RZ ;  /* 0x0000000e1e10a224 */ /* 0x001fe200078e02ff */
[----:B------:R-:W0:Y:S02]  /*2b10*/  @!P2 LDC.64 R20, c[0x0][0x228] ;  /* 0x00008a00ff14ab82 */ /* 0x000e240000000a00 */
[----:B------:R-:W-:-:S02]  /*2b20*/  @!P4 IADD3.X R25, R6, R25, RZ, P6, !PT ;  /* 0x000000190619c210 */ /* 0x000fc400037fe4ff */
[----:B------:R-:W-:Y:S01]  /*2b30*/  @!P4 IADD3 R26, P6, R3, R26, RZ ;  /* 0x0000001a031ac210 */ /* 0x000fe20007fde0ff */
[----:B------:R-:W-:Y:S01]  /*2b40*/  @!P2 IMAD R3, R120, R15, R16 ;  /* 0x0000000f7803a224 */ /* 0x000fe200078e0210 */
[----:B------:R-:W-:Y:S02]  /*2b50*/  CS2R R30, SRZ ;  /* 0x00000000001e7805 */ /* 0x000fe4000001ff00 */
[----:B------:R-:W-:Y:S01]  /*2b60*/  @!P2 MOV R17, R75 ;  /* 0x0000004b0011a202 */ /* 0x000fe20000000f00 */
[----:B-1----:R-:W-:Y:S01]  /*2b70*/  @!P0 IMAD R76, R76, R8, RZ ;  /* 0x000000084c4c8224 */ /* 0x002fe200078e02ff */
[----:B------:R-:W-:Y:S01]  /*2b80*/  @!P4 IADD3.X R27, R6, R27, RZ, P6, !PT ;  /* 0x0000001b061bc210 */ /* 0x000fe200037fe4ff */
[----:B------:R-:W5:Y:S01]  /*2b90*/  @!P4 LDG.E.64 R138, desc[UR22][R24.64] ;  /* 0x00000016188ac981 */ /* 0x000f62000c1e1b00 */
[----:B------:R-:W1:Y:S01]  /*2ba0*/  @!P3 LDC.64 R6, c[0x0][0x288] ;  /* 0x0000a200ff06bb82 */ /* 0x000e620000000a00 */
[----:B------:R-:W-:Y:S02]  /*2bb0*/  @!P2 MOV R16, R84 ;  /* 0x000000540010a202 */ /* 0x000fe40000000f00 */
[----:B------:R2:W5:Y:S03]  /*2bc0*/  @!P5 LDG.E.64 R30, desc[UR22][R10.64] ;  /* 0x000000160a1ed981 */ /* 0x000566000c1e1b00 */
[----:B------:R-:W-:Y:S01]  /*2bd0*/  @!P2 IMAD.WIDE.U32 R16, R120, R14, R16 ;  /* 0x0000000e7810a225 */ /* 0x000fe200078e0010 */
[----:B------:R-:W-:Y:S01]  /*2be0*/  SHF.R.S32.HI R120, RZ, 0x1f, R119 ;  /* 0x0000001fff787819 */ /* 0x000fe20000011477 */
[----:B------:R-:W4:Y:S01]  /*2bf0*/  @!P0 LDC.64 R14, c[0x0][0x230] ;  /* 0x00008c00ff0e8b82 */ /* 0x000f220000000a00 */
[----:B------:R-:W-:-:S02]  /*2c00*/  ISETP.GE.U32.AND P5, PT, R119, UR18, PT ;  /* 0x0000001277007c0c */ /* 0x000fc4000bfa6070 */
[----:B--2---:R-:W-:Y:S02]  /*2c10*/  @!P0 MOV R10, R84 ;  /* 0x00000054000a8202 */ /* 0x004fe40000000f00 */
[----:B------:R-:W-:Y:S01]  /*2c20*/  @!P0 MOV R11, R75 ;  /* 0x0000004b000b8202 */ /* 0x000fe20000000f00 */
[----:B------:R-:W-:Y:S01]  /*2c30*/  @!P0 IMAD R29, R121, R9, R76 ;  /* 0x00000009791d8224 */ /* 0x000fe200078e024c */
[----:B------:R-:W-:Y:S02]  /*2c40*/  @!P2 IADD3 R17, R17, R3, RZ ;  /* 0x000000031111a210 */ /* 0x000fe40007ffe0ff */
[----:B------:R-:W-:Y:S01]  /*2c50*/  @!P2 SHF.L.U32 R3, R16, 0x2, RZ ;  /* 0x000000021003a819 */ /* 0x000fe200000006ff */
[----:B------:R-:W-:Y:S01]  /*2c60*/  @!P0 IMAD.WIDE.U32 R8, R121, R8, R10 ;  /* 0x0000000879088225 */ /* 0x000fe200078e000a */
[----:B------:R-:W-:Y:S01]  /*2c70*/  ISETP.GE.AND.EX P5, PT, R120, UR19, PT, P5 ;  /* 0x0000001378007c0c */ /* 0x000fe2000bfa6350 */
[----:B------:R-:W2:Y:S01]  /*2c80*/  @!P3 LDC.64 R10, c[0x0][0x230] ;  /* 0x00008c00ff0abb82 */ /* 0x000ea20000000a00 */
[----:B------:R-:W-:-:S02]  /*2c90*/  @!P2 SHF.L.U64.HI R28, R16, 0x2, R17 ;  /* 0x00000002101ca819 */ /* 0x000fc40000010211 */
[----:B---3--:R-:W-:Y:S02]  /*2ca0*/  @!P2 IADD3 R22, P6, R3, R22, RZ ;  /* 0x000000160316a210 */ /* 0x008fe40007fde0ff */
[----:B------:R-:W-:Y:S02]  /*2cb0*/  ISETP.GT.U32.OR P5, PT, R2, 0x17f, P5 ;  /* 0x0000017f0200780c */ /* 0x000fe40002fa4470 */
[----:B------:R-:W-:Y:S01]  /*2cc0*/  @!P0 IADD3 R9, R9, R29, RZ ;  /* 0x0000001d09098210 */ /* 0x000fe20007ffe0ff */
[----:B------:R-:W3:Y:S01]  /*2cd0*/  @!P0 LDC.64 R16, c[0x0][0x228] ;  /* 0x00008a00ff108b82 */ /* 0x000ee20000000a00 */
[----:B------:R-:W-:Y:S02]  /*2ce0*/  @!P2 IADD3.X R23, R28, R23, RZ, P6, !PT ;  /* 0x000000171c17a210 */ /* 0x000fe400037fe4ff */
[----:B0-----:R-:W-:Y:S01]  /*2cf0*/  @!P2 IADD3 R20, P6, R3, R20, RZ ;  /* 0x000000140314a210 */ /* 0x001fe20007fde0ff */
[----:B-1----:R-:W-:Y:S01]  /*2d00*/  @!P3 IMAD R12, R77, R6, RZ ;  /* 0x000000064d0cb224 */ /* 0x002fe200078e02ff */
[C---:B------:R-:W-:Y:S01]  /*2d10*/  @!P0 SHF.L.U32 R3, R8.reuse, 0x2, RZ ;  /* 0x0000000208038819 */ /* 0x040fe200000006ff */
[----:B------:R-:W5:Y:S01]  /*2d20*/  @!P2 LDG.E.64 R140, desc[UR22][R22.64] ;  /* 0x00000016168ca981 */ /* 0x000f62000c1e1b00 */
[----:B------:R-:W-:-:S02]  /*2d30*/  @!P0 SHF.L.U64.HI R76, R8, 0x2, R9 ;  /* 0x00000002084c8819 */ /* 0x000fc40000010209 */
[----:B------:R-:W-:Y:S02]  /*2d40*/  @!P3 MOV R8, R84 ;  /* 0x000000540008b202 */ /* 0x000fe40000000f00 */
[----:B------:R-:W-:Y:S01]  /*2d50*/  @!P3 MOV R9, R75 ;  /* 0x0000004b0009b202 */ /* 0x000fe20000000f00 */
[----:B------:R-:W-:Y:S01]  /*2d60*/  @!P3 IMAD R77, R118, R7, R12 ;  /* 0x00000007764db224 */ /* 0x000fe200078e020c */
[----:B------:R-:W-:Y:S02]  /*2d70*/  @!P2 IADD3.X R21, R28, R21, RZ, P6, !PT ;  /* 0x000000151c15a210 */ /* 0x000fe400037fe4ff */
[----:B------:R-:W-:Y:S01]  /*2d80*/  CS2R R28, SRZ ;  /* 0x00000000001c7805 */ /* 0x000fe2000001ff00 */
[----:B------:R-:W0:Y:S01]  /*2d90*/  @!P5 LDC.64 R12, c[0x0][0x288] ;  /* 0x0000a200ff0cdb82 */ /* 0x000e220000000a00 */
[----:B------:R-:W-:Y:S01]  /*2da0*/  @!P3 IMAD.WIDE.U32 R6, R118, R6, R8 ;  /* 0x000000067606b225 */ /* 0x000fe200078e0008 */
[----:B----4-:R-:W-:-:S03]  /*2db0*/  @!P0 IADD3 R14, P6, R3, R14, RZ ;  /* 0x0000000e030e8210 */ /* 0x010fc60007fde0ff */
[----:B------:R1:W5:Y:S03]  /*2dc0*/  @!P4 LDG.E.64 R28, desc[UR22][R26.64] ;  /* 0x000000161a1cc981 */ /* 0x000366000c1e1b00 */
[----:B------:R-:W4:Y:S01]  /*2dd0*/  @!P3 LDC.64 R8, c[0x0][0x228] ;  /* 0x00008a00ff08bb82 */ /* 0x000f220000000a00 */
[----:B------:R-:W-:Y:S02]  /*2de0*/  SHF.R.S32.HI R118, RZ, 0x1f, R130 ;  /* 0x0000001fff767819 */ /* 0x000fe40000011482 */
[----:B------:R-:W-:Y:S02]  /*2df0*/  ISETP.GE.U32.AND P4, PT, R130, UR18, PT ;  /* 0x0000001282007c0c */ /* 0x000fe4000bf86070 */
[----:B------:R-:W-:Y:S02]  /*2e00*/  @!P0 IADD3.X R15, R76, R15, RZ, P6, !PT ;  /* 0x0000000f4c0f8210 */ /* 0x000fe400037fe4ff */
[----:B------:R-:W-:-:S02]  /*2e10*/  ISETP.GE.AND.EX P4, PT, R118, UR19, PT, P4 ;  /* 0x0000001376007c0c */ /* 0x000fc4000bf86340 */
[----:B---3--:R-:W-:Y:S02]  /*2e20*/  @!P0 IADD3 R16, P6, R3, R16, RZ ;  /* 0x0000001003108210 */ /* 0x008fe40007fde0ff */
[----:B------:R-:W-:Y:S01]  /*2e30*/  @!P3 IADD3 R7, R7, R77, RZ ;  /* 0x0000004d0707b210 */ /* 0x000fe20007ffe0ff */
[----:B0-----:R-:W-:Y:S01]  /*2e40*/  @!P5 IMAD R24, R120, R12, RZ ;  /* 0x0000000c7818d224 */ /* 0x001fe200078e02ff */
[----:B------:R-:W-:Y:S02]  /*2e50*/  @!P3 SHF.L.U32 R3, R6, 0x2, RZ ;  /* 0x000000020603b819 */ /* 0x000fe400000006ff */
[----:B------:R-:W-:Y:S02]  /*2e60*/  @!P5 MOV R25, R75 ;  /* 0x0000004b0019d202 */ /* 0x000fe40000000f00 */
[----:B-1----:R-:W-:Y:S02]  /*2e70*/  CS2R R26, SRZ ;  /* 0x00000000001a7805 */ /* 0x002fe4000001ff00 */
[----:B------:R-:W-:Y:S01]  /*2e80*/  ISETP.GT.U32.OR P4, PT, R2, 0x17f, P4 ;  /* 0x0000017f0200780c */ /* 0x000fe20002784470 */
[----:B------:R0:W5:Y:S01]  /*2e90*/  @!P0 LDG.E.64 R144, desc[UR22][R14.64] ;  /* 0x000000160e908981 */ /* 0x000162000c1e1b00 */
[----:B------:R-:W-:-:S02]  /*2ea0*/  @!P0 IADD3.X R17, R76, R17, RZ, P6, !PT ;  /* 0x000000114c118210 */ /* 0x000fc400037fe4ff */
[----:B------:R-:W-:Y:S01]  /*2eb0*/  @!P3 SHF.L.U64.HI R6, R6, 0x2, R7 ;  /* 0x000000020606b819 */ /* 0x000fe20000010207 */
[----:B------:R-:W5:Y:S01]  /*2ec0*/  @!P2 LDG.E.64 R26, desc[UR22][R20.64] ;  /* 0x00000016141aa981 */ /* 0x000f62000c1e1b00 */
[----:B--2---:R-:W-:-:S04]  /*2ed0*/  @!P3 IADD3 R10, P6, R3, R10, RZ ;  /* 0x0000000a030ab210 */ /* 0x004fc80007fde0ff */
[----:B------:R-:W-:Y:S01]  /*2ee0*/  @!P3 IADD3.X R11, R6, R11, RZ, P6, !PT ;  /* 0x0000000b060bb210 */ /* 0x000fe200037fe4ff */
[----:B0-----:R-:W0:Y:S01]  /*2ef0*/  @!P5 LDC.64 R14, c[0x0][0x228] ;  /* 0x00008a00ff0edb82 */ /* 0x001e220000000a00 */
[----:B----4-:R-:W-:Y:S01]  /*2f00*/  @!P3 IADD3 R8, P6, R3, R8, RZ ;  /* 0x000000080308b210 */ /* 0x010fe20007fde0ff */
[----:B------:R-:W-:-:S03]  /*2f10*/  @!P5 IMAD R3, R119, R13, R24 ;  /* 0x0000000d7703d224 */ /* 0x000fc600078e0218 */
[----:B------:R-:W-:-:S03]  /*2f20*/  @!P3 IADD3.X R9, R6, R9, RZ, P6, !PT ;  /* 0x000000090609b210 */ /* 0x000fc600037fe4ff */
[----:B------:R-:W1:Y:S01]  /*2f30*/  @!P4 LDC.64 R6, c[0x0][0x288] ;  /* 0x0000a200ff06cb82 */ /* 0x000e620000000a00 */
[----:B------:R-:W-:-:S05]  /*2f40*/  @!P5 MOV R24, R84 ;  /* 0x000000540018d202 */ /* 0x000fca0000000f00 */
[----:B------:R-:W-:Y:S01]  /*2f50*/  @!P5 IMAD.WIDE.U32 R12, R119, R12, R24 ;  /* 0x0000000c770cd225 */ /* 0x000fe200078e0018 */
[----:B------:R-:W-:Y:S02]  /*2f60*/  CS2R R24, SRZ ;  /* 0x0000000000187805 */ /* 0x000fe4000001ff00 */
[----:B------:R-:W-:Y:S01]  /*2f70*/  CS2R R22, SRZ ;  /* 0x0000000000167805 */ /* 0x000fe2000001ff00 */
[----:B------:R-:W2:Y:S03]  /*2f80*/  @!P4 LDC.64 R120, c[0x0][0x228] ;  /* 0x00008a00ff78cb82 */ /* 0x000ea60000000a00 */
[----:B------:R3:W5:Y:S01]  /*2f90*/  @!P0 LDG.E.64 R24, desc[UR22][R16.64] ;  /* 0x0000001610188981 */ /* 0x000762000c1e1b00 */
[----:B------:R-:W-:-:S03]  /*2fa0*/  @!P5 IADD3 R3, R13, R3, RZ ;  /* 0x000000030d03d210 */ /* 0x000fc60007ffe0ff */
[----:B------:R4:W5:Y:S01]  /*2fb0*/  @!P3 LDG.E.64 R22, desc[UR22][R8.64] ;  /* 0x000000160816b981 */ /* 0x000962000c1e1b00 */
[----:B---3--:R-:W3:Y:S01]  /*2fc0*/  @!P5 LDC.64 R16, c[0x0][0x230] ;  /* 0x00008c00ff10db82 */ /* 0x008ee20000000a00 */
[----:B-1----:R-:W-:-:S07]  /*2fd0*/  @!P4 IMAD R20, R118, R6, RZ ;  /* 0x000000067614c224 */ /* 0x002fce00078e02ff */
[----:B------:R-:W1:Y:S01]  /*2fe0*/  @!P4 LDC.64 R118, c[0x0][0x230] ;  /* 0x00008c00ff76cb82 */ /* 0x000e620000000a00 */
[----:B------:R-:W-:Y:S02]  /*2ff0*/  @!P5 SHF.L.U32 R13, R12, 0x2, RZ ;  /* 0x000000020c0dd819 */ /* 0x000fe400000006ff */
[----:B----4-:R-:W-:Y:S02]  /*3000*/  @!P4 MOV R8, R84 ;  /* 0x000000540008c202 */ /* 0x010fe40000000f00 */
[----:B------:R-:W-:Y:S02]  /*3010*/  @!P4 MOV R9, R75 ;  /* 0x0000004b0009c202 */ /* 0x000fe40000000f00 */
[----:B------:R-:W-:Y:S01]  /*3020*/  IADD3 R137, R0, 0x90, RZ ;  /* 0x0000009000897810 */ /* 0x000fe20007ffe0ff */
[----:B------:R-:W-:Y:S01]  /*3030*/  @!P4 IMAD R7, R130, R7, R20 ;  /* 0x000000078207c224 */ /* 0x000fe200078e0214 */
[----:B------:R-:W-:Y:S01]  /*3040*/  @!P5 SHF.L.U64.HI R12, R12, 0x2, R3 ;  /* 0x000000020c0cd819 */ /* 0x000fe20000010203 */
[----:B------:R-:W-:Y:S01]  /*3050*/  @!P4 IMAD.WIDE.U32 R8, R130, R6, R8 ;  /* 0x000000068208c225 */ /* 0x000fe200078e0008 */
[----:B------:R-:W-:-:S02]  /*3060*/  SHF.R.S32.HI R77, RZ, 0x1f, R137 ;  /* 0x0000001fff4d7819 */ /* 0x000fc40000011489 */
[----:B------:R-:W-:Y:S02]  /*3070*/  ISETP.GE.U32.AND P2, PT, R137, UR18, PT ;  /* 0x0000001289007c0c */ /* 0x000fe4000bf46070 */
[----:B---3--:R-:W-:Y:S02]  /*3080*/  @!P5 IADD3 R16, P6, R13, R16, RZ ;  /* 0x000000100d10d210 */ /* 0x008fe40007fde0ff */
[----:B------:R-:W-:Y:S02]  /*3090*/  ISETP.GE.AND.EX P2, PT, R77, UR19, PT, P2 ;  /* 0x000000134d007c0c */ /* 0x000fe4000bf46320 */
[----:B------:R-:W-:Y:S02]  /*30a0*/  @!P5 IADD3.X R17, R12, R17, RZ, P6, !PT ;  /* 0x000000110c11d210 */ /* 0x000fe400037fe4ff */
[----:B0-----:R-:W-:Y:S02]  /*30b0*/  @!P5 IADD3 R14, P6, R13, R14, RZ ;  /* 0x0000000e0d0ed210 */ /* 0x001fe40007fde0ff */
[----:B------:R-:W-:-:S02]  /*30c0*/  @!P4 IADD3 R7, R9, R7, RZ ;  /* 0x000000070907c210 */ /* 0x000fc40007ffe0ff */
[----:B------:R-:W-:Y:S02]  /*30d0*/  @!P4 SHF.L.U32 R6, R8, 0x2, RZ ;  /* 0x000000020806c819 */ /* 0x000fe400000006ff */
[----:B------:R-:W-:Y:S02]  /*30e0*/  SHF.R.S32.HI R76, RZ, 0x1f, R160 ;  /* 0x0000001fff4c7819 */ /* 0x000fe400000114a0 */
[----:B------:R-:W-:Y:S01]  /*30f0*/  ISETP.GE.U32.AND P0, PT, R160, UR18, PT ;  /* 0x00000012a0007c0c */ /* 0x000fe2000bf06070 */
[----:B------:R-:W-:Y:S01]  /*3100*/  UIMAD.WIDE UR6, UR8, 0x8, UR6 ;  /* 0x00000008080678a5 */ /* 0x000fe2000f8e0206 */
[----:B------:R-:W-:Y:S02]  /*3110*/  @!P5 IADD3.X R15, R12, R15, RZ, P6, !PT ;  /* 0x0000000f0c0fd210 */ /* 0x000fe400037fe4ff */
[----:B------:R-:W-:Y:S02]  /*3120*/  ISETP.GT.U32.OR P2, PT, R2, 0x17f, P2 ;  /* 0x0000017f0200780c */ /* 0x000fe40001744470 */
[----:B------:R-:W-:-:S02]  /*3130*/  @!P4 SHF.L.U64.HI R130, R8, 0x2, R7 ;  /* 0x000000020882c819 */ /* 0x000fc40000010207 */
[----:B-1----:R-:W-:Y:S02]  /*3140*/  @!P4 IADD3 R118, P6, R6, R118, RZ ;  /* 0x000000760676c210 */ /* 0x002fe40007fde0ff */
[----:B------:R-:W-:Y:S02]  /*3150*/  ISETP.GE.AND.EX P0, PT, R76, UR19, PT, P0 ;  /* 0x000000134c007c0c */ /* 0x000fe4000bf06300 */
[----:B------:R-:W-:Y:S02]  /*3160*/  @!P4 IADD3.X R119, R130, R119, RZ, P6, !PT ;  /* 0x000000778277c210 */ /* 0x000fe400037fe4ff */
[----:B--2---:R-:W-:Y:S02]  /*3170*/  @!P4 IADD3 R120, P6, R6, R120, RZ ;  /* 0x000000780678c210 */ /* 0x004fe40007fde0ff */
[----:B------:R-:W-:Y:S01]  /*3180*/  ISETP.GT.U32.OR P0, PT, R2, 0x17f, P0 ;  /* 0x0000017f0200780c */ /* 0x000fe20000704470 */
[----:B------:R-:W0:Y:S01]  /*3190*/  @!P2 LDC.64 R128, c[0x0][0x288] ;  /* 0x0000a200ff80ab82 */ /* 0x000e220000000a00 */
[----:B------:R-:W-:-:S02]  /*31a0*/  MOV R6, UR6 ;  /* 0x0000000600067c02 */ /* 0x000fc40008000f00 */
[----:B------:R-:W-:Y:S02]  /*31b0*/  MOV R7, UR7 ;  /* 0x0000000700077c02 */ /* 0x000fe40008000f00 */
[----:B------:R-:W-:Y:S02]  /*31c0*/  CS2R R126, SRZ ;  /* 0x00000000007e7805 */ /* 0x000fe4000001ff00 */
[----:B------:R-:W-:Y:S02]  /*31d0*/  IADD3 R3, R0, 0x1f0, RZ ;  /* 0x000001f000037810 */ /* 0x000fe40007ffe0ff */
[----:B------:R-:W-:Y:S01]  /*31e0*/  @!P2 MOV R9, R75 ;  /* 0x0000004b0009a202 */ /* 0x000fe20000000f00 */
[----:B------:R-:W1:Y:S01]  /*31f0*/  @!P2 LDC.64 R12, c[0x0][0x228] ;  /* 0x00008a00ff0cab82 */ /* 0x000e620000000a00 */
[----:B------:R-:W2:Y:S07]  /*3200*/  LDG.E.64 R6, desc[UR22][R6.64] ;  /* 0x0000001606067981 */ /* 0x000eae000c1e1b00 */
[----:B------:R-:W3:Y:S01]  /*3210*/  @!P0 LDC.64 R124, c[0x0][0x288] ;  /* 0x0000a200ff7c8b82 */ /* 0x000ee20000000a00 */
[----:B------:R4:W5:Y:S01]  /*3220*/  @!P3 LDG.E.64 R126, desc[UR22][R10.64] ;  /* 0x000000160a7eb981 */ /* 0x000962000c1e1b00 */
[----:B------:R-:W-:-:S02]  /*3230*/  ISETP.GE.U32.AND P3, PT, R3, UR18, PT ;  /* 0x0000001203007c0c */ /* 0x000fc4000bf66070 */
[----:B------:R-:W-:Y:S02]  /*3240*/  SHF.R.S32.HI R151, RZ, 0x1f, R3 ;  /* 0x0000001fff977819 */ /* 0x000fe40000011403 */
[----:B------:R-:W-:Y:S02]  /*3250*/  @!P2 MOV R8, R84 ;  /* 0x000000540008a202 */ /* 0x000fe40000000f00 */
[----:B------:R-:W-:Y:S01]  /*3260*/  ISETP.GE.AND.EX P3, PT, R151, UR19, PT, P3 ;  /* 0x0000001397007c0c */ /* 0x000fe2000bf66330 */
[----:B----4-:R-:W4:Y:S01]  /*3270*/  @!P2 LDC.64 R10, c[0x0][0x230] ;  /* 0x00008c00ff0aab82 */ /* 0x010f220000000a00 */
[----:B0-----:R-:W-:Y:S02]  /*3280*/  @!P2 IMAD R131, R77, R128, RZ ;  /* 0x000000804d83a224 */ /* 0x001fe400078e02ff */
[----:B------:R-:W-:Y:S02]  /*3290*/  ISETP.GT.U32.OR P3, PT, R2, 0x17f, P3 ;  /* 0x0000017f0200780c */ /* 0x000fe40001f64470 */
[----:B------:R-:W-:-:S02]  /*32a0*/  @!P2 IMAD R131, R137, R129, R131 ;  /* 0x000000818983a224 */ /* 0x000fc400078e0283 */
[----:B------:R-:W-:Y:S01]  /*32b0*/  @!P2 IMAD.WIDE.U32 R128, R137, R128, R8 ;  /* 0x000000808980a225 */ /* 0x000fe200078e0008 */
[----:B------:R-:W-:Y:S02]  /*32c0*/  @!P0 MOV R8, R84 ;  /* 0x0000005400088202 */ /* 0x000fe40000000f00 */
[----:B------:R-:W-:Y:S01]  /*32d0*/  @!P0 MOV R9, R75 ;  /* 0x0000004b00098202 */ /* 0x000fe20000000f00 */
[-C--:B---3--:R-:W-:Y:S02]  /*32e0*/  @!P0 IMAD R136, R76, R124.reuse, RZ ;  /* 0x0000007c4c888224 */ /* 0x088fe400078e02ff */
[----:B------:R-:W0:Y:S02]  /*32f0*/  @!P0 LDC.64 R76, c[0x0][0x230] ;  /* 0x00008c00ff4c8b82 */ /* 0x000e240000000a00 */
[C---:B------:R-:W-:Y:S02]  /*3300*/  @!P0 IMAD R136, R160.reuse, R125, R136 ;  /* 0x0000007da0888224 */ /* 0x040fe400078e0288 */
[----:B------:R-:W-:-:S04]  /*3310*/  @!P0 IMAD.WIDE.U32 R124, R160, R124, R8 ;  /* 0x0000007ca07c8225 */ /* 0x000fc800078e0008 */
[----:B------:R-:W3:Y:S01]  /*3320*/  @!P0 LDC.64 R8, c[0x0][0x228] ;  /* 0x00008a00ff088b82 */ /* 0x000ee20000000a00 */
[----:B------:R-:W-:Y:S02]  /*3330*/  @!P2 IADD3 R131, R129, R131, RZ ;  /* 0x000000838183a210 */ /* 0x000fe40007ffe0ff */
[----:B------:R-:W-:-:S05]  /*3340*/  @!P2 SHF.L.U32 R142, R128, 0x2, RZ ;  /* 0x00000002808ea819 */ /* 0x000fca00000006ff */
[----:B------:R-:W3:Y:S01]  /*3350*/  @!P3 LDC.64 R20, c[0x0][0x288] ;  /* 0x0000a200ff14bb82 */ /* 0x000ee20000000a00 */
[----:B------:R-:W-:Y:S02]  /*3360*/  @!P4 IADD3.X R121, R130, R121, RZ, P6, !PT ;  /* 0x000000798279c210 */ /* 0x000fe400037fe4ff */
[----:B------:R-:W-:Y:S02]  /*3370*/  @!P2 SHF.L.U64.HI R143, R128, 0x2, R131 ;  /* 0x00000002808fa819 */ /* 0x000fe40000010283 */
[C---:B----4-:R-:W-:Y:S02]  /*3380*/  @!P2 IADD3 R10, P6, R142.reuse, R10, RZ ;  /* 0x0000000a8e0aa210 */ /* 0x050fe40007fde0ff */
[----:B------:R-:W-:Y:S01]  /*3390*/  @!P0 IADD3 R136, R125, R136, RZ ;  /* 0x000000887d888210 */ /* 0x000fe20007ffe0ff */
[----:B------:R-:W4:Y:S01]  /*33a0*/  @!P3 LDC.64 R128, c[0x0][0x230] ;  /* 0x00008c00ff80bb82 */ /* 0x000f220000000a00 */
[----:B------:R-:W-:Y:S02]  /*33b0*/  @!P2 IADD3.X R11, R143, R11, RZ, P6, !PT ;  /* 0x0000000b8f0ba210 */ /* 0x000fe400037fe4ff */
[----:B-1----:R-:W-:-:S02]  /*33c0*/  @!P2 IADD3 R12, P6, R142, R12, RZ ;  /* 0x0000000c8e0ca210 */ /* 0x002fc40007fde0ff */
[C---:B------:R-:W-:Y:S02]  /*33d0*/  @!P0 SHF.L.U32 R137, R124.reuse, 0x2, RZ ;  /* 0x000000027c898819 */ /* 0x040fe400000006ff */
[----:B------:R-:W-:Y:S01]  /*33e0*/  @!P2 IADD3.X R13, R143, R13, RZ, P6, !PT ;  /* 0x0000000d8f0da210 */ /* 0x000fe200037fe4ff */
[----:B------:R-:W1:Y:S01]  /*33f0*/  @!P3 LDC.64 R130, c[0x0][0x228] ;  /* 0x00008a00ff82bb82 */ /* 0x000e620000000a00 */
[----:B------:R-:W-:Y:S02]  /*3400*/  @!P0 SHF.L.U64.HI R136, R124, 0x2, R136 ;  /* 0x000000027c888819 */ /* 0x000fe40000010288 */
[----:B0-----:R-:W-:-:S04]  /*3410*/  @!P0 IADD3 R76, P6, R137, R76, RZ ;  /* 0x0000004c894c8210 */ /* 0x001fc80007fde0ff */
[----:B------:R-:W-:Y:S02]  /*3420*/  @!P0 IADD3.X R77, R136, R77, RZ, P6, !PT ;  /* 0x0000004d884d8210 */ /* 0x000fe400037fe4ff */
[----:B---3--:R-:W-:Y:S01]  /*3430*/  @!P0 IADD3 R8, P6, R137, R8, RZ ;  /* 0x0000000889088210 */ /* 0x008fe20007fde0ff */
[----:B------:R-:W-:-:S03]  /*3440*/  @!P3 IMAD R124, R151, R20, RZ ;  /* 0x00000014977cb224 */ /* 0x000fc600078e02ff */
[----:B------:R-:W-:Y:S02]  /*3450*/  @!P0 IADD3.X R9, R136, R9, RZ, P6, !PT ;  /* 0x0000000988098210 */ /* 0x000fe400037fe4ff */
[----:B------:R-:W-:Y:S01]  /*3460*/  CS2R R136, SRZ ;  /* 0x0000000000887805 */ /* 0x000fe2000001ff00 */
[C---:B------:R-:W-:Y:S01]  /*3470*/  @!P3 IMAD R21, R3.reuse, R21, R124 ;  /* 0x000000150315b224 */ /* 0x040fe200078e027c */
[----:B------:R-:W-:Y:S02]  /*3480*/  @!P3 MOV R124, R84 ;  /* 0x00000054007cb202 */ /* 0x000fe40000000f00 */
[----:B------:R-:W-:Y:S02]  /*3490*/  @!P3 MOV R125, R75 ;  /* 0x0000004b007db202 */ /* 0x000fe40000000f00 */
[----:B------:R0:W3:Y:S01]  /*34a0*/  @P1 LDG.E.64 R136, desc[UR22][R122.64] ;  /* 0x000000167a881981 */ /* 0x0000e2000c1e1b00 */
[----:B------:R-:W-:Y:S01]  /*34b0*/  @!P3 IMAD.WIDE.U32 R124, R3, R20, R124 ;  /* 0x00000014037cb225 */ /* 0x000fe200078e007c */
[----:B0-----:R-:W-:-:S04]  /*34c0*/  CS2R R122, SRZ ;  /* 0x00000000007a7805 */ /* 0x001fc8000001ff00 */
[----:B------:R-:W-:Y:S02]  /*34d0*/  @!P3 IADD3 R21, R125, R21, RZ ;  /* 0x000000157d15b210 */ /* 0x000fe40007ffe0ff */
[C---:B------:R-:W-:Y:S01]  /*34e0*/  @!P3 SHF.L.U32 R3, R124.reuse, 0x2, RZ ;  /* 0x000000027c03b819 */ /* 0x040fe200000006ff */
[----:B------:R0:W5:Y:S01]  /*34f0*/  @!P4 LDG.E.64 R122, desc[UR22][R118.64] ;  /* 0x00000016767ac981 */ /* 0x000162000c1e1b00 */
[----:B------:R-:W-:Y:S02]  /*3500*/  @!P3 SHF.L.U64.HI R21, R124, 0x2, R21 ;  /* 0x000000027c15b819 */ /* 0x000fe40000010215 */
[----:B----4-:R-:W-:Y:S02]  /*3510*/  @!P3 IADD3 R128, P6, R3, R128, RZ ;  /* 0x000000800380b210 */ /* 0x010fe40007fde0ff */
[----:B0-----:R-:W-:Y:S02]  /*3520*/  CS2R R118, SRZ ;  /* 0x0000000000767805 */ /* 0x001fe4000001ff00 */
[----:B------:R-:W-:-:S04]  /*3530*/  @!P3 IADD3.X R129, R21, R129, RZ, P6, !PT ;  /* 0x000000811581b210 */ /* 0x000fc800037fe4ff */
[----:B------:R0:W5:Y:S02]  /*3540*/  @!P0 LDG.E.64 R118, desc[UR22][R76.64] ;  /* 0x000000164c768981 */ /* 0x000164000c1e1b00 */
[----:B0-----:R-:W-:-:S06]  /*3550*/  CS2R R76, SRZ ;  /* 0x00000000004c7805 */ /* 0x001fcc000001ff00 */
[----:B------:R-:W5:Y:S01]  /*3560*/  @!P3 LDG.E.64 R76, desc[UR22][R128.64] ;  /* 0x00000016804cb981 */ /* 0x000f62000c1e1b00 */
[----:B-1----:R-:W-:-:S04]  /*3570*/  @!P3 IADD3 R130, P6, R3, R130, RZ ;  /* 0x000000820382b210 */ /* 0x002fc80007fde0ff */
[----:B------:R-:W-:Y:S02]  /*3580*/  @!P3 IADD3.X R131, R21, R131, RZ, P6, !PT ;  /* 0x000000831583b210 */ /* 0x000fe400037fe4ff */
[----:B------:R-:W-:-:S06]  /*3590*/  CS2R R20, SRZ ;  /* 0x0000000000147805 */ /* 0x000fcc000001ff00 */
[----:B------:R0:W5:Y:S02]  /*35a0*/  @P1 LDG.E.64 R20, desc[UR22][R18.64] ;  /* 0x0000001612141981 */ /* 0x000164000c1e1b00 */
[----:B0-----:R-:W-:-:S06]  /*35b0*/  CS2R R18, SRZ ;  /* 0x0000000000127805 */ /* 0x001fcc000001ff00 */
[----:B------:R0:W5:Y:S02]  /*35c0*/  @!P5 LDG.E.64 R18, desc[UR22][R14.64] ;  /* 0x000000160e12d981 */ /* 0x000164000c1e1b00 */
[----:B0-----:R-:W-:-:S06]  /*35d0*/  CS2R R14, SRZ ;  /* 0x00000000000e7805 */ /* 0x001fcc000001ff00 */
[----:B------:R0:W5:Y:S02]  /*35e0*/  @!P2 LDG.E.64 R14, desc[UR22][R12.64] ;  /* 0x000000160c0ea981 */ /* 0x000164000c1e1b00 */
[----:B0-----:R-:W-:-:S06]  /*35f0*/  CS2R R12, SRZ ;  /* 0x00000000000c7805 */ /* 0x001fcc000001ff00 */
[----:B------:R-:W5:Y:S01]  /*3600*/  @!P0 LDG.E.64 R12, desc[UR22][R8.64] ;  /* 0x00000016080c8981 */ /* 0x000f62000c1e1b00 */
[----:B------:R-:W-:-:S06]  /*3610*/  CS2R R124, SRZ ;  /* 0x00000000007c7805 */ /* 0x000fcc000001ff00 */
[----:B------:R0:W5:Y:S02]  /*3620*/  @!P5 LDG.E.64 R124, desc[UR22][R16.64] ;  /* 0x00000016107cd981 */ /* 0x000164000c1e1b00 */
[----:B0-----:R-:W-:-:S06]  /*3630*/  CS2R R16, SRZ ;  /* 0x0000000000107805 */ /* 0x001fcc000001ff00 */
[----:B------:R0:W5:Y:S01]  /*3640*/  @!P4 LDG.E.64 R16, desc[UR22][R120.64] ;  /* 0x000000167810c981 */ /* 0x000162000c1e1b00 */
        /* <DEDUP_REMOVED lines=8> */
[----:B------:R-:W1:Y:S01]  /*36d0*/  @P0 MUFU.RSQ R3, R3 ;  /* 0x0000000300030308 */ /* 0x000e620000001400 */
[----:B0-----:R-:W-:Y:S01]  /*36e0*/  CS2R R120, SRZ ;  /* 0x0000000000787805 */ /* 0x001fe2000001ff00 */
[----:B------:R-:W-:-:S05]  /*36f0*/  UMOV UR26, 0x3f800000 ;  /* 0x3f800000001a7882 */ /* 0x000fca0000000000 */
[----:B------:R0:W5:Y:S01]  /*3700*/  @!P2 LDG.E.64 R120, desc[UR22][R10.64] ;  /* 0x000000160a78a981 */ /* 0x000162000c1e1b00 */
[----:B-1----:R-:W-:Y:S02]  /*3710*/  @P0 R2UR UR5, R3 ;  /* 0x00000000030502ca */ /* 0x002fe400000e0000 */
[----:B------:R-:W-:Y:S02]  /*3720*/  ISETP.GT.U32.AND P0, PT, R2, 0x17f, PT ;  /* 0x0000017f0200780c */ /* 0x000fe40003f04070 */
[----:B0-----:R-:W-:Y:S01]  /*3730*/  CS2R R10, SRZ ;  /* 0x00000000000a7805 */ /* 0x001fe2000001ff00 */
[----:B------:R-:W-:Y:S01]  /*3740*/  BSSY B0, `(.L_x_2256) ;  /* 0x0000013000007945 */ /* 0x000fe20003800000 */
[----:B------:R-:W-:Y:S02]  /*3750*/  ISETP.NE.AND P5, PT, RZ, UR25, PT ;  /* 0x00000019ff007c0c */ /* 0x000fe4000bfa5270 */
[----:B------:R-:W-:Y:S02]  /*3760*/  CS2R R8, SRZ ;  /* 0x0000000000087805 */ /* 0x000fe4000001ff00 */
[----:B------:R-:W-:Y:S01]  /*3770*/  CS2R R6, SRZ ;  /* 0x0000000000067805 */ /* 0x000fe2000001ff00 */
[----:B------:R0:W5:Y:S02]  /*3780*/  @!P3 LDG.E.64 R10, desc[UR22][R130.64] ;  /* 0x00000016820ab981 */ /* 0x000164000c1e1b00 */
[----:B------:R-:W-:Y:S01]  /*3790*/  @UP0 UMOV UR26, UR5 ;  /* 0x00000005001a0c82 */ /* 0x000fe20008000000 */
[----:B---3--:R-:W-:Y:S01]  /*37a0*/  FADD.FTZ R137, R137, -UR6 ;  /* 0x8000000689897e21 */ /* 0x008fe20008010000 */
[----:B0-----:R-:W-:Y:S01]  /*37b0*/  FADD.FTZ R130, R136, -UR6 ;  /* 0x8000000688827e21 */ /* 0x001fe20008010000 */
[----:B------:R-:W-:Y:S06]  /*37c0*/  @P0 BRA `(.L_x_2257) ;  /* 0x0000000000280947 */ /* 0x000fec0003800000 */
[----:B------:R-:W-:Y:S01]  /*37d0*/  ISETP.NE.AND P0, PT, RZ, UR25, PT ;  /* 0x00000019ff007c0c */ /* 0x000fe2000bf05270 */
[----:B------:R-:W0:Y:S01]  /*37e0*/  LDC.64 R128, c[0x0][0x238] ;  /* 0x00008e00ff807b82 */ /* 0x000e220000000a00 */
[----:B------:R-:W-:-:S04]  /*37f0*/  IADD3 R3, R150, UR16, RZ ;  /* 0x0000001096037c10 */ /* 0x000fc8000fffe0ff */
[----:B------:R-:W-:-:S07]  /*3800*/  SHF.R.S32.HI R131, RZ, 0x1f, R3 ;  /* 0x0000001fff837819 */ /* 0x000fce0000011403 */
[----:B------:R-:W1:Y:S01]  /*3810*/  @P0 LDC.64 R8, c[0x0][0x240] ;  /* 0x00009000ff080b82 */ /* 0x000e620000000a00 */
[C---:B0-----:R-:W-:Y:S01]  /*3820*/  IMAD.WIDE R128, R3.reuse, 0x4, R128 ;  /* 0x0000000403807825 */ /* 0x041fe200078e0280 */
[----:B-1----:R-:W-:-:S04]  /*3830*/  @P0 LEA R8, P2, R3, R8, 0x2 ;  /* 0x0000000803080211 */ /* 0x002fc800078410ff */
[----:B------:R-:W-:-:S05]  /*3840*/  @P0 LEA.HI.X R9, R3, R9, R131, 0x2, P2 ;  /* 0x0000000903090211 */ /* 0x000fca00010f1483 */
[----:B------:R0:W5:Y:S04]  /*3850*/  @P0 LDG.E.64 R6, desc[UR22][R8.64] ;  /* 0x0000001608060981 */ /* 0x000168000c1e1b00 */
[----:B------:R0:W5:Y:S02]  /*3860*/  LDG.E.64 R8, desc[UR22][R128.64] ;  /* 0x0000001680087981 */ /* 0x000164000c1e1b00 */
.L_x_2257:
[----:B------:R-:W-:Y:S05]  /*3870*/  BSYNC B0 ;  /* 0x0000000000007941 */ /* 0x000fea0003800000 */
.L_x_2256:
[----:B-----5:R-:W-:Y:S01]  /*3880*/  MOV R131, R20 ;  /* 0x0000001400837202 */ /* 0x020fe20000000f00 */
[----:B------:R-:W-:Y:S01]  /*3890*/  FMUL.FTZ R130, R130, UR26 ;  /* 0x0000001a82827c20 */ /* 0x000fe20008410000 */
[----:B------:R-:W-:Y:S01]  /*38a0*/  MOV R3, R21 ;  /* 0x0000001500037202 */ /* 0x000fe20000000f00 */
[----:B0-----:R-:W-:Y:S01]  /*38b0*/  FMUL.FTZ R129, R137, UR26 ;  /* 0x0000001a89817c20 */ /* 0x001fe20008410000 */
        /* <DEDUP_REMOVED lines=19> */
.L_x_2258:
[----:B------:R-:W-:Y:S01]  /*39f0*/  FMUL.FTZ R136, R131, R8 ;  /* 0x0000000883887220 */ /* 0x000fe20000410000 */
[----:B------:R-:W-:Y:S01]  /*3a00*/  FMUL.FTZ R128, R3, R9 ;  /* 0x0000000903807220 */ /* 0x000fe20000410000 */
[----:B------:R-:W-:Y:S01]  /*3a10*/  FADD.FTZ R142, R133, -UR6 ;  /* 0x80000006858e7e21 */ /* 0x000fe20008010000 */
[----:B------:R-:W-:Y:S01]  /*3a20*/  FADD.FTZ R137, R132, -UR6 ;  /* 0x8000000684897e21 */ /* 0x000fe20008010000 */
[----:B------:R-:W-:Y:S01]  /*3a30*/  FFMA.FTZ R146, R130, R136, RZ ;  /* 0x0000008882927223 */ /* 0x000fe200000100ff */
[----:B------:R-:W-:Y:S01]  /*3a40*/  FADD.FTZ R136, RZ, R136 ;  /* 0x00000088ff887221 */ /* 0x000fe20000010000 */
[----:B------:R-:W-:Y:S01]  /*3a50*/  MOV R143, R32 ;  /* 0x00000020008f7202 */ /* 0x000fe20000000f00 */
[----:B------:R-:W-:Y:S01]  /*3a60*/  FMUL.FTZ R133, R137, UR26 ;  /* 0x0000001a89857c20 */ /* 0x000fe20008410000 */
[----:B------:R-:W-:Y:S01]  /*3a70*/  FFMA.FTZ R146, R129, R128, R146 ;  /* 0x0000008081927223 */ /* 0x000fe20000010092 */
[----:B------:R-:W-:Y:S01]  /*3a80*/  FADD.FTZ R132, R128, R136 ;  /* 0x0000008880847221 */ /* 0x000fe20000010000 */
[----:B------:R-:W-:Y:S01]  /*3a90*/  FMUL.FTZ R128, R142, UR26 ;  /* 0x0000001a8e807c20 */ /* 0x000fe20008410000 */
        /* <DEDUP_REMOVED lines=20> */
.L_x_2259:
[----:B------:R-:W-:Y:S01]  /*3be0*/  FFMA.FTZ R137, R130, R131, RZ ;  /* 0x0000008382897223 */ /* 0x000fe200000100ff */
[----:B------:R-:W-:Y:S01]  /*3bf0*/  FADD.FTZ R131, RZ, R131 ;  /* 0x00000083ff837221 */ /* 0x000fe20000010000 */
[----:B------:R-:W-:Y:S01]  /*3c00*/  FMUL.FTZ R136, R143, R8 ;  /* 0x000000088f887220 */ /* 0x000fe20000410000 */
[----:B------:R-:W-:Y:S01]  /*3c10*/  FADD.FTZ R147, RZ, R3 ;  /* 0x00000003ff937221 */ /* 0x000fe20000010000 */
[----:B------:R-:W-:Y:S01]  /*3c20*/  FFMA.FTZ R137, R133, R143, R137 ;  /* 0x0000008f85897223 */ /* 0x000fe20000010089 */
[----:B------:R-:W-:Y:S01]  /*3c30*/  FADD.FTZ R131, R131, R143 ;  /* 0x0000008f83837221 */ /* 0x000fe20000010000 */
[----:B------:R-:W-:Y:S01]  /*3c40*/  FFMA.FTZ R146, R133, R136, R146 ;  /* 0x0000008885927223 */ /* 0x000fe20000010092 */
[----:B------:R-:W-:Y:S01]  /*3c50*/  FADD.FTZ R132, R132, R136 ;  /* 0x0000008884847221 */ /* 0x000fe20000010000 */
[----:B------:R-:W-:Y:S01]  /*3c60*/  FFMA.FTZ R143, R129, R3, RZ ;  /* 0x00000003818f7223 */ /* 0x000fe200000100ff */
[----:B------:R-:W-:Y:S01]  /*3c70*/  FMUL.FTZ R136, R142, R9 ;  /* 0x000000098e887220 */ /* 0x000fe20000410000 */
[----:B------:R-:W-:Y:S01]  /*3c80*/  FADD.FTZ R134, R134, -UR6 ;  /* 0x8000000686867e21 */ /* 0x000fe20008010000 */
[----:B------:R-:W-:Y:S01]  /*3c90*/  FADD.FTZ R135, R135, -UR6 ;  /* 0x8000000687877e21 */ /* 0x000fe20008010000 */
[C---:B------:R-:W-:Y:S01]  /*3ca0*/  FFMA.FTZ R3, R128.reuse, R142, R143 ;  /* 0x0000008e80037223 */ /* 0x040fe2000001008f */
[----:B------:R-:W-:Y:S01]  /*3cb0*/  FADD.FTZ R143, R147, R142 ;  /* 0x0000008e938f7221 */ /* 0x000fe20000010000 */
[----:B------:R-:W-:Y:S01]  /*3cc0*/  FFMA.FTZ R146, R128, R136, R146 ;  /* 0x0000008880927223 */ /* 0x000fe20000010092 */
[----:B------:R-:W-:Y:S01]  /*3cd0*/  FADD.FTZ R132, R136, R132 ;  /* 0x0000008488847221 */ /* 0x000fe20000010000 */
[----:B------:R-:W-:Y:S01]  /*3ce0*/  FMUL.FTZ R136, R134, UR26 ;  /* 0x0000001a86887c20 */ /* 0x000fe20008410000 */
[----:B------:R-:W-:Y:S01]  /*3cf0*/  FMUL.FTZ R135, R135, UR26 ;  /* 0x0000001a87877c20 */ /* 0x000fe20008410000 */
[----:B------:R-:W-:-:S02]  /*3d00*/  MOV R142, R30 ;  /* 0x0000001e008e7202 */ /* 0x000fc40000000f00 */
        /* <DEDUP_REMOVED lines=20> */
.L_x_2260:
[----:B------:R-:W-:Y:S01]  /*3e50*/  FMUL.FTZ R134, R142, R8 ;  /* 0x000000088e867220 */ /* 0x000fe20000410000 */
[----:B------:R-:W-:Y:S01]  /*3e60*/  FADD.FTZ R131, R131, R142 ;  /* 0x0000008e83837221 */ /* 0x000fe20000010000 */
[C---:B------:R-:W-:Y:S01]  /*3e70*/  FFMA.FTZ R137, R136.reuse, R142, R137 ;  /* 0x0000008e88897223 */ /* 0x040fe20000010089 */
[----:B------:R-:W-:Y:S01]  /*3e80*/  FMUL.FTZ R142, R147, R9 ;  /* 0x00000009938e7220 */ /* 0x000fe20000410000 */
[----:B------:R-:W-:Y:S01]  /*3e90*/  FFMA.FTZ R146, R136, R134, R146 ;  /* 0x0000008688927223 */ /* 0x000fe20000010092 */
[----:B------:R-:W-:Y:S01]  /*3ea0*/  FADD.FTZ R132, R132, R134 ;  /* 0x0000008684847221 */ /* 0x000fe20000010000 */
[----:B------:R-:W-:Y:S01]  /*3eb0*/  FADD.FTZ R134, R143, R147 ;  /* 0x000000938f867221 */ /* 0x000fe20000010000 */
[----:B------:R-:W-:Y:S01]  /*3ec0*/  FADD.FTZ R138, R138, -UR6 ;  /* 0x800000068a8a7e21 */ /* 0x000fe20008010000 */
[----:B------:R-:W-:Y:S01]  /*3ed0*/  FFMA.FTZ R143, R135, R142, R146 ;  /* 0x0000008e878f7223 */ /* 0x000fe20000010092 */
[----:B------:R-:W-:Y:S01]  /*3ee0*/  FADD.FTZ R132, R142, R132 ;  /* 0x000000848e847221 */ /* 0x000fe20000010000 */
[----:B------:R-:W-:Y:S01]  /*3ef0*/  FADD.FTZ R142, R139, -UR6 ;  /* 0x800000068b8e7e21 */ /* 0x000fe20008010000 */
[----:B------:R-:W-:Y:S01]  /*3f00*/  FFMA.FTZ R3, R135, R147, R3 ;  /* 0x0000009387037223 */ /* 0x000fe20000010003 */
[----:B------:R-:W-:Y:S01]  /*3f10*/  FMUL.FTZ R139, R138, UR26 ;  /* 0x0000001a8a8b7c20 */ /* 0x000fe20008410000 */
[----:B------:R-:W-:Y:S01]  /*3f20*/  MOV R147, R28 ;  /* 0x0000001c00937202 */ /* 0x000fe20000000f00 */
        /* <DEDUP_REMOVED lines=21> */
.L_x_2261:
[----:B------:R-:W-:Y:S01]  /*4080*/  FMUL.FTZ R142, R147, R8 ;  /* 0x00000008938e7220 */ /* 0x000fe20000410000 */
[----:B------:R-:W-:Y:S01]  /*4090*/  FADD.FTZ R140, R140, -UR6 ;  /* 0x800000068c8c7e21 */ /* 0x000fe20008010000 */
[----:B------:R-:W-:Y:S01]  /*40a0*/  FADD.FTZ R141, R141, -UR6 ;  /* 0x800000068d8d7e21 */ /* 0x000fe20008010000 */
[----:B------:R-:W-:Y:S01]  /*40b0*/  FADD.FTZ R134, R134, R146 ;  /* 0x0000009286867221 */ /* 0x000fe20000010000 */
[----:B------:R-:W-:Y:S01]  /*40c0*/  FFMA.FTZ R143, R139, R142, R143 ;  /* 0x0000008e8b8f7223 */ /* 0x000fe2000001008f */
[----:B------:R-:W-:Y:S01]  /*40d0*/  FADD.FTZ R132, R132, R142 ;  /* 0x0000008e84847221 */ /* 0x000fe20000010000 */
[----:B------:R-:W-:Y:S01]  /*40e0*/  FMUL.FTZ R142, R146, R9 ;  /* 0x00000009928e7220 */ /* 0x000fe20000410000 */
[C---:B------:R-:W-:Y:S01]  /*40f0*/  FFMA.FTZ R3, R138.reuse, R146, R3 ;  /* 0x000000928a037223 */ /* 0x040fe20000010003 */
[----:B------:R-:W-:Y:S01]  /*4100*/  FADD.FTZ R131, R131, R147 ;  /* 0x0000009383837221 */ /* 0x000fe20000010000 */
[----:B------:R-:W-:Y:S01]  /*4110*/  FFMA.FTZ R137, R139, R147, R137 ;  /* 0x000000938b897223 */ /* 0x000fe20000010089 */
        /* <DEDUP_REMOVED lines=25> */
.L_x_2262:
[----:B------:R-:W-:Y:S01]  /*42b0*/  FMUL.FTZ R147, R140, R8 ;  /* 0x000000088c937220 */ /* 0x000fe20000410000 */
[----:B------:R-:W-:Y:S01]  /*42c0*/  FADD.FTZ R131, R131, R140 ;  /* 0x0000008c83837221 */ /* 0x000fe20000010000 */
[----:B------:R-:W-:Y:S01]  /*42d0*/  FFMA.FTZ R137, R142, R140, R137 ;  /* 0x0000008c8e897223 */ /* 0x000fe20000010089 */
[----:B------:R-:W-:Y:S01]  /*42e0*/  FADD.FTZ R144, R144, -UR6 ;  /* 0x8000000690907e21 */ /* 0x000fe20008010000 */
[----:B------:R-:W-:Y:S01]  /*42f0*/  FFMA.FTZ R140, R142, R147, R143 ;  /* 0x000000938e8c7223 */ /* 0x000fe2000001008f */
[----:B------:R-:W-:Y:S01]  /*4300*/  FADD.FTZ R132, R132, R147 ;  /* 0x0000009384847221 */ /* 0x000fe20000010000 */
[----:B------:R-:W-:Y:S01]  /*4310*/  FMUL.FTZ R143, R146, R9 ;  /* 0x00000009928f7220 */ /* 0x000fe20000410000 */
[----:B------:R-:W-:Y:S01]  /*4320*/  FADD.FTZ R134, R134, R146 ;  /* 0x0000009286867221 */ /* 0x000fe20000010000 */
[C---:B------:R-:W-:Y:S01]  /*4330*/  FFMA.FTZ R3, R141.reuse, R146, R3 ;  /* 0x000000928d037223 */ /* 0x040fe20000010003 */
[----:B------:R-:W-:Y:S01]  /*4340*/  FMUL.FTZ R144, R144, UR26 ;  /* 0x0000001a90907c20 */ /* 0x000fe20008410000 */
[----:B------:R-:W-:Y:S01]  /*4350*/  FFMA.FTZ R140, R141, R143, R140 ;  /* 0x0000008f8d8c7223 */ /* 0x000fe2000001008c */
[----:B------:R-:W-:Y:S01]  /*4360*/  FADD.FTZ R132, R143, R132 ;  /* 0x000000848f847221 */ /* 0x000fe20000010000 */
[----:B------:R-:W-:Y:S01]  /*4370*/  FADD.FTZ R143, R145, -UR6 ;  /* 0x80000006918f7e21 */ /* 0x000fe20008010000 */
[----:B------:R-:W-:-:S02]  /*4380*/  MOV R147, R24 ;  /* 0x0000001800937202 */ /* 0x000fc40000000f00 */
[----:B------:R-:W-:Y:S01]  /*4390*/  MOV R146, R25 ;  /* 0x0000001900927202 */ /* 0x000fe20000000f00 */
        /* <DEDUP_REMOVED lines=20> */
.L_x_2263:
[----:B------:R-:W-:Y:S01]  /*44e0*/  FMUL.FTZ R145, R147, R8 ;  /* 0x0000000893917220 */ /* 0x000fe20000410000 */
[----:B------:R-:W-:Y:S01]  /*44f0*/  FADD.FTZ R126, R126, -UR6 ;  /* 0x800000067e7e7e21 */ /* 0x000fe20008010000 */
[----:B------:R-:W-:Y:S01]  /*4500*/  FADD.FTZ R127, R127, -UR6 ;  /* 0x800000067f7f7e21 */ /* 0x000fe20008010000 */
[----:B------:R-:W-:Y:S01]  /*4510*/  FADD.FTZ R131, R131, R147 ;  /* 0x0000009383837221 */ /* 0x000fe20000010000 */
[----:B------:R-:W-:Y:S01]  /*4520*/  FFMA.FTZ R140, R144, R145, R140 ;  /* 0x00000091908c7223 */ /* 0x000fe2000001008c */
[----:B------:R-:W-:Y:S01]  /*4530*/  FADD.FTZ R132, R132, R145 ;  /* 0x0000009184847221 */ /* 0x000fe20000010000 */
[----:B------:R-:W-:Y:S01]  /*4540*/  FMUL.FTZ R145, R146, R9 ;  /* 0x0000000992917220 */ /* 0x000fe20000410000 */
[----:B------:R-:W-:Y:S01]  /*4550*/  FFMA.FTZ R137, R144, R147, R137 ;  /* 0x0000009390897223 */ /* 0x000fe20000010089 */
[----:B------:R-:W-:Y:S01]  /*4560*/  FADD.FTZ R134, R134, R146 ;  /* 0x0000009286867221 */ /* 0x000fe20000010000 */
[C---:B------:R-:W-:Y:S01]  /*4570*/  FFMA.FTZ R3, R143.reuse, R146, R3 ;  /* 0x000000928f037223 */ /* 0x040fe20000010003 */
        /* <DEDUP_REMOVED lines=25> */
.L_x_2264:
[----:B------:R-:W-:Y:S01]  /*4710*/  FMUL.FTZ R127, R126, R8 ;  /* 0x000000087e7f7220 */ /* 0x000fe20000410000 */
[----:B------:R-:W-:Y:S01]  /*4720*/  FADD.FTZ R131, R131, R126 ;  /* 0x0000007e83837221 */ /* 0x000fe20000010000 */
[----:B------:R-:W-:Y:S01]  /*4730*/  FFMA.FTZ R126, R147, R126, R137 ;  /* 0x0000007e937e7223 */ /* 0x000fe20000010089 */
[----:B------:R-:W-:Y:S01]  /*4740*/  FMUL.FTZ R137, R145, R9 ;  /* 0x0000000991897220 */ /* 0x000fe20000410000 */
[----:B------:R-:W-:Y:S01]  /*4750*/  FFMA.FTZ R140, R147, R127, R140 ;  /* 0x0000007f938c7223 */ /* 0x000fe2000001008c */
[----:B------:R-:W-:Y:S01]  /*4760*/  FADD.FTZ R132, R132, R127 ;  /* 0x0000007f84847221 */ /* 0x000fe20000010000 */
[----:B------:R-:W-:Y:S01]  /*4770*/  FADD.FTZ R125, R125, -UR6 ;  /* 0x800000067d7d7e21 */ /* 0x000fe20008010000 */
[----:B------:R-:W-:Y:S01]  /*4780*/  FADD.FTZ R124, R124, -UR6 ;  /* 0x800000067c7c7e21 */ /* 0x000fe20008010000 */
[----:B------:R-:W-:Y:S01]  /*4790*/  FADD.FTZ R127, R134, R145 ;  /* 0x00000091867f7221 */ /* 0x000fe20000010000 */
[C---:B------:R-:W-:Y:S01]  /*47a0*/  FFMA.FTZ R134, R146.reuse, R137, R140 ;  /* 0x0000008992867223 */ /* 0x040fe2000001008c */
[----:B------:R-:W-:Y:S01]  /*47b0*/  FADD.FTZ R132, R137, R132 ;  /* 0x0000008489847221 */ /* 0x000fe20000010000 */
[----:B------:R-:W-:Y:S01]  /*47c0*/  FMUL.FTZ R148, R125, UR26 ;  /* 0x0000001a7d947c20 */ /* 0x000fe20008410000 */
[----:B------:R-:W-:Y:S01]  /*47d0*/  FFMA.FTZ R3, R146, R145, R3 ;  /* 0x0000009192037223 */ /* 0x000fe20000010003 */
        /* <DEDUP_REMOVED lines=22> */
.L_x_2265:
        /* <DEDUP_REMOVED lines=9> */
[----:B------:R-:W-:Y:S01]  /*49d0*/  FMUL.FTZ R145, R122, UR26 ;  /* 0x0000001a7a917c20 */ /* 0x000fe20008410000 */
[----:B------:R-:W-:Y:S01]  /*49e0*/  FFMA.FTZ R127, R148, R132, R134 ;  /* 0x00000084947f7223 */ /* 0x000fe20000010086 */
[----:B------:R-:W-:Y:S01]  /*49f0*/  FADD.FTZ R124, R132, R124 ;  /* 0x0000007c847c7221 */ /* 0x000fe20000010000 */
        /* <DEDUP_REMOVED lines=23> */
.L_x_2266:
[----:B------:R-:W-:Y:S01]  /*4b70*/  FMUL.FTZ R123, R122, R8 ;  /* 0x000000087a7b7220 */ /* 0x000fe20000410000 */
[----:B------:R-:W-:Y:S01]  /*4b80*/  FADD.FTZ R131, R131, R122 ;  /* 0x0000007a83837221 */ /* 0x000fe20000010000 */
[C---:B------:R-:W-:Y:S01]  /*4b90*/  FFMA.FTZ R122, R145.reuse, R122, R126 ;  /* 0x0000007a917a7223 */ /* 0x040fe2000001007e */
[----:B------:R-:W-:Y:S01]  /*4ba0*/  FMUL.FTZ R126, R132, R9 ;  /* 0x00000009847e7220 */ /* 0x000fe20000410000 */
[----:B------:R-:W-:Y:S01]  /*4bb0*/  FFMA.FTZ R127, R145, R123, R127 ;  /* 0x0000007b917f7223 */ /* 0x000fe2000001007f */
[----:B------:R-:W-:Y:S01]  /*4bc0*/  FADD.FTZ R124, R124, R123 ;  /* 0x0000007b7c7c7221 */ /* 0x000fe20000010000 */
[----:B------:R-:W-:Y:S01]  /*4bd0*/  FADD.FTZ R121, R121, -UR6 ;  /* 0x8000000679797e21 */ /* 0x000fe20008010000 */
[----:B------:R-:W-:Y:S01]  /*4be0*/  FADD.FTZ R120, R120, -UR6 ;  /* 0x8000000678787e21 */ /* 0x000fe20008010000 */
[----:B------:R-:W-:Y:S01]  /*4bf0*/  FADD.FTZ R123, R125, R132 ;  /* 0x000000847d7b7221 */ /* 0x000fe20000010000 */
[----:B------:R-:W-:Y:S01]  /*4c00*/  FFMA.FTZ R125, R140, R126, R127 ;  /* 0x0000007e8c7d7223 */ /* 0x000fe2000001007f */
        /* <DEDUP_REMOVED lines=25> */
.L_x_2267:
[----:B------:R-:W-:Y:S01]  /*4da0*/  FMUL.FTZ R120, R121, R8 ;  /* 0x0000000879787220 */ /* 0x000fe20000410000 */
[----:B------:R-:W-:Y:S01]  /*4db0*/  FADD.FTZ R118, R118, -UR6 ;  /* 0x8000000676767e21 */ /* 0x000fe20008010000 */
[----:B------:R-:W-:Y:S01]  /*4dc0*/  FADD.FTZ R119, R119, -UR6 ;  /* 0x8000000677777e21 */ /* 0x000fe20008010000 */
[----:B------:R-:W-:Y:S01]  /*4dd0*/  FADD.FTZ R131, R131, R121 ;  /* 0x0000007983837221 */ /* 0x000fe20000010000 */
[C---:B------:R-:W-:Y:S01]  /*4de0*/  FFMA.FTZ R125, R137.reuse, R120, R125 ;  /* 0x00000078897d7223 */ /* 0x040fe2000001007d */
        /* <DEDUP_REMOVED lines=30> */
.L_x_2268:
        /* <DEDUP_REMOVED lines=35> */
.L_x_2269:
        /* <DEDUP_REMOVED lines=35> */
.L_x_2270:
        /* <DEDUP_REMOVED lines=35> */
.L_x_2271:
        /* <DEDUP_REMOVED lines=35> */
.L_x_2272:
        /* <DEDUP_REMOVED lines=35> */
.L_x_2273:
        /* <DEDUP_REMOVED lines=35> */
.L_x_2274:
        /* <DEDUP_REMOVED lines=35> */
.L_x_2275:
        /* <DEDUP_REMOVED lines=35> */
.L_x_2276:
        /* <DEDUP_REMOVED lines=35> */
.L_x_2277:
        /* <DEDUP_REMOVED lines=35> */
.L_x_2278:
        /* <DEDUP_REMOVED lines=35> */
.L_x_2279:
        /* <DEDUP_REMOVED lines=35> */
.L_x_2280:
[----:B------:R-:W-:Y:S01]  /*6a10*/  FMUL.FTZ R95, R131, R8 ;  /* 0x00000008835f7220 */ /* 0x000fe20000410000 */
[----:B------:R-:W-:Y:S01]  /*6a20*/  FADD.FTZ R94, R98, R131 ;  /* 0x00000083625e7221 */ /* 0x000fe20000010000 */
[----:B------:R-:W-:Y:S01]  /*6a30*/  FMUL.FTZ R98, R101, R9 ;  /* 0x0000000965627220 */ /* 0x000fe20000410000 */
[----:B------:R-:W-:Y:S01]  /*6a40*/  FADD.FTZ R93, R93, -UR6 ;  /* 0x800000065d5d7e21 */ /* 0x000fe20008010000 */
[----:B------:R-:W-:Y:S01]  /*6a50*/  FFMA.FTZ R100, R103, R95, R100 ;  /* 0x0000005f67647223 */ /* 0x000fe20000010064 */
[----:B------:R-:W-:Y:S01]  /*6a60*/  FADD.FTZ R97, R97, R95 ;  /* 0x0000005f61617221 */ /* 0x000fe20000010000 */
[----:B------:R-:W-:Y:S01]  /*6a70*/  FADD.FTZ R92, R92, -UR6 ;  /* 0x800000065c5c7e21 */ /* 0x000fe20008010000 */
[----:B------:R-:W-:Y:S01]  /*6a80*/  FADD.FTZ R95, R96, R101 ;  /* 0x00000065605f7221 */ /* 0x000fe20000010000 */
[C---:B------:R-:W-:Y:S01]  /*6a90*/  FFMA.FTZ R96, R102.reuse, R98, R100 ;  /* 0x0000006266607223 */ /* 0x040fe20000010064 */
        /* <DEDUP_REMOVED lines=26> */
.L_x_2281:
[----:B------:R-:W-:Y:S01]  /*6c40*/  FMUL.FTZ R92, R93, R8 ;  /* 0x000000085d5c7220 */ /* 0x000fe20000410000 */
[----:B------:R-:W-:Y:S01]  /*6c50*/  FADD.FTZ R91, R91, -UR6 ;  /* 0x800000065b5b7e21 */ /* 0x000fe20008010000 */
[----:B------:R-:W-:Y:S01]  /*6c60*/  FADD.FTZ R90, R90, -UR6 ;  /* 0x800000065a5a7e21 */ /* 0x000fe20008010000 */
[----:B------:R-:W-:Y:S01]  /*6c70*/  FADD.FTZ R94, R94, R93 ;  /* 0x0000005d5e5e7221 */ /* 0x000fe20000010000 */
[----:B------:R-:W-:Y:S01]  /*6c80*/  FFMA.FTZ R96, R101, R92, R96 ;  /* 0x0000005c65607223 */ /* 0x000fe20000010060 */
[----:B------:R-:W-:Y:S01]  /*6c90*/  FADD.FTZ R92, R97, R92 ;  /* 0x0000005c615c7221 */ /* 0x000fe20000010000 */
[----:B------:R-:W-:Y:S01]  /*6ca0*/  FMUL.FTZ R97, R98, R9 ;  /* 0x0000000962617220 */ /* 0x000fe20000410000 */
[----:B------:R-:W-:Y:S01]  /*6cb0*/  FADD.FTZ R95, R95, R98 ;  /* 0x000000625f5f7221 */ /* 0x000fe20000010000 */
[C---:B------:R-:W-:Y:S01]  /*6cc0*/  FFMA.FTZ R3, R100.reuse, R98, R3 ;  /* 0x0000006264037223 */ /* 0x040fe20000010003 */
        /* <DEDUP_REMOVED lines=26> */
.L_x_2282:
[----:B------:R-:W-:Y:S01]  /*6e70*/  FMUL.FTZ R90, R91, R8 ;  /* 0x000000085b5a7220 */ /* 0x000fe20000410000 */
[----:B------:R-:W-:Y:S01]  /*6e80*/  FADD.FTZ R89, R89, -UR6 ;  /* 0x8000000659597e21 */ /* 0x000fe20008010000 */
[----:B------:R-:W-:Y:S01]  /*6e90*/  FADD.FTZ R94, R94, R91 ;  /* 0x0000005b5e5e7221 */ /* 0x000fe20000010000 */
[C---:B------:R-:W-:Y:S01]  /*6ea0*/  FFMA.FTZ R93, R99.reuse, R91, R93 ;  /* 0x0000005b635d7223 */ /* 0x040fe2000001005d */
[----:B------:R-:W-:Y:S01]  /*6eb0*/  FFMA.FTZ R96, R99, R90, R96 ;  /* 0x0000005a63607223 */ /* 0x000fe20000010060 */
[----:B------:R-:W-:Y:S01]  /*6ec0*/  FADD.FTZ R90, R92, R90 ;  /* 0x0000005a5c5a7221 */ /* 0x000fe20000010000 */
[----:B------:R-:W-:Y:S01]  /*6ed0*/  FMUL.FTZ R92, R97, R9 ;  /* 0x00000009615c7220 */ /* 0x000fe20000410000 */
        /* <DEDUP_REMOVED lines=28> */
.L_x_2283:
        /* <DEDUP_REMOVED lines=35> */
.L_x_2284:
[----:B------:R-:W-:Y:S01]  /*72d0*/  FMUL.FTZ R87, R90, R8 ;  /* 0x000000085a577220 */ /* 0x000fe20000410000 */
[----:B------:R-:W-:Y:S01]  /*72e0*/  FADD.FTZ R89, R89, R86 ;  /* 0x0000005659597221 */ /* 0x000fe20000010000 */
[----:B------:R-:W-:Y:S01]  /*72f0*/  FADD.FTZ R82, R82, -UR6 ;  /* 0x8000000652527e21 */ /* 0x000fe20008010000 */
[----:B------:R-:W-:Y:S01]  /*7300*/  FADD.FTZ R94, R94, R90 ;  /* 0x0000005a5e5e7221 */ /* 0x000fe20000010000 */
[----:B------:R-:W-:Y:S01]  /*7310*/  FFMA.FTZ R95, R92, R87, R95 ;  /* 0x000000575c5f7223 */ /* 0x000fe2000001005f */
[----:B------:R-:W-:Y:S01]  /*7320*/  FADD.FTZ R87, R88, R87 ;  /* 0x0000005758577221 */ /* 0x000fe20000010000 */
[----:B------:R-:W-:Y:S01]  /*7330*/  FMUL.FTZ R88, R86, R9 ;  /* 0x0000000956587220 */ /* 0x000fe20000410000 */
[----:B------:R-:W-:Y:S01]  /*7340*/  FFMA.FTZ R86, R91, R86, R3 ;  /* 0x000000565b567223 */ /* 0x000fe20000010003 */
[----:B------:R-:W-:Y:S01]  /*7350*/  FADD.FTZ R3, R83, -UR6 ;  /* 0x8000000653037e21 */ /* 0x000fe20008010000 */
        /* <DEDUP_REMOVED lines=26> */
.L_x_2285:
        /* <DEDUP_REMOVED lines=35> */
.L_x_2286:
[----:B------:R-:W-:Y:S01]  /*7730*/  FMUL.FTZ R88, R161, R8 ;  /* 0x00000008a1587220 */ /* 0x000fe20000410000 */
[----:B------:R-:W-:Y:S01]  /*7740*/  FMUL.FTZ R89, R95, R9 ;  /* 0x000000095f597220 */ /* 0x000fe20000410000 */
[----:B------:R-:W-:Y:S01]  /*7750*/  FADD.FTZ R81, R81, -UR6 ;  /* 0x8000000651517e21 */ /* 0x000fe20008010000 */
[----:B------:R-:W-:Y:S01]  /*7760*/  FADD.FTZ R80, R80, -UR6 ;  /* 0x8000000650507e21 */ /* 0x000fe20008010000 */
[----:B------:R-:W-:Y:S01]  /*7770*/  FFMA.FTZ R86, R4, R88, R86 ;  /* 0x0000005804567223 */ /* 0x000fe20000010056 */
[----:B------:R-:W-:Y:S01]  /*7780*/  FADD.FTZ R87, R87, R88 ;  /* 0x0000005857577221 */ /* 0x000fe20000010000 */
[----:B------:R-:W-:Y:S02]  /*7790*/  MOV R162, R40 ;  /* 0x0000002800a27202 */ /* 0x000fe40000000f00 */
[----:B------:R-:W-:Y:S01]  /*77a0*/  FFMA.FTZ R88, R5, R89, R86 ;  /* 0x0000005905587223 */ /* 0x000fe20000010056 */
[----:B------:R-:W-:Y:S01]  /*77b0*/  FADD.FTZ R89, R89, R87 ;  /* 0x0000005759597221 */ /* 0x000fe20000010000 */
[----:B------:R-:W-:Y:S01]  /*77c0*/  FMUL.FTZ R87, R81, UR26 ;  /* 0x0000001a51577c20 */ /* 0x000fe20008410000 */
        /* <DEDUP_REMOVED lines=21> */
.L_x_2287:
        /* <DEDUP_REMOVED lines=31> */
.L_x_2288:
[----:B------:R-:W-:Y:S01]  /*7b10*/  FMUL.FTZ R79, R164, R8 ;  /* 0x00000008a44f7220 */ /* 0x000fe20000410000 */
[----:B------:R-:W-:Y:S01]  /*7b20*/  FMUL.FTZ R163, R78, R9 ;  /* 0x000000094ea37220 */ /* 0x000fe20000410000 */
[----:B------:R-:W-:Y:S01]  /*7b30*/  FADD.FTZ R77, R77, -UR6 ;  /* 0x800000064d4d7e21 */ /* 0x000fe20008010000 */
[----:B------:R-:W-:Y:S01]  /*7b40*/  FADD.FTZ R76, R76, -UR6 ;  /* 0x800000064c4c7e21 */ /* 0x000fe20008010000 */
[----:B------:R-:W-:Y:S01]  /*7b50*/  FFMA.FTZ R80, R88, R79, R80 ;  /* 0x0000004f58507223 */ /* 0x000fe20000010050 */
[----:B------:R-:W-:Y:S01]  /*7b60*/  FADD.FTZ R131, R131, R79 ;  /* 0x0000004f83837221 */ /* 0x000fe20000010000 */
        /* <DEDUP_REMOVED lines=25> */
.L_x_2289:
[----:B------:R0:W-:Y:S01]  /*7d00*/  STL [R1+0x4], R0 ;  /* 0x0000040001007387 */ /* 0x0001e20000100800 */
[----:B------:R-:W-:Y:S01]  /*7d10*/  FMUL.FTZ R76, R77, R8 ;  /* 0x000000084d4c7220 */ /* 0x000fe20000410000 */
[----:B------:R-:W-:-:S03]  /*7d20*/  FMUL.FTZ R165, R79, R9 ;  /* 0x000000094fa57220 */ /* 0x000fc60000410000 */
[----:B------:R-:W-:Y:S01]  /*7d30*/  FFMA.FTZ R80, R132, R76, R80 ;  /* 0x0000004c84507223 */ /* 0x000fe20000010050 */
[----:B------:R-:W-:-:S03]  /*7d40*/  FADD.FTZ R76, R163, R76 ;  /* 0x0000004ca34c7221 */ /* 0x000fc60000010000 */
[----:B------:R-:W-:Y:S01]  /*7d50*/  FFMA.FTZ R163, R131, R165, R80 ;  /* 0x000000a583a37223 */ /* 0x000fe20000010050 */
[----:B0-----:R-:W0:Y:S01]  /*7d60*/  S2R R0, SR_LANEID ;  /* 0x0000000000007919 */ /* 0x001e220000000000 */
[----:B------:R-:W-:-:S03]  /*7d70*/  FADD.FTZ R80, R165, R76 ;  /* 0x0000004ca5507221 */ /* 0x000fc60000010000 */
        /* <DEDUP_REMOVED lines=14> */
[----:B-1----:R-:W-:Y:S01]  /*7e60*/  @!P0 FADD.FTZ R80, R80, R165 ;  /* 0x000000a550508221 */ /* 0x002fe20000010000 */
[----:B------:R-:W-:-:S03]  /*7e70*/  ISETP.GT.AND P0, PT, R0, 0x17, PT ;  /* 0x000000170000780c */ /* 0x000fc60003f04270 */
[----:B------:R-:W0:Y:S04]  /*7e80*/  SHFL.DOWN PT, R165, R163, 0x8, 0x1f ;  /* 0x09001f00a3a57f89 */ /* 0x000e2800000e0000 */
[----:B------:R1:W5:Y:S01]  /*7e90*/  LDL.LU R0, [R1+0x4] ;  /* 0x0000040001007983 */ /* 0x0003620000300800 */
[----:B------:R-:W-:-:S03]  /*7ea0*/  FADD.FTZ R94, R94, R161 ;  /* 0x000000a15e5e7221 */ /* 0x000fc60000010000 */
[----:B------:R-:W2:Y:S02]  /*7eb0*/  SHFL.DOWN PT, R76, R80, 0x8, 0x1f ;  /* 0x09001f00504c7f89 */ /* 0x000ea400000e0000 */
[----:B0-----:R-:W-:Y:S02]  /*7ec0*/  @!P0 FADD.FTZ R163, R163, R165 ;  /* 0x000000a5a3a38221 */ /* 0x001fe40000010000 */
[----:B------:R-:W3:Y:S01]  /*7ed0*/  LDL R165, [R1] ;  /* 0x0000000001a57983 */ /* 0x000ee20000100800 */
[----:B------:R-:W-:Y:S01]  /*7ee0*/  FFMA.FTZ R93, R4, R161, R93 ;  /* 0x000000a1045d7223 */ /* 0x000fe2000001005d */
[----:B------:R-:W-:-:S03]  /*7ef0*/  FADD.FTZ R94, R94, R162 ;  /* 0x000000a25e5e7221 */ /* 0x000fc60000010000 */
[----:B------:R-:W-:Y:S02]  /*7f00*/  FFMA.FTZ R93, R86, R162, R93 ;  /* 0x000000a2565d7223 */ /* 0x000fe4000001005d */
[----:B------:R-:W0:Y:S01]  /*7f10*/  S2R R162, SR_LANEID ;  /* 0x0000000000a27919 */ /* 0x000e220000000000 */
[----:B--2---:R-:W-:Y:S01]  /*7f20*/  @!P0 FADD.FTZ R80, R80, R76 ;  /* 0x0000004c50508221 */ /* 0x004fe20000010000 */
[----:B------:R-:W-:Y:S01]  /*7f30*/  FADD.FTZ R161, R83, R95 ;  /* 0x0000005f53a17221 */ /* 0x000fe20000010000 */
[----:B------:R-:W-:Y:S02]  /*7f40*/  FFMA.FTZ R95, R5, R95, R82 ;  /* 0x0000005f055f7223 */ /* 0x000fe40000010052 */
[----:B------:R-:W2:Y:S01]  /*7f50*/  SHFL.DOWN PT, R82, R163, 0x10, 0x1f ;  /* 0x0a001f00a3527f89 */ /* 0x000ea200000e0000 */
[----:B------:R-:W4:Y:S03]  /*7f60*/  S2UR UR7, SR_CgaCtaId ;  /* 0x00000000000779c3 */ /* 0x000f260000008800 */
[----:B------:R-:W1:Y:S01]  /*7f70*/  SHFL.DOWN PT, R83, R80, 0x10, 0x1f ;  /* 0x0a001f0050537f89 */ /* 0x000e6200000e0000 */
[----:B------:R-:W-:Y:S01]  /*7f80*/  UMOV UR6, 0x400 ;  /* 0x0000040000067882 */ /* 0x000fe20000000000 */
[----:B------:R-:W-:Y:S01]  /*7f90*/  FFMA.FTZ R95, R87, R81, R95 ;  /* 0x00000051575f7223 */ /* 0x000fe2000001005f */
[----:B------:R-:W-:Y:S01]  /*7fa0*/  UIADD3 UR5, UR6, 0x80, URZ ;  /* 0x0000008006057890 */ /* 0x000fe2000fffe03f */
[----:B------:R-:W-:Y:S01]  /*7fb0*/  FADD.FTZ R161, R161, R81 ;  /* 0x00000051a1a17221 */ /* 0x000fe20000010000 */
[----:B------:R-:W-:Y:S01]  /*7fc0*/  FFMA.FTZ R93, R88, R164, R93 ;  /* 0x000000a4585d7223 */ /* 0x000fe2000001005d */
[----:B------:R-:W-:Y:S01]  /*7fd0*/  FADD.FTZ R94, R94, R164 ;  /* 0x000000a45e5e7221 */ /* 0x000fe20000010000 */
[----:B------:R-:W-:Y:S01]  /*7fe0*/  FFMA.FTZ R95, R89, R78, R95 ;  /* 0x0000004e595f7223 */ /* 0x000fe2000001005f */
[----:B0-----:R-:W-:Y:S01]  /*7ff0*/  ISETP.GT.AND P0, PT, R162, 0xf, PT ;  /* 0x0000000fa200780c */ /* 0x001fe20003f04270 */
[----:B----4-:R-:W-:Y:S01]  /*8000*/  ULEA UR5, UR7, UR5, 0x18 ;  /* 0x0000000507057291 */ /* 0x010fe2000f8ec03f */
[----:B------:R-:W-:Y:S01]  /*8010*/  ISETP.NE.AND P2, PT, R2, RZ, PT ;  /* 0x000000ff0200720c */ /* 0x000fe20003f45270 */
[----:B------:R-:W-:Y:S01]  /*8020*/  FADD.FTZ R161, R161, R78 ;  /* 0x0000004ea1a17221 */ /* 0x000fe20000010000 */
[----:B------:R-:W-:Y:S01]  /*8030*/  FFMA.FTZ R76, R132, R77, R93 ;  /* 0x0000004d844c7223 */ /* 0x000fe2000001005d */
[----:B------:R-:W-:Y:S01]  /*8040*/  FADD.FTZ R78, R94, R77 ;  /* 0x0000004d5e4e7221 */ /* 0x000fe20000010000 */
[----:B------:R-:W-:-:S07]  /*8050*/  FFMA.FTZ R77, R131, R79, R95 ;  /* 0x0000004f834d7223 */ /* 0x000fce000001005f */
[----:B--2---:R-:W-:Y:S01]  /*8060*/  @!P0 FADD.FTZ R163, R163, R82 ;  /* 0x00000052a3a38221 */ /* 0x004fe20000010000 */
[----:B-1----:R-:W-:Y:S01]  /*8070*/  @!P0 FADD.FTZ R80, R80, R83 ;  /* 0x0000005350508221 */ /* 0x002fe20000010000 */
[----:B------:R-:W-:Y:S01]  /*8080*/  ISETP.NE.AND P0, PT, R162, RZ, PT ;  /* 0x000000ffa200720c */ /* 0x000fe20003f05270 */
[----:B------:R-:W-:Y:S01]  /*8090*/  FADD.FTZ R79, R161, R79 ;  /* 0x0000004fa14f7221 */ /* 0x000fe20000010000 */
[C---:B------:R-:W-:Y:S02]  /*80a0*/  LEA R93, R2.reuse, UR5, 0x4 ;  /* 0x00000005025d7c11 */ /* 0x040fe4000f8e20ff */
[----:B------:R-:W-:Y:S02]  /*80b0*/  MOV R94, R163 ;  /* 0x000000a3005e7202 */ /* 0x000fe40000000f00 */
[----:B------:R-:W-:Y:S01]  /*80c0*/  MOV R95, R80 ;  /* 0x00000050005f7202 */ /* 0x000fe20000000f00 */
[----:B------:R0:W-:Y:S01]  /*80d0*/  STS.128 [R93], R76 ;  /* 0x0000004c5d007388 */ /* 0x0001e20000000c00 */
[----:B------:R-:W-:Y:S01]  /*80e0*/  BSSY B0, `(.L_x_2290) ;  /* 0x0000022000007945 */ /* 0x000fe20003800000 */
[----:B------:R-:W-:-:S04]  /*80f0*/  ISETP.GT.U32.AND P3, PT, R2, 0x17, PT ;  /* 0x000000170200780c */ /* 0x000fc80003f64070 */
[----:B---3--:R0:W-:Y:S01]  /*8100*/  @!P0 STS.64 [R165+0x10], R94 ;  /* 0x0000105ea5008388 */ /* 0x0081e20000000a00 */
[----:B------:R-:W-:Y:S06]  /*8110*/  BAR.SYNC.DEFER_BLOCKING 0x0 ;  /* 0x0000000000007b1d */ /* 0x000fec0000010000 */
[----:B------:R-:W-:Y:S05]  /*8120*/  @P2 BRA `(.L_x_2291) ;  /* 0x0000000000742947 */ /* 0x000fea0003800000 */
        /* <DEDUP_REMOVED lines=29> */
.L_x_2291:
[----:B------:R-:W-:Y:S05]  /*8300*/  BSYNC B0 ;  /* 0x0000000000007941 */ /* 0x000fea0003800000 */
.L_x_2290:
[----:B------:R-:W-:Y:S06]  /*8310*/  BAR.SYNC.DEFER_BLOCKING 0x0 ;  /* 0x0000000000007b1d */ /* 0x000fec0000010000 */
[----:B------:R-:W-:Y:S04]  /*8320*/  BSSY B0, `(.L_x_2292) ;  /* 0x000004d000007945 */ /* 0x000fe80003800000 */
[----:B------:R-:W-:Y:S05]  /*8330*/  @P3 BRA `(.L_x_2293) ;  /* 0x00000004002c3947 */ /* 0x000fea0003800000 */
[----:B------:R-:W1:Y:S02]  /*8340*/  LDS.128 R80, [R93+0x180] ;  /* 0x000180005d507984 */ /* 0x000e640000000c00 */
[----:B-1----:R-:W-:Y:S01]  /*8350*/  FADD.FTZ R80, R76, R80 ;  /* 0x000000504c507221 */ /* 0x002fe20000010000 */
[----:B------:R-:W-:Y:S01]  /*8360*/  FADD.FTZ R81, R77, R81 ;  /* 0x000000514d517221 */ /* 0x000fe20000010000 */
[----:B------:R-:W-:Y:S01]  /*8370*/  FADD.FTZ R82, R78, R82 ;  /* 0x000000524e527221 */ /* 0x000fe20000010000 */
[----:B------:R-:W-:Y:S02]  /*8380*/  FADD.FTZ R83, R79, R83 ;  /* 0x000000534f537221 */ /* 0x000fe40000010000 */
[----:B0-----:R-:W0:Y:S02]  /*8390*/  LDS.128 R76, [R93+0x300] ;  /* 0x000300005d4c7984 */ /* 0x001e240000000c00 */
        /* <DEDUP_REMOVED lines=68> */
[----:B------:R-:W-:-:S07]  /*87e0*/  FADD.FTZ R79, R83, R79 ;  /* 0x0000004f534f7221 */ /* 0x000fce0000010000 */
.L_x_2293:
[----:B------:R-:W-:Y:S05]  /*87f0*/  BSYNC B0 ;  /* 0x0000000000007941 */ /* 0x000fea0003800000 */
.L_x_2292:
[----:B------:R-:W1:Y:S01]  /*8800*/  LDC.64 R82, c[0x0][0x268] ;  /* 0x00009a00ff527b82 */ /* 0x000e620000000a00 */
[----:B------:R-:W-:Y:S01]  /*8810*/  MOV R80, UR13 ;  /* 0x0000000d00507c02 */ /* 0x000fe20008000f00 */
[----:B------:R-:W-:Y:S04]  /*8820*/  BSSY B0, `(.L_x_2294) ;  /* 0x0000011000007945 */ /* 0x000fe80003800000 */
[----:B------:R-:W-:-:S04]  /*8830*/  IMAD R80, R80, 0x18, R2 ;  /* 0x0000001850507824 */ /* 0x000fc800078e0202 */
[----:B-1----:R-:W-:Y:S01]  /*8840*/  IMAD.WIDE R80, R80, 0x4, R82 ;  /* 0x0000000450507825 */ /* 0x002fe200078e0252 */
[----:B------:R-:W-:Y:S06]  /*8850*/  @P3 BRA `(.L_x_2295) ;  /* 0x0000000000343947 */ /* 0x000fec0003800000 */
[----:B------:R-:W-:Y:S01]  /*8860*/  MOV R82, UR9 ;  /* 0x0000000900527c02 */ /* 0x000fe20008000f00 */
[----:B------:R-:W-:Y:S03]  /*8870*/  REDG.E.ADD.F32.FTZ.RN.STRONG.GPU desc[UR22][R80.64], R76 ;  /* 0x0000004c500079a6 */ /* 0x000fe6000c10f396 */
[----:B------:R-:W-:-:S04]  /*8880*/  LEA R82, P0, R82, R80, 0x2 ;  /* 0x0000005052527211 */ /* 0x000fc800078010ff */
[----:B------:R-:W-:-:S05]  /*8890*/  IADD3.X R83, R81, UR11, RZ, P0, !PT ;  /* 0x0000000b51537c10 */ /* 0x000fca00087fe4ff */
[----:B------:R1:W-:Y:S02]  /*88a0*/  REDG.E.ADD.F32.FTZ.RN.STRONG.GPU desc[UR22][R82.64], R77 ;  /* 0x0000004d520079a6 */ /* 0x0003e4000c10f396 */
[----:B-1----:R-:W1:Y:S01]  /*88b0*/  LDC.64 R82, c[0x0][0x288] ;  /* 0x0000a200ff527b82 */ /* 0x002e620000000a00 */
[----:B0-----:R-:W-:Y:S02]  /*88c0*/  MOV R77, UR10 ;  /* 0x0000000a004d7c02 */ /* 0x001fe40008000f00 */
[CC--:B-1----:R-:W-:Y:S02]  /*88d0*/  LEA R76, P0, R82.reuse, R80.reuse, 0x2 ;  /* 0x00000050524c7211 */ /* 0x0c2fe400078010ff */
[----:B------:R-:W-:Y:S02]  /*88e0*/  LEA R80, P3, R77, R80, 0x2 ;  /* 0x000000504d507211 */ /* 0x000fe400078610ff */
[----:B------:R-:W-:Y:S02]  /*88f0*/  LEA.HI.X R77, R82, R81, R83, 0x2, P0 ;  /* 0x00000051524d7211 */ /* 0x000fe400000f1453 */
[----:B------:R-:W-:-:S03]  /*8900*/  IADD3.X R81, R81, UR12, RZ, P3, !PT ;  /* 0x0000000c51517c10 */ /* 0x000fc60009ffe4ff */
[----:B------:R1:W-:Y:S04]  /*8910*/  REDG.E.ADD.F32.FTZ.RN.STRONG.GPU desc[UR22][R76.64], R78 ;  /* 0x0000004e4c0079a6 */ /* 0x0003e8000c10f396 */
[----:B------:R1:W-:Y:S02]  /*8920*/  REDG.E.ADD.F32.FTZ.RN.STRONG.GPU desc[UR22][R80.64], R79 ;  /* 0x0000004f500079a6 */ /* 0x0003e4000c10f396 */
.L_x_2295:
[----:B------:R-:W-:Y:S05]  /*8930*/  BSYNC B0 ;  /* 0x0000000000007941 */ /* 0x000fea0003800000 */
.L_x_2294:
[----:B------:R-:W-:Y:S02]  /*8940*/  ULDC UR15, c[0x0][0xc] ;  /* 0x00000300000f7ab9 */ /* 0x000fe40000000800 */
[----:B------:R-:W-:-:S06]  /*8950*/  UISETP.GE.U32.AND UP0, UPT, UR15, 0x2, UPT ;  /* 0x000000020f00788c */ /* 0x000fcc000bf06070 */
[----:B------:R-:W-:-:S13]  /*8960*/  PLOP3.LUT P0, PT, PT, PT, UP0, 0x80, 0x0 ;  /* 0x000000000000781c */ /* 0x000fda0003f0f008 */
[----:B------:R-:W-:Y:S05]  /*8970*/  @!P0 BRA `(.L_x_2296) ;  /* 0x0000001800448947 */ /* 0x000fea0003800000 */
[----:B------:R-:W2:Y:S01]  /*8980*/  S2UR UR13, SR_CTAID.Y ;  /* 0x00000000000d79c3 */ /* 0x000ea20000002600 */
[----:B------:R-:W-:Y:S01]  /*8990*/  ULOP3.LUT UR5, UR4, 0x1, URZ, 0xc0, !UPT ;  /* 0x0000000104057892 */ /* 0x000fe2000f8ec03f */
[----:B------:R-:W-:Y:S01]  /*89a0*/  ULDC UR14, c[0x0][0x10] ;  /* 0x00000400000e7ab9 */ /* 0x000fe20000000800 */
[----:B------:R-:W-:Y:S02]  /*89b0*/  ULDC.64 UR16, c[0x0][0x260] ;  /* 0x0000980000107ab9 */ /* 0x000fe40000000a00 */
[----:B------:R-:W-:-:S04]  /*89c0*/  UIMAD UR5, UR5, UR14, URZ ;  /* 0x0000000e050572a4 */ /* 0x000fc8000f8e023f */
[----:B------:R-:W-:Y:S02]  /*89d0*/  UIMAD UR6, UR5, UR15, URZ ;  /* 0x0000000f050672a4 */ /* 0x000fe4000f8e023f */
[----:B--2---:R-:W-:Y:S02]  /*89e0*/  UIADD3 UR18, UR5, UR13, URZ ;  /* 0x0000000d05127290 */ /* 0x004fe4000fffe03f */
[----:B------:R-:W-:-:S03]  /*89f0*/  USHF.L.U32 UR5, UR6, 0x1, URZ ;  /* 0x0000000106057899 */ /* 0x000fc6000800063f */
[----:B------:R-:W-:Y:S02]  /*8a00*/  ULDC.64 UR6, c[0x0][0x258] ;  /* 0x0000960000067ab9 */ /* 0x000fe40000000a00 */
[----:B------:R-:W-:Y:S02]  /*8a10*/  UIMAD.WIDE.U32 UR18, UR18, 0x4, UR6 ;  /* 0x00000004121278a5 */ /* 0x000fe4000f8e0006 */
[----:B------:R-:W-:Y:S01]  /*8a20*/  UIMAD.WIDE UR6, UR5, 0x4, UR16 ;  /* 0x00000004050678a5 */ /* 0x000fe2000f8e0210 */
[----:B------:R-:W-:Y:S11]  /*8a30*/  @P2 BRA `(.L_x_2297) ;  /* 0x0000000000802947 */ /* 0x000ff60003800000 */
[----:B01----:R-:W0:Y:S01]  /*8a40*/  S2R R78, SR_LANEID ;  /* 0x00000000004e7919 */ /* 0x003e220000000000 */
        /* <DEDUP_REMOVED lines=8> */
[----:B------:R-:W-:Y:S02]  /*8ad0*/  UFLO.U32 UR17, UR16 ;  /* 0x00000010001172bd */ /* 0x000fe400080e0000 */
[----:B------:R-:W-:Y:S02]  /*8ae0*/  UPOPC UR16, UR16 ;  /* 0x00000010001072bf */ /* 0x000fe40008000000 */
[----:B------:R1:W-:Y:S02]  /*8af0*/  STG.E.64 desc[UR22][R76.64], R94 ;  /* 0x0000005e4c007986 */ /* 0x0003e4000c101b16 */
[----:B------:R-:W-:Y:S01]  /*8b00*/  UIMAD UR5, UR5, UR16, URZ ;  /* 0x00000010050572a4 */ /* 0x000fe2000f8e023f */
[----:B0-----:R-:W-:-:S05]  /*8b10*/  ISETP.EQ.U32.AND P0, PT, R78, UR17, PT ;  /* 0x000000114e007c0c */ /* 0x001fca000bf02070 */
[----:B------:R-:W-:Y:S02]  /*8b20*/  MOV R78, UR5 ;  /* 0x00000005004e7c02 */ /* 0x000fe40008000f00 */
[----:B-1----:R-:W-:Y:S02]  /*8b30*/  MOV R76, UR18 ;  /* 0x00000012004c7c02 */ /* 0x002fe40008000f00 */
[----:B------:R-:W-:-:S04]  /*8b40*/  MOV R77, UR19 ;  /* 0x00000013004d7c02 */ /* 0x000fc80008000f00 */
[----:B------:R-:W-:Y:S06]  /*8b50*/  @P0 MEMBAR.ALL.GPU ;  /* 0x0000000000000992 */ /* 0x000fec000000a000 */
[----:B------:R-:W-:-:S00]  /*8b60*/  @P0 ERRBAR ;  /* 0x00000000000009ab */ /* 0x000fc00000000000 */
[----:B------:R-:W-:Y:S06]  /*8b70*/  @P0 CGAERRBAR ;  /* 0x00000000000005ab */ /* 0x000fec0000000000 */
[----:B------:R0:W-:Y:S01]  /*8b80*/  @P0 REDG.E.ADD.S32.STRONG.GPU desc[UR22][R76.64], R78 ;  /* 0x0000004e4c00098e */ /* 0x0001e2000c10e396 */
[----:B------:R-:W-:-:S04]  /*8b90*/  PLOP3.LUT P0, PT, PT, PT, UP0, 0x80, 0x0 ;  /* 0x000000000000781c */ /* 0x000fc80003f0f008 */
[----:B0-----:R-:W-:-:S04]  /*8ba0*/  SEL R78, RZ, UR15, P0 ;  /* 0x0000000fff4e7c07 */ /* 0x001fc80008000000 */
[----:B------:R-:W-:-:S13]  /*8bb0*/  ISETP.NE.AND P0, PT, R78, -0x1, PT ;  /* 0xffffffff4e00780c */ /* 0x000fda0003f05270 */
[----:B------:R-:W-:Y:S05]  /*8bc0*/  @!P0 BRA `(.L_x_2297) ;  /* 0x00000000001c8947 */ /* 0x000fea0003800000 */
.L_x_2298:
[----:B------:R-:W-:Y:S02]  /*8bd0*/  MOV R76, UR18 ;  /* 0x00000012004c7c02 */ /* 0x000fe40008000f00 */
[----:B------:R-:W-:-:S05]  /*8be0*/  MOV R77, UR19 ;  /* 0x00000013004d7c02 */ /* 0x000fca0008000f00 */
[----:B------:R-:W2:Y:S04]  /*8bf0*/  LDG.E.STRONG.GPU R76, desc[UR22][R76.64] ;  /* 0x000000164c4c7981 */ /* 0x000ea8000c1ef900 */
[----:B--2---:R-:W-:Y:S01]  /*8c00*/  CCTL.IVALL ;  /* 0x00000000ff00798f */ /* 0x004fe20002000000 */
[----:B------:R-:W-:Y:S05]  /*8c10*/  YIELD ;  /* 0x0000000000007946 */ /* 0x000fea0003800000 */
[----:B------:R-:W-:-:S13]  /*8c20*/  ISETP.NE.AND P0, PT, R76, R78, PT ;  /* 0x0000004e4c00720c */ /* 0x000fda0003f05270 */
[----:B------:R-:W-:Y:S05]  /*8c30*/  @P0 BRA `(.L_x_2298) ;  /* 0xfffffffc00e40947 */ /* 0x000fea000383ffff */
.L_x_2297:
        /* <DEDUP_REMOVED lines=8> */
[----:B------:R-:W-:Y:S05]  /*8cc0*/  @!P0 BRA `(.L_x_2299) ;  /* 0x0000001000d08947 */ /* 0x000fea0003800000 */
[----:B------:R-:W-:Y:S01]  /*8cd0*/  ULOP3.LUT UR16, UR15, 0x3, URZ, 0xc0, !UPT ;  /* 0x000000030f107892 */ /* 0x000fe2000f8ec03f */
[----:B------:R-:W-:-:S03]  /*8ce0*/  UMOV UR5, URZ ;  /* 0x0000003f00057c82 */ /* 0x000fc60008000000 */
[----:B------:R-:W-:-:S06]  /*8cf0*/  UIADD3 UR16, -UR16, UR15, URZ ;  /* 0x0000000f10107290 */ /* 0x000fcc000fffe13f */
[----:B------:R-:W-:-:S13]  /*8d00*/  ISETP.LT.AND P0, PT, RZ, UR16, PT ;  /* 0x00000010ff007c0c */ /* 0x000fda000bf01270 */
[----:B------:R-:W-:Y:S05]  /*8d10*/  @!P0 BRA `(.L_x_2300) ;  /* 0x00000010000c8947 */ /* 0x000fea0003800000 */
[----:B------:R-:W-:Y:S01]  /*8d20*/  UISETP.GT.AND UP0, UPT, UR16, 0xc, UPT ;  /* 0x0000000c1000788c */ /* 0x000fe2000bf04270 */
[----:B------:R-:W-:-:S05]  /*8d30*/  PLOP3.LUT P0, PT, PT, PT, PT, 0x80, 0x0 ;  /* 0x000000000000781c */ /* 0x000fca0003f0f070 */
[----:B------:R-:W-:-:S13]  /*8d40*/  PLOP3.LUT P3, PT, PT, PT, UP0, 0x80, 0x0 ;  /* 0x000000000000781c */ /* 0x000fda0003f6f008 */
[----:B------:R-:W-:Y:S05]  /*8d50*/  @!P3 BRA `(.L_x_2301) ;  /* 0x000000080098b947 */ /* 0x000fea0003800000 */
[----:B------:R-:W-:-:S13]  /*8d60*/  PLOP3.LUT P0, PT, PT, PT, PT, 0x8, 0x0 ;  /* 0x000000000000781c */ /* 0x000fda0003f0e170 */
.L_x_2302:
[----:B------:R-:W2:Y:S02]  /*8d70*/  S2R R82, SR_CTAID.X ;  /* 0x0000000000527919 */ /* 0x000ea40000002500 */
[----:B--2---:R-:W-:-:S13]  /*8d80*/  ISETP.EQ.OR P6, PT, R82, UR5, P2 ;  /* 0x0000000552007c0c */ /* 0x004fda00097c2670 */
[----:B------:R-:W-:-:S05]  /*8d90*/  VOTEU.ALL UP0, P6 ;  /* 0x00000000003f7886 */ /* 0x000fca0003000000 */
[----:B------:R-:W-:-:S04]  /*8da0*/  @!UP0 UIMAD UR18, UR14, UR5, UR13 ;  /* 0x000000050e1282a4 */ /* 0x000fc8000f8e020d */
[----:B------:R-:W-:-:S06]  /*8db0*/  @!UP0 UIMAD.WIDE.U32 UR18, UR18, 0x8, UR6 ;  /* 0x00000008121288a5 */ /* 0x000fcc000f8e0006 */
[----:B01----:R-:W-:Y:S02]  /*8dc0*/  MOV R76, UR18 ;  /* 0x00000012004c7c02 */ /* 0x003fe40008000f00 */
[----:B------:R-:W-:-:S06]  /*8dd0*/  MOV R77, UR19 ;  /* 0x00000013004d7c02 */ /* 0x000fcc0008000f00 */
[----:B------:R-:W2:Y:S01]  /*8de0*/  @!P6 LDG.E.64 R76, desc[UR22][R76.64] ;  /* 0x000000164c4ce981 */ /* 0x000ea2000c1e1b00 */
[----:B------:R-:W-:Y:S02]  /*8df0*/  UIADD3 UR18, UR5, 0x1, URZ ;  /* 0x0000000105127890 */ /* 0x000fe4000fffe03f */
[----:B------:R-:W-:Y:S02]  /*8e00*/  UIADD3 UR20, UR5, 0x2, URZ ;  /* 0x0000000205147890 */ /* 0x000fe4000fffe03f */
[----:B------:R-:W-:Y:S02]  /*8e10*/  UIADD3 UR17, UR5, 0x3, URZ ;  /* 0x0000000305117890 */ /* 0x000fe4000fffe03f */
[C---:B------:R-:W-:Y:S02]  /*8e20*/  ISETP.EQ.OR P3, PT, R82.reuse, UR18, P2 ;  /* 0x0000001252007c0c */ /* 0x040fe40009762670 */
[----:B------:R-:W-:-:S11]  /*8e30*/  ISETP.EQ.OR P4, PT, R82, UR20, P2 ;  /* 0x0000001452007c0c */ /* 0x000fd60009782670 */
[----:B------:R-:W-:Y:S02]  /*8e40*/  VOTEU.ALL UP0, P3 ;  /* 0x00000000003f7886 */ /* 0x000fe40001800000 */
[----:B------:R-:W-:-:S03]  /*8e50*/  VOTEU.ALL UP1, P4 ;  /* 0x00000000003f7886 */ /* 0x000fc60002020000 */
[----:B------:R-:W-:Y:S02]  /*8e60*/  @!UP0 UIMAD UR18, UR14, UR18, UR13 ;  /* 0x000000120e1282a4 */ /* 0x000fe4000f8e020d */
[----:B------:R-:W-:Y:S02]  /*8e70*/  @!UP1 UIMAD UR20, UR14, UR20, UR13 ;  /* 0x000000140e1492a4 */ /* 0x000fe4000f8e020d */
[----:B------:R-:W-:Y:S02]  /*8e80*/  @!UP0 UIMAD.WIDE.U32 UR18, UR18, 0x8, UR6 ;  /* 0x00000008121288a5 */ /* 0x000fe4000f8e0006 */
[----:B------:R-:W-:-:S04]  /*8e90*/  @!UP1 UIMAD.WIDE.U32 UR20, UR20, 0x8, UR6 ;  /* 0x00000008141498a5 */ /* 0x000fc8000f8e0006 */
[----:B------:R-:W-:Y:S02]  /*8ea0*/  MOV R78, UR18 ;  /* 0x00000012004e7c02 */ /* 0x000fe40008000f00 */
[----:B------:R-:W-:-:S06]  /*8eb0*/  MOV R79, UR19 ;  /* 0x00000013004f7c02 */ /* 0x000fcc0008000f00 */
[----:B------:R-:W3:Y:S01]  /*8ec0*/  @!P3 LDG.E.64 R78, desc[UR22][R78.64] ;  /* 0x000000164e4eb981 */ /* 0x000ee2000c1e1b00 */
[----:B--2---:R-:W-:Y:S01]  /*8ed0*/  @!P6 FADD.FTZ R94, R94, R76 ;  /* 0x0000004c5e5ee221 */ /* 0x004fe20000010000 */
[----:B------:R-:W-:Y:S01]  /*8ee0*/  @!P6 FADD.FTZ R95, R95, R77 ;  /* 0x0000004d5f5fe221 */ /* 0x000fe20000010000 */
[----:B------:R-:W-:Y:S02]  /*8ef0*/  ISETP.EQ.OR P6, PT, R82, UR17, P2 ;  /* 0x0000001152007c0c */ /* 0x000fe400097c2670 */
[----:B------:R-:W-:-:S11]  /*8f00*/  MOV R76, UR20 ;  /* 0x00000014004c7c02 */ /* 0x000fd60008000f00 */
[----:B------:R-:W-:-:S05]  /*8f10*/  VOTEU.ALL UP0, P6 ;  /* 0x00000000003f7886 */ /* 0x000fca0003000000 */
[----:B------:R-:W-:Y:S01]  /*8f20*/  @!UP0 UIMAD UR18, UR14, UR17, UR13 ;  /* 0x000000110e1282a4 */ /* 0x000fe2000f8e020d */
[----:B------:R-:W-:-:S03]  /*8f30*/  MOV R77, UR21 ;  /* 0x00000015004d7c02 */ /* 0x000fc60008000f00 */
[----:B------:R-:W-:-:S03]  /*8f40*/  @!UP0 UIMAD.WIDE.U32 UR18, UR18, 0x8, UR6 ;  /* 0x00000008121288a5 */ /* 0x000fc6000f8e0006 */
[----:B------:R-:W2:Y:S03]  /*8f50*/  @!P4 LDG.E.64 R76, desc[UR22][R76.64] ;  /* 0x000000164c4cc981 */ /* 0x000ea6000c1e1b00 */
[----:B------:R-:W-:Y:S02]  /*8f60*/  MOV R80, UR18 ;  /* 0x0000001200507c02 */ /* 0x000fe40008000f00 */
[----:B------:R-:W-:-:S06]  /*8f70*/  MOV R81, UR19 ;  /* 0x0000001300517c02 */ /* 0x000fcc0008000f00 */
[----:B------:R-:W4:Y:S01]  /*8f80*/  @!P6 LDG.E.64 R80, desc[UR22][R80.64] ;  /* 0x000000165050e981 */ /* 0x000f22000c1e1b00 */
[----:B------:R-:W-:Y:S01]  /*8f90*/  UIADD3 UR18, UR5, 0x4, URZ ;  /* 0x0000000405127890 */ /* 0x000fe2000fffe03f */
[----:B---3--:R-:W-:Y:S01]  /*8fa0*/  @!P3 FADD.FTZ R94, R94, R78 ;  /* 0x0000004e5e5eb221 */ /* 0x008fe20000010000 */
[----:B------:R-:W-:-:S04]  /*8fb0*/  @!P3 FADD.FTZ R95, R95, R79 ;  /* 0x0000004f5f5fb221 */ /* 0x000fc80000010000 */
[----:B------:R-:W-:Y:S01]  /*8fc0*/  ISETP.EQ.OR P3, PT, R82, UR18, P2 ;  /* 0x0000001252007c0c */ /* 0x000fe20009762670 */
[----:B------:R-:W-:Y:S02]  /*8fd0*/  UIADD3 UR20, UR5, 0x5, URZ ;  /* 0x0000000505147890 */ /* 0x000fe4000fffe03f */
[----:B------:R-:W-:-:S10]  /*8fe0*/  UIADD3 UR17, UR5, 0x6, URZ ;  /* 0x0000000605117890 */ /* 0x000fd4000fffe03f */
[----:B------:R-:W-:-:S05]  /*8ff0*/  VOTEU.ALL UP0, P3 ;  /* 0x00000000003f7886 */ /* 0x000fca0001800000 */
[----:B------:R-:W-:-:S04]  /*9000*/  @!UP0 UIMAD UR18, UR14, UR18, UR13 ;  /* 0x000000120e1282a4 */ /* 0x000fc8000f8e020d */
[----:B------:R-:W-:-:S06]  /*9010*/  @!UP0 UIMAD.WIDE.U32 UR18, UR18, 0x8, UR6 ;  /* 0x00000008121288a5 */ /* 0x000fcc000f8e0006 */
[----:B------:R-:W-:Y:S02]  /*9020*/  MOV R78, UR18 ;  /* 0x00000012004e7c02 */ /* 0x000fe40008000f00 */
[----:B------:R-:W-:-:S06]  /*9030*/  MOV R79, UR19 ;  /* 0x00000013004f7c02 */ /* 0x000fcc0008000f00 */
[----:B------:R-:W3:Y:S01]  /*9040*/  @!P3 LDG.E.64 R78, desc[UR22][R78.64] ;  /* 0x000000164e4eb981 */ /* 0x000ee2000c1e1b00 */
[----:B--2---:R-:W-:Y:S01]  /*9050*/  @!P4 FADD.FTZ R94, R94, R76 ;  /* 0x0000004c5e5ec221 */ /* 0x004fe20000010000 */
[----:B------:R-:W-:Y:S01]  /*9060*/  @!P4 FADD.FTZ R95, R95, R77 ;  /* 0x0000004d5f5fc221 */ /* 0x000fe20000010000 */
[----:B------:R-:W-:Y:S02]  /*9070*/  ISETP.EQ.OR P4, PT, R82, UR20, P2 ;  /* 0x0000001452007c0c */ /* 0x000fe40009782670 */
[----:B----4-:R-:W-:Y:S01]  /*9080*/  @!P6 FADD.FTZ R94, R94, R80 ;  /* 0x000000505e5ee221 */ /* 0x010fe20000010000 */
[----:B------:R-:W-:Y:S01]  /*9090*/  @!P6 FADD.FTZ R95, R95, R81 ;  /* 0x000000515f5fe221 */ /* 0x000fe20000010000 */
[----:B------:R-:W-:-:S09]  /*90a0*/  ISETP.EQ.OR P6, PT, R82, UR17, P2 ;  /* 0x0000001152007c0c */ /* 0x000fd200097c2670 */
[----:B------:R-:W-:-:S05]  /*90b0*/  VOTEU.ALL UP1, P4 ;  /* 0x00000000003f7886 */ /* 0x000fca0002020000 */
[----:B------:R-:W-:Y:S01]  /*90c0*/  @!UP1 UIMAD UR20, UR14, UR20, UR13 ;  /* 0x000000140e1492a4 */ /* 0x000fe2000f8e020d */
[----:B------:R-:W-:-:S03]  /*90d0*/  VOTEU.ALL UP0, P6 ;  /* 0x00000000003f7886 */ /* 0x000fc60003000000 */
[----:B------:R-:W-:Y:S02]  /*90e0*/  @!UP1 UIMAD.WIDE.U32 UR20, UR20, 0x8, UR6 ;  /* 0x00000008141498a5 */ /* 0x000fe4000f8e0006 */
[----:B------:R-:W-:-:S04]  /*90f0*/  @!UP0 UIMAD UR18, UR14, UR17, UR13 ;  /* 0x000000110e1282a4 */ /* 0x000fc8000f8e020d */
[----:B------:R-:W-:Y:S01]  /*9100*/  MOV R76, UR20 ;  /* 0x00000014004c7c02 */ /* 0x000fe20008000f00 */
[----:B------:R-:W-:Y:S01]  /*9110*/  @!UP0 UIMAD.WIDE.U32 UR18, UR18, 0x8, UR6 ;  /* 0x00000008121288a5 */ /* 0x000fe2000f8e0006 */
[----:B------:R-:W-:-:S05]  /*9120*/  MOV R77, UR21 ;  /* 0x00000015004d7c02 */ /* 0x000fca0008000f00 */
[----:B------:R-:W-:Y:S01]  /*9130*/  MOV R80, UR18 ;  /* 0x0000001200507c02 */ /* 0x000fe20008000f00 */
[----:B------:R-:W2:Y:S01]  /*9140*/  @!P4 LDG.E.64 R76, desc[UR22][R76.64] ;  /* 0x000000164c4cc981 */ /* 0x000ea2000c1e1b00 */
        /* <DEDUP_REMOVED lines=25> */
[----:B------:R-:W-:Y:S01]  /*92e0*/  @!UP0 UIMAD.WIDE.U32 UR18, UR18, 0x8, UR6 ;  /* 0x00000008121288a5 */ /* 0x000fe2000f8e0006 */
[----:B------:R-:W-:Y:S02]  /*92f0*/  MOV R76, UR20 ;  /* 0x00000014004c7c02 */ /* 0x000fe40008000f00 */
[----:B------:R-:W-:-:S03]  /*9300*/  MOV R77, UR21 ;  /* 0x00000015004d7c02 */ /* 0x000fc60008000f00 */
[----:B------:R-:W-:Y:S02]  /*9310*/  MOV R80, UR18 ;  /* 0x0000001200507c02 */ /* 0x000fe40008000f00 */
[----:B------:R-:W-:Y:S01]  /*9320*/  MOV R81, UR19 ;  /* 0x0000001300517c02 */ /* 0x000fe20008000f00 */
[----:B------:R-:W2:Y:S05]  /*9330*/  @!P4 LDG.E.64 R76, desc[UR22][R76.64] ;  /* 0x000000164c4cc981 */ /* 0x000eaa000c1e1b00 */
        /* <DEDUP_REMOVED lines=19> */
[----:B------:R-:W-:-:S04]  /*9470*/  VOTEU.ALL UP1, P4 ;  /* 0x00000000003f7886 */ /* 0x000fc80002020000 */
[----:B------:R-:W-:Y:S01]  /*9480*/  VOTEU.ALL UP0, P6 ;  /* 0x00000000003f7886 */ /* 0x000fe20003000000 */
[----:B------:R-:W-:-:S04]  /*9490*/  @!UP1 UIMAD UR20, UR14, UR20, UR13 ;  /* 0x000000140e1492a4 */ /* 0x000fc8000f8e020d */
        /* <DEDUP_REMOVED lines=39> */
[----:B------:R-:W-:-:S04]  /*9710*/  UIADD3 UR16, UR16, -0x10, URZ ;  /* 0xfffffff010107890 */ /* 0x000fc8000fffe03f */
[----:B------:R-:W-:Y:S01]  /*9720*/  UISETP.GT.AND UP0, UPT, UR16, 0xc, UPT ;  /* 0x0000000c1000788c */ /* 0x000fe2000bf04270 */
[----:B---3--:R-:W-:Y:S01]  /*9730*/  @!P3 FADD.FTZ R94, R94, R78 ;  /* 0x0000004e5e5eb221 */ /* 0x008fe20000010000 */
[----:B------:R-:W-:-:S04]  /*9740*/  @!P3 FADD.FTZ R95, R95, R79 ;  /* 0x0000004f5f5fb221 */ /* 0x000fc80000010000 */
[----:B------:R-:W-:Y:S01]  /*9750*/  PLOP3.LUT P3, PT, PT, PT, UP0, 0x80, 0x0 ;  /* 0x000000000000781c */ /* 0x000fe20003f6f008 */
[----:B------:R-:W-:Y:S01]  /*9760*/  UIADD3 UR5, UR5, 0x10, URZ ;  /* 0x0000001005057890 */ /* 0x000fe2000fffe03f */
[----:B--2---:R-:W-:Y:S01]  /*9770*/  @!P4 FADD.FTZ R94, R94, R76 ;  /* 0x0000004c5e5ec221 */ /* 0x004fe20000010000 */
[----:B------:R-:W-:-:S03]  /*9780*/  @!P4 FADD.FTZ R95, R95, R77 ;  /* 0x0000004d5f5fc221 */ /* 0x000fc60000010000 */
[----:B----4-:R-:W-:Y:S01]  /*9790*/  @!P6 FADD.FTZ R94, R94, R80 ;  /* 0x000000505e5ee221 */ /* 0x010fe20000010000 */
[----:B------:R-:W-:-:S06]  /*97a0*/  @!P6 FADD.FTZ R95, R95, R81 ;  /* 0x000000515f5fe221 */ /* 0x000fcc0000010000 */
[----:B------:R-:W-:Y:S05]  /*97b0*/  @P3 BRA `(.L_x_2302) ;  /* 0xfffffff4006c3947 */ /* 0x000fea000383ffff */
.L_x_2301:
[----:B------:R-:W-:-:S06]  /*97c0*/  UISETP.GT.AND UP0, UPT, UR16, 0x4, UPT ;  /* 0x000000041000788c */ /* 0x000fcc000bf04270 */
[----:B------:R-:W-:-:S13]  /*97d0*/  PLOP3.LUT P3, PT, PT, PT, UP0, 0x80, 0x0 ;  /* 0x000000000000781c */ /* 0x000fda0003f6f008 */
[----:B------:R-:W-:Y:S05]  /*97e0*/  @!P3 BRA `(.L_x_2303) ;  /* 0x000000040050b947 */ /* 0x000fea0003800000 */
[----:B0-----:R-:W0:Y:S02]  /*97f0*/  S2R R93, SR_CTAID.X ;  /* 0x00000000005d7919 */ /* 0x001e240000002500 */
[----:B0-----:R-:W-:-:S13]  /*9800*/  ISETP.EQ.OR P0, PT, R93, UR5, P2 ;  /* 0x000000055d007c0c */ /* 0x001fda0009702670 */
[----:B------:R-:W-:-:S05]  /*9810*/  VOTEU.ALL UP0, P0 ;  /* 0x00000000003f7886 */ /* 0x000fca0000000000 */
[----:B------:R-:W-:-:S04]  /*9820*/  @!UP0 UIMAD UR18, UR5, UR14, UR13 ;  /* 0x0000000e051282a4 */ /* 0x000fc8000f8e020d */
[----:B------:R-:W-:-:S06]  /*9830*/  @!UP0 UIMAD.WIDE.U32 UR18, UR18, 0x8, UR6 ;  /* 0x00000008121288a5 */ /* 0x000fcc000f8e0006 */
[----:B-1----:R-:W-:Y:S01]  /*9840*/  MOV R76, UR18 ;  /* 0x00000012004c7c02 */ /* 0x002fe20008000f00 */
[----:B------:R-:W-:Y:S01]  /*9850*/  UIADD3 UR18, UR5, 0x1, URZ ;  /* 0x0000000105127890 */ /* 0x000fe2000fffe03f */
[----:B------:R-:W-:Y:S01]  /*9860*/  MOV R77, UR19 ;  /* 0x00000013004d7c02 */ /* 0x000fe20008000f00 */
[----:B------:R-:W-:Y:S02]  /*9870*/  UIADD3 UR20, UR5, 0x2, URZ ;  /* 0x0000000205147890 */ /* 0x000fe4000fffe03f */
[----:B------:R-:W-:Y:S02]  /*9880*/  UIADD3 UR17, UR5, 0x3, URZ ;  /* 0x0000000305117890 */ /* 0x000fe4000fffe03f */
[C---:B------:R-:W-:Y:S01]  /*9890*/  ISETP.EQ.OR P3, PT, R93.reuse, UR18, P2 ;  /* 0x000000125d007c0c */ /* 0x040fe20009762670 */
[----:B------:R-:W2:Y:S01]  /*98a0*/  @!P0 LDG.E.64 R76, desc[UR22][R76.64] ;  /* 0x000000164c4c8981 */ /* 0x000ea2000c1e1b00 */
[C---:B------:R-:W-:Y:S02]  /*98b0*/  ISETP.EQ.OR P4, PT, R93.reuse, UR20, P2 ;  /* 0x000000145d007c0c */ /* 0x040fe40009782670 */
[----:B------:R-:W-:-:S09]  /*98c0*/  ISETP.EQ.OR P6, PT, R93, UR17, P2 ;  /* 0x000000115d007c0c */ /* 0x000fd200097c2670 */
[----:B------:R-:W-:Y:S02]  /*98d0*/  VOTEU.ALL UP0, P3 ;  /* 0x00000000003f7886 */ /* 0x000fe40001800000 */
[----:B------:R-:W-:Y:S02]  /*98e0*/  VOTEU.ALL UP1, P4 ;  /* 0x00000000003f7886 */ /* 0x000fe40002020000 */
[----:B------:R-:W-:Y:S01]  /*98f0*/  VOTEU.ALL UP2, P6 ;  /* 0x00000000003f7886 */ /* 0x000fe20003040000 */
[----:B------:R-:W-:Y:S02]  /*9900*/  @!UP0 UIMAD UR18, UR14, UR18, UR13 ;  /* 0x000000120e1282a4 */ /* 0x000fe4000f8e020d */
[----:B------:R-:W-:Y:S02]  /*9910*/  @!UP1 UIMAD UR20, UR14, UR20, UR13 ;  /* 0x000000140e1492a4 */ /* 0x000fe4000f8e020d */
[----:B------:R-:W-:Y:S02]  /*9920*/  @!UP0 UIMAD.WIDE.U32 UR18, UR18, 0x8, UR6 ;  /* 0x00000008121288a5 */ /* 0x000fe4000f8e0006 */
[----:B------:R-:W-:-:S02]  /*9930*/  @!UP2 UIMAD UR17, UR14, UR17, UR13 ;  /* 0x000000110e11a2a4 */ /* 0x000fc4000f8e020d */
[----:B------:R-:W-:Y:S02]  /*9940*/  @!UP1 UIMAD.WIDE.U32 UR20, UR20, 0x8, UR6 ;  /* 0x00000008141498a5 */ /* 0x000fe4000f8e0006 */
[----:B------:R-:W-:Y:S02]  /*9950*/  MOV R78, UR18 ;  /* 0x00000012004e7c02 */ /* 0x000fe40008000f00 */
[----:B------:R-:W-:Y:S01]  /*9960*/  MOV R79, UR19 ;  /* 0x00000013004f7c02 */ /* 0x000fe20008000f00 */
[----:B------:R-:W-:Y:S01]  /*9970*/  @!UP2 UIMAD.WIDE.U32 UR18, UR17, 0x8, UR6 ;  /* 0x000000081112a8a5 */ /* 0x000fe2000f8e0006 */
[----:B------:R-:W-:Y:S02]  /*9980*/  MOV R80, UR20 ;  /* 0x0000001400507c02 */ /* 0x000fe40008000f00 */
[----:B------:R-:W-:Y:S02]  /*9990*/  MOV R81, UR21 ;  /* 0x0000001500517c02 */ /* 0x000fe40008000f00 */
[----:B------:R-:W3:Y:S01]  /*99a0*/  @!P3 LDG.E.64 R78, desc[UR22][R78.64] ;  /* 0x000000164e4eb981 */ /* 0x000ee2000c1e1b00 */
[----:B------:R-:W-:-:S02]  /*99b0*/  MOV R82, UR18 ;  /* 0x0000001200527c02 */ /* 0x000fc40008000f00 */
[----:B------:R-:W-:Y:S01]  /*99c0*/  MOV R83, UR19 ;  /* 0x0000001300537c02 */ /* 0x000fe20008000f00 */
[----:B------:R-:W4:Y:S05]  /*99d0*/  @!P4 LDG.E.64 R80, desc[UR22][R80.64] ;  /* 0x000000165050c981 */ /* 0x000f2a000c1e1b00 */
[----:B------:R-:W4:Y:S01]  /*99e0*/  @!P6 LDG.E.64 R82, desc[UR22][R82.64] ;  /* 0x000000165252e981 */ /* 0x000f22000c1e1b00 */
[----:B------:R-:W-:-:S04]  /*99f0*/  UIADD3 UR17, UR5, 0x4, URZ ;  /* 0x0000000405117890 */ /* 0x000fc8000fffe03f */
[----:B------:R-:W-:Y:S02]  /*9a00*/  UIADD3 UR20, UR17, 0x1, URZ ;  /* 0x0000000111147890 */ /* 0x000fe4000fffe03f */
[----:B------:R-:W-:Y:S02]  /*9a10*/  UIADD3 UR5, UR17, 0x2, URZ ;  /* 0x0000000211057890 */ /* 0x000fe4000fffe03f */
[----:B------:R-:W-:Y:S01]  /*9a20*/  UIADD3 UR27, UR17, 0x3, URZ ;  /* 0x00000003111b7890 */ /* 0x000fe2000fffe03f */
[----:B--2---:R-:W-:Y:S01]  /*9a30*/  @!P0 FADD.FTZ R94, R94, R76 ;  /* 0x0000004c5e5e8221 */ /* 0x004fe20000010000 */
[----:B------:R-:W-:Y:S01]  /*9a40*/  @!P0 FADD.FTZ R95, R95, R77 ;  /* 0x0000004d5f5f8221 */ /* 0x000fe20000010000 */
[----:B------:R-:W-:-:S13]  /*9a50*/  ISETP.EQ.OR P0, PT, R93, UR17, P2 ;  /* 0x000000115d007c0c */ /* 0x000fda0009702670 */
[----:B------:R-:W-:Y:S01]  /*9a60*/  VOTEU.ALL UP0, P0 ;  /* 0x00000000003f7886 */ /* 0x000fe20000000000 */
[----:B---3--:R-:W-:Y:S01]  /*9a70*/  @!P3 FADD.FTZ R94, R94, R78 ;  /* 0x0000004e5e5eb221 */ /* 0x008fe20000010000 */
[----:B------:R-:W-:-:S03]  /*9a80*/  @!P3 FADD.FTZ R95, R95, R79 ;  /* 0x0000004f5f5fb221 */ /* 0x000fc60000010000 */
[----:B----4-:R-:W-:Y:S01]  /*9a90*/  @!P4 FADD.FTZ R94, R94, R80 ;  /* 0x000000505e5ec221 */ /* 0x010fe20000010000 */
[----:B------:R-:W-:Y:S01]  /*9aa0*/  @!P4 FADD.FTZ R95, R95, R81 ;  /* 0x000000515f5fc221 */ /* 0x000fe20000010000 */
[----:B------:R-:W-:Y:S02]  /*9ab0*/  ISETP.EQ.OR P4, PT, R93, UR20, P2 ;  /* 0x000000145d007c0c */ /* 0x000fe40009782670 */
[----:B------:R-:W-:Y:S01]  /*9ac0*/  @!P6 FADD.FTZ R94, R94, R82 ;  /* 0x000000525e5ee221 */ /* 0x000fe20000010000 */
[----:B------:R-:W-:Y:S01]  /*9ad0*/  @!P6 FADD.FTZ R95, R95, R83 ;  /* 0x000000535f5fe221 */ /* 0x000fe20000010000 */
[C---:B------:R-:W-:Y:S02]  /*9ae0*/  ISETP.EQ.OR P6, PT, R93.reuse, UR5, P2 ;  /* 0x000000055d007c0c */ /* 0x040fe400097c2670 */
[----:B------:R-:W-:Y:S01]  /*9af0*/  ISETP.EQ.OR P3, PT, R93, UR27, P2 ;  /* 0x0000001b5d007c0c */ /* 0x000fe20009762670 */
[----:B------:R-:W-:-:S06]  /*9b00*/  @!UP0 UIMAD UR18, UR14, UR17, UR13 ;  /* 0x000000110e1282a4 */ /* 0x000fcc000f8e020d */
[----:B------:R-:W-:Y:S01]  /*9b10*/  VOTEU.ALL UP1, P4 ;  /* 0x00000000003f7886 */ /* 0x000fe20002020000 */
[----:B------:R-:W-:-:S03]  /*9b20*/  @!UP0 UIMAD.WIDE.U32 UR18, UR18, 0x8, UR6 ;  /* 0x00000008121288a5 */ /* 0x000fc6000f8e0006 */
[----:B------:R-:W-:Y:S01]  /*9b30*/  VOTEU.ALL UP2, P6 ;  /* 0x00000000003f7886 */ /* 0x000fe20003040000 */
[----:B------:R-:W-:Y:S02]  /*9b40*/  @!UP1 UIMAD UR20, UR14, UR20, UR13 ;  /* 0x000000140e1492a4 */ /* 0x000fe4000f8e020d */
[----:B------:R-:W-:Y:S01]  /*9b50*/  MOV R76, UR18 ;  /* 0x00000012004c7c02 */ /* 0x000fe20008000f00 */
[----:B------:R-:W-:Y:S01]  /*9b60*/  VOTEU.ALL UP0, P3 ;  /* 0x00000000003f7886 */ /* 0x000fe20001800000 */
[----:B------:R-:W-:Y:S01]  /*9b70*/  @!UP2 UIMAD UR5, UR14, UR5, UR13 ;  /* 0x000000050e05a2a4 */ /* 0x000fe2000f8e020d */
[----:B------:R-:W-:Y:S01]  /*9b80*/  MOV R77, UR19 ;  /* 0x00000013004d7c02 */ /* 0x000fe20008000f00 */
[----:B------:R-:W-:Y:S02]  /*9b90*/  @!UP1 UIMAD.WIDE.U32 UR20, UR20, 0x8, UR6 ;  /* 0x00000008141498a5 */ /* 0x000fe4000f8e0006 */
[----:B------:R-:W-:Y:S02]  /*9ba0*/  @!UP2 UIMAD.WIDE.U32 UR18, UR5, 0x8, UR6 ;  /* 0x000000080512a8a5 */ /* 0x000fe4000f8e0006 */
[----:B------:R-:W-:Y:S01]  /*9bb0*/  @!UP0 UIMAD UR5, UR14, UR27, UR13 ;  /* 0x0000001b0e0582a4 */ /* 0x000fe2000f8e020d */
[----:B------:R-:W2:Y:S01]  /*9bc0*/  @!P0 LDG.E.64 R76, desc[UR22][R76.64] ;  /* 0x000000164c4c8981 */ /* 0x000ea2000c1e1b00 */
[----:B------:R-:W-:-:S02]  /*9bd0*/  MOV R78, UR20 ;  /* 0x00000014004e7c02 */ /* 0x000fc40008000f00 */
[----:B------:R-:W-:Y:S02]  /*9be0*/  MOV R79, UR21 ;  /* 0x00000015004f7c02 */ /* 0x000fe40008000f00 */
[----:B------:R-:W-:Y:S02]  /*9bf0*/  MOV R80, UR18 ;  /* 0x0000001200507c02 */ /* 0x000fe40008000f00 */
[----:B------:R-:W-:Y:S01]  /*9c00*/  MOV R81, UR19 ;  /* 0x0000001300517c02 */ /* 0x000fe20008000f00 */
[----:B------:R-:W-:Y:S01]  /*9c10*/  @!UP0 UIMAD.WIDE.U32 UR18, UR5, 0x8, UR6 ;  /* 0x00000008051288a5 */ /* 0x000fe2000f8e0006 */
[----:B------:R-:W3:Y:S04]  /*9c20*/  @!P4 LDG.E.64 R78, desc[UR22][R78.64] ;  /* 0x000000164e4ec981 */ /* 0x000ee8000c1e1b00 */
[----:B------:R-:W4:Y:S01]  /*9c30*/  @!P6 LDG.E.64 R80, desc[UR22][R80.64] ;  /* 0x000000165050e981 */ /* 0x000f22000c1e1b00 */
[----:B------:R-:W-:-:S02]  /*9c40*/  MOV R82, UR18 ;  /* 0x0000001200527c02 */ /* 0x000fc40008000f00 */
[----:B------:R-:W-:-:S06]  /*9c50*/  MOV R83, UR19 ;  /* 0x0000001300537c02 */ /* 0x000fcc0008000f00 */
[----:B------:R-:W4:Y:S01]  /*9c60*/  @!P3 LDG.E.64 R82, desc[UR22][R82.64] ;  /* 0x000000165252b981 */ /* 0x000f22000c1e1b00 */
[----:B------:R-:W-:Y:S02]  /*9c70*/  UIADD3 UR16, UR16, -0x4, URZ ;  /* 0xfffffffc10107890 */ /* 0x000fe4000fffe03f */
[----:B------:R-:W-:Y:S02]  /*9c80*/  UIADD3 UR5, UR17, 0x4, URZ ;  /* 0x0000000411057890 */ /* 0x000fe4000fffe03f */
[----:B------:R-:W-:Y:S01]  /*9c90*/  UIADD3 UR16, UR16, -0x4, URZ ;  /* 0xfffffffc10107890 */ /* 0x000fe2000fffe03f */
[----:B--2---:R-:W-:Y:S01]  /*9ca0*/  @!P0 FADD.FTZ R94, R94, R76 ;  /* 0x0000004c5e5e8221 */ /* 0x004fe20000010000 */
[----:B------:R-:W-:-:S03]  /*9cb0*/  @!P0 FADD.FTZ R95, R95, R77 ;  /* 0x0000004d5f5f8221 */ /* 0x000fc60000010000 */
[----:B---3--:R-:W-:Y:S01]  /*9cc0*/  @!P4 FADD.FTZ R94, R94, R78 ;  /* 0x0000004e5e5ec221 */ /* 0x008fe20000010000 */
[----:B------:R-:W-:-:S03]  /*9cd0*/  @!P4 FADD.FTZ R95, R95, R79 ;  /* 0x0000004f5f5fc221 */ /* 0x000fc60000010000 */
[----:B----4-:R-:W-:Y:S01]  /*9ce0*/  @!P6 FADD.FTZ R94, R94, R80 ;  /* 0x000000505e5ee221 */ /* 0x010fe20000010000 */
[----:B------:R-:W-:Y:S01]  /*9cf0*/  @!P6 FADD.FTZ R95, R95, R81 ;  /* 0x000000515f5fe221 */ /* 0x000fe20000010000 */
[----:B------:R-:W-:Y:S02]  /*9d00*/  PLOP3.LUT P0, PT, PT, PT, PT, 0x8, 0x0 ;  /* 0x000000000000781c */ /* 0x000fe40003f0e170 */
[----:B------:R-:W-:Y:S01]  /*9d10*/  @!P3 FADD.FTZ R94, R94, R82 ;  /* 0x000000525e5eb221 */ /* 0x000fe20000010000 */
[----:B------:R-:W-:-:S10]  /*9d20*/  @!P3 FADD.FTZ R95, R95, R83 ;  /* 0x000000535f5fb221 */ /* 0x000fd40000010000 */
.L_x_2303:
[----:B------:R-:W-:-:S13]  /*9d30*/  ISETP.NE.OR P0, PT, RZ, UR16, P0 ;  /* 0x00000010ff007c0c */ /* 0x000fda0008705670 */
[----:B------:R-:W-:Y:S05]  /*9d40*/  @!P0 BRA `(.L_x_2299) ;  /* 0x0000000000b08947 */ /* 0x000fea0003800000 */
.L_x_2300:
[----:B01----:R-:W0:Y:S02]  /*9d50*/  S2R R76, SR_CTAID.X ;  /* 0x00000000004c7919 */ /* 0x003e240000002500 */
[----:B0-----:R-:W-:-:S13]  /*9d60*/  ISETP.EQ.OR P3, PT, R76, UR5, P2 ;  /* 0x000000054c007c0c */ /* 0x001fda0009762670 */
[----:B------:R-:W-:-:S05]  /*9d70*/  VOTEU.ALL UP0, P3 ;  /* 0x00000000003f7886 */ /* 0x000fca0001800000 */
[----:B------:R-:W-:-:S04]  /*9d80*/  @!UP0 UIMAD UR18, UR14, UR5, UR13 ;  /* 0x000000050e1282a4 */ /* 0x000fc8000f8e020d */
[----:B------:R-:W-:-:S06]  /*9d90*/  @!UP0 UIMAD.WIDE.U32 UR18, UR18, 0x8, UR6 ;  /* 0x00000008121288a5 */ /* 0x000fcc000f8e0006 */
[----:B------:R-:W-:Y:S01]  /*9da0*/  MOV R78, UR18 ;  /* 0x00000012004e7c02 */ /* 0x000fe20008000f00 */
[----:B------:R-:W-:Y:S01]  /*9db0*/  UIADD3 UR18, UR5, 0x1, URZ ;  /* 0x0000000105127890 */ /* 0x000fe2000fffe03f */
[----:B------:R-:W-:-:S05]  /*9dc0*/  MOV R79, UR19 ;  /* 0x00000013004f7c02 */ /* 0x000fca0008000f00 */
[----:B------:R-:W-:Y:S01]  /*9dd0*/  ISETP.EQ.OR P4, PT, R76, UR18, P2 ;  /* 0x000000124c007c0c */ /* 0x000fe20009782670 */
[----:B------:R-:W-:Y:S01]  /*9de0*/  UIADD3 UR17, UR5, 0x2, URZ ;  /* 0x0000000205117890 */ /* 0x000fe2000fffe03f */
[----:B------:R-:W2:Y:S01]  /*9df0*/  @!P3 LDG.E.64 R78, desc[UR22][R78.64] ;  /* 0x000000164e4eb981 */ /* 0x000ea2000c1e1b00 */
[----:B------:R-:W-:-:S04]  /*9e00*/  UIADD3 UR20, UR5, 0x3, URZ ;  /* 0x0000000305147890 */ /* 0x000fc8000fffe03f */
[C---:B------:R-:W-:Y:S02]  /*9e10*/  ISETP.EQ.OR P6, PT, R76.reuse, UR17, P2 ;  /* 0x000000114c007c0c */ /* 0x040fe400097c2670 */
[----:B------:R-:W-:-:S04]  /*9e20*/  ISETP.EQ.OR P0, PT, R76, UR20, P2 ;  /* 0x000000144c007c0c */ /* 0x000fc80009702670 */
[----:B------:R-:W-:-:S05]  /*9e30*/  VOTEU.ALL UP0, P4 ;  /* 0x00000000003f7886 */ /* 0x000fca0002000000 */
[----:B------:R-:W-:-:S04]  /*9e40*/  @!UP0 UIMAD UR18, UR14, UR18, UR13 ;  /* 0x000000120e1282a4 */ /* 0x000fc8000f8e020d */
[----:B------:R-:W-:-:S06]  /*9e50*/  @!UP0 UIMAD.WIDE.U32 UR18, UR18, 0x8, UR6 ;  /* 0x00000008121288a5 */ /* 0x000fcc000f8e0006 */
[----:B------:R-:W-:Y:S02]  /*9e60*/  MOV R76, UR18 ;  /* 0x00000012004c7c02 */ /* 0x000fe40008000f00 */
[----:B------:R-:W-:-:S06]  /*9e70*/  MOV R77, UR19 ;  /* 0x00000013004d7c02 */ /* 0x000fcc0008000f00 */
[----:B------:R-:W3:Y:S01]  /*9e80*/  @!P4 LDG.E.64 R76, desc[UR22][R76.64] ;  /* 0x000000164c4cc981 */ /* 0x000ee2000c1e1b00 */
[----:B------:R-:W-:-:S05]  /*9e90*/  VOTEU.ALL UP0, P6 ;  /* 0x00000000003f7886 */ /* 0x000fca0003000000 */
[----:B------:R-:W-:-:S04]  /*9ea0*/  @!UP0 UIMAD UR18, UR14, UR17, UR13 ;  /* 0x000000110e1282a4 */ /* 0x000fc8000f8e020d */
[----:B------:R-:W-:Y:S01]  /*9eb0*/  @!UP0 UIMAD.WIDE.U32 UR18, UR18, 0x8, UR6 ;  /* 0x00000008121288a5 */ /* 0x000fe2000f8e0006 */
[----:B------:R-:W-:Y:S01]  /*9ec0*/  VOTEU.ALL UP0, P0 ;  /* 0x00000000003f7886 */ /* 0x000fe20000000000 */
[----:B--2---:R-:W-:-:S04]  /*9ed0*/  @!P3 FADD.FTZ R94, R94, R78 ;  /* 0x0000004e5e5eb221 */ /* 0x004fc80000010000 */
[----:B------:R-:W-:Y:S01]  /*9ee0*/  MOV R78, UR18 ;  /* 0x00000012004e7c02 */ /* 0x000fe20008000f00 */
[----:B------:R-:W-:Y:S01]  /*9ef0*/  @!UP0 UIMAD UR18, UR14, UR20, UR13 ;  /* 0x000000140e1282a4 */ /* 0x000fe2000f8e020d */
[----:B------:R-:W-:Y:S01]  /*9f00*/  @!P3 FADD.FTZ R95, R95, R79 ;  /* 0x0000004f5f5fb221 */ /* 0x000fe20000010000 */
[----:B------:R-:W-:Y:S02]  /*9f10*/  MOV R79, UR19 ;  /* 0x00000013004f7c02 */ /* 0x000fe40008000f00 */
[----:B------:R-:W-:-:S04]  /*9f20*/  @!UP0 UIMAD.WIDE.U32 UR18, UR18, 0x8, UR6 ;  /* 0x00000008121288a5 */ /* 0x000fc8000f8e0006 */
[----:B------:R-:W2:Y:S01]  /*9f30*/  @!P6 LDG.E.64 R78, desc[UR22][R78.64] ;  /* 0x000000164e4ee981 */ /* 0x000ea2000c1e1b00 */
[----:B---3--:R-:W-:Y:S01]  /*9f40*/  @!P4 FADD.FTZ R94, R94, R76 ;  /* 0x0000004c5e5ec221 */ /* 0x008fe20000010000 */
[----:B------:R-:W-:Y:S01]  /*9f50*/  @!P4 FADD.FTZ R95, R95, R77 ;  /* 0x0000004d5f5fc221 */ /* 0x000fe20000010000 */
[----:B------:R-:W-:Y:S02]  /*9f60*/  MOV R76, UR18 ;  /* 0x00000012004c7c02 */ /* 0x000fe40008000f00 */
[----:B------:R-:W-:-:S06]  /*9f70*/  MOV R77, UR19 ;  /* 0x00000013004d7c02 */ /* 0x000fcc0008000f00 */
[----:B------:R-:W3:Y:S01]  /*9f80*/  @!P0 LDG.E.64 R76, desc[UR22][R76.64] ;  /* 0x000000164c4c8981 */ /* 0x000ee2000c1e1b00 */
[----:B------:R-:W-:-:S06]  /*9f90*/  UIADD3 UR16, UR16, -0x4, URZ ;  /* 0xfffffffc10107890 */ /* 0x000fcc000fffe03f */
[----:B------:R-:W-:Y:S01]  /*9fa0*/  ISETP.NE.AND P3, PT, RZ, UR16, PT ;  /* 0x00000010ff007c0c */ /* 0x000fe2000bf65270 */
[----:B------:R-:W-:Y:S01]  /*9fb0*/  UIADD3 UR5, UR5, 0x4, URZ ;  /* 0x0000000405057890 */ /* 0x000fe2000fffe03f */
[----:B--2---:R-:W-:Y:S01]  /*9fc0*/  @!P6 FADD.FTZ R94, R94, R78 ;  /* 0x0000004e5e5ee221 */ /* 0x004fe20000010000 */
[----:B------:R-:W-:-:S03]  /*9fd0*/  @!P6 FADD.FTZ R95, R95, R79 ;  /* 0x0000004f5f5fe221 */ /* 0x000fc60000010000 */
[----:B---3--:R-:W-:Y:S01]  /*9fe0*/  @!P0 FADD.FTZ R94, R94, R76 ;  /* 0x0000004c5e5e8221 */ /* 0x008fe20000010000 */
[----:B------:R-:W-:-:S06]  /*9ff0*/  @!P0 FADD.FTZ R95, R95, R77 ;  /* 0x0000004d5f5f8221 */ /* 0x000fcc0000010000 */
[----:B------:R-:W-:Y:S05]  /*a000*/  @P3 BRA `(.L_x_2300) ;  /* 0xfffffffc00503947 */ /* 0x000fea000383ffff */
.L_x_2299:
[----:B------:R-:W-:-:S06]  /*a010*/  ULOP3.LUT UP0, UR15, UR15, 0x3, URZ, 0xc0, !UPT ;  /* 0x000000030f0f7892 */ /* 0x000fcc000f80c03f */
[----:B------:R-:W-:-:S13]  /*a020*/  PLOP3.LUT P0, PT, PT, PT, UP0, 0x80, 0x0 ;  /* 0x000000000000781c */ /* 0x000fda0003f0f008 */
[----:B------:R-:W-:Y:S05]  /*a030*/  @!P0 BRA `(.L_x_2296) ;  /* 0x0000000000948947 */ /* 0x000fea0003800000 */
[----:B01----:R-:W0:Y:S01]  /*a040*/  S2R R78, SR_CTAID.X ;  /* 0x00000000004e7919 */ /* 0x003e220000002500 */
        /* <DEDUP_REMOVED lines=10> */
.L_x_2305:
[----:B------:R-:W-:Y:S05]  /*a0f0*/  BSYNC B0 ;  /* 0x0000000000007941 */ /* 0x000fea0003800000 */
.L_x_2304:
[----:B------:R-:W-:-:S06]  /*a100*/  UISETP.NE.AND UP0, UPT, UR15, 0x1, UPT ;  /* 0x000000010f00788c */ /* 0x000fcc000bf05270 */
[----:B------:R-:W-:-:S13]  /*a110*/  PLOP3.LUT P0, PT, PT, PT, UP0, 0x80, 0x0 ;  /* 0x000000000000781c */ /* 0x000fda0003f0f008 */
[----:B------:R-:W-:Y:S05]  /*a120*/  @!P0 BRA `(.L_x_2296) ;  /* 0x0000000000588947 */ /* 0x000fea0003800000 */
[----:B------:R-:W-:Y:S02]  /*a130*/  UIADD3 UR16, UR5, 0x1, URZ ;  /* 0x0000000105107890 */ /* 0x000fe4000fffe03f */
[----:B------:R-:W-:-:S04]  /*a140*/  UIADD3 UR5, UR5, 0x2, URZ ;  /* 0x0000000205057890 */ /* 0x000fc8000fffe03f */
[C---:B------:R-:W-:Y:S02]  /*a150*/  ISETP.EQ.OR P3, PT, R78.reuse, UR16, P2 ;  /* 0x000000104e007c0c */ /* 0x040fe40009762670 */
[----:B------:R-:W-:-:S11]  /*a160*/  ISETP.EQ.OR P0, PT, R78, UR5, P2 ;  /* 0x000000054e007c0c */ /* 0x000fd60009702670 */
[----:B------:R-:W-:-:S05]  /*a170*/  VOTEU.ALL UP0, P3 ;  /* 0x00000000003f7886 */ /* 0x000fca0001800000 */
[----:B------:R-:W-:-:S04]  /*a180*/  @!UP0 UIMAD UR16, UR16, UR14, UR13 ;  /* 0x0000000e101082a4 */ /* 0x000fc8000f8e020d */
[----:B------:R-:W-:-:S06]  /*a190*/  @!UP0 UIMAD.WIDE.U32 UR16, UR16, 0x8, UR6 ;  /* 0x00000008101088a5 */ /* 0x000fcc000f8e0006 */
[----:B------:R-:W-:Y:S02]  /*a1a0*/  MOV R76, UR16 ;  /* 0x00000010004c7c02 */ /* 0x000fe40008000f00 */
[----:B------:R-:W-:-:S06]  /*a1b0*/  MOV R77, UR17 ;  /* 0x00000011004d7c02 */ /* 0x000fcc0008000f00 */
[----:B------:R-:W2:Y:S02]  /*a1c0*/  @!P3 LDG.E.64 R76, desc[UR22][R76.64] ;  /* 0x000000164c4cb981 */ /* 0x000ea4000c1e1b00 */
[----:B--2---:R-:W-:Y:S01]  /*a1d0*/  @!P3 FADD.FTZ R94, R94, R76 ;  /* 0x0000004c5e5eb221 */ /* 0x004fe20000010000 */
[----:B------:R-:W-:Y:S01]  /*a1e0*/  MOV R76, UR15 ;  /* 0x0000000f004c7c02 */ /* 0x000fe20008000f00 */
[----:B------:R-:W-:-:S03]  /*a1f0*/  @!P3 FADD.FTZ R95, R95, R77 ;  /* 0x0000004d5f5fb221 */ /* 0x000fc60000010000 */
        /* <DEDUP_REMOVED lines=9> */
.L_x_2296:
[----:B------:R-:W2:Y:S01]  /*a290*/  S2UR UR6, SR_CgaCtaId ;  /* 0x00000000000679c3 */ /* 0x000ea20000008800 */
[----:B------:R-:W-:Y:S02]  /*a2a0*/  UMOV UR5, 0x400 ;  /* 0x0000040000057882 */ /* 0x000fe40000000000 */
[----:B--2---:R-:W-:-:S03]  /*a2b0*/  ULEA UR5, UR6, UR5, 0x18 ;  /* 0x0000000506057291 */ /* 0x004fc6000f8ec03f */
[----:B------:R-:W-:-:S06]  /*a2c0*/  ULDC UR6, c[0x0][0x2bc] ;  /* 0x0000af0000067ab9 */ /* 0x000fcc0000000800 */
[----:B------:R-:W-:Y:S01]  /*a2d0*/  @!P2 STS.64 [UR5+0x78], R94 ;  /* 0x0000785eff00a988 */ /* 0x000fe20008000a05 */
[----:B------:R-:W-:Y:S06]  /*a2e0*/  BAR.SYNC.DEFER_BLOCKING 0x0 ;  /* 0x0000000000007b1d */ /* 0x000fec0000010000 */
[----:B01----:R-:W0:Y:S02]  /*a2f0*/  LDS.64 R76, [UR5+0x78] ;  /* 0x00007805ff4c7984 */ /* 0x003e240008000a00 */
[----:B0-----:R-:W-:Y:S01]  /*a300*/  FMUL.FTZ R76, R76, UR6 ;  /* 0x000000064c4c7c20 */ /* 0x001fe20008410000 */
[----:B------:R-:W-:-:S04]  /*a310*/  FMUL.FTZ R77, R77, UR6 ;  /* 0x000000064d4d7c20 */ /* 0x000fc80008410000 */
[----:B------:R-:W-:Y:S02]  /*a320*/  R2UR UR5, R76 ;  /* 0x000000004c0572ca */ /* 0x000fe400000e0000 */
[----:B------:R-:W-:Y:S01]  /*a330*/  R2UR UR13, R77 ;  /* 0x000000004d0d72ca */ /* 0x000fe200000e0000 */
[----:B------:R-:W-:-:S14]  /*a340*/  @!P5 BRA `(.L_x_2306) ;  /* 0x000000000048d947 */ /* 0x000fdc0003800000 */
        /* <DEDUP_REMOVED lines=18> */
.L_x_2306:
[----:B------:R-:W-:Y:S04]  /*a470*/  BSSY B0, `(.L_x_2307) ;  /* 0x0000016000007945 */ /* 0x000fe80003800000 */
[----:B------:R-:W-:Y:S05]  /*a480*/  @!P1 BRA `(.L_x_2308) ;  /* 0x0000000000509947 */ /* 0x000fea0003800000 */
[----:B------:R-:W-:Y:S01]  /*a490*/  MOV R76, UR5 ;  /* 0x00000005004c7c02 */ /* 0x000fe20008000f00 */
[----:B------:R-:W-:Y:S01]  /*a4a0*/  ULDC.64 UR6, c[0x0][0x288] ;  /* 0x0000a20000067ab9 */ /* 0x000fe20000000a00 */
[----:B-----5:R-:W-:-:S03]  /*a4b0*/  SHF.R.S32.HI R77, RZ, 0x1f, R0 ;  /* 0x0000001fff4d7819 */ /* 0x020fc60000011400 */
[----:B------:R-:W-:-:S04]  /*a4c0*/  FFMA.FTZ R76, R130, R76, UR13 ;  /* 0x0000000d824c7e23 */ /* 0x000fc8000801004c */
[----:B------:R-:W-:Y:S01]  /*a4d0*/  FFMA.FTZ R78, R8, R20, -R76 ;  /* 0x00000014084e7223 */ /* 0x000fe2000001084c */
[----:B------:R-:W-:Y:S02]  /*a4e0*/  MOV R20, UR5 ;  /* 0x0000000500147c02 */ /* 0x000fe40008000f00 */
[----:B------:R-:W-:-:S03]  /*a4f0*/  MOV R76, R84 ;  /* 0x00000054004c7202 */ /* 0x000fc60000000f00 */
[----:B------:R-:W-:-:S04]  /*a500*/  FFMA.FTZ R20, R129, R20, UR13 ;  /* 0x0000000d81147e23 */ /* 0x000fc80008010014 */
[----:B------:R-:W-:Y:S01]  /*a510*/  FFMA.FTZ R79, R9, R21, -R20 ;  /* 0x00000015094f7223 */ /* 0x000fe20000010814 */
[----:B------:R-:W-:Y:S01]  /*a520*/  IMAD R20, R77, UR6, RZ ;  /* 0x000000064d147c24 */ /* 0x000fe2000f8e02ff */
[----:B------:R-:W-:-:S03]  /*a530*/  MOV R77, R75 ;  /* 0x0000004b004d7202 */ /* 0x000fc60000000f00 */
[C---:B------:R-:W-:Y:S02]  /*a540*/  IMAD R20, R0.reuse, UR7, R20 ;  /* 0x0000000700147c24 */ /* 0x040fe4000f8e0214 */
[----:B------:R-:W-:Y:S01]  /*a550*/  IMAD.WIDE.U32 R76, R0, UR6, R76 ;  /* 0x00000006004c7c25 */ /* 0x000fe2000f8e004c */
[----:B------:R-:W-:-:S04]  /*a560*/  ULDC.64 UR6, c[0x0][0x210] ;  /* 0x0000840000067ab9 */ /* 0x000fc80000000a00 */
[----:B------:R-:W-:Y:S01]  /*a570*/  IADD3 R21, R77, R20, RZ ;  /* 0x000000144d157210 */ /* 0x000fe20007ffe0ff */
[----:B------:R-:W-:Y:S01]  /*a580*/  FMUL.FTZ R77, R79, UR26 ;  /* 0x0000001a4f4d7c20 */ /* 0x000fe20008410000 */
[----:B------:R-:W-:-:S04]  /*a590*/  LEA R20, P0, R76, UR6, 0x2 ;  /* 0x000000064c147c11 */ /* 0x000fc8000f8010ff */
[----:B------:R-:W-:Y:S01]  /*a5a0*/  LEA.HI.X R21, R76, UR7, R21, 0x2, P0 ;  /* 0x000000074c157c11 */ /* 0x000fe200080f1415 */
[----:B------:R-:W-:-:S05]  /*a5b0*/  FMUL.FTZ R76, R78, UR26 ;  /* 0x0000001a4e4c7c20 */ /* 0x000fca0008410000 */
[----:B------:R0:W-:Y:S03]  /*a5c0*/  STG.E.64 desc[UR22][R20.64], R76 ;  /* 0x0000004c14007986 */ /* 0x0001e6000c101b16 */
.L_x_2308:
[----:B------:R-:W-:Y:S05]  /*a5d0*/  BSYNC B0 ;  /* 0x0000000000007941 */ /* 0x000fea0003800000 */
.L_x_2307:
[C---:B-----5:R-:W-:Y:S01]  /*a5e0*/  IADD3 R79, R0.reuse, 0x10, RZ ;  /* 0x00000010004f7810 */ /* 0x060fe20007ffe0ff */
[----:B------:R-:W-:Y:S01]  /*a5f0*/  ULDC.64 UR6, c[0x0][0x290] ;  /* 0x0000a40000067ab9 */ /* 0x000fe20000000a00 */
[----:B------:R-:W-:Y:S02]  /*a600*/  IADD3 R78, R0, 0x10, RZ ;  /* 0x00000010004e7810 */ /* 0x000fe40007ffe0ff */
[----:B------:R-:W-:Y:S02]  /*a610*/  SHF.R.S32.HI R79, RZ, 0x1f, R79 ;  /* 0x0000001fff4f7819 */ /* 0x000fe4000001144f */
[----:B------:R-:W-:-:S04]  /*a620*/  ISETP.GE.U32.AND P0, PT, R78, UR6, PT ;  /* 0x000000064e007c0c */ /* 0x000fc8000bf06070 */
[----:B------:R-:W-:-:S04]  /*a630*/  ISETP.GE.AND.EX P0, PT, R79, UR7, PT, P0 ;  /* 0x000000074f007c0c */ /* 0x000fc8000bf06300 */
[----:B------:R-:W-:Y:S01]  /*a640*/  ISETP.GT.U32.OR P0, PT, R2, 0x17f, P0 ;  /* 0x0000017f0200780c */ /* 0x000fe20000704470 */
[----:B------:R-:W-:-:S12]  /*a650*/  @!P5 BRA `(.L_x_2309) ;  /* 0x000000000048d947 */ /* 0x000fd80003800000 */
[----:B0-----:R-:W-:-:S04]  /*a660*/  FFMA.FTZ R20, R133, R8, R6 ;  /* 0x0000000885147223 */ /* 0x001fc80000010006 */
        /* <DEDUP_REMOVED lines=17> */
.L_x_2309:
[----:B------:R-:W-:Y:S04]  /*a780*/  BSSY B0, `(.L_x_2310) ;  /* 0x0000015000007945 */ /* 0x000fe80003800000 */
[----:B------:R-:W-:Y:S05]  /*a790*/  @P0 BRA `(.L_x_2311) ;  /* 0x00000000004c0947 */ /* 0x000fea0003800000 */
[----:B0-----:R-:W-:Y:S01]  /*a7a0*/  MOV R20, UR5 ;  /* 0x0000000500147c02 */ /* 0x001fe20008000f00 */
[----:B------:R-:W-:-:S04]  /*a7b0*/  ULDC.64 UR14, c[0x0][0x288] ;  /* 0x0000a200000e7ab9 */ /* 0x000fc80000000a00 */
[----:B------:R-:W-:-:S04]  /*a7c0*/  FFMA.FTZ R20, R133, R20, UR13 ;  /* 0x0000000d85147e23 */ /* 0x000fc80008010014 */
[----:B------:R-:W-:Y:S01]  /*a7d0*/  FFMA.FTZ R76, R8, R32, -R20 ;  /* 0x00000020084c7223 */ /* 0x000fe20000010814 */
[----:B------:R-:W-:Y:S02]  /*a7e0*/  MOV R20, UR5 ;  /* 0x0000000500147c02 */ /* 0x000fe40008000f00 */
[----:B------:R-:W-:-:S03]  /*a7f0*/  MOV R32, R84 ;  /* 0x0000005400207202 */ /* 0x000fc60000000f00 */
[----:B------:R-:W-:-:S04]  /*a800*/  FFMA.FTZ R20, R128, R20, UR13 ;  /* 0x0000000d80147e23 */ /* 0x000fc80008010014 */
[----:B------:R-:W-:Y:S01]  /*a810*/  FFMA.FTZ R77, R9, R33, -R20 ;  /* 0x00000021094d7223 */ /* 0x000fe20000010814 */
[----:B------:R-:W-:Y:S01]  /*a820*/  MOV R33, R75 ;  /* 0x0000004b00217202 */ /* 0x000fe20000000f00 */
[----:B------:R-:W-:Y:S02]  /*a830*/  IMAD R20, R79, UR14, RZ ;  /* 0x0000000e4f147c24 */ /* 0x000fe4000f8e02ff */
[----:B------:R-:W-:-:S04]  /*a840*/  IMAD.WIDE.U32 R32, R78, UR14, R32 ;  /* 0x0000000e4e207c25 */ /* 0x000fc8000f8e0020 */
[----:B------:R-:W-:Y:S01]  /*a850*/  IMAD R20, R78, UR15, R20 ;  /* 0x0000000f4e147c24 */ /* 0x000fe2000f8e0214 */
[----:B------:R-:W-:-:S04]  /*a860*/  ULDC.64 UR14, c[0x0][0x210] ;  /* 0x00008400000e7ab9 */ /* 0x000fc80000000a00 */
[----:B------:R-:W-:Y:S01]  /*a870*/  IADD3 R21, R33, R20, RZ ;  /* 0x0000001421157210 */ /* 0x000fe20007ffe0ff */
[----:B------:R-:W-:Y:S01]  /*a880*/  FMUL.FTZ R33, R77, UR26 ;  /* 0x0000001a4d217c20 */ /* 0x000fe20008410000 */
[----:B------:R-:W-:-:S04]  /*a890*/  LEA R20, P0, R32, UR14, 0x2 ;  /* 0x0000000e20147c11 */ /* 0x000fc8000f8010ff */
[----:B------:R-:W-:Y:S01]  /*a8a0*/  LEA.HI.X R21, R32, UR15, R21, 0x2, P0 ;  /* 0x0000000f20157c11 */ /* 0x000fe200080f1415 */
[----:B------:R-:W-:-:S05]  /*a8b0*/  FMUL.FTZ R32, R76, UR26 ;  /* 0x0000001a4c207c20 */ /* 0x000fca0008410000 */
[----:B------:R1:W-:Y:S03]  /*a8c0*/  STG.E.64 desc[UR22][R20.64], R32 ;  /* 0x0000002014007986 */ /* 0x0003e6000c101b16 */
.L_x_2311:
[----:B------:R-:W-:Y:S05]  /*a8d0*/  BSYNC B0 ;  /* 0x0000000000007941 */ /* 0x000fea0003800000 */
.L_x_2310:
[C---:B------:R-:W-:Y:S02]  /*a8e0*/  IADD3 R78, R0.reuse, 0x20, RZ ;  /* 0x00000020004e7810 */ /* 0x040fe40007ffe0ff */
[----:B0-----:R-:W-:Y:S02]  /*a8f0*/  IADD3 R77, R0, 0x20, RZ ;  /* 0x00000020004d7810 */ /* 0x001fe40007ffe0ff */
[----:B------:R-:W-:Y:S02]  /*a900*/  SHF.R.S32.HI R78, RZ, 0x1f, R78 ;  /* 0x0000001fff4e7819 */ /* 0x000fe4000001144e */
[----:B------:R-:W-:-:S04]  /*a910*/  ISETP.GE.U32.AND P0, PT, R77, UR6, PT ;  /* 0x000000064d007c0c */ /* 0x000fc8000bf06070 */
[----:B------:R-:W-:-:S04]  /*a920*/  ISETP.GE.AND.EX P0, PT, R78, UR7, PT, P0 ;  /* 0x000000074e007c0c */ /* 0x000fc8000bf06300 */
[----:B------:R-:W-:Y:S01]  /*a930*/  ISETP.GT.U32.OR P0, PT, R2, 0x17f, P0 ;  /* 0x0000017f0200780c */ /* 0x000fe20000704470 */
[----:B------:R-:W-:-:S12]  /*a940*/  @!P5 BRA `(.L_x_2312) ;  /* 0x000000000048d947 */ /* 0x000fd80003800000 */
[----:B-1----:R-:W-:-:S04]  /*a950*/  FFMA.FTZ R20, R136, R8, R6 ;  /* 0x0000000888147223 */ /* 0x002fc80000010006 */
        /* <DEDUP_REMOVED lines=17> */
.L_x_2312:
[----:B------:R-:W-:Y:S04]  /*aa70*/  BSSY B0, `(.L_x_2313) ;  /* 0x0000015000007945 */ /* 0x000fe80003800000 */
[----:B------:R-:W-:Y:S05]  /*aa80*/  @P0 BRA `(.L_x_2314) ;  /* 0x00000000004c0947 */ /* 0x000fea0003800000 */
[----:B-1----:R-:W-:Y:S01]  /*aa90*/  MOV R21, UR5 ;  /* 0x0000000500157c02 */ /* 0x002fe20008000f00 */
[----:B------:R-:W-:Y:S01]  /*aaa0*/  ULDC.64 UR14, c[0x0][0x288] ;  /* 0x0000a200000e7ab9 */ /* 0x000fe20000000a00 */
[----:B------:R-:W-:Y:S01]  /*aab0*/  MOV R20, R84 ;  /* 0x0000005400147202 */ /* 0x000fe20000000f00 */
[----:B------:R-:W-:Y:S02]  /*aac0*/  IMAD R33, R78, UR14, RZ ;  /* 0x0000000e4e217c24 */ /* 0x000fe4000f8e02ff */
[----:B------:R-:W-:-:S04]  /*aad0*/  FFMA.FTZ R21, R136, R21, UR13 ;  /* 0x0000000d88157e23 */ /* 0x000fc80008010015 */
[----:B------:R-:W-:Y:S01]  /*aae0*/  FFMA.FTZ R32, R8, R30, -R21 ;  /* 0x0000001e08207223 */ /* 0x000fe20000010815 */
[----:B------:R-:W-:Y:S02]  /*aaf0*/  MOV R21, R75 ;  /* 0x0000004b00157202 */ /* 0x000fe40000000f00 */
[----:B------:R-:W-:Y:S01]  /*ab00*/  MOV R30, UR5 ;  /* 0x00000005001e7c02 */ /* 0x000fe20008000f00 */
[----:B------:R-:W-:-:S04]  /*ab10*/  IMAD.WIDE.U32 R20, R77, UR14, R20 ;  /* 0x0000000e4d147c25 */ /* 0x000fc8000f8e0014 */
[----:B------:R-:W-:Y:S01]  /*ab20*/  FFMA.FTZ R30, R135, R30, UR13 ;  /* 0x0000000d871e7e23 */ /* 0x000fe2000801001e */
[----:B------:R-:W-:Y:S01]  /*ab30*/  IMAD R77, R77, UR15, R33 ;  /* 0x0000000f4d4d7c24 */ /* 0x000fe2000f8e0221 */
[----:B------:R-:W-:Y:S02]  /*ab40*/  ULDC.64 UR14, c[0x0][0x210] ;  /* 0x00008400000e7ab9 */ /* 0x000fe40000000a00 */
[----:B------:R-:W-:Y:S01]  /*ab50*/  FFMA.FTZ R33, R9, R31, -R30 ;  /* 0x0000001f09217223 */ /* 0x000fe2000001081e */
[----:B------:R-:W-:Y:S02]  /*ab60*/  LEA R30, P0, R20, UR14, 0x2 ;  /* 0x0000000e141e7c11 */ /* 0x000fe4000f8010ff */
[----:B------:R-:W-:Y:S01]  /*ab70*/  IADD3 R77, R21, R77, RZ ;  /* 0x0000004d154d7210 */ /* 0x000fe20007ffe0ff */
[----:B------:R-:W-:-:S03]  /*ab80*/  FMUL.FTZ R21, R33, UR26 ;  /* 0x0000001a21157c20 */ /* 0x000fc60008410000 */
[----:B------:R-:W-:Y:S01]  /*ab90*/  LEA.HI.X R31, R20, UR15, R77, 0x2, P0 ;  /* 0x0000000f141f7c11 */ /* 0x000fe200080f144d */
[----:B------:R-:W-:-:S05]  /*aba0*/  FMUL.FTZ R20, R32, UR26 ;  /* 0x0000001a20147c20 */ /* 0x000fca0008410000 */
[----:B------:R0:W-:Y:S02]  /*abb0*/  STG.E.64 desc[UR22][R30.64], R20 ;  /* 0x000000141e007986 */ /* 0x0001e4000c101b16 */
.L_x_2314:
[----:B------:R-:W-:Y:S05]  /*abc0*/  BSYNC B0 ;  /* 0x0000000000007941 */ /* 0x000fea0003800000 */
.L_x_2313:
[C---:B------:R-:W-:Y:S02]  /*abd0*/  IADD3 R94, R0.reuse, 0x30, RZ ;  /* 0x00000030005e7810 */ /* 0x040fe40007ffe0ff */
[C---:B------:R-:W-:Y:S02]  /*abe0*/  IADD3 R83, R0.reuse, 0x40, RZ ;  /* 0x0000004000537810 */ /* 0x040fe40007ffe0ff */
[C---:B------:R-:W-:Y:S02]  /*abf0*/  IADD3 R81, R0.reuse, 0x50, RZ ;  /* 0x0000005000517810 */ /* 0x040fe40007ffe0ff */
[C---:B------:R-:W-:Y:S02]  /*ac00*/  IADD3 R78, R0.reuse, 0x60, RZ ;  /* 0x00000060004e7810 */ /* 0x040fe40007ffe0ff */
[C---:B------:R-:W-:Y:S02]  /*ac10*/  IADD3 R80, R0.reuse, 0x60, RZ ;  /* 0x0000006000507810 */ /* 0x040fe40007ffe0ff */
[----:B------:R-:W-:-:S02]  /*ac20*/  IADD3 R82, R0, 0x50, RZ ;  /* 0x0000005000527810 */ /* 0x000fc40007ffe0ff */
[C---:B------:R-:W-:Y:S02]  /*ac30*/  IADD3 R93, R0.reuse, 0x40, RZ ;  /* 0x00000040005d7810 */ /* 0x040fe40007ffe0ff */
[----:B------:R-:W-:Y:S02]  /*ac40*/  IADD3 R95, R0, 0x30, RZ ;  /* 0x00000030005f7810 */ /* 0x000fe40007ffe0ff */
[----:B------:R-:W-:Y:S02]  /*ac50*/  ISETP.GE.U32.AND P6, PT, R94, UR6, PT ;  /* 0x000000065e007c0c */ /* 0x000fe4000bfc6070 */
[----:B------:R-:W-:Y:S02]  /*ac60*/  ISETP.GE.U32.AND P0, PT, R83, UR6, PT ;  /* 0x0000000653007c0c */ /* 0x000fe4000bf06070 */
[----:B------:R-:W-:Y:S02]  /*ac70*/  ISETP.GE.U32.AND P2, PT, R81, UR6, PT ;  /* 0x0000000651007c0c */ /* 0x000fe4000bf46070 */
[----:B------:R-:W-:-:S02]  /*ac80*/  ISETP.GE.U32.AND P4, PT, R78, UR6, PT ;  /* 0x000000064e007c0c */ /* 0x000fc4000bf86070 */
[----:B------:R-:W-:Y:S02]  /*ac90*/  SHF.R.S32.HI R95, RZ, 0x1f, R95 ;  /* 0x0000001fff5f7819 */ /* 0x000fe4000001145f */
[----:B------:R-:W-:Y:S02]  /*aca0*/  SHF.R.S32.HI R93, RZ, 0x1f, R93 ;  /* 0x0000001fff5d7819 */ /* 0x000fe4000001145d */
[----:B------:R-:W-:Y:S02]  /*acb0*/  SHF.R.S32.HI R82, RZ, 0x1f, R82 ;  /* 0x0000001fff527819 */ /* 0x000fe40000011452 */
[----:B------:R-:W-:Y:S02]  /*acc0*/  SHF.R.S32.HI R80, RZ, 0x1f, R80 ;  /* 0x0000001fff507819 */ /* 0x000fe40000011450 */
[----:B------:R-:W-:Y:S02]  /*acd0*/  IADD3 R79, R0, 0x70, RZ ;  /* 0x00000070004f7810 */ /* 0x000fe40007ffe0ff */
[----:B------:R-:W-:-:S02]  /*ace0*/  ISETP.GE.AND.EX P6, PT, R95, UR7, PT, P6 ;  /* 0x000000075f007c0c */ /* 0x000fc4000bfc6360 */
[----:B------:R-:W-:Y:S02]  /*acf0*/  ISETP.GE.AND.EX P0, PT, R93, UR7, PT, P0 ;  /* 0x000000075d007c0c */ /* 0x000fe4000bf06300 */
[----:B------:R-:W-:Y:S02]  /*ad00*/  ISETP.GE.AND.EX P2, PT, R82, UR7, PT, P2 ;  /* 0x0000000752007c0c */ /* 0x000fe4000bf46320 */
[----:B------:R-:W-:Y:S02]  /*ad10*/  ISETP.GE.AND.EX P4, PT, R80, UR7, PT, P4 ;  /* 0x0000000750007c0c */ /* 0x000fe4000bf86340 */
[----:B------:R-:W-:Y:S02]  /*ad20*/  ISETP.GE.U32.AND P3, PT, R79, UR6, PT ;  /* 0x000000064f007c0c */ /* 0x000fe4000bf66070 */
[C---:B------:R-:W-:Y:S02]  /*ad30*/  ISETP.GT.U32.OR P6, PT, R2.reuse, 0x17f, P6 ;  /* 0x0000017f0200780c */ /* 0x040fe400037c4470 */
[----:B------:R-:W-:-:S02]  /*ad40*/  ISETP.GT.U32.OR P0, PT, R2, 0x17f, P0 ;  /* 0x0000017f0200780c */ /* 0x000fc40000704470 */
[C---:B------:R-:W-:Y:S02]  /*ad50*/  ISETP.GT.U32.OR P2, PT, R2.reuse, 0x17f, P2 ;  /* 0x0000017f0200780c */ /* 0x040fe40001744470 */
[----:B------:R-:W-:Y:S02]  /*ad60*/  ISETP.GT.U32.OR P4, PT, R2, 0x17f, P4 ;  /* 0x0000017f0200780c */ /* 0x000fe40002784470 */
[----:B0-----:R-:W-:Y:S01]  /*ad70*/  IADD3 R30, R0, 0xb0, RZ ;  /* 0x000000b0001e7810 */ /* 0x001fe20007ffe0ff */
[----:B------:R-:W-:Y:S10]  /*ad80*/  @!P5 BRA `(.L_x_2315) ;  /* 0x000000000048d947 */ /* 0x000ff40003800000 */
        /* <DEDUP_REMOVED lines=18> */
.L_x_2315:
[----:B------:R-:W-:Y:S04]  /*aeb0*/  BSSY B0, `(.L_x_2316) ;  /* 0x0000015000007945 */ /* 0x000fe80003800000 */
[----:B------:R-:W-:Y:S05]  /*aec0*/  @P6 BRA `(.L_x_2317) ;  /* 0x00000000004c6947 */ /* 0x000fea0003800000 */
[----:B-1----:R-:W-:Y:S01]  /*aed0*/  MOV R20, UR5 ;  /* 0x0000000500147c02 */ /* 0x002fe20008000f00 */
[----:B------:R-:W-:Y:S01]  /*aee0*/  ULDC.64 UR14, c[0x0][0x288] ;  /* 0x0000a200000e7ab9 */ /* 0x000fe20000000a00 */
[----:B------:R-:W-:-:S03]  /*aef0*/  MOV R21, UR5 ;  /* 0x0000000500157c02 */ /* 0x000fc60008000f00 */
[----:B------:R-:W-:Y:S01]  /*af00*/  FFMA.FTZ R31, R139, R20, UR13 ;  /* 0x0000000d8b1f7e23 */ /* 0x000fe20008010014 */
[----:B------:R-:W-:Y:S01]  /*af10*/  MOV R20, R84 ;  /* 0x0000005400147202 */ /* 0x000fe20000000f00 */
[----:B------:R-:W-:Y:S01]  /*af20*/  FFMA.FTZ R138, R138, R21, UR13 ;  /* 0x0000000d8a8a7e23 */ /* 0x000fe20008010015 */
[----:B------:R-:W-:Y:S01]  /*af30*/  MOV R21, R75 ;  /* 0x0000004b00157202 */ /* 0x000fe20000000f00 */
[----:B------:R-:W-:Y:S01]  /*af40*/  FFMA.FTZ R31, R8, R28, -R31 ;  /* 0x0000001c081f7223 */ /* 0x000fe2000001081f */
        /* <DEDUP_REMOVED lines=11> */
.L_x_2317:
[----:B------:R-:W-:Y:S05]  /*b000*/  BSYNC B0 ;  /* 0x0000000000007941 */ /* 0x000fea0003800000 */
.L_x_2316:
        /* <DEDUP_REMOVED lines=19> */
.L_x_2318:
[----:B------:R-:W-:Y:S04]  /*b140*/  BSSY B0, `(.L_x_2319) ;  /* 0x0000015000007945 */ /* 0x000fe80003800000 */
[----:B------:R-:W-:Y:S05]  /*b150*/  @P0 BRA `(.L_x_2320) ;  /* 0x00000000004c0947 */ /* 0x000fea0003800000 */
[----:B01----:R-:W-:Y:S01]  /*b160*/  MOV R21, UR5 ;  /* 0x0000000500157c02 */ /* 0x003fe20008000f00 */
[----:B------:R-:W-:Y:S01]  /*b170*/  ULDC.64 UR14, c[0x0][0x288] ;  /* 0x0000a200000e7ab9 */ /* 0x000fe20000000a00 */
[----:B------:R-:W-:Y:S01]  /*b180*/  MOV R20, R84 ;  /* 0x0000005400147202 */ /* 0x000fe20000000f00 */
[----:B------:R-:W-:Y:S02]  /*b190*/  IMAD R29, R93, UR14, RZ ;  /* 0x0000000e5d1d7c24 */ /* 0x000fe4000f8e02ff */
[----:B------:R-:W-:Y:S02]  /*b1a0*/  FFMA.FTZ R21, R142, R21, UR13 ;  /* 0x0000000d8e157e23 */ /* 0x000fe40008010015 */
[----:B------:R-:W-:Y:S02]  /*b1b0*/  IMAD R31, R83, UR15, R29 ;  /* 0x0000000f531f7c24 */ /* 0x000fe4000f8e021d */
[----:B------:R-:W-:Y:S01]  /*b1c0*/  FFMA.FTZ R28, R8, R26, -R21 ;  /* 0x0000001a081c7223 */ /* 0x000fe20000010815 */
[----:B------:R-:W-:-:S02]  /*b1d0*/  MOV R26, UR5 ;  /* 0x00000005001a7c02 */ /* 0x000fc40008000f00 */
[----:B------:R-:W-:-:S03]  /*b1e0*/  MOV R21, R75 ;  /* 0x0000004b00157202 */ /* 0x000fc60000000f00 */
[----:B------:R-:W-:Y:S01]  /*b1f0*/  FFMA.FTZ R26, R141, R26, UR13 ;  /* 0x0000000d8d1a7e23 */ /* 0x000fe2000801001a */
[----:B------:R-:W-:Y:S01]  /*b200*/  IMAD.WIDE.U32 R20, R83, UR14, R20 ;  /* 0x0000000e53147c25 */ /* 0x000fe2000f8e0014 */
[----:B------:R-:W-:-:S03]  /*b210*/  ULDC.64 UR14, c[0x0][0x210] ;  /* 0x00008400000e7ab9 */ /* 0x000fc60000000a00 */
[----:B------:R-:W-:Y:S01]  /*b220*/  FFMA.FTZ R29, R9, R27, -R26 ;  /* 0x0000001b091d7223 */ /* 0x000fe2000001081a */
[----:B------:R-:W-:-:S03]  /*b230*/  IADD3 R31, R21, R31, RZ ;  /* 0x0000001f151f7210 */ /* 0x000fc60007ffe0ff */
[----:B------:R-:W-:Y:S01]  /*b240*/  FMUL.FTZ R21, R29, UR26 ;  /* 0x0000001a1d157c20 */ /* 0x000fe20008410000 */
[----:B------:R-:W-:-:S04]  /*b250*/  LEA R26, P0, R20, UR14, 0x2 ;  /* 0x0000000e141a7c11 */ /* 0x000fc8000f8010ff */
[----:B------:R-:W-:Y:S01]  /*b260*/  LEA.HI.X R27, R20, UR15, R31, 0x2, P0 ;  /* 0x0000000f141b7c11 */ /* 0x000fe200080f141f */
[----:B------:R-:W-:-:S05]  /*b270*/  FMUL.FTZ R20, R28, UR26 ;  /* 0x0000001a1c147c20 */ /* 0x000fca0008410000 */
[----:B------:R2:W-:Y:S03]  /*b280*/  STG.E.64 desc[UR22][R26.64], R20 ;  /* 0x000000141a007986 */ /* 0x0005e6000c101b16 */
.L_x_2320:
[----:B------:R-:W-:Y:S05]  /*b290*/  BSYNC B0 ;  /* 0x0000000000007941 */ /* 0x000fea0003800000 */
.L_x_2319:
        /* <DEDUP_REMOVED lines=19> */
.L_x_2321:
[----:B------:R-:W-:Y:S04]  /*b3d0*/  BSSY B0, `(.L_x_2322) ;  /* 0x0000015000007945 */ /* 0x000fe80003800000 */
[----:B------:R-:W-:Y:S05]  /*b3e0*/  @P2 BRA `(.L_x_2323) ;  /* 0x00000000004c2947 */ /* 0x000fea0003800000 */
[----:B------:R-:W-:Y:S01]  /*b3f0*/  ULDC.64 UR14, c[0x0][0x288] ;  /* 0x0000a200000e7ab9 */ /* 0x000fe20000000a00 */
[----:B--2---:R-:W-:Y:S01]  /*b400*/  MOV R27, UR5 ;  /* 0x00000005001b7c02 */ /* 0x004fe20008000f00 */
[----:B------:R-:W-:Y:S01]  /*b410*/  IMAD R26, R82, UR14, RZ ;  /* 0x0000000e521a7c24 */ /* 0x000fe2000f8e02ff */
[----:B01----:R-:W-:Y:S02]  /*b420*/  MOV R20, R84 ;  /* 0x0000005400147202 */ /* 0x003fe40000000f00 */
[----:B------:R-:W-:Y:S01]  /*b430*/  MOV R21, R75 ;  /* 0x0000004b00157202 */ /* 0x000fe20000000f00 */
[----:B------:R-:W-:Y:S01]  /*b440*/  FFMA.FTZ R27, R144, R27, UR13 ;  /* 0x0000000d901b7e23 */ /* 0x000fe2000801001b */
[----:B------:R-:W-:Y:S01]  /*b450*/  MOV R28, UR5 ;  /* 0x00000005001c7c02 */ /* 0x000fe20008000f00 */
[C---:B------:R-:W-:Y:S02]  /*b460*/  IMAD R29, R81.reuse, UR15, R26 ;  /* 0x0000000f511d7c24 */ /* 0x040fe4000f8e021a */
[----:B------:R-:W-:Y:S01]  /*b470*/  IMAD.WIDE.U32 R20, R81, UR14, R20 ;  /* 0x0000000e51147c25 */ /* 0x000fe2000f8e0014 */
[----:B------:R-:W-:-:S03]  /*b480*/  ULDC.64 UR14, c[0x0][0x210] ;  /* 0x00008400000e7ab9 */ /* 0x000fc60000000a00 */
[----:B------:R-:W-:Y:S01]  /*b490*/  FFMA.FTZ R28, R143, R28, UR13 ;  /* 0x0000000d8f1c7e23 */ /* 0x000fe2000801001c */
[----:B------:R-:W-:Y:S01]  /*b4a0*/  FFMA.FTZ R26, R8, R24, -R27 ;  /* 0x00000018081a7223 */ /* 0x000fe2000001081b */
[----:B------:R-:W-:Y:S02]  /*b4b0*/  LEA R24, P0, R20, UR14, 0x2 ;  /* 0x0000000e14187c11 */ /* 0x000fe4000f8010ff */
[----:B------:R-:W-:Y:S01]  /*b4c0*/  FFMA.FTZ R27, R9, R25, -R28 ;  /* 0x00000019091b7223 */ /* 0x000fe2000001081c */
[----:B------:R-:W-:Y:S01]  /*b4d0*/  IADD3 R29, R21, R29, RZ ;  /* 0x0000001d151d7210 */ /* 0x000fe20007ffe0ff */
[----:B------:R-:W-:Y:S02]  /*b4e0*/  FMUL.FTZ R26, R26, UR26 ;  /* 0x0000001a1a1a7c20 */ /* 0x000fe40008410000 */
[----:B------:R-:W-:Y:S01]  /*b4f0*/  FMUL.FTZ R27, R27, UR26 ;  /* 0x0000001a1b1b7c20 */ /* 0x000fe20008410000 */
[----:B------:R-:W-:-:S05]  /*b500*/  LEA.HI.X R25, R20, UR15, R29, 0x2, P0 ;  /* 0x0000000f14197c11 */ /* 0x000fca00080f141d */
[----:B------:R3:W-:Y:S02]  /*b510*/  STG.E.64 desc[UR22][R24.64], R26 ;  /* 0x0000001a18007986 */ /* 0x0007e4000c101b16 */
.L_x_2323:
[----:B------:R-:W-:Y:S05]  /*b520*/  BSYNC B0 ;  /* 0x0000000000007941 */ /* 0x000fea0003800000 */
.L_x_2322:
[----:B------:R-:W-:Y:S05]  /*b530*/  @!P5 BRA `(.L_x_2324) ;  /* 0x000000000048d947 */ /* 0x000fea0003800000 */
[----:B012---:R-:W-:Y:S01]  /*b540*/  FFMA.FTZ R20, R147, R8, R6 ;  /* 0x0000000893147223 */ /* 0x007fe20000010006 */
[----:B------:R-:W-:-:S03]  /*b550*/  FFMA.FTZ R21, R146, R9, R7 ;  /* 0x0000000992157223 */ /* 0x000fc60000010007 */
[----:B---3--:R-:W-:Y:S01]  /*b560*/  FMUL.FTZ R24, R20, -1.4426950216293334961 ;  /* 0xbfb8aa3b14187820 */ /* 0x008fe20000410000 */
        /* <DEDUP_REMOVED lines=15> */
.L_x_2324:
[----:B------:R-:W-:Y:S04]  /*b660*/  BSSY B0, `(.L_x_2325) ;  /* 0x0000015000007945 */ /* 0x000fe80003800000 */
[----:B------:R-:W-:Y:S05]  /*b670*/  @P4 BRA `(.L_x_2326) ;  /* 0x00000000004c4947 */ /* 0x000fea0003800000 */
[----:B012---:R-:W-:Y:S01]  /*b680*/  MOV R20, UR5 ;  /* 0x0000000500147c02 */ /* 0x007fe20008000f00 */
[----:B------:R-:W-:Y:S01]  /*b690*/  ULDC.64 UR14, c[0x0][0x288] ;  /* 0x0000a200000e7ab9 */ /* 0x000fe20000000a00 */
[----:B------:R-:W-:Y:S01]  /*b6a0*/  MOV R21, R75 ;  /* 0x0000004b00157202 */ /* 0x000fe20000000f00 */
[----:B---3--:R-:W-:Y:S01]  /*b6b0*/  IMAD R24, R80, UR14, RZ ;  /* 0x0000000e50187c24 */ /* 0x008fe2000f8e02ff */
[----:B------:R-:W-:Y:S01]  /*b6c0*/  MOV R27, UR5 ;  /* 0x00000005001b7c02 */ /* 0x000fe20008000f00 */
[----:B------:R-:W-:Y:S01]  /*b6d0*/  FFMA.FTZ R147, R147, R20, UR13 ;  /* 0x0000000d93937e23 */ /* 0x000fe20008010014 */
[----:B------:R-:W-:Y:S01]  /*b6e0*/  MOV R20, R84 ;  /* 0x0000005400147202 */ /* 0x000fe20000000f00 */
[----:B------:R-:W-:Y:S02]  /*b6f0*/  IMAD R25, R78, UR15, R24 ;  /* 0x0000000f4e197c24 */ /* 0x000fe4000f8e0218 */
[----:B------:R-:W-:Y:S01]  /*b700*/  FFMA.FTZ R146, R146, R27, UR13 ;  /* 0x0000000d92927e23 */ /* 0x000fe2000801001b */
[----:B------:R-:W-:Y:S01]  /*b710*/  FFMA.FTZ R24, R8, R22, -R147 ;  /* 0x0000001608187223 */ /* 0x000fe20000010893 */
[----:B------:R-:W-:Y:S01]  /*b720*/  IMAD.WIDE.U32 R20, R78, UR14, R20 ;  /* 0x0000000e4e147c25 */ /* 0x000fe2000f8e0014 */
[----:B------:R-:W-:-:S03]  /*b730*/  ULDC.64 UR14, c[0x0][0x210] ;  /* 0x00008400000e7ab9 */ /* 0x000fc60000000a00 */
[----:B------:R-:W-:Y:S01]  /*b740*/  FMUL.FTZ R24, R24, UR26 ;  /* 0x0000001a18187c20 */ /* 0x000fe20008410000 */
[----:B------:R-:W-:Y:S01]  /*b750*/  IADD3 R21, R21, R25, RZ ;  /* 0x0000001915157210 */ /* 0x000fe20007ffe0ff */
[----:B------:R-:W-:Y:S01]  /*b760*/  FFMA.FTZ R25, R9, R23, -R146 ;  /* 0x0000001709197223 */ /* 0x000fe20000010892 */
[----:B------:R-:W-:-:S03]  /*b770*/  LEA R22, P0, R20, UR14, 0x2 ;  /* 0x0000000e14167c11 */ /* 0x000fc6000f8010ff */
[----:B------:R-:W-:Y:S01]  /*b780*/  FMUL.FTZ R25, R25, UR26 ;  /* 0x0000001a19197c20 */ /* 0x000fe20008410000 */
[----:B------:R-:W-:-:S05]  /*b790*/  LEA.HI.X R23, R20, UR15, R21, 0x2, P0 ;  /* 0x0000000f14177c11 */ /* 0x000fca00080f1415 */
[----:B------:R4:W-:Y:S04]  /*b7a0*/  STG.E.64 desc[UR22][R22.64], R24 ;  /* 0x0000001816007986 */ /* 0x0009e8000c101b16 */
.L_x_2326:
[----:B------:R-:W-:Y:S05]  /*b7b0*/  BSYNC B0 ;  /* 0x0000000000007941 */ /* 0x000fea0003800000 */
.L_x_2325:
[C---:B------:R-:W-:Y:S02]  /*b7c0*/  IADD3 R77, R0.reuse, 0x80, RZ ;  /* 0x00000080004d7810 */ /* 0x040fe40007ffe0ff */
[C---:B-1----:R-:W-:Y:S02]  /*b7d0*/  IADD3 R33, R0.reuse, 0x90, RZ ;  /* 0x0000009000217810 */ /* 0x042fe40007ffe0ff */
[C---:B------:R-:W-:Y:S02]  /*b7e0*/  IADD3 R76, R0.reuse, 0x90, RZ ;  /* 0x00000090004c7810 */ /* 0x040fe40007ffe0ff */
[C---:B------:R-:W-:Y:S02]  /*b7f0*/  IADD3 R78, R0.reuse, 0x80, RZ ;  /* 0x00000080004e7810 */ /* 0x040fe40007ffe0ff */
[----:B------:R-:W-:Y:S02]  /*b800*/  IADD3 R80, R0, 0x70, RZ ;  /* 0x0000007000507810 */ /* 0x000fe40007ffe0ff */
[----:B------:R-:W-:-:S02]  /*b810*/  ISETP.GE.U32.AND P0, PT, R77, UR6, PT ;  /* 0x000000064d007c0c */ /* 0x000fc4000bf06070 */
[----:B------:R-:W-:Y:S02]  /*b820*/  ISETP.GE.U32.AND P6, PT, R33, UR6, PT ;  /* 0x0000000621007c0c */ /* 0x000fe4000bfc6070 */
[----:B------:R-:W-:Y:S02]  /*b830*/  ISETP.GE.U32.AND P4, PT, R160, UR6, PT ;  /* 0x00000006a0007c0c */ /* 0x000fe4000bf86070 */
[----:B------:R-:W-:Y:S02]  /*b840*/  ISETP.GE.U32.AND P2, PT, R30, UR6, PT ;  /* 0x000000061e007c0c */ /* 0x000fe4000bf46070 */
[----:B--23--:R-:W-:Y:S02]  /*b850*/  SHF.R.S32.HI R26, RZ, 0x1f, R30 ;  /* 0x0000001fff1a7819 */ /* 0x00cfe4000001141e */
[----:B------:R-:W-:Y:S02]  /*b860*/  SHF.R.S32.HI R80, RZ, 0x1f, R80 ;  /* 0x0000001fff507819 */ /* 0x000fe40000011450 */
[----:B------:R-:W-:-:S02]  /*b870*/  SHF.R.S32.HI R78, RZ, 0x1f, R78 ;  /* 0x0000001fff4e7819 */ /* 0x000fc4000001144e */
[----:B------:R-:W-:Y:S02]  /*b880*/  SHF.R.S32.HI R76, RZ, 0x1f, R76 ;  /* 0x0000001fff4c7819 */ /* 0x000fe4000001144c */
[----:B------:R-:W-:Y:S02]  /*b890*/  SHF.R.S32.HI R31, RZ, 0x1f, R160 ;  /* 0x0000001fff1f7819 */ /* 0x000fe400000114a0 */
[----:B------:R-:W-:Y:S02]  /*b8a0*/  ISETP.GE.AND.EX P3, PT, R80, UR7, PT, P3 ;  /* 0x0000000750007c0c */ /* 0x000fe4000bf66330 */
[----:B------:R-:W-:Y:S02]  /*b8b0*/  ISETP.GE.AND.EX P0, PT, R78, UR7, PT, P0 ;  /* 0x000000074e007c0c */ /* 0x000fe4000bf06300 */
[----:B------:R-:W-:Y:S02]  /*b8c0*/  ISETP.GE.AND.EX P6, PT, R76, UR7, PT, P6 ;  /* 0x000000074c007c0c */ /* 0x000fe4000bfc6360 */
[----:B------:R-:W-:-:S02]  /*b8d0*/  ISETP.GE.AND.EX P4, PT, R31, UR7, PT, P4 ;  /* 0x000000071f007c0c */ /* 0x000fc4000bf86340 */
[----:B------:R-:W-:Y:S02]  /*b8e0*/  ISETP.GE.AND.EX P2, PT, R26, UR7, PT, P2 ;  /* 0x000000071a007c0c */ /* 0x000fe4000bf46320 */
[C---:B------:R-:W-:Y:S02]  /*b8f0*/  ISETP.GT.U32.OR P3, PT, R2.reuse, 0x17f, P3 ;  /* 0x0000017f0200780c */ /* 0x040fe40001f64470 */
[C---:B------:R-:W-:Y:S02]  /*b900*/  ISETP.GT.U32.OR P0, PT, R2.reuse, 0x17f, P0 ;  /* 0x0000017f0200780c */ /* 0x040fe40000704470 */
[C---:B------:R-:W-:Y:S02]  /*b910*/  ISETP.GT.U32.OR P6, PT, R2.reuse, 0x17f, P6 ;  /* 0x0000017f0200780c */ /* 0x040fe400037c4470 */
[C---:B------:R-:W-:Y:S02]  /*b920*/  ISETP.GT.U32.OR P4, PT, R2.reuse, 0x17f, P4 ;  /* 0x0000017f0200780c */ /* 0x040fe40002784470 */
[----:B------:R-:W-:-:S02]  /*b930*/  ISETP.GT.U32.OR P2, PT, R2, 0x17f, P2 ;  /* 0x0000017f0200780c */ /* 0x000fc40001744470 */
[C---:B----4-:R-:W-:Y:S02]  /*b940*/  IADD3 R24, R0.reuse, 0xc0, RZ ;  /* 0x000000c000187810 */ /* 0x050fe40007ffe0ff */
[----:B------:R-:W-:Y:S01]  /*b950*/  IADD3 R25, R0, 0xd0, RZ ;  /* 0x000000d000197810 */ /* 0x000fe20007ffe0ff */
[----:B------:R-:W-:Y:S08]  /*b960*/  @!P5 BRA `(.L_x_2327) ;  /* 0x000000000048d947 */ /* 0x000ff00003800000 */
        /* <DEDUP_REMOVED lines=18> */
.L_x_2327:
[----:B------:R-:W-:Y:S04]  /*ba90*/  BSSY B0, `(.L_x_2328) ;  /* 0x0000015000007945 */ /* 0x000fe80003800000 */
[----:B------:R-:W-:Y:S05]  /*baa0*/  @P3 BRA `(.L_x_2329) ;  /* 0x00000000004c3947 */ /* 0x000fea0003800000 */
[----:B0-----:R-:W-:Y:S01]  /*bab0*/  MOV R20, UR5 ;  /* 0x0000000500147c02 */ /* 0x001fe20008000f00 */
[----:B------:R-:W-:Y:S01]  /*bac0*/  ULDC.64 UR14, c[0x0][0x288] ;  /* 0x0000a200000e7ab9 */ /* 0x000fe20000000a00 */
[----:B------:R-:W-:Y:S01]  /*bad0*/  MOV R21, R75 ;  /* 0x0000004b00157202 */ /* 0x000fe20000000f00 */
[----:B------:R-:W-:Y:S01]  /*bae0*/  IMAD R22, R80, UR14, RZ ;  /* 0x0000000e50167c24 */ /* 0x000fe2000f8e02ff */
[----:B------:R-:W-:Y:S01]  /*baf0*/  MOV R27, UR5 ;  /* 0x00000005001b7c02 */ /* 0x000fe20008000f00 */
[----:B------:R-:W-:Y:S01]  /*bb00*/  FFMA.FTZ R149, R149, R20, UR13 ;  /* 0x0000000d95957e23 */ /* 0x000fe20008010014 */
[----:B------:R-:W-:Y:S01]  /*bb10*/  MOV R20, R84 ;  /* 0x0000005400147202 */ /* 0x000fe20000000f00 */
[C---:B------:R-:W-:Y:S02]  /*bb20*/  IMAD R23, R79.reuse, UR15, R22 ;  /* 0x0000000f4f177c24 */ /* 0x040fe4000f8e0216 */
        /* <DEDUP_REMOVED lines=11> */
.L_x_2329:
[----:B------:R-:W-:Y:S05]  /*bbe0*/  BSYNC B0 ;  /* 0x0000000000007941 */ /* 0x000fea0003800000 */
.L_x_2328:
[----:B------:R-:W-:Y:S05]  /*bbf0*/  @!P5 BRA `(.L_x_2330) ;  /* 0x000000000048d947 */ /* 0x000fea0003800000 */
[----:B-1----:R-:W-:Y:S01]  /*bc00*/  FFMA.FTZ R18, R145, R8, R6 ;  /* 0x0000000891127223 */ /* 0x002fe20000010006 */
        /* <DEDUP_REMOVED lines=17> */
.L_x_2330:
[----:B------:R-:W-:Y:S04]  /*bd20*/  BSSY B0, `(.L_x_2331) ;  /* 0x0000015000007945 */ /* 0x000fe80003800000 */
[----:B------:R-:W-:Y:S05]  /*bd30*/  @P0 BRA `(.L_x_2332) ;  /* 0x00000000004c0947 */ /* 0x000fea0003800000 */
[----:B-1----:R-:W-:Y:S01]  /*bd40*/  MOV R18, UR5 ;  /* 0x0000000500127c02 */ /* 0x002fe20008000f00 */
[----:B------:R-:W-:Y:S01]  /*bd50*/  ULDC.64 UR14, c[0x0][0x288] ;  /* 0x0000a200000e7ab9 */ /* 0x000fe20000000a00 */
[----:B------:R-:W-:Y:S01]  /*bd60*/  MOV R19, R75 ;  /* 0x0000004b00137202 */ /* 0x000fe20000000f00 */
[----:B0-----:R-:W-:Y:S01]  /*bd70*/  IMAD R20, R78, UR14, RZ ;  /* 0x0000000e4e147c24 */ /* 0x001fe2000f8e02ff */
        /* <DEDUP_REMOVED lines=15> */
.L_x_2332:
[----:B------:R-:W-:Y:S05]  /*be70*/  BSYNC B0 ;  /* 0x0000000000007941 */ /* 0x000fea0003800000 */
.L_x_2331:
[----:B------:R-:W-:Y:S05]  /*be80*/  @!P5 BRA `(.L_x_2333) ;  /* 0x000000000048d947 */ /* 0x000fea0003800000 */
[----:B--2---:R-:W-:Y:S01]  /*be90*/  FFMA.FTZ R16, R137, R8, R6 ;  /* 0x0000000889107223 */ /* 0x004fe20000010006 */
[----:B------:R-:W-:-:S03]  /*bea0*/  FFMA.FTZ R17, R134, R9, R7 ;  /* 0x0000000986117223 */ /* 0x000fc60000010007 */
[----:B-1----:R-:W-:Y:S01]  /*beb0*/  FMUL.FTZ R18, R16, -1.4426950216293334961 ;  /* 0xbfb8aa3b10127820 */ /* 0x002fe20000410000 */
        /* <DEDUP_REMOVED lines=15> */
.L_x_2333:
[----:B------:R-:W-:Y:S04]  /*bfb0*/  BSSY B0, `(.L_x_2334) ;  /* 0x0000015000007945 */ /* 0x000fe80003800000 */
[----:B------:R-:W-:Y:S05]  /*bfc0*/  @P6 BRA `(.L_x_2335) ;  /* 0x00000000004c6947 */ /* 0x000fea0003800000 */
[----:B--2---:R-:W-:Y:S01]  /*bfd0*/  MOV R16, UR5 ;  /* 0x0000000500107c02 */ /* 0x004fe20008000f00 */
[----:B------:R-:W-:Y:S01]  /*bfe0*/  ULDC.64 UR14, c[0x0][0x288] ;  /* 0x0000a200000e7ab9 */ /* 0x000fe20000000a00 */
[----:B------:R-:W-:Y:S01]  /*bff0*/  MOV R17, R75 ;  /* 0x0000004b00117202 */ /* 0x000fe20000000f00 */
[----:B-1----:R-:W-:Y:S01]  /*c000*/  IMAD R18, R76, UR14, RZ ;  /* 0x0000000e4c127c24 */ /* 0x002fe2000f8e02ff */
[----:B0-----:R-:W-:Y:S01]  /*c010*/  MOV R21, UR5 ;  /* 0x0000000500157c02 */ /* 0x001fe20008000f00 */
        /* <DEDUP_REMOVED lines=14> */
.L_x_2335:
[----:B------:R-:W-:Y:S05]  /*c100*/  BSYNC B0 ;  /* 0x0000000000007941 */ /* 0x000fea0003800000 */
.L_x_2334:
[----:B------:R-:W-:Y:S05]  /*c110*/  @!P5 BRA `(.L_x_2336) ;  /* 0x000000000048d947 */ /* 0x000fea0003800000 */
[----:B---3--:R-:W-:Y:S01]  /*c120*/  FFMA.FTZ R14, R127, R8, R6 ;  /* 0x000000087f0e7223 */ /* 0x008fe20000010006 */
[----:B------:R-:W-:-:S03]  /*c130*/  FFMA.FTZ R15, R126, R9, R7 ;  /* 0x000000097e0f7223 */ /* 0x000fc60000010007 */
[----:B--2---:R-:W-:Y:S01]  /*c140*/  FMUL.FTZ R16, R14, -1.4426950216293334961 ;  /* 0xbfb8aa3b0e107820 */ /* 0x004fe20000410000 */
[----:B-1----:R-:W-:-:S05]  /*c150*/  FMUL.FTZ R18, R15, -1.4426950216293334961 ;  /* 0xbfb8aa3b0f127820 */ /* 0x002fca0000410000 */
[----:B------:R-:W1:Y:S08]  /*c160*/  MUFU.EX2 R16, R16 ;  /* 0x0000001000107308 */ /* 0x000e700000000800 */
[----:B------:R-:W2:Y:S01]  /*c170*/  MUFU.EX2 R18, R18 ;  /* 0x0000001200127308 */ /* 0x000ea20000000800 */
[----:B-1----:R-:W-:-:S07]  /*c180*/  FADD.FTZ R17, R16, 1 ;  /* 0x3f80000010117421 */ /* 0x002fce0000010000 */
[----:B------:R-:W1:Y:S01]  /*c190*/  MUFU.RCP R17, R17 ;  /* 0x0000001100117308 */ /* 0x000e620000001000 */
[----:B--2---:R-:W-:-:S07]  /*c1a0*/  FADD.FTZ R19, R18, 1 ;  /* 0x3f80000012137421 */ /* 0x004fce0000010000 */
[----:B0-----:R-:W0:Y:S01]  /*c1b0*/  MUFU.RCP R20, R19 ;  /* 0x0000001300147308 */ /* 0x001e220000001000 */
        /* <DEDUP_REMOVED lines=8> */
.L_x_2336:
[----:B------:R-:W-:Y:S04]  /*c240*/  BSSY B0, `(.L_x_2337) ;  /* 0x0000015000007945 */ /* 0x000fe80003800000 */
[----:B------:R-:W-:Y:S05]  /*c250*/  @P4 BRA `(.L_x_2338) ;  /* 0x00000000004c4947 */ /* 0x000fea0003800000 */
[----:B---3--:R-:W-:Y:S01]  /*c260*/  MOV R14, UR5 ;  /* 0x00000005000e7c02 */ /* 0x008fe20008000f00 */
[----:B------:R-:W-:Y:S01]  /*c270*/  ULDC.64 UR14, c[0x0][0x288] ;  /* 0x0000a200000e7ab9 */ /* 0x000fe20000000a00 */
[----:B------:R-:W-:Y:S01]  /*c280*/  MOV R15, R75 ;  /* 0x0000004b000f7202 */ /* 0x000fe20000000f00 */
[----:B--2---:R-:W-:Y:S01]  /*c290*/  IMAD R17, R31, UR14, RZ ;  /* 0x0000000e1f117c24 */ /* 0x004fe2000f8e02ff */
[----:B-1----:R-:W-:Y:S01]  /*c2a0*/  MOV R19, UR5 ;  /* 0x0000000500137c02 */ /* 0x002fe20008000f00 */
        /* <DEDUP_REMOVED lines=14> */
.L_x_2338:
[----:B------:R-:W-:Y:S05]  /*c390*/  BSYNC B0 ;  /* 0x0000000000007941 */ /* 0x000fea0003800000 */
.L_x_2337:
[----:B------:R-:W-:Y:S05]  /*c3a0*/  @!P5 BRA `(.L_x_2339) ;  /* 0x000000000048d947 */ /* 0x000fea0003800000 */
[----:B----4-:R-:W-:Y:S01]  /*c3b0*/  FFMA.FTZ R12, R125, R8, R6 ;  /* 0x000000087d0c7223 */ /* 0x010fe20000010006 */
[----:B------:R-:W-:-:S03]  /*c3c0*/  FFMA.FTZ R13, R124, R9, R7 ;  /* 0x000000097c0d7223 */ /* 0x000fc60000010007 */
[----:B---3--:R-:W-:Y:S01]  /*c3d0*/  FMUL.FTZ R14, R12, -1.4426950216293334961 ;  /* 0xbfb8aa3b0c0e7820 */ /* 0x008fe20000410000 */
[----:B--2---:R-:W-:-:S05]  /*c3e0*/  FMUL.FTZ R16, R13, -1.4426950216293334961 ;  /* 0xbfb8aa3b0d107820 */ /* 0x004fca0000410000 */
[----:B------:R-:W2:Y:S08]  /*c3f0*/  MUFU.EX2 R14, R14 ;  /* 0x0000000e000e7308 */ /* 0x000eb00000000800 */
[----:B------:R-:W3:Y:S01]  /*c400*/  MUFU.EX2 R16, R16 ;  /* 0x0000001000107308 */ /* 0x000ee20000000800 */
[----:B--2---:R-:W-:-:S07]  /*c410*/  FADD.FTZ R15, R14, 1 ;  /* 0x3f8000000e0f7421 */ /* 0x004fce0000010000 */
[----:B------:R-:W2:Y:S01]  /*c420*/  MUFU.RCP R15, R15 ;  /* 0x0000000f000f7308 */ /* 0x000ea20000001000 */
[----:B---3--:R-:W-:-:S07]  /*c430*/  FADD.FTZ R17, R16, 1 ;  /* 0x3f80000010117421 */ /* 0x008fce0000010000 */
[----:B-1----:R-:W0:Y:S01]  /*c440*/  MUFU.RCP R18, R17 ;  /* 0x0000001100127308 */ /* 0x002e220000001000 */
[----:B--2---:R-:W-:Y:S01]  /*c450*/  FADD.FTZ R19, -R15, 1 ;  /* 0x3f8000000f137421 */ /* 0x004fe20000010100 */
[----:B------:R-:W-:-:S03]  /*c460*/  FMUL.FTZ R68, R68, R15 ;  /* 0x0000000f44447220 */ /* 0x000fc60000410000 */
[----:B------:R-:W-:Y:S01]  /*c470*/  FFMA.FTZ R19, R12, R19, 1 ;  /* 0x3f8000000c137423 */ /* 0x000fe20000010013 */
[----:B0-----:R-:W-:Y:S01]  /*c480*/  FADD.FTZ R20, -R18, 1 ;  /* 0x3f80000012147421 */ /* 0x001fe20000010100 */
[----:B------:R-:W-:Y:S02]  /*c490*/  FMUL.FTZ R69, R69, R18 ;  /* 0x0000001245457220 */ /* 0x000fe40000410000 */
[----:B------:R-:W-:Y:S01]  /*c4a0*/  FMUL.FTZ R68, R68, R19 ;  /* 0x0000001344447220 */ /* 0x000fe20000410000 */
[----:B------:R-:W-:-:S04]  /*c4b0*/  FFMA.FTZ R20, R13, R20, 1 ;  /* 0x3f8000000d147423 */ /* 0x000fc80000010014 */
[----:B------:R-:W-:-:S07]  /*c4c0*/  FMUL.FTZ R69, R69, R20 ;  /* 0x0000001445457220 */ /* 0x000fce0000410000 */
.L_x_2339:
[----:B------:R-:W-:Y:S04]  /*c4d0*/  BSSY B0, `(.L_x_2340) ;  /* 0x0000015000007945 */ /* 0x000fe80003800000 */
[----:B------:R-:W-:Y:S05]  /*c4e0*/  @P2 BRA `(.L_x_2341) ;  /* 0x00000000004c2947 */ /* 0x000fea0003800000 */
[----:B----4-:R-:W-:Y:S01]  /*c4f0*/  MOV R12, UR5 ;  /* 0x00000005000c7c02 */ /* 0x010fe20008000f00 */
[----:B------:R-:W-:Y:S01]  /*c500*/  ULDC.64 UR14, c[0x0][0x288] ;  /* 0x0000a200000e7ab9 */ /* 0x000fe20000000a00 */
[----:B------:R-:W-:Y:S01]  /*c510*/  MOV R13, R75 ;  /* 0x0000004b000d7202 */ /* 0x000fe20000000f00 */
[----:B---3--:R-:W-:Y:S01]  /*c520*/  IMAD R15, R26, UR14, RZ ;  /* 0x0000000e1a0f7c24 */ /* 0x008fe2000f8e02ff */
[----:B--2---:R-:W-:Y:S01]  /*c530*/  MOV R17, UR5 ;  /* 0x0000000500117c02 */ /* 0x004fe20008000f00 */
[----:B------:R-:W-:Y:S01]  /*c540*/  FFMA.FTZ R125, R125, R12, UR13 ;  /* 0x0000000d7d7d7e23 */ /* 0x000fe2000801000c */
[----:B------:R-:W-:Y:S01]  /*c550*/  MOV R12, R84 ;  /* 0x00000054000c7202 */ /* 0x000fe20000000f00 */
[----:B------:R-:W-:Y:S02]  /*c560*/  IMAD R15, R30, UR15, R15 ;  /* 0x0000000f1e0f7c24 */ /* 0x000fe4000f8e020f */
[----:B------:R-:W-:Y:S01]  /*c570*/  FFMA.FTZ R124, R124, R17, UR13 ;  /* 0x0000000d7c7c7e23 */ /* 0x000fe20008010011 */
[----:B------:R-:W-:Y:S01]  /*c580*/  FFMA.FTZ R16, R8, R68, -R125 ;  /* 0x0000004408107223 */ /* 0x000fe2000001087d */
[----:B------:R-:W-:Y:S01]  /*c590*/  IMAD.WIDE.U32 R12, R30, UR14, R12 ;  /* 0x0000000e1e0c7c25 */ /* 0x000fe2000f8e000c */
[----:B------:R-:W-:-:S03]  /*c5a0*/  ULDC.64 UR14, c[0x0][0x210] ;  /* 0x00008400000e7ab9 */ /* 0x000fc60000000a00 */
[----:B------:R-:W-:Y:S01]  /*c5b0*/  FFMA.FTZ R17, R9, R69, -R124 ;  /* 0x0000004509117223 */ /* 0x000fe2000001087c */
[----:B------:R-:W-:Y:S01]  /*c5c0*/  FMUL.FTZ R16, R16, UR26 ;  /* 0x0000001a10107c20 */ /* 0x000fe20008410000 */
[----:B------:R-:W-:Y:S02]  /*c5d0*/  LEA R14, P0, R12, UR14, 0x2 ;  /* 0x0000000e0c0e7c11 */ /* 0x000fe4000f8010ff */
[----:B------:R-:W-:Y:S01]  /*c5e0*/  FMUL.FTZ R17, R17, UR26 ;  /* 0x0000001a11117c20 */ /* 0x000fe20008410000 */
[----:B------:R-:W-:-:S04]  /*c5f0*/  IADD3 R15, R13, R15, RZ ;  /* 0x0000000f0d0f7210 */ /* 0x000fc80007ffe0ff */
[----:B------:R-:W-:-:S05]  /*c600*/  LEA.HI.X R15, R12, UR15, R15, 0x2, P0 ;  /* 0x0000000f0c0f7c11 */ /* 0x000fca00080f140f */
[----:B------:R2:W-:Y:S02]  /*c610*/  STG.E.64 desc[UR22][R14.64], R16 ;  /* 0x000000100e007986 */ /* 0x0005e4000c101b16 */
.L_x_2341:
[----:B------:R-:W-:Y:S05]  /*c620*/  BSYNC B0 ;  /* 0x0000000000007941 */ /* 0x000fea0003800000 */
.L_x_2340:
[C---:B------:R-:W-:Y:S02]  /*c630*/  IADD3 R27, R0.reuse, 0xe0, RZ ;  /* 0x000000e0001b7810 */ /* 0x040fe40007ffe0ff */
[C---:B-1----:R-:W-:Y:S02]  /*c640*/  IADD3 R23, R0.reuse, 0xf0, RZ ;  /* 0x000000f000177810 */ /* 0x042fe40007ffe0ff */
[----:B0-2---:R-:W-:Y:S02]  /*c650*/  IADD3 R20, R0, 0x100, RZ ;  /* 0x0000010000147810 */ /* 0x005fe40007ffe0ff */
[----:B------:R-:W-:Y:S02]  /*c660*/  ISETP.GE.U32.AND P6, PT, R24, UR6, PT ;  /* 0x0000000618007c0c */ /* 0x000fe4000bfc6070 */
[----:B------:R-:W-:Y:S02]  /*c670*/  ISETP.GE.U32.AND P0, PT, R25, UR6, PT ;  /* 0x0000000619007c0c */ /* 0x000fe4000bf06070 */
[----:B------:R-:W-:-:S02]  /*c680*/  ISETP.GE.U32.AND P2, PT, R27, UR6, PT ;  /* 0x000000061b007c0c */ /* 0x000fc4000bf46070 */
[----:B------:R-:W-:Y:S02]  /*c690*/  ISETP.GE.U32.AND P3, PT, R23, UR6, PT ;  /* 0x0000000617007c0c */ /* 0x000fe4000bf66070 */
[----:B------:R-:W-:Y:S02]  /*c6a0*/  ISETP.GE.U32.AND P4, PT, R20, UR6, PT ;  /* 0x0000000614007c0c */ /* 0x000fe4000bf86070 */
[----:B------:R-:W-:Y:S02]  /*c6b0*/  SHF.R.S32.HI R31, RZ, 0x1f, R24 ;  /* 0x0000001fff1f7819 */ /* 0x000fe40000011418 */
[----:B------:R-:W-:Y:S02]  /*c6c0*/  SHF.R.S32.HI R28, RZ, 0x1f, R25 ;  /* 0x0000001fff1c7819 */ /* 0x000fe40000011419 */
[----:B------:R-:W-:Y:S02]  /*c6d0*/  SHF.R.S32.HI R26, RZ, 0x1f, R27 ;  /* 0x0000001fff1a7819 */ /* 0x000fe4000001141b */
[----:B------:R-:W-:-:S02]  /*c6e0*/  SHF.R.S32.HI R22, RZ, 0x1f, R23 ;  /* 0x0000001fff167819 */ /* 0x000fc40000011417 */
[----:B------:R-:W-:Y:S02]  /*c6f0*/  SHF.R.S32.HI R21, RZ, 0x1f, R20 ;  /* 0x0000001fff157819 */ /* 0x000fe40000011414 */
[----:B------:R-:W-:Y:S02]  /*c700*/  ISETP.GE.AND.EX P6, PT, R31, UR7, PT, P6 ;  /* 0x000000071f007c0c */ /* 0x000fe4000bfc6360 */
[----:B------:R-:W-:Y:S02]  /*c710*/  ISETP.GE.AND.EX P0, PT, R28, UR7, PT, P0 ;  /* 0x000000071c007c0c */ /* 0x000fe4000bf06300 */
[----:B------:R-:W-:Y:S02]  /*c720*/  ISETP.GE.AND.EX P2, PT, R26, UR7, PT, P2 ;  /* 0x000000071a007c0c */ /* 0x000fe4000bf46320 */
[----:B------:R-:W-:Y:S02]  /*c730*/  ISETP.GE.AND.EX P3, PT, R22, UR7, PT, P3 ;  /* 0x0000000716007c0c */ /* 0x000fe4000bf66330 */
[----:B------:R-:W-:-:S02]  /*c740*/  ISETP.GE.AND.EX P4, PT, R21, UR7, PT, P4 ;  /* 0x0000000715007c0c */ /* 0x000fc4000bf86340 */
[C---:B------:R-:W-:Y:S02]  /*c750*/  ISETP.GT.U32.OR P6, PT, R2.reuse, 0x17f, P6 ;  /* 0x0000017f0200780c */ /* 0x040fe400037c4470 */
[C---:B------:R-:W-:Y:S02]  /*c760*/  ISETP.GT.U32.OR P0, PT, R2.reuse, 0x17f, P0 ;  /* 0x0000017f0200780c */ /* 0x040fe40000704470 */
[C---:B------:R-:W-:Y:S02]  /*c770*/  ISETP.GT.U32.OR P2, PT, R2.reuse, 0x17f, P2 ;  /* 0x0000017f0200780c */ /* 0x040fe40001744470 */
[C---:B------:R-:W-:Y:S02]  /*c780*/  ISETP.GT.U32.OR P3, PT, R2.reuse, 0x17f, P3 ;  /* 0x0000017f0200780c */ /* 0x040fe40001f64470 */
[----:B------:R-:W-:Y:S02]  /*c790*/  ISETP.GT.U32.OR P4, PT, R2, 0x17f, P4 ;  /* 0x0000017f0200780c */ /* 0x000fe40002784470 */
[----:B---3--:R-:W-:-:S02]  /*c7a0*/  IADD3 R19, R0, 0x110, RZ ;  /* 0x0000011000137810 */ /* 0x008fc40007ffe0ff */
[----:B------:R-:W-:Y:S01]  /*c7b0*/  IADD3 R18, R0, 0x120, RZ ;  /* 0x0000012000127810 */ /* 0x000fe20007ffe0ff */
[----:B------:R-:W-:Y:S08]  /*c7c0*/  @!P5 BRA `(.L_x_2342) ;  /* 0x000000000048d947 */ /* 0x000ff00003800000 */
[----:B----4-:R-:W-:Y:S01]  /*c7d0*/  FFMA.FTZ R12, R123, R8, R6 ;  /* 0x000000087b0c7223 */ /* 0x010fe20000010006 */
        /* <DEDUP_REMOVED lines=17> */
.L_x_2342:
[----:B------:R-:W-:Y:S04]  /*c8f0*/  BSSY B0, `(.L_x_2343) ;  /* 0x0000015000007945 */ /* 0x000fe80003800000 */
[----:B------:R-:W-:Y:S05]  /*c900*/  @P6 BRA `(.L_x_2344) ;  /* 0x00000000004c6947 */ /* 0x000fea0003800000 */
[----:B----4-:R-:W-:Y:S01]  /*c910*/  MOV R12, UR5 ;  /* 0x00000005000c7c02 */ /* 0x010fe20008000f00 */
[----:B------:R-:W-:Y:S01]  /*c920*/  ULDC.64 UR14, c[0x0][0x288] ;  /* 0x0000a200000e7ab9 */ /* 0x000fe20000000a00 */
[----:B------:R-:W-:Y:S01]  /*c930*/  MOV R13, R75 ;  /* 0x0000004b000d7202 */ /* 0x000fe20000000f00 */
[----:B------:R-:W-:Y:S01]  /*c940*/  IMAD R15, R31, UR14, RZ ;  /* 0x0000000e1f0f7c24 */ /* 0x000fe2000f8e02ff */
        /* <DEDUP_REMOVED lines=15> */
.L_x_2344:
[----:B------:R-:W-:Y:S05]  /*ca40*/  BSYNC B0 ;  /* 0x0000000000007941 */ /* 0x000fea0003800000 */
.L_x_2343:
[----:B------:R-:W-:Y:S05]  /*ca50*/  @!P5 BRA `(.L_x_2345) ;  /* 0x000000000048d947 */ /* 0x000fea0003800000 */
[----:B----4-:R-:W-:Y:S01]  /*ca60*/  FFMA.FTZ R12, R121, R8, R6 ;  /* 0x00000008790c7223 */ /* 0x010fe20000010006 */
        /* <DEDUP_REMOVED lines=17> */
.L_x_2345:
[----:B------:R-:W-:Y:S04]  /*cb80*/  BSSY B0, `(.L_x_2346) ;  /* 0x0000015000007945 */ /* 0x000fe80003800000 */
[----:B------:R-:W-:Y:S05]  /*cb90*/  @P0 BRA `(.L_x_2347) ;  /* 0x00000000004c0947 */ /* 0x000fea0003800000 */
[----:B----4-:R-:W-:Y:S01]  /*cba0*/  MOV R12, UR5 ;  /* 0x00000005000c7c02 */ /* 0x010fe20008000f00 */
[----:B------:R-:W-:Y:S01]  /*cbb0*/  ULDC.64 UR14, c[0x0][0x288] ;  /* 0x0000a200000e7ab9 */ /* 0x000fe20000000a00 */
[----:B------:R-:W-:Y:S01]  /*cbc0*/  MOV R13, R75 ;  /* 0x0000004b000d7202 */ /* 0x000fe20000000f00 */
[----:B------:R-:W-:Y:S01]  /*cbd0*/  IMAD R28, R28, UR14, RZ ;  /* 0x0000000e1c1c7c24 */ /* 0x000fe2000f8e02ff */
[----:B0-----:R-:W-:Y:S01]  /*cbe0*/  MOV R15, UR5 ;  /* 0x00000005000f7c02 */ /* 0x001fe20008000f00 */
[----:B------:R-:W-:Y:S01]  /*cbf0*/  FFMA.FTZ R121, R121, R12, UR13 ;  /* 0x0000000d79797e23 */ /* 0x000fe2000801000c */
[----:B------:R-:W-:-:S03]  /*cc00*/  MOV R12, R84 ;  /* 0x00000054000c7202 */ /* 0x000fc60000000f00 */
[----:B------:R-:W-:Y:S01]  /*cc10*/  FFMA.FTZ R120, R120, R15, UR13 ;  /* 0x0000000d78787e23 */ /* 0x000fe2000801000f */
        /* <DEDUP_REMOVED lines=11> */
.L_x_2347:
[----:B------:R-:W-:Y:S05]  /*ccd0*/  BSYNC B0 ;  /* 0x0000000000007941 */ /* 0x000fea0003800000 */
.L_x_2346:
[----:B------:R-:W-:Y:S05]  /*cce0*/  @!P5 BRA `(.L_x_2348) ;  /* 0x000000000048d947 */ /* 0x000fea0003800000 */
[----:B----4-:R-:W-:Y:S01]  /*ccf0*/  FFMA.FTZ R12, R119, R8, R6 ;  /* 0x00000008770c7223 */ /* 0x010fe20000010006 */
[----:B------:R-:W-:-:S03]  /*cd00*/  FFMA.FTZ R13, R118, R9, R7 ;  /* 0x00000009760d7223 */ /* 0x000fc60000010007 */
[----:B01----:R-:W-:Y:S01]  /*cd10*/  FMUL.FTZ R14, R12, -1.4426950216293334961 ;  /* 0xbfb8aa3b0c0e7820 */ /* 0x003fe20000410000 */
        /* <DEDUP_REMOVED lines=15> */
.L_x_2348:
[----:B------:R-:W-:Y:S04]  /*ce10*/  BSSY B0, `(.L_x_2349) ;  /* 0x0000015000007945 */ /* 0x000fe80003800000 */
[----:B------:R-:W-:Y:S05]  /*ce20*/  @P2 BRA `(.L_x_2350) ;  /* 0x00000000004c2947 */ /* 0x000fea0003800000 */
[----:B----4-:R-:W-:Y:S01]  /*ce30*/  MOV R12, UR5 ;  /* 0x00000005000c7c02 */ /* 0x010fe20008000f00 */
[----:B------:R-:W-:Y:S01]  /*ce40*/  ULDC.64 UR14, c[0x0][0x288] ;  /* 0x0000a200000e7ab9 */ /* 0x000fe20000000a00 */
[----:B------:R-:W-:Y:S01]  /*ce50*/  MOV R13, R75 ;  /* 0x0000004b000d7202 */ /* 0x000fe20000000f00 */
[----:B------:R-:W-:Y:S01]  /*ce60*/  IMAD R26, R26, UR14, RZ ;  /* 0x0000000e1a1a7c24 */ /* 0x000fe2000f8e02ff */
[----:B01----:R-:W-:Y:S01]  /*ce70*/  MOV R15, UR5 ;  /* 0x00000005000f7c02 */ /* 0x003fe20008000f00 */
        /* <DEDUP_REMOVED lines=14> */
.L_x_2350:
[----:B------:R-:W-:Y:S05]  /*cf60*/  BSYNC B0 ;  /* 0x0000000000007941 */ /* 0x000fea0003800000 */
.L_x_2349:
[----:B------:R-:W-:Y:S05]  /*cf70*/  @!P5 BRA `(.L_x_2351) ;  /* 0x000000000048d947 */ /* 0x000fea0003800000 */
[----:B----4-:R-:W-:Y:S01]  /*cf80*/  FFMA.FTZ R12, R117, R8, R6 ;  /* 0x00000008750c7223 */ /* 0x010fe20000010006 */
[----:B------:R-:W-:-:S03]  /*cf90*/  FFMA.FTZ R13, R116, R9, R7 ;  /* 0x00000009740d7223 */ /* 0x000fc60000010007 */
[----:B012---:R-:W-:Y:S01]  /*cfa0*/  FMUL.FTZ R14, R12, -1.4426950216293334961 ;  /* 0xbfb8aa3b0c0e7820 */ /* 0x007fe20000410000 */
        /* <DEDUP_REMOVED lines=15> */
.L_x_2351:
[----:B------:R-:W-:Y:S04]  /*d0a0*/  BSSY B0, `(.L_x_2352) ;  /* 0x0000015000007945 */ /* 0x000fe80003800000 */
[----:B------:R-:W-:Y:S05]  /*d0b0*/  @P3 BRA `(.L_x_2353) ;  /* 0x00000000004c3947 */ /* 0x000fea0003800000 */
[----:B----4-:R-:W-:Y:S01]  /*d0c0*/  MOV R12, UR5 ;  /* 0x00000005000c7c02 */ /* 0x010fe20008000f00 */
[----:B------:R-:W-:Y:S01]  /*d0d0*/  ULDC.64 UR14, c[0x0][0x288] ;  /* 0x0000a200000e7ab9 */ /* 0x000fe20000000a00 */
[----:B------:R-:W-:Y:S01]  /*d0e0*/  MOV R13, R75 ;  /* 0x0000004b000d7202 */ /* 0x000fe20000000f00 */
[----:B------:R-:W-:Y:S01]  /*d0f0*/  IMAD R22, R22, UR14, RZ ;  /* 0x0000000e16167c24 */ /* 0x000fe2000f8e02ff */
[----:B012---:R-:W-:Y:S01]  /*d100*/  MOV R15, UR5 ;  /* 0x00000005000f7c02 */ /* 0x007fe20008000f00 */
        /* <DEDUP_REMOVED lines=14> */
.L_x_2353:
[----:B------:R-:W-:Y:S05]  /*d1f0*/  BSYNC B0 ;  /* 0x0000000000007941 */ /* 0x000fea0003800000 */
.L_x_2352:
[----:B------:R-:W-:Y:S05]  /*d200*/  @!P5 BRA `(.L_x_2354) ;  /* 0x000000000048d947 */ /* 0x000fea0003800000 */
[----:B----4-:R-:W-:Y:S01]  /*d210*/  FFMA.FTZ R12, R115, R8, R6 ;  /* 0x00000008730c7223 */ /* 0x010fe20000010006 */
[----:B------:R-:W-:-:S03]  /*d220*/  FFMA.FTZ R13, R114, R9, R7 ;  /* 0x00000009720d7223 */ /* 0x000fc60000010007 */
[----:B0123--:R-:W-:Y:S01]  /*d230*/  FMUL.FTZ R14, R12, -1.4426950216293334961 ;  /* 0xbfb8aa3b0c0e7820 */ /* 0x00ffe20000410000 */
        /* <DEDUP_REMOVED lines=15> */
.L_x_2354:
[----:B------:R-:W-:Y:S04]  /*d330*/  BSSY B0, `(.L_x_2355) ;  /* 0x0000015000007945 */ /* 0x000fe80003800000 */
[----:B------:R-:W-:Y:S05]  /*d340*/  @P4 BRA `(.L_x_2356) ;  /* 0x00000000004c4947 */ /* 0x000fea0003800000 */
[----:B----4-:R-:W-:Y:S01]  /*d350*/  MOV R12, UR5 ;  /* 0x00000005000c7c02 */ /* 0x010fe20008000f00 */
[----:B------:R-:W-:Y:S01]  /*d360*/  ULDC.64 UR14, c[0x0][0x288] ;  /* 0x0000a200000e7ab9 */ /* 0x000fe20000000a00 */
[----:B------:R-:W-:Y:S01]  /*d370*/  MOV R13, R75 ;  /* 0x0000004b000d7202 */ /* 0x000fe20000000f00 */
[----:B------:R-:W-:Y:S01]  /*d380*/  IMAD R21, R21, UR14, RZ ;  /* 0x0000000e15157c24 */ /* 0x000fe2000f8e02ff */
[----:B0123--:R-:W-:Y:S01]  /*d390*/  MOV R15, UR5 ;  /* 0x00000005000f7c02 */ /* 0x00ffe20008000f00 */
        /* <DEDUP_REMOVED lines=14> */
.L_x_2356:
[----:B------:R-:W-:Y:S05]  /*d480*/  BSYNC B0 ;  /* 0x0000000000007941 */ /* 0x000fea0003800000 */
.L_x_2355:
[C---:B------:R-:W-:Y:S02]  /*d490*/  IADD3 R26, R0.reuse, 0x130, RZ ;  /* 0x00000130001a7810 */ /* 0x040fe40007ffe0ff */
[C---:B------:R-:W-:Y:S02]  /*d4a0*/  IADD3 R24, R0.reuse, 0x140, RZ ;  /* 0x0000014000187810 */ /* 0x040fe40007ffe0ff */
[----:B------:R-:W-:Y:S02]  /*d4b0*/  IADD3 R22, R0, 0x150, RZ ;  /* 0x0000015000167810 */ /* 0x000fe40007ffe0ff */
        /* <DEDUP_REMOVED lines=20> */
[----:B------:R-:W-:-:S02]  /*d600*/  IADD3 R21, R0, 0x160, RZ ;  /* 0x0000016000157810 */ /* 0x000fc40007ffe0ff */
[----:B------:R-:W-:Y:S01]  /*d610*/  IADD3 R20, R0, 0x170, RZ ;  /* 0x0000017000147810 */ /* 0x000fe20007ffe0ff */
[----:B------:R-:W-:Y:S08]  /*d620*/  @!P5 BRA `(.L_x_2357) ;  /* 0x000000000048d947 */ /* 0x000ff00003800000 */
        /* <DEDUP_REMOVED lines=18> */
.L_x_2357:
[----:B------:R-:W-:Y:S04]  /*d750*/  BSSY B0, `(.L_x_2358) ;  /* 0x0000015000007945 */ /* 0x000fe80003800000 */
[----:B------:R-:W-:Y:S05]  /*d760*/  @P6 BRA `(.L_x_2359) ;  /* 0x00000000004c6947 */ /* 0x000fea0003800000 */
[----:B----4-:R-:W-:Y:S01]  /*d770*/  MOV R12, UR5 ;  /* 0x00000005000c7c02 */ /* 0x010fe20008000f00 */
[----:B------:R-:W-:Y:S01]  /*d780*/  ULDC.64 UR14, c[0x0][0x288] ;  /* 0x0000a200000e7ab9 */ /* 0x000fe20000000a00 */
[----:B------:R-:W-:Y:S01]  /*d790*/  MOV R13, R75 ;  /* 0x0000004b000d7202 */ /* 0x000fe20000000f00 */
[----:B0123--:R-:W-:Y:S01]  /*d7a0*/  IMAD R14, R31, UR14, RZ ;  /* 0x0000000e1f0e7c24 */ /* 0x00ffe2000f8e02ff */
[----:B------:R-:W-:Y:S01]  /*d7b0*/  MOV R15, UR5 ;  /* 0x00000005000f7c02 */ /* 0x000fe20008000f00 */
        /* <DEDUP_REMOVED lines=14> */
.L_x_2359:
[----:B------:R-:W-:Y:S05]  /*d8a0*/  BSYNC B0 ;  /* 0x0000000000007941 */ /* 0x000fea0003800000 */
.L_x_2358:
        /* <DEDUP_REMOVED lines=19> */
.L_x_2360:
        /* <DEDUP_REMOVED lines=21> */
.L_x_2362:
[----:B------:R-:W-:Y:S05]  /*db30*/  BSYNC B0 ;  /* 0x0000000000007941 */ /* 0x000fea0003800000 */
.L_x_2361:
        /* <DEDUP_REMOVED lines=19> */
.L_x_2363:
        /* <DEDUP_REMOVED lines=21> */
.L_x_2365:
[----:B------:R-:W-:Y:S05]  /*ddc0*/  BSYNC B0 ;  /* 0x0000000000007941 */ /* 0x000fea0003800000 */
.L_x_2364:
        /* <DEDUP_REMOVED lines=19> */
.L_x_2366:
        /* <DEDUP_REMOVED lines=21> */
.L_x_2368:
[----:B------:R-:W-:Y:S05]  /*e050*/  BSYNC B0 ;  /* 0x0000000000007941 */ /* 0x000fea0003800000 */
.L_x_2367:
[----:B------:R-:W-:Y:S05]  /*e060*/  @!P5 BRA `(.L_x_2369) ;  /* 0x000000000048d947 */ /* 0x000fea0003800000 */
[----:B0---4-:R-:W-:Y:S01]  /*e070*/  FFMA.FTZ R12, R105, R8, R6 ;  /* 0x00000008690c7223 */ /* 0x011fe20000010006 */
[----:B------:R-:W-:-:S03]  /*e080*/  FFMA.FTZ R13, R104, R9, R7 ;  /* 0x00000009680d7223 */ /* 0x000fc60000010007 */
        /* <DEDUP_REMOVED lines=16> */
.L_x_2369:
[----:B------:R-:W-:Y:S04]  /*e190*/  BSSY B0, `(.L_x_2370) ;  /* 0x0000015000007945 */ /* 0x000fe80003800000 */
[----:B------:R-:W-:Y:S05]  /*e1a0*/  @P4 BRA `(.L_x_2371) ;  /* 0x00000000004c4947 */ /* 0x000fea0003800000 */
[----:B0---4-:R-:W-:Y:S01]  /*e1b0*/  MOV R12, UR5 ;  /* 0x00000005000c7c02 */ /* 0x011fe20008000f00 */
[----:B------:R-:W-:Y:S01]  /*e1c0*/  ULDC.64 UR14, c[0x0][0x288] ;  /* 0x0000a200000e7ab9 */ /* 0x000fe20000000a00 */
[----:B------:R-:W-:Y:S01]  /*e1d0*/  MOV R13, R75 ;  /* 0x0000004b000d7202 */ /* 0x000fe20000000f00 */
[----:B------:R-:W-:Y:S01]  /*e1e0*/  IMAD R23, R23, UR14, RZ ;  /* 0x0000000e17177c24 */ /* 0x000fe2000f8e02ff */
[----:B-123--:R-:W-:Y:S01]  /*e1f0*/  MOV R17, UR5 ;  /* 0x0000000500117c02 */ /* 0x00efe20008000f00 */
        /* <DEDUP_REMOVED lines=14> */
.L_x_2371:
[----:B------:R-:W-:Y:S05]  /*e2e0*/  BSYNC B0 ;  /* 0x0000000000007941 */ /* 0x000fea0003800000 */
.L_x_2370:
[C---:B01234-:R-:W-:Y:S02]  /*e2f0*/  IADD3 R16, R0.reuse, 0x180, RZ ;  /* 0x0000018000107810 */ /* 0x05ffe40007ffe0ff */
[C---:B------:R-:W-:Y:S02]  /*e300*/  IADD3 R15, R0.reuse, 0x190, RZ ;  /* 0x00000190000f7810 */ /* 0x040fe40007ffe0ff */
[----:B------:R-:W-:Y:S02]  /*e310*/  IADD3 R14, R0, 0x1a0, RZ ;  /* 0x000001a0000e7810 */ /* 0x000fe40007ffe0ff */
[----:B------:R-:W-:Y:S02]  /*e320*/  ISETP.GE.U32.AND P6, PT, R21, UR6, PT ;  /* 0x0000000615007c0c */ /* 0x000fe4000bfc6070 */
[----:B------:R-:W-:Y:S02]  /*e330*/  ISETP.GE.U32.AND P0, PT, R20, UR6, PT ;  /* 0x0000000614007c0c */ /* 0x000fe4000bf06070 */
[----:B------:R-:W-:-:S02]  /*e340*/  SHF.R.S32.HI R29, RZ, 0x1f, R21 ;  /* 0x0000001fff1d7819 */ /* 0x000fc40000011415 */
[----:B------:R-:W-:Y:S02]  /*e350*/  ISETP.GE.U32.AND P2, PT, R16, UR6, PT ;  /* 0x0000000610007c0c */ /* 0x000fe4000bf46070 */
[----:B------:R-:W-:Y:S02]  /*e360*/  ISETP.GE.U32.AND P3, PT, R15, UR6, PT ;  /* 0x000000060f007c0c */ /* 0x000fe4000bf66070 */
[----:B------:R-:W-:Y:S02]  /*e370*/  ISETP.GE.U32.AND P4, PT, R14, UR6, PT ;  /* 0x000000060e007c0c */ /* 0x000fe4000bf86070 */
[----:B------:R-:W-:Y:S02]  /*e380*/  ISETP.GE.AND.EX P6, PT, R29, UR7, PT, P6 ;  /* 0x000000071d007c0c */ /* 0x000fe4000bfc6360 */
[----:B------:R-:W-:Y:S02]  /*e390*/  ISETP.GE.AND.EX P0, PT, R159, UR7, PT, P0 ;  /* 0x000000079f007c0c */ /* 0x000fe4000bf06300 */
[----:B------:R-:W-:-:S02]  /*e3a0*/  ISETP.GE.AND.EX P2, PT, R158, UR7, PT, P2 ;  /* 0x000000079e007c0c */ /* 0x000fc4000bf46320 */
[----:B------:R-:W-:Y:S02]  /*e3b0*/  ISETP.GE.AND.EX P3, PT, R157, UR7, PT, P3 ;  /* 0x000000079d007c0c */ /* 0x000fe4000bf66330 */
[----:B------:R-:W-:Y:S02]  /*e3c0*/  ISETP.GE.AND.EX P4, PT, R156, UR7, PT, P4 ;  /* 0x000000079c007c0c */ /* 0x000fe4000bf86340 */
[C---:B------:R-:W-:Y:S02]  /*e3d0*/  ISETP.GT.U32.OR P6, PT, R2.reuse, 0x17f, P6 ;  /* 0x0000017f0200780c */ /* 0x040fe400037c4470 */
[C---:B------:R-:W-:Y:S02]  /*e3e0*/  ISETP.GT.U32.OR P0, PT, R2.reuse, 0x17f, P0 ;  /* 0x0000017f0200780c */ /* 0x040fe40000704470 */
[C---:B------:R-:W-:Y:S02]  /*e3f0*/  ISETP.GT.U32.OR P2, PT, R2.reuse, 0x17f, P2 ;  /* 0x0000017f0200780c */ /* 0x040fe40001744470 */
[----:B------:R-:W-:-:S02]  /*e400*/  ISETP.GT.U32.OR P3, PT, R2, 0x17f, P3 ;  /* 0x0000017f0200780c */ /* 0x000fc40001f64470 */
[----:B------:R-:W-:Y:S02]  /*e410*/  ISETP.GT.U32.OR P4, PT, R2, 0x17f, P4 ;  /* 0x0000017f0200780c */ /* 0x000fe40002784470 */
[C---:B------:R-:W-:Y:S02]  /*e420*/  IADD3 R13, R0.reuse, 0x1b0, RZ ;  /* 0x000001b0000d7810 */ /* 0x040fe40007ffe0ff */
[----:B------:R-:W-:Y:S01]  /*e430*/  IADD3 R12, R0, 0x1c0, RZ ;  /* 0x000001c0000c7810 */ /* 0x000fe20007ffe0ff */
        /* <DEDUP_REMOVED lines=19> */
.L_x_2372:
[----:B------:R-:W-:Y:S04]  /*e570*/  BSSY B0, `(.L_x_2373) ;  /* 0x0000015000007945 */ /* 0x000fe80003800000 */
[----:B------:R-:W-:Y:S05]  /*e580*/  @P6 BRA `(.L_x_2374) ;  /* 0x00000000004c6947 */ /* 0x000fea0003800000 */
[----:B------:R-:W-:Y:S01]  /*e590*/  MOV R18, UR5 ;  /* 0x0000000500127c02 */ /* 0x000fe20008000f00 */
[----:B------:R-:W-:Y:S01]  /*e5a0*/  ULDC.64 UR14, c[0x0][0x288] ;  /* 0x0000a200000e7ab9 */ /* 0x000fe20000000a00 */
[----:B------:R-:W-:Y:S01]  /*e5b0*/  MOV R19, R75 ;  /* 0x0000004b00137202 */ /* 0x000fe20000000f00 */
[----:B------:R-:W-:Y:S01]  /*e5c0*/  IMAD R24, R29, UR14, RZ ;  /* 0x0000000e1d187c24 */ /* 0x000fe2000f8e02ff */
[----:B------:R-:W-:Y:S01]  /*e5d0*/  MOV R17, UR5 ;  /* 0x0000000500117c02 */ /* 0x000fe20008000f00 */
[----:B------:R-:W-:Y:S01]  /*e5e0*/  FFMA.FTZ R103, R103, R18, UR13 ;  /* 0x0000000d67677e23 */ /* 0x000fe20008010012 */
[----:B------:R-:W-:-:S03]  /*e5f0*/  MOV R18, R84 ;  /* 0x0000005400127202 */ /* 0x000fc60000000f00 */
[----:B------:R-:W-:Y:S01]  /*e600*/  FFMA.FTZ R102, R102, R17, UR13 ;  /* 0x0000000d66667e23 */ /* 0x000fe20008010011 */
[----:B------:R-:W-:Y:S01]  /*e610*/  FFMA.FTZ R103, R8, R50, -R103 ;  /* 0x0000003208677223 */ /* 0x000fe20000010867 */
[----:B------:R-:W-:-:S04]  /*e620*/  IMAD.WIDE.U32 R22, R21, UR14, R18 ;  /* 0x0000000e15167c25 */ /* 0x000fc8000f8e0012 */
[----:B------:R-:W-:Y:S01]  /*e630*/  FFMA.FTZ R25, R9, R51, -R102 ;  /* 0x0000003309197223 */ /* 0x000fe20000010866 */
[----:B------:R-:W-:Y:S01]  /*e640*/  IMAD R21, R21, UR15, R24 ;  /* 0x0000000f15157c24 */ /* 0x000fe2000f8e0218 */
[----:B------:R-:W-:Y:S01]  /*e650*/  ULDC.64 UR14, c[0x0][0x210] ;  /* 0x00008400000e7ab9 */ /* 0x000fe20000000a00 */
[----:B------:R-:W-:Y:S01]  /*e660*/  FMUL.FTZ R24, R103, UR26 ;  /* 0x0000001a67187c20 */ /* 0x000fe20008410000 */
[----:B------:R-:W-:Y:S01]  /*e670*/  LEA R18, P6, R22, UR14, 0x2 ;  /* 0x0000000e16127c11 */ /* 0x000fe2000f8c10ff */
[----:B------:R-:W-:Y:S01]  /*e680*/  FMUL.FTZ R25, R25, UR26 ;  /* 0x0000001a19197c20 */ /* 0x000fe20008410000 */
[----:B------:R-:W-:-:S04]  /*e690*/  IADD3 R21, R23, R21, RZ ;  /* 0x0000001517157210 */ /* 0x000fc80007ffe0ff */
[----:B------:R-:W-:-:S05]  /*e6a0*/  LEA.HI.X R19, R22, UR15, R21, 0x2, P6 ;  /* 0x0000000f16137c11 */ /* 0x000fca000b0f1415 */
[----:B------:R0:W-:Y:S02]  /*e6b0*/  STG.E.64 desc[UR22][R18.64], R24 ;  /* 0x0000001812007986 */ /* 0x0001e4000c101b16 */
.L_x_2374:
[----:B------:R-:W-:Y:S05]  /*e6c0*/  BSYNC B0 ;  /* 0x0000000000007941 */ /* 0x000fea0003800000 */
.L_x_2373:
        /* <DEDUP_REMOVED lines=19> */
.L_x_2375:
        /* <DEDUP_REMOVED lines=21> */
.L_x_2377:
[----:B------:R-:W-:Y:S05]  /*e950*/  BSYNC B0 ;  /* 0x0000000000007941 */ /* 0x000fea0003800000 */
.L_x_2376:
        /* <DEDUP_REMOVED lines=19> */
.L_x_2378:
[----:B------:R-:W-:Y:S04]  /*ea90*/  BSSY B0, `(.L_x_2379) ;  /* 0x0000015000007945 */ /* 0x000fe80003800000 */
[----:B------:R-:W-:Y:S05]  /*eaa0*/  @P2 BRA `(.L_x_2380) ;  /* 0x00000000004c2947 */ /* 0x000fea0003800000 */
[----:B01----:R-:W-:Y:S01]  /*eab0*/  MOV R18, UR5 ;  /* 0x0000000500127c02 */ /* 0x003fe20008000f00 */
        /* <DEDUP_REMOVED lines=18> */
.L_x_2380:
[----:B------:R-:W-:Y:S05]  /*ebe0*/  BSYNC B0 ;  /* 0x0000000000007941 */ /* 0x000fea0003800000 */
.L_x_2379:
[----:B------:R-:W-:Y:S05]  /*ebf0*/  @!P5 BRA `(.L_x_2381) ;  /* 0x000000000048d947 */ /* 0x000fea0003800000 */
[----:B--2---:R-:W-:Y:S01]  /*ec00*/  FFMA.FTZ R16, R97, R8, R6 ;  /* 0x0000000861107223 */ /* 0x004fe20000010006 */
        /* <DEDUP_REMOVED lines=17> */
.L_x_2381:
[----:B------:R-:W-:Y:S04]  /*ed20*/  BSSY B0, `(.L_x_2382) ;  /* 0x0000015000007945 */ /* 0x000fe80003800000 */
[----:B------:R-:W-:Y:S05]  /*ed30*/  @P3 BRA `(.L_x_2383) ;  /* 0x00000000004c3947 */ /* 0x000fea0003800000 */
[----:B--2---:R-:W-:Y:S01]  /*ed40*/  MOV R16, UR5 ;  /* 0x0000000500107c02 */ /* 0x004fe20008000f00 */
[----:B------:R-:W-:Y:S01]  /*ed50*/  ULDC.64 UR14, c[0x0][0x288] ;  /* 0x0000a200000e7ab9 */ /* 0x000fe20000000a00 */
[----:B------:R-:W-:Y:S01]  /*ed60*/  MOV R17, R75 ;  /* 0x0000004b00117202 */ /* 0x000fe20000000f00 */
[----:B-1----:R-:W-:Y:S01]  /*ed70*/  IMAD R20, R157, UR14, RZ ;  /* 0x0000000e9d147c24 */ /* 0x002fe2000f8e02ff */
[----:B------:R-:W-:Y:S01]  /*ed80*/  MOV R21, UR5 ;  /* 0x0000000500157c02 */ /* 0x000fe20008000f00 */
[----:B------:R-:W-:Y:S01]  /*ed90*/  FFMA.FTZ R97, R97, R16, UR13 ;  /* 0x0000000d61617e23 */ /* 0x000fe20008010010 */
[----:B------:R-:W-:-:S03]  /*eda0*/  MOV R16, R84 ;  /* 0x0000005400107202 */ /* 0x000fc60000000f00 */
[----:B------:R-:W-:Y:S01]  /*edb0*/  FFMA.FTZ R96, R96, R21, UR13 ;  /* 0x0000000d60607e23 */ /* 0x000fe20008010015 */
[----:B------:R-:W-:Y:S01]  /*edc0*/  FFMA.FTZ R97, R8, R48, -R97 ;  /* 0x0000003008617223 */ /* 0x000fe20000010861 */
[----:B0-----:R-:W-:-:S04]  /*edd0*/  IMAD.WIDE.U32 R18, R15, UR14, R16 ;  /* 0x0000000e0f127c25 */ /* 0x001fc8000f8e0010 */
        /* <DEDUP_REMOVED lines=9> */
.L_x_2383:
[----:B------:R-:W-:Y:S05]  /*ee70*/  BSYNC B0 ;  /* 0x0000000000007941 */ /* 0x000fea0003800000 */
.L_x_2382:
[----:B------:R-:W-:Y:S05]  /*ee80*/  @!P5 BRA `(.L_x_2384) ;  /* 0x000000000048d947 */ /* 0x000fea0003800000 */
[----:B------:R-:W-:Y:S01]  /*ee90*/  FFMA.FTZ R15, R92, R8, R6 ;  /* 0x000000085c0f7223 */ /* 0x000fe20000010006 */
[----:B--23--:R-:W-:-:S03]  /*eea0*/  FFMA.FTZ R16, R91, R9, R7 ;  /* 0x000000095b107223 */ /* 0x00cfc60000010007 */
[----:B------:R-:W-:Y:S01]  /*eeb0*/  FMUL.FTZ R17, R15, -1.4426950216293334961 ;  /* 0xbfb8aa3b0f117820 */ /* 0x000fe20000410000 */
[----:B-1----:R-:W-:-:S05]  /*eec0*/  FMUL.FTZ R20, R16, -1.4426950216293334961 ;  /* 0xbfb8aa3b10147820 */ /* 0x002fca0000410000 */
        /* <DEDUP_REMOVED lines=14> */
.L_x_2384:
[----:B------:R-:W-:Y:S04]  /*efb0*/  BSSY B0, `(.L_x_2385) ;  /* 0x0000015000007945 */ /* 0x000fe80003800000 */
[----:B------:R-:W-:Y:S05]  /*efc0*/  @P4 BRA `(.L_x_2386) ;  /* 0x00000000004c4947 */ /* 0x000fea0003800000 */
[----:B------:R-:W-:Y:S01]  /*efd0*/  ULDC.64 UR14, c[0x0][0x288] ;  /* 0x0000a200000e7ab9 */ /* 0x000fe20000000a00 */
[----:B--23--:R-:W-:Y:S01]  /*efe0*/  MOV R16, R84 ;  /* 0x0000005400107202 */ /* 0x00cfe20000000f00 */
[----:B01----:R-:W-:Y:S01]  /*eff0*/  IMAD R19, R156, UR14, RZ ;  /* 0x0000000e9c137c24 */ /* 0x003fe2000f8e02ff */
[----:B------:R-:W-:Y:S02]  /*f000*/  MOV R17, R75 ;  /* 0x0000004b00117202 */ /* 0x000fe40000000f00 */
[----:B------:R-:W-:Y:S01]  /*f010*/  MOV R15, UR5 ;  /* 0x00000005000f7c02 */ /* 0x000fe20008000f00 */
[C---:B------:R-:W-:Y:S01]  /*f020*/  IMAD R19, R14.reuse, UR15, R19 ;  /* 0x0000000f0e137c24 */ /* 0x040fe2000f8e0213 */
[----:B------:R-:W-:Y:S01]  /*f030*/  MOV R18, UR5 ;  /* 0x0000000500127c02 */ /* 0x000fe20008000f00 */
[----:B------:R-:W-:Y:S01]  /*f040*/  IMAD.WIDE.U32 R16, R14, UR14, R16 ;  /* 0x0000000e0e107c25 */ /* 0x000fe2000f8e0010 */
[----:B------:R-:W-:-:S03]  /*f050*/  ULDC.64 UR14, c[0x0][0x210] ;  /* 0x00008400000e7ab9 */ /* 0x000fc60000000a00 */
[----:B------:R-:W-:Y:S01]  /*f060*/  FFMA.FTZ R15, R92, R15, UR13 ;  /* 0x0000000d5c0f7e23 */ /* 0x000fe2000801000f */
[----:B------:R-:W-:Y:S01]  /*f070*/  FFMA.FTZ R18, R91, R18, UR13 ;  /* 0x0000000d5b127e23 */ /* 0x000fe20008010012 */
[----:B------:R-:W-:Y:S02]  /*f080*/  IADD3 R17, R17, R19, RZ ;  /* 0x0000001311117210 */ /* 0x000fe40007ffe0ff */
[----:B------:R-:W-:Y:S01]  /*f090*/  FFMA.FTZ R15, R8, R46, -R15 ;  /* 0x0000002e080f7223 */ /* 0x000fe2000001080f */
[C---:B------:R-:W-:Y:S01]  /*f0a0*/  LEA R14, P0, R16.reuse, UR14, 0x2 ;  /* 0x0000000e100e7c11 */ /* 0x040fe2000f8010ff */
[----:B------:R-:W-:Y:S02]  /*f0b0*/  FFMA.FTZ R19, R9, R47, -R18 ;  /* 0x0000002f09137223 */ /* 0x000fe40000010812 */
[----:B------:R-:W-:Y:S01]  /*f0c0*/  FMUL.FTZ R18, R15, UR26 ;  /* 0x0000001a0f127c20 */ /* 0x000fe20008410000 */
[----:B------:R-:W-:Y:S01]  /*f0d0*/  LEA.HI.X R15, R16, UR15, R17, 0x2, P0 ;  /* 0x0000000f100f7c11 */ /* 0x000fe200080f1411 */
[----:B------:R-:W-:-:S05]  /*f0e0*/  FMUL.FTZ R19, R19, UR26 ;  /* 0x0000001a13137c20 */ /* 0x000fca0008410000 */
[----:B------:R4:W-:Y:S03]  /*f0f0*/  STG.E.64 desc[UR22][R14.64], R18 ;  /* 0x000000120e007986 */ /* 0x0009e6000c101b16 */
.L_x_2386:
[----:B------:R-:W-:Y:S05]  /*f100*/  BSYNC B0 ;  /* 0x0000000000007941 */ /* 0x000fea0003800000 */
.L_x_2385:
[C---:B0-----:R-:W-:Y:S02]  /*f110*/  IADD3 R25, R0.reuse, 0x1d0, RZ ;  /* 0x000001d000197810 */ /* 0x041fe40007ffe0ff */
[C---:B----4-:R-:W-:Y:S02]  /*f120*/  IADD3 R15, R0.reuse, 0x1e0, RZ ;  /* 0x000001e0000f7810 */ /* 0x050fe40007ffe0ff */
[----:B------:R-:W-:Y:S02]  /*f130*/  IADD3 R14, R0, 0x1f0, RZ ;  /* 0x000001f0000e7810 */ /* 0x000fe40007ffe0ff */
[----:B------:R-:W-:Y:S02]  /*f140*/  ISETP.GE.U32.AND P6, PT, R13, UR6, PT ;  /* 0x000000060d007c0c */ /* 0x000fe4000bfc6070 */
[----:B------:R-:W-:Y:S02]  /*f150*/  ISETP.GE.U32.AND P0, PT, R12, UR6, PT ;  /* 0x000000060c007c0c */ /* 0x000fe4000bf06070 */
[----:B------:R-:W-:-:S02]  /*f160*/  ISETP.GE.U32.AND P2, PT, R25, UR6, PT ;  /* 0x0000000619007c0c */ /* 0x000fc4000bf46070 */
[----:B------:R-:W-:Y:S02]  /*f170*/  ISETP.GE.U32.AND P3, PT, R15, UR6, PT ;  /* 0x000000060f007c0c */ /* 0x000fe4000bf66070 */
[----:B------:R-:W-:Y:S02]  /*f180*/  ISETP.GE.U32.AND P4, PT, R14, UR6, PT ;  /* 0x000000060e007c0c */ /* 0x000fe4000bf86070 */
        /* <DEDUP_REMOVED lines=9> */
[----:B------:R-:W-:Y:S01]  /*f220*/  ISETP.GT.U32.OR P4, PT, R2, 0x17f, P4 ;  /* 0x0000017f0200780c */ /* 0x000fe20002784470 */
[----:B------:R-:W-:-:S12]  /*f230*/  @!P5 BRA `(.L_x_2387) ;  /* 0x000000000048d947 */ /* 0x000fd80003800000 */
[----:B--23--:R-:W-:Y:S01]  /*f240*/  FFMA.FTZ R16, R90, R8, R6 ;  /* 0x000000085a107223 */ /* 0x00cfe20000010006 */
        /* <DEDUP_REMOVED lines=17> */
.L_x_2387:
[----:B------:R-:W-:Y:S04]  /*f360*/  BSSY B0, `(.L_x_2388) ;  /* 0x0000015000007945 */ /* 0x000fe80003800000 */
[----:B------:R-:W-:Y:S05]  /*f370*/  @P6 BRA `(.L_x_2389) ;  /* 0x00000000004c6947 */ /* 0x000fea0003800000 */
[----:B------:R-:W-:Y:S01]  /*f380*/  ULDC.64 UR6, c[0x0][0x288] ;  /* 0x0000a20000067ab9 */ /* 0x000fe20000000a00 */
[----:B--23--:R-:W-:Y:S01]  /*f390*/  MOV R16, R84 ;  /* 0x0000005400107202 */ /* 0x00cfe20000000f00 */
[----:B-1----:R-:W-:Y:S01]  /*f3a0*/  IMAD R20, R155, UR6, RZ ;  /* 0x000000069b147c24 */ /* 0x002fe2000f8e02ff */
[----:B------:R-:W-:Y:S02]  /*f3b0*/  MOV R17, R75 ;  /* 0x0000004b00117202 */ /* 0x000fe40000000f00 */
[----:B------:R-:W-:Y:S02]  /*f3c0*/  MOV R21, UR5 ;  /* 0x0000000500157c02 */ /* 0x000fe40008000f00 */
[----:B------:R-:W-:Y:S01]  /*f3d0*/  MOV R22, UR5 ;  /* 0x0000000500167c02 */ /* 0x000fe20008000f00 */
[----:B------:R-:W-:-:S04]  /*f3e0*/  IMAD.WIDE.U32 R18, R13, UR6, R16 ;  /* 0x000000060d127c25 */ /* 0x000fc8000f8e0010 */
[----:B------:R-:W-:Y:S01]  /*f3f0*/  FFMA.FTZ R21, R90, R21, UR13 ;  /* 0x0000000d5a157e23 */ /* 0x000fe20008010015 */
[----:B------:R-:W-:Y:S02]  /*f400*/  IMAD R13, R13, UR7, R20 ;  /* 0x000000070d0d7c24 */ /* 0x000fe4000f8e0214 */
[----:B------:R-:W-:Y:S01]  /*f410*/  FFMA.FTZ R20, R3, R22, UR13 ;  /* 0x0000000d03147e23 */ /* 0x000fe20008010016 */
[----:B------:R-:W-:Y:S01]  /*f420*/  ULDC.64 UR6, c[0x0][0x210] ;  /* 0x0000840000067ab9 */ /* 0x000fe20000000a00 */
[----:B------:R-:W-:Y:S01]  /*f430*/  FFMA.FTZ R21, R8, R44, -R21 ;  /* 0x0000002c08157223 */ /* 0x000fe20000010815 */
[C---:B------:R-:W-:Y:S01]  /*f440*/  LEA R16, P6, R18.reuse, UR6, 0x2 ;  /* 0x0000000612107c11 */ /* 0x040fe2000f8c10ff */
[----:B------:R-:W-:Y:S01]  /*f450*/  FFMA.FTZ R45, R9, R45, -R20 ;  /* 0x0000002d092d7223 */ /* 0x000fe20000010814 */
[----:B------:R-:W-:Y:S01]  /*f460*/  IADD3 R13, R19, R13, RZ ;  /* 0x0000000d130d7210 */ /* 0x000fe20007ffe0ff */
[----:B------:R-:W-:Y:S02]  /*f470*/  FMUL.FTZ R20, R21, UR26 ;  /* 0x0000001a15147c20 */ /* 0x000fe40008410000 */
[----:B------:R-:W-:Y:S01]  /*f480*/  FMUL.FTZ R21, R45, UR26 ;  /* 0x0000001a2d157c20 */ /* 0x000fe20008410000 */
[----:B------:R-:W-:-:S05]  /*f490*/  LEA.HI.X R17, R18, UR7, R13, 0x2, P6 ;  /* 0x0000000712117c11 */ /* 0x000fca000b0f140d */
[----:B------:R0:W-:Y:S02]  /*f4a0*/  STG.E.64 desc[UR22][R16.64], R20 ;  /* 0x0000001410007986 */ /* 0x0001e4000c101b16 */
.L_x_2389:
[----:B------:R-:W-:Y:S05]  /*f4b0*/  BSYNC B0 ;  /* 0x0000000000007941 */ /* 0x000fea0003800000 */
.L_x_2388:
[----:B------:R-:W-:Y:S05]  /*f4c0*/  @!P5 BRA `(.L_x_2390) ;  /* 0x000000000048d947 */ /* 0x000fea0003800000 */
[----:B------:R-:W-:Y:S01]  /*f4d0*/  FFMA.FTZ R3, R4, R8, R6 ;  /* 0x0000000804037223 */ /* 0x000fe20000010006 */
[----:B------:R-:W-:-:S03]  /*f4e0*/  FFMA.FTZ R13, R5, R9, R7 ;  /* 0x00000009050d7223 */ /* 0x000fc60000010007 */
[----:B0-23--:R-:W-:Y:S01]  /*f4f0*/  FMUL.FTZ R16, R3, -1.4426950216293334961 ;  /* 0xbfb8aa3b03107820 */ /* 0x00dfe20000410000 */
        /* <DEDUP_REMOVED lines=15> */
.L_x_2390:
[----:B------:R-:W-:Y:S04]  /*f5f0*/  BSSY B0, `(.L_x_2391) ;  /* 0x0000015000007945 */ /* 0x000fe80003800000 */
[----:B------:R-:W-:Y:S05]  /*f600*/  @P0 BRA `(.L_x_2392) ;  /* 0x00000000004c0947 */ /* 0x000fea0003800000 */
[----:B------:R-:W-:Y:S01]  /*f610*/  ULDC.64 UR6, c[0x0][0x288] ;  /* 0x0000a20000067ab9 */ /* 0x000fe20000000a00 */
[----:B0-23--:R-:W-:Y:S01]  /*f620*/  MOV R16, R84 ;  /* 0x0000005400107202 */ /* 0x00dfe20000000f00 */
[----:B------:R-:W-:Y:S01]  /*f630*/  IMAD R13, R154, UR6, RZ ;  /* 0x000000069a0d7c24 */ /* 0x000fe2000f8e02ff */
[----:B------:R-:W-:Y:S02]  /*f640*/  MOV R17, R75 ;  /* 0x0000004b00117202 */ /* 0x000fe40000000f00 */
[----:B------:R-:W-:Y:S01]  /*f650*/  MOV R3, UR5 ;  /* 0x0000000500037c02 */ /* 0x000fe20008000f00 */
[C---:B------:R-:W-:Y:S01]  /*f660*/  IMAD R13, R12.reuse, UR7, R13 ;  /* 0x000000070c0d7c24 */ /* 0x040fe2000f8e020d */
[----:B-1----:R-:W-:Y:S01]  /*f670*/  MOV R18, UR5 ;  /* 0x0000000500127c02 */ /* 0x002fe20008000f00 */
        /* <DEDUP_REMOVED lines=12> */
.L_x_2392:
[----:B------:R-:W-:Y:S05]  /*f740*/  BSYNC B0 ;  /* 0x0000000000007941 */ /* 0x000fea0003800000 */
.L_x_2391:
[----:B------:R-:W-:Y:S05]  /*f750*/  @!P5 BRA `(.L_x_2393) ;  /* 0x000000000048d947 */ /* 0x000fea0003800000 */
[----:B------:R-:W-:Y:S01]  /*f760*/  FFMA.FTZ R3, R86, R8, R6 ;  /* 0x0000000856037223 */ /* 0x000fe20000010006 */
[----:B----4-:R-:W-:-:S03]  /*f770*/  FFMA.FTZ R4, R87, R9, R7 ;  /* 0x0000000957047223 */ /* 0x010fc60000010007 */
[----:B------:R-:W-:Y:S01]  /*f780*/  FMUL.FTZ R5, R3, -1.4426950216293334961 ;  /* 0xbfb8aa3b03057820 */ /* 0x000fe20000410000 */
[----:B0-23--:R-:W-:-:S05]  /*f790*/  FMUL.FTZ R16, R4, -1.4426950216293334961 ;  /* 0xbfb8aa3b04107820 */ /* 0x00dfca0000410000 */
[----:B------:R-:W0:Y:S08]  /*f7a0*/  MUFU.EX2 R5, R5 ;  /* 0x0000000500057308 */ /* 0x000e300000000800 */
[----:B------:R-:W2:Y:S01]  /*f7b0*/  MUFU.EX2 R16, R16 ;  /* 0x0000001000107308 */ /* 0x000ea20000000800 */
[----:B0-----:R-:W-:-:S07]  /*f7c0*/  FADD.FTZ R12, R5, 1 ;  /* 0x3f800000050c7421 */ /* 0x001fce0000010000 */
[----:B------:R-:W0:Y:S01]  /*f7d0*/  MUFU.RCP R13, R12 ;  /* 0x0000000c000d7308 */ /* 0x000e220000001000 */
[----:B--2---:R-:W-:-:S07]  /*f7e0*/  FADD.FTZ R17, R16, 1 ;  /* 0x3f80000010117421 */ /* 0x004fce0000010000 */
[----:B-1----:R-:W1:Y:S01]  /*f7f0*/  MUFU.RCP R18, R17 ;  /* 0x0000001100127308 */ /* 0x002e620000001000 */
        /* <DEDUP_REMOVED lines=8> */
.L_x_2393:
[----:B------:R-:W-:Y:S04]  /*f880*/  BSSY B0, `(.L_x_2394) ;  /* 0x0000015000007945 */ /* 0x000fe80003800000 */
[----:B------:R-:W-:Y:S05]  /*f890*/  @P2 BRA `(.L_x_2395) ;  /* 0x00000000004c2947 */ /* 0x000fea0003800000 */
[----:B------:R-:W-:Y:S01]  /*f8a0*/  ULDC.64 UR6, c[0x0][0x288] ;  /* 0x0000a20000067ab9 */ /* 0x000fe20000000a00 */
[----:B----4-:R-:W-:Y:S01]  /*f8b0*/  MOV R4, R84 ;  /* 0x0000005400047202 */ /* 0x010fe20000000f00 */
[----:B------:R-:W-:Y:S01]  /*f8c0*/  IMAD R153, R153, UR6, RZ ;  /* 0x0000000699997c24 */ /* 0x000fe2000f8e02ff */
[----:B------:R-:W-:Y:S02]  /*f8d0*/  MOV R5, R75 ;  /* 0x0000004b00057202 */ /* 0x000fe40000000f00 */
[----:B------:R-:W-:Y:S01]  /*f8e0*/  MOV R3, UR5 ;  /* 0x0000000500037c02 */ /* 0x000fe20008000f00 */
[C---:B------:R-:W-:Y:S01]  /*f8f0*/  IMAD R153, R25.reuse, UR7, R153 ;  /* 0x0000000719997c24 */ /* 0x040fe2000f8e0299 */
[----:B0-23--:R-:W-:Y:S01]  /*f900*/  MOV R16, UR5 ;  /* 0x0000000500107c02 */ /* 0x00dfe20008000f00 */
[----:B------:R-:W-:Y:S01]  /*f910*/  IMAD.WIDE.U32 R12, R25, UR6, R4 ;  /* 0x00000006190c7c25 */ /* 0x000fe2000f8e0004 */
[----:B------:R-:W-:-:S03]  /*f920*/  ULDC.64 UR6, c[0x0][0x210] ;  /* 0x0000840000067ab9 */ /* 0x000fc60000000a00 */
[----:B------:R-:W-:Y:S01]  /*f930*/  FFMA.FTZ R3, R86, R3, UR13 ;  /* 0x0000000d56037e23 */ /* 0x000fe20008010003 */
[----:B------:R-:W-:Y:S01]  /*f940*/  FFMA.FTZ R16, R87, R16, UR13 ;  /* 0x0000000d57107e23 */ /* 0x000fe20008010010 */
[----:B------:R-:W-:Y:S02]  /*f950*/  LEA R4, P0, R12, UR6, 0x2 ;  /* 0x000000060c047c11 */ /* 0x000fe4000f8010ff */
[----:B------:R-:W-:Y:S01]  /*f960*/  FFMA.FTZ R3, R8, R40, -R3 ;  /* 0x0000002808037223 */ /* 0x000fe20000010803 */
[----:B------:R-:W-:Y:S01]  /*f970*/  IADD3 R153, R13, R153, RZ ;  /* 0x000000990d997210 */ /* 0x000fe20007ffe0ff */
[----:B------:R-:W-:Y:S02]  /*f980*/  FFMA.FTZ R17, R9, R41, -R16 ;  /* 0x0000002909117223 */ /* 0x000fe40000010810 */
[----:B------:R-:W-:Y:S01]  /*f990*/  FMUL.FTZ R16, R3, UR26 ;  /* 0x0000001a03107c20 */ /* 0x000fe20008410000 */
[----:B------:R-:W-:Y:S01]  /*f9a0*/  LEA.HI.X R5, R12, UR7, R153, 0x2, P0 ;  /* 0x000000070c057c11 */ /* 0x000fe200080f1499 */
[----:B------:R-:W-:-:S05]  /*f9b0*/  FMUL.FTZ R17, R17, UR26 ;  /* 0x0000001a11117c20 */ /* 0x000fca0008410000 */
[----:B------:R0:W-:Y:S02]  /*f9c0*/  STG.E.64 desc[UR22][R4.64], R16 ;  /* 0x0000001004007986 */ /* 0x0001e4000c101b16 */
.L_x_2395:
[----:B------:R-:W-:Y:S05]  /*f9d0*/  BSYNC B0 ;  /* 0x0000000000007941 */ /* 0x000fea0003800000 */
.L_x_2394:
[----:B------:R-:W-:Y:S05]  /*f9e0*/  @!P5 BRA `(.L_x_2396) ;  /* 0x000000000048d947 */ /* 0x000fea0003800000 */
[----:B------:R-:W-:Y:S01]  /*f9f0*/  FFMA.FTZ R3, R88, R8, R6 ;  /* 0x0000000858037223 */ /* 0x000fe20000010006 */
[----:B0---4-:R-:W-:-:S03]  /*fa00*/  FFMA.FTZ R4, R89, R9, R7 ;  /* 0x0000000959047223 */ /* 0x011fc60000010007 */
[----:B------:R-:W-:Y:S01]  /*fa10*/  FMUL.FTZ R5, R3, -1.4426950216293334961 ;  /* 0xbfb8aa3b03057820 */ /* 0x000fe20000410000 */
[----:B--23--:R-:W-:-:S05]  /*fa20*/  FMUL.FTZ R16, R4, -1.4426950216293334961 ;  /* 0xbfb8aa3b04107820 */ /* 0x00cfca0000410000 */
        /* <DEDUP_REMOVED lines=14> */
.L_x_2396:
[----:B------:R-:W-:Y:S04]  /*fb10*/  BSSY B0, `(.L_x_2397) ;  /* 0x0000015000007945 */ /* 0x000fe80003800000 */
[----:B------:R-:W-:Y:S05]  /*fb20*/  @P3 BRA `(.L_x_2398) ;  /* 0x00000000004c3947 */ /* 0x000fea0003800000 */
[----:B------:R-:W-:Y:S01]  /*fb30*/  ULDC.64 UR6, c[0x0][0x288] ;  /* 0x0000a20000067ab9 */ /* 0x000fe20000000a00 */
[----:B0---4-:R-:W-:Y:S01]  /*fb40*/  MOV R4, R84 ;  /* 0x0000005400047202 */ /* 0x011fe20000000f00 */
[----:B------:R-:W-:Y:S01]  /*fb50*/  IMAD R152, R152, UR6, RZ ;  /* 0x0000000698987c24 */ /* 0x000fe2000f8e02ff */
[----:B------:R-:W-:Y:S02]  /*fb60*/  MOV R5, R75 ;  /* 0x0000004b00057202 */ /* 0x000fe40000000f00 */
[----:B------:R-:W-:Y:S02]  /*fb70*/  MOV R3, UR5 ;  /* 0x0000000500037c02 */ /* 0x000fe40008000f00 */
[----:B--23--:R-:W-:Y:S01]  /*fb80*/  MOV R16, UR5 ;  /* 0x0000000500107c02 */ /* 0x00cfe20008000f00 */
        /* <DEDUP_REMOVED lines=13> */
.L_x_2398:
[----:B------:R-:W-:Y:S05]  /*fc60*/  BSYNC B0 ;  /* 0x0000000000007941 */ /* 0x000fea0003800000 */
.L_x_2397:
[----:B------:R-:W-:Y:S05]  /*fc70*/  @!P5 BRA `(.L_x_2399) ;  /* 0x000000000048d947 */ /* 0x000fea0003800000 */
[----:B------:R-:W-:Y:S01]  /*fc80*/  FFMA.FTZ R6, R132, R8, R6 ;  /* 0x0000000884067223 */ /* 0x000fe20000010006 */
[----:B------:R-:W-:-:S03]  /*fc90*/  FFMA.FTZ R7, R131, R9, R7 ;  /* 0x0000000983077223 */ /* 0x000fc60000010007 */
[----:B------:R-:W-:Y:S01]  /*fca0*/  FMUL.FTZ R3, R6, -1.4426950216293334961 ;  /* 0xbfb8aa3b06037820 */ /* 0x000fe20000410000 */
[----:B----4-:R-:W-:-:S05]  /*fcb0*/  FMUL.FTZ R12, R7, -1.4426950216293334961 ;  /* 0xbfb8aa3b070c7820 */ /* 0x010fca0000410000 */
[----:B------:R-:W0:Y:S08]  /*fcc0*/  MUFU.EX2 R3, R3 ;  /* 0x0000000300037308 */ /* 0x000e300000000800 */
[----:B------:R-:W4:Y:S01]  /*fcd0*/  MUFU.EX2 R12, R12 ;  /* 0x0000000c000c7308 */ /* 0x000f220000000800 */
[----:B0-----:R-:W-:-:S07]  /*fce0*/  FADD.FTZ R4, R3, 1 ;  /* 0x3f80000003047421 */ /* 0x001fce0000010000 */
[----:B------:R-:W0:Y:S01]  /*fcf0*/  MUFU.RCP R5, R4 ;  /* 0x0000000400057308 */ /* 0x000e220000001000 */
[----:B----4-:R-:W-:-:S07]  /*fd00*/  FADD.FTZ R13, R12, 1 ;  /* 0x3f8000000c0d7421 */ /* 0x010fce0000010000 */
[----:B--23--:R-:W1:Y:S01]  /*fd10*/  MUFU.RCP R16, R13 ;  /* 0x0000000d00107308 */ /* 0x00ce620000001000 */
        /* <DEDUP_REMOVED lines=8> */
.L_x_2399:
[----:B------:R-:W-:Y:S04]  /*fda0*/  BSSY B0, `(.L_x_2400) ;  /* 0x0000014000007945 */ /* 0x000fe80003800000 */
[----:B------:R-:W-:Y:S05]  /*fdb0*/  @P4 BRA `(.L_x_2401) ;  /* 0x0000000000484947 */ /* 0x000fea0003800000 */
[----:B------:R-:W-:Y:S01]  /*fdc0*/  ULDC.64 UR6, c[0x0][0x288] ;  /* 0x0000a20000067ab9 */ /* 0x000fe20000000a00 */
[----:B------:R-:W-:Y:S01]  /*fdd0*/  MOV R74, R84 ;  /* 0x00000054004a7202 */ /* 0x000fe20000000f00 */
[----:B------:R-:W-:Y:S01]  /*fde0*/  IMAD R151, R151, UR6, RZ ;  /* 0x0000000697977c24 */ /* 0x000fe2000f8e02ff */
        /* <DEDUP_REMOVED lines=8> */
[----:B0---4-:R-:W-:Y:S01]  /*fe70*/  LEA R4, P0, R74, UR6, 0x2 ;  /* 0x000000064a047c11 */ /* 0x011fe2000f8010ff */
[----:B------:R-:W-:Y:S01]  /*fe80*/  FFMA.FTZ R6, R9, R11, -R6 ;  /* 0x0000000b09067223 */ /* 0x000fe20000010806 */
[----:B------:R-:W-:Y:S01]  /*fe90*/  IADD3 R151, R75, R151, RZ ;  /* 0x000000974b977210 */ /* 0x000fe20007ffe0ff */
[----:B------:R-:W-:Y:S02]  /*fea0*/  FMUL.FTZ R8, R3, UR26 ;  /* 0x0000001a03087c20 */ /* 0x000fe40008410000 */
[----:B------:R-:W-:Y:S01]  /*feb0*/  FMUL.FTZ R9, R6, UR26 ;  /* 0x0000001a06097c20 */ /* 0x000fe20008410000 */
[----:B------:R-:W-:-:S05]  /*fec0*/  LEA.HI.X R5, R74, UR7, R151, 0x2, P0 ;  /* 0x000000074a057c11 */ /* 0x000fca00080f1497 */
[----:B------:R0:W-:Y:S02]  /*fed0*/  STG.E.64 desc[UR22][R4.64], R8 ;  /* 0x0000000804007986 */ /* 0x0001e4000c101b16 */
.L_x_2401:
[----:B------:R-:W-:Y:S05]  /*fee0*/  BSYNC B0 ;  /* 0x0000000000007941 */ /* 0x000fea0003800000 */
.L_x_2400:
        /* <DEDUP_REMOVED lines=9> */
.L_x_2255:
[----:B------:R-:W5:Y:S01]  /*ff80*/  LDC R6, c[0x0][0xc] ;  /* 0x00000300ff067b82 */ /* 0x000f620000000800 */
[----:B------:R-:W-:Y:S01]  /*ff90*/  ISETP.NE.AND P1, PT, R2, RZ, PT ;  /* 0x000000ff0200720c */ /* 0x000fe20003f25270 */
[----:B------:R-:W-:Y:S06]  /*ffa0*/  BSSY B0, `(.L_x_2403) ;  /* 0x0000011000007945 */ /* 0x000fec0003800000 */
[----:B------:R-:W1:Y:S08]  /*ffb0*/  LDC R7, c[0x0][0x10] ;  /* 0x00000400ff077b82 */ /* 0x000e700000000800 */
[----:B0---4-:R-:W0:Y:S01]  /*ffc0*/  LDC.64 R4, c[0x0][0x258] ;  /* 0x00009600ff047b82 */ /* 0x011e220000000a00 */
[----:B-----5:R-:W-:-:S02]  /*ffd0*/  ISETP.NE.AND P0, PT, R6, 0x1, PT ;  /* 0x000000010600780c */ /* 0x020fc40003f05270 */
[----:B-1----:R-:W-:-:S04]  /*ffe0*/  SHF.L.U32 R0, R7, 0x1, RZ ;  /* 0x0000000107007819 */ /* 0x002fc800000006ff */
        /* <DEDUP_REMOVED lines=12> */
.L_x_2404:
[----:B------:R-:W-:Y:S05]  /*100b0*/  BSYNC B0 ;  /* 0x0000000000007941 */ /* 0x000fea0003800000 */
.L_x_2403:
        /* <DEDUP_REMOVED lines=11> */
.L_x_2406:
[----:B------:R-:W4:Y:S04]  /*10170*/  LDG.E.STRONG.GPU R3, desc[UR22][R4.64] ;  /* 0x0000001604037981 */ /* 0x000f28000c1ef900 */
[----:B----4-:R-:W-:Y:S01]  /*10180*/  CCTL.IVALL ;  /* 0x00000000ff00798f */ /* 0x010fe20002000000 */
[----:B------:R-:W-:Y:S05]  /*10190*/  YIELD ;  /* 0x0000000000007946 */ /* 0x000fea0003800000 */
[----:B------:R-:W-:-:S13]  /*101a0*/  ISETP.NE.AND P0, PT, R3, R0, PT ;  /* 0x000000000300720c */ /* 0x000fda0003f05270 */
[----:B------:R-:W-:Y:S05]  /*101b0*/  @P0 BRA `(.L_x_2406) ;  /* 0xfffffffc00ec0947 */ /* 0x000fea000383ffff */
.L_x_2405:
        /* <DEDUP_REMOVED lines=11> */
[----:B------:R-:W-:Y:S01]  /*10270*/  IMAD.WIDE.U32 R4, R24, 0x3, RZ ;  /* 0x0000000318047825 */ /* 0x000fe200078e00ff */
[----:B------:R-:W-:Y:S01]  /*10280*/  LEA R3, R25, R25, 0x1 ;  /* 0x0000001919037211 */ /* 0x000fe200078e08ff */
[----:B--23--:R-:W0:Y:S01]  /*10290*/  LDC.64 R16, c[0x0][0x218] ;  /* 0x00008600ff107b82 */ /* 0x00ce220000000a00 */
[----:B------:R-:W-:Y:S01]  /*102a0*/  SHF.L.U64.HI R33, R27, 0x2, R29 ;  /* 0x000000021b217819 */ /* 0x000fe2000001021d */
[----:B------:R-:W-:Y:S01]  /*102b0*/  ULDC.64 UR4, c[0x0][0x268] ;  /* 0x00009a0000047ab9 */ /* 0x000fe20000000a00 */
[----:B------:R-:W-:-:S04]  /*102c0*/  IADD3 R3, R5, R3, RZ ;  /* 0x0000000305037210 */ /* 0x000fc80007ffe0ff */
[----:B------:R-:W-:Y:S01]  /*102d0*/  LEA.HI R4, P0, R3, R4, RZ, 0x1 ;  /* 0x0000000403047211 */ /* 0x000fe200078108ff */
[----:B------:R-:W1:Y:S03]  /*102e0*/  LDC.64 R18, c[0x0][0x220] ;  /* 0x00008800ff127b82 */ /* 0x000e660000000a00 */
[----:B------:R-:W-:-:S04]  /*102f0*/  IADD3.X R3, RZ, R3, RZ, P0, !PT ;  /* 0x00000003ff037210 */ /* 0x000fc800007fe4ff */
[--C-:B------:R-:W-:Y:S02]  /*10300*/  SHF.R.S64 R31, R4, 0x1, R3.reuse ;  /* 0x00000001041f7819 */ /* 0x100fe40000001003 */
[----:B------:R-:W-:Y:S02]  /*10310*/  SHF.R.S32.HI R4, RZ, 0x1, R3 ;  /* 0x00000001ff047819 */ /* 0x000fe40000011403 */
[----:B------:R-:W-:Y:S02]  /*10320*/  SHF.L.U64.HI R3, R24, 0x2, R25 ;  /* 0x0000000218037819 */ /* 0x000fe40000010219 */
[----:B------:R-:W-:-:S07]  /*10330*/  SHF.L.U64.HI R25, R31, 0x2, R4 ;  /* 0x000000021f197819 */ /* 0x000fce0000010204 */
.L_x_2407:
        /* <DEDUP_REMOVED lines=23> */
.L_x_2408:
        /* <DEDUP_REMOVED lines=13> */
.L_x_5159:


//--------------------- .text._Z35group_norm_nhwc_bwd_one_pass_kernelI11Fp32IOBf16WLi64ELi48ELi384EEv26Group_norm_nhwc_bwd_params --------------------------
	.section	.text._Z35group_norm_nhwc_bwd_one_pass_kernelI11Fp32IOBf16WLi64ELi48ELi384EEv26Group_norm_nhwc_bwd_params,"ax",@progbits
	.align	128
        .global         _Z35group_norm_nhwc_bwd_one_pass_kernelI11Fp32IOBf16WLi64ELi48ELi384EEv26Group_norm_nhwc_bwd_params
        .type           _Z35group_norm_nhwc_bwd_one_pass_kernelI11Fp32IOBf16WLi64ELi48ELi384EEv26Group_norm_nhwc_bwd_params,@function
        .size           _Z35group_norm_nhwc_bwd_one_pass_kernelI11Fp32IOBf16WLi64ELi48ELi384EEv26Group_norm_nhwc_bwd_params,(.L_x_5160 - _Z35group_norm_nhwc_bwd_one_pass_kernelI11Fp32IOBf16WLi64ELi48ELi384EEv26Group_norm_nhwc_bwd_params)
        .other          _Z35group_norm_nhwc_bwd_one_pass_kernelI11Fp32IOBf16WLi64ELi48ELi384EEv26Group_norm_nhwc_bwd_params,@"STO_CUDA_ENTRY STV_DEFAULT"
_Z35group_norm_nhwc_bwd_one_pass_kernelI11Fp32IOBf16WLi64ELi48ELi384EEv26Group_norm_nhwc_bwd_params:
.text._Z35group_norm_nhwc_bwd_one_pass_kernelI11Fp32IOBf16WLi64ELi48ELi384EEv26Group_norm_nhwc_bwd_params:
        /* <DEDUP_REMOVED lines=28> */
[----:B------:R-:W-:Y:S01]  /*01c0*/  UIADD3.X UR9, URZ, UR9, URZ, UP0, !UPT ;  /* 0x000000093f097290 */ /* 0x000fe200087fe43f */
[----:B------:R-:W-:-:S03]  /*01d0*/  ULDC.U8 UR18, c[0x0][0x2a4] ;  /* 0x0000a90000127ab9 */ /* 0x000fc60000000000 */
[----:B------:R-:W-:Y:S02]  /*01e0*/  USHF.R.S64 UR7, UR7, 0x1, UR9 ;  /* 0x0000000107077899 */ /* 0x000fe40008001009 */
[----:B------:R-:W-:Y:S01]  /*01f0*/  USHF.R.S32.HI UR9, URZ, 0x1, UR9 ;  /* 0x000000013f097899 */ /* 0x000fe20008011409 */
[----:B0-----:R-:W-:Y:S01]  /*0200*/  IMAD R44, R44, UR13, R3 ;  /* 0x0000000d2c2c7c24 */ /* 0x001fe2000f8e0203 */
[----:B------:R-:W-:Y:S02]  /*0210*/  SHF.R.S32.HI R3, RZ, 0x1f, R46 ;  /* 0x0000001fff037819 */ /* 0x000fe4000001142e */
[----:B------:R-:W-:Y:S02]  /*0220*/  USHF.L.U64.HI UR9, UR7, 0x2, UR9 ;  /* 0x0000000207097899 */ /* 0x000fe40008010209 */
[----:B------:R-:W-:Y:S02]  /*0230*/  ISETP.GE.U32.AND P1, PT, R44, UR16, PT ;  /* 0x000000102c007c0c */ /* 0x000fe4000bf26070 */
        /* <DEDUP_REMOVED lines=8> */
[----:B------:R-:W-:Y:S01]  /*02c0*/  LEA R38, R3, UR4, 0x3 ;  /* 0x0000000403267c11 */ /* 0x000fe2000f8e18ff */
[----:B-1----:R-:W-:-:S10]  /*02d0*/  UMOV UR4, URZ ;  /* 0x0000003f00047c82 */ /* 0x002fd40008000000 */
.L_x_2444:
[----:B012---:R-:W0:Y:S01]  /*02e0*/  LDC R6, c[0x0][0x2a0] ;  /* 0x0000a800ff067b82 */ /* 0x007e220000000800 */
[----:B------:R-:W-:Y:S01]  /*02f0*/  ISETP.LE.AND P3, PT, RZ, UR12, PT ;  /* 0x0000000cff007c0c */ /* 0x000fe2000bf63270 */
[----:B------:R-:W-:Y:S01]  /*0300*/  ULDC.64 UR10, c[0x0][0x298] ;  /* 0x0000a600000a7ab9 */ /* 0x000fe20000000a00 */
[C---:B------:R-:W-:Y:S01]  /*0310*/  IADD3 R16, R44.reuse, 0x10, RZ ;  /* 0x000000102c107810 */ /* 0x040fe20007ffe0ff */
[----:B------:R-:W-:Y:S01]  /*0320*/  ULDC.64 UR16, c[0x0][0x290] ;  /* 0x0000a40000107ab9 */ /* 0x000fe20000000a00 */
[C---:B------:R-:W-:Y:S02]  /*0330*/  IADD3 R15, R44.reuse, 0x20, RZ ;  /* 0x000000202c0f7810 */ /* 0x040fe40007ffe0ff */
[----:B------:R-:W-:Y:S01]  /*0340*/  SHF.R.S32.HI R23, RZ, 0x1f, R16 ;  /* 0x0000001fff177819 */ /* 0x000fe20000011410 */
[----:B------:R-:W1:Y:S01]  /*0350*/  @P1 LDC.64 R8, c[0x0][0x230] ;  /* 0x00008c00ff081b82 */ /* 0x000e620000000a00 */
[----:B------:R-:W-:Y:S02]  /*0360*/  IADD3 R14, R44, 0x30, RZ ;  /* 0x000000302c0e7810 */ /* 0x000fe40007ffe0ff */
[----:B------:R-:W-:-:S02]  /*0370*/  SHF.R.S32.HI R19, RZ, 0x1f, R15 ;  /* 0x0000001fff137819 */ /* 0x000fc4000001140f */
[----:B------:R-:W-:-:S03]  /*0380*/  SHF.R.S32.HI R17, RZ, 0x1f, R14 ;  /* 0x0000001fff117819 */ /* 0x000fc6000001140e */
[----:B---3--:R-:W2:Y:S01]  /*0390*/  @P1 LDC.64 R10, c[0x0][0x228] ;  /* 0x00008a00ff0a1b82 */ /* 0x008ea20000000a00 */
[----:B0-----:R-:W-:-:S04]  /*03a0*/  IABS R5, R6 ;  /* 0x0000000600057213 */ /* 0x001fc80000000000 */
[----:B------:R-:W0:Y:S08]  /*03b0*/  I2F.RP R0, R5 ;  /* 0x0000000500007306 */ /* 0x000e300000209400 */
[----:B0-----:R-:W0:Y:S02]  /*03c0*/  MUFU.RCP R0, R0 ;  /* 0x0000000000007308 */ /* 0x001e240000001000 */
[----:B0-----:R-:W-:-:S06]  /*03d0*/  IADD3 R2, R0, 0xffffffe, RZ ;  /* 0x0ffffffe00027810 */ /* 0x001fcc0007ffe0ff */
[----:B------:R0:W3:Y:S02]  /*03e0*/  F2I.FTZ.U32.TRUNC.NTZ R3, R2 ;  /* 0x0000000200037305 */ /* 0x0000e4000021f000 */
[----:B0-----:R-:W-:Y:S01]  /*03f0*/  HFMA2.MMA R2, -RZ, RZ, 0, 0 ;  /* 0x00000000ff027435 */ /* 0x001fe200000001ff */
[----:B---3--:R-:W-:-:S05]  /*0400*/  IADD3 R4, RZ, -R3, RZ ;  /* 0x80000003ff047210 */ /* 0x008fca0007ffe0ff */
[----:B------:R-:W-:Y:S01]  /*0410*/  IMAD R7, R4, R5, RZ ;  /* 0x0000000504077224 */ /* 0x000fe200078e02ff */
[----:B------:R-:W-:-:S03]  /*0420*/  IABS R4, UR12 ;  /* 0x0000000c00047c13 */ /* 0x000fc60008000000 */
[----:B------:R-:W-:Y:S01]  /*0430*/  IMAD.HI.U32 R3, R3, R7, R2 ;  /* 0x0000000703037227 */ /* 0x000fe200078e0002 */
[----:B------:R-:W-:Y:S02]  /*0440*/  LOP3.LUT R2, R6, UR12, RZ, 0x3c, !PT ;  /* 0x0000000c06027c12 */ /* 0x000fe4000f8e3cff */
[----:B------:R-:W-:Y:S02]  /*0450*/  SHF.R.S32.HI R7, RZ, 0x1f, R45 ;  /* 0x0000001fff077819 */ /* 0x000fe4000001142d */
        /* <DEDUP_REMOVED lines=20> */
[----:B------:R-:W0:Y:S01]  /*05a0*/  @P1 LDC.64 R2, c[0x0][0x288] ;  /* 0x0000a200ff021b82 */ /* 0x000e220000000a00 */
[----:B------:R-:W-:Y:S01]  /*05b0*/  IMAD R0, R37, 0x30, RZ ;  /* 0x0000003025007824 */ /* 0x000fe200078e02ff */
[----:B------:R-:W-:-:S02]  /*05c0*/  SHF.R.S32.HI R4, RZ, 0x1f, R5 ;  /* 0x0000001fff047819 */ /* 0x000fc40000011405 */
[----:B------:R-:W-:Y:S02]  /*05d0*/  ISETP.GE.AND.EX P0, PT, R23, UR17, PT, P0 ;  /* 0x0000001117007c0c */ /* 0x000fe4000bf06300 */
[----:B------:R-:W-:Y:S01]  /*05e0*/  IADD3 R48, P3, R45, R0, RZ ;  /* 0x000000002d307210 */ /* 0x000fe20007f7e0ff */
[----:B------:R-:W-:Y:S01]  /*05f0*/  IMAD R4, R4, UR10, RZ ;  /* 0x0000000a04047c24 */ /* 0x000fe2000f8e02ff */
[----:B------:R-:W-:Y:S02]  /*0600*/  ISETP.GE.U32.AND P2, PT, R15, UR16, PT ;  /* 0x000000100f007c0c */ /* 0x000fe4000bf46070 */
[----:B------:R-:W-:Y:S01]  /*0610*/  LEA.HI.X.SX32 R49, R0, R7, 0x1, P3 ;  /* 0x0000000700317211 */ /* 0x000fe200018f0eff */
[C---:B------:R-:W-:Y:S01]  /*0620*/  IMAD R51, R5.reuse, UR11, R4 ;  /* 0x0000000b05337c24 */ /* 0x040fe2000f8e0204 */
[----:B------:R-:W-:Y:S02]  /*0630*/  ISETP.GT.U32.OR P0, PT, R46, 0x17f, P0 ;  /* 0x0000017f2e00780c */ /* 0x000fe40000704470 */
[----:B------:R-:W-:Y:S01]  /*0640*/  ISETP.GE.U32.AND P3, PT, R14, UR16, PT ;  /* 0x000000100e007c0c */ /* 0x000fe2000bf66070 */
[----:B------:R-:W-:Y:S01]  /*0650*/  IMAD.WIDE.U32 R48, R5, UR10, R48 ;  /* 0x0000000a05307c25 */ /* 0x000fe2000f8e0030 */
[----:B------:R-:W-:Y:S01]  /*0660*/  SHF.R.S32.HI R5, RZ, 0x1f, R44 ;  /* 0x0000001fff057819 */ /* 0x000fe2000001142c */
[----:B------:R-:W-:Y:S01]  /*0670*/  ULDC.64 UR10, c[0x0][0x248] ;  /* 0x00009200000a7ab9 */ /* 0x000fe20000000a00 */
[----:B------:R-:W-:Y:S01]  /*0680*/  ISETP.GE.AND.EX P2, PT, R19, UR17, PT, P2 ;  /* 0x0000001113007c0c */ /* 0x000fe2000bf46320 */
[----:B------:R-:W-:Y:S01]  /*0690*/  UIMAD.WIDE UR10, UR12, 0x8, UR10 ;  /* 0x000000080c0a78a5 */ /* 0x000fe2000f8e020a */
[----:B------:R-:W-:-:S02]  /*06a0*/  IADD3 R51, R49, R51, RZ ;  /* 0x0000003331337210 */ /* 0x000fc40007ffe0ff */
[----:B------:R-:W-:Y:S01]  /*06b0*/  @P1 MOV R50, R48 ;  /* 0x0000003000321202 */ /* 0x000fe20000000f00 */
[-C--:B0-----:R-:W-:Y:S01]  /*06c0*/  @P1 IMAD R4, R5, R2.reuse, RZ ;  /* 0x0000000205041224 */ /* 0x081fe200078e02ff */
[----:B------:R-:W-:Y:S01]  /*06d0*/  ISETP.GE.AND.EX P3, PT, R17, UR17, PT, P3 ;  /* 0x0000001111007c0c */ /* 0x000fe2000bf66330 */
[----:B------:R-:W0:Y:S02]  /*06e0*/  @!P0 LDC.64 R12, c[0x0][0x288] ;  /* 0x0000a200ff0c8b82 */ /* 0x000e240000000a00 */
[----:B------:R-:W-:Y:S01]  /*06f0*/  @P1 IMAD.WIDE.U32 R20, R44, R2, R50 ;  /* 0x000000022c141225 */ /* 0x000fe200078e0032 */
[----:B------:R-:W-:Y:S02]  /*0700*/  MOV R2, UR10 ;  /* 0x0000000a00027c02 */ /* 0x000fe40008000f00 */
[----:B------:R-:W-:Y:S01]  /*0710*/  ISETP.GT.U32.OR P2, PT, R46, 0x17f, P2 ;  /* 0x0000017f2e00780c */ /* 0x000fe20001744470 */
[----:B------:R-:W-:Y:S01]  /*0720*/  @P1 IMAD R25, R44, R3, R4 ;  /* 0x000000032c191224 */ /* 0x000fe200078e0204 */
[----:B------:R-:W-:-:S02]  /*0730*/  MOV R3, UR11 ;  /* 0x0000000b00037c02 */ /* 0x000fc40008000f00 */
[----:B------:R-:W-:Y:S01]  /*0740*/  ISETP.GT.U32.OR P3, PT, R46, 0x17f, P3 ;  /* 0x0000017f2e00780c */ /* 0x000fe20001f64470 */
[----:B------:R-:W3:Y:S01]  /*0750*/  @!P0 LDC.64 R26, c[0x0][0x230] ;  /* 0x00008c00ff1a8b82 */ /* 0x000ee20000000a00 */
[----:B------:R-:W-:Y:S02]  /*0760*/  @P1 IADD3 R25, R21, R25, RZ ;  /* 0x0000001915191210 */ /* 0x000fe40007ffe0ff */
[----:B------:R-:W4:Y:S01]  /*0770*/  LDG.E.64 R2, desc[UR14][R2.64] ;  /* 0x0000000e02027981 */ /* 0x000f22000c1e1b00 */
[C---:B------:R-:W-:Y:S02]  /*0780*/  @P1 SHF.L.U32 R21, R20.reuse, 0x2, RZ ;  /* 0x0000000214151819 */ /* 0x040fe400000006ff */
[----:B------:R-:W-:Y:S02]  /*0790*/  @P1 SHF.L.U64.HI R18, R20, 0x2, R25 ;  /* 0x0000000214121819 */ /* 0x000fe40000010219 */
[----:B------:R-:W3:Y:S01]  /*07a0*/  @!P2 LDC.64 R6, c[0x0][0x288] ;  /* 0x0000a200ff06ab82 */ /* 0x000ee20000000a00 */
[----:B0-----:R-:W-:-:S07]  /*07b0*/  @!P0 IMAD R23, R23, R12, RZ ;  /* 0x0000000c17178224 */ /* 0x001fce00078e02ff */
[----:B------:R-:W0:Y:S01]  /*07c0*/  @!P3 LDC.64 R4, c[0x0][0x288] ;  /* 0x0000a200ff04bb82 */ /* 0x000e220000000a00 */
[C---:B-1----:R-:W-:Y:S02]  /*07d0*/  @P1 IADD3 R8, P4, R21.reuse, R8, RZ ;  /* 0x0000000815081210 */ /* 0x042fe40007f9e0ff */
[----:B--2---:R-:W-:Y:S02]  /*07e0*/  @P1 IADD3 R10, P5, R21, R10, RZ ;  /* 0x0000000a150a1210 */ /* 0x004fe40007fbe0ff */
[----:B------:R-:W-:-:S03]  /*07f0*/  @!P0 MOV R20, R48 ;  /* 0x0000003000148202 */ /* 0x000fc60000000f00 */
[----:B------:R-:W1:Y:S01]  /*0800*/  @!P0 LDC.64 R28, c[0x0][0x228] ;  /* 0x00008a00ff1c8b82 */ /* 0x000e620000000a00 */
[----:B------:R-:W-:Y:S01]  /*0810*/  @!P0 MOV R21, R51 ;  /* 0x0000003300158202 */ /* 0x000fe20000000f00 */
[C---:B------:R-:W-:Y:S02]  /*0820*/  @!P0 IMAD R33, R16.reuse, R13, R23 ;  /* 0x0000000d10218224 */ /* 0x040fe400078e0217 */
[----:B------:R-:W-:-:S04]  /*0830*/  @!P0 IMAD.WIDE.U32 R12, R16, R12, R20 ;  /* 0x0000000c100c8225 */ /* 0x000fc800078e0014 */
[----:B------:R-:W2:Y:S01]  /*0840*/  @!P2 LDC.64 R30, c[0x0][0x230] ;  /* 0x00008c00ff1eab82 */ /* 0x000ea20000000a00 */
[----:B---3--:R-:W-:Y:S01]  /*0850*/  @!P2 IMAD R16, R19, R6, RZ ;  /* 0x000000061310a224 */ /* 0x008fe200078e02ff */
[C---:B------:R-:W-:Y:S02]  /*0860*/  @P1 IADD3.X R9, R18.reuse, R9, RZ, P4, !PT ;  /* 0x0000000912091210 */ /* 0x040fe400027fe4ff */
[----:B------:R-:W-:Y:S01]  /*0870*/  @P1 IADD3.X R11, R18, R11, RZ, P5, !PT ;  /* 0x0000000b120b1210 */ /* 0x000fe20002ffe4ff */
[----:B------:R-:W-:-:S03]  /*0880*/  @!P2 IMAD R19, R15, R7, R16 ;  /* 0x000000070f13a224 */ /* 0x000fc600078e0210 */
[----:B------:R-:W3:Y:S01]  /*0890*/  @!P3 LDC.64 R24, c[0x0][0x230] ;  /* 0x00008c00ff18bb82 */ /* 0x000ee20000000a00 */
[----:B0-----:R-:W-:Y:S01]  /*08a0*/  @!P3 IMAD R18, R17, R4, RZ ;  /* 0x000000041112b224 */ /* 0x001fe200078e02ff */
[----:B------:R-:W-:Y:S02]  /*08b0*/  @!P2 MOV R16, R48 ;  /* 0x000000300010a202 */ /* 0x000fe40000000f00 */
[----:B------:R-:W-:-:S04]  /*08c0*/  @!P2 MOV R17, R51 ;  /* 0x000000330011a202 */ /* 0x000fc80000000f00 */
[----:B------:R-:W0:Y:S01]  /*08d0*/  @!P3 LDC.64 R20, c[0x0][0x228] ;  /* 0x00008a00ff14bb82 */ /* 0x000e220000000a00 */
[----:B------:R-:W-:Y:S01]  /*08e0*/  @!P0 IADD3 R33, R13, R33, RZ ;  /* 0x000000210d218210 */ /* 0x000fe20007ffe0ff */
[----:B------:R-:W-:-:S06]  /*08f0*/  @!P2 IMAD.WIDE.U32 R6, R15, R6, R16 ;  /* 0x000000060f06a225 */ /* 0x000fcc00078e0010 */
[----:B------:R-:W0:Y:S01]  /*0900*/  @!P2 LDC.64 R22, c[0x0][0x228] ;  /* 0x00008a00ff16ab82 */ /* 0x000e220000000a00 */
[----:B------:R-:W-:Y:S02]  /*0910*/  @!P0 SHF.L.U32 R13, R12, 0x2, RZ ;  /* 0x000000020c0d8819 */ /* 0x000fe400000006ff */
[----:B------:R-:W-:Y:S02]  /*0920*/  @!P3 MOV R16, R48 ;  /* 0x000000300010b202 */ /* 0x000fe40000000f00 */
[----:B------:R-:W-:Y:S01]  /*0930*/  @!P3 MOV R17, R51 ;  /* 0x000000330011b202 */ /* 0x000fe20000000f00 */
[----:B------:R-:W-:Y:S01]  /*0940*/  @!P3 IMAD R15, R14, R5, R18 ;  /* 0x000000050e0fb224 */ /* 0x000fe200078e0212 */
[----:B------:R-:W-:Y:S02]  /*0950*/  @!P0 SHF.L.U64.HI R12, R12, 0x2, R33 ;  /* 0x000000020c0c8819 */ /* 0x000fe40000010221 */
[C---:B------:R-:W-:Y:S01]  /*0960*/  @!P0 IADD3 R26, P4, R13.reuse, R26, RZ ;  /* 0x0000001a0d1a8210 */ /* 0x040fe20007f9e0ff */
[----:B------:R-:W-:Y:S01]  /*0970*/  @!P3 IMAD.WIDE.U32 R4, R14, R4, R16 ;  /* 0x000000040e04b225 */ /* 0x000fe200078e0010 */
[----:B-1----:R-:W-:-:S02]  /*0980*/  @!P0 IADD3 R28, P5, R13, R28, RZ ;  /* 0x0000001c0d1c8210 */ /* 0x002fc40007fbe0ff */
[----:B------:R-:W-:Y:S02]  /*0990*/  @!P2 IADD3 R7, R7, R19, RZ ;  /* 0x000000130707a210 */ /* 0x000fe40007ffe0ff */
[----:B------:R-:W-:Y:S02]  /*09a0*/  @!P2 SHF.L.U32 R13, R6, 0x2, RZ ;  /* 0x00000002060da819 */ /* 0x000fe400000006ff */
[C---:B------:R-:W-:Y:S02]  /*09b0*/  @!P0 IADD3.X R27, R12.reuse, R27, RZ, P4, !PT ;  /* 0x0000001b0c1b8210 */ /* 0x040fe400027fe4ff */
[----:B------:R-:W-:Y:S02]  /*09c0*/  @!P0 IADD3.X R29, R12, R29, RZ, P5, !PT ;  /* 0x0000001d0c1d8210 */ /* 0x000fe40002ffe4ff */
[----:B------:R-:W-:Y:S02]  /*09d0*/  @!P2 SHF.L.U64.HI R12, R6, 0x2, R7 ;  /* 0x00000002060ca819 */ /* 0x000fe40000010207 */
[----:B------:R-:W-:-:S02]  /*09e0*/  @!P3 IADD3 R7, R5, R15, RZ ;  /* 0x0000000f0507b210 */ /* 0x000fc40007ffe0ff */
[----:B--2---:R-:W-:Y:S02]  /*09f0*/  @!P2 IADD3 R30, P5, R13, R30, RZ ;  /* 0x0000001e0d1ea210 */ /* 0x004fe40007fbe0ff */
[----:B------:R-:W-:Y:S02]  /*0a00*/  @!P3 SHF.L.U32 R5, R4, 0x2, RZ ;  /* 0x000000020405b819 */ /* 0x000fe400000006ff */
[----:B------:R-:W-:Y:S02]  /*0a10*/  @!P2 IADD3.X R31, R12, R31, RZ, P5, !PT ;  /* 0x0000001f0c1fa210 */ /* 0x000fe40002ffe4ff */
[----:B------:R-:W-:Y:S02]  /*0a20*/  CS2R R18, SRZ ;  /* 0x0000000000127805 */ /* 0x000fe4000001ff00 */
[----:B------:R-:W-:Y:S02]  /*0a30*/  @!P3 SHF.L.U64.HI R6, R4, 0x2, R7 ;  /* 0x000000020406b819 */ /* 0x000fe40000010207 */
[----:B---3--:R-:W-:-:S02]  /*0a40*/  @!P3 IADD3 R24, P4, R5, R24, RZ ;  /* 0x000000180518b210 */ /* 0x008fc40007f9e0ff */
[----:B0-----:R-:W-:Y:S02]  /*0a50*/  @!P3 IADD3 R20, P5, R5, R20, RZ ;  /* 0x000000140514b210 */ /* 0x001fe40007fbe0ff */
[----:B------:R-:W-:Y:S02]  /*0a60*/  CS2R R4, SRZ ;  /* 0x0000000000047805 */ /* 0x000fe4000001ff00 */
[----:B------:R-:W-:Y:S01]  /*0a70*/  @!P2 IADD3 R22, P6, R13, R22, RZ ;  /* 0x000000160d16a210 */ /* 0x000fe20007fde0ff */
[----:B------:R0:W5:Y:S01]  /*0a80*/  @P1 LDG.E.64 R18, desc[UR14][R8.64] ;  /* 0x0000000e08121981 */ /* 0x000162000c1e1b00 */
[----:B------:R-:W-:Y:S02]  /*0a90*/  CS2R R14, SRZ ;  /* 0x00000000000e7805 */ /* 0x000fe4000001ff00 */
[----:B------:R-:W-:Y:S01]  /*0aa0*/  @!P2 IADD3.X R23, R12, R23, RZ, P6, !PT ;  /* 0x000000170c17a210 */ /* 0x000fe200037fe4ff */
[----:B------:R1:W5:Y:S01]  /*0ab0*/  @P1 LDG.E.64 R4, desc[UR14][R10.64] ;  /* 0x0000000e0a041981 */ /* 0x000362000c1e1b00 */
[----:B------:R-:W-:-:S02]  /*0ac0*/  CS2R R12, SRZ ;  /* 0x00000000000c7805 */ /* 0x000fc4000001ff00 */
[C---:B------:R-:W-:Y:S02]  /*0ad0*/  @!P3 IADD3.X R25, R6.reuse, R25, RZ, P4, !PT ;  /* 0x000000190619b210 */ /* 0x040fe400027fe4ff */
[----:B------:R-:W-:Y:S01]  /*0ae0*/  @!P3 IADD3.X R21, R6, R21, RZ, P5, !PT ;  /* 0x000000150615b210 */ /* 0x000fe20002ffe4ff */
[----:B------:R2:W5:Y:S01]  /*0af0*/  @!P2 LDG.E.64 R14, desc[UR14][R30.64] ;  /* 0x0000000e1e0ea981 */ /* 0x000562000c1e1b00 */
[----:B0-----:R-:W-:-:S03]  /*0b00*/  CS2R R8, SRZ ;  /* 0x0000000000087805 */ /* 0x001fc6000001ff00 */
[----:B------:R2:W5:Y:S01]  /*0b10*/  @!P3 LDG.E.64 R12, desc[UR14][R24.64] ;  /* 0x0000000e180cb981 */ /* 0x000562000c1e1b00 */
[----:B-1----:R-:W-:-:S03]  /*0b20*/  CS2R R10, SRZ ;  /* 0x00000000000a7805 */ /* 0x002fc6000001ff00 */
[----:B------:R2:W5:Y:S04]  /*0b30*/  @!P2 LDG.E.64 R8, desc[UR14][R22.64] ;  /* 0x0000000e1608a981 */ /* 0x000568000c1e1b00 */
[----:B------:R2:W5:Y:S01]  /*0b40*/  @!P3 LDG.E.64 R10, desc[UR14][R20.64] ;  /* 0x0000000e140ab981 */ /* 0x000562000c1e1b00 */
[----:B------:R-:W-:Y:S02]  /*0b50*/  CS2R R16, SRZ ;  /* 0x0000000000107805 */ /* 0x000fe4000001ff00 */
[----:B------:R-:W-:-:S04]  /*0b60*/  CS2R R6, SRZ ;  /* 0x0000000000067805 */ /* 0x000fc8000001ff00 */
[----:B------:R2:W5:Y:S04]  /*0b70*/  @!P0 LDG.E.64 R16, desc[UR14][R26.64] ;  /* 0x0000000e1a108981 */ /* 0x000568000c1e1b00 */
[----:B------:R2:W5:Y:S01]  /*0b80*/  @!P0 LDG.E.64 R6, desc[UR14][R28.64] ;  /* 0x0000000e1c068981 */ /* 0x000562000c1e1b00 */
[----:B------:R-:W-:Y:S01]  /*0b90*/  UMOV UR16, 0x3f800000 ;  /* 0x3f80000000107882 */ /* 0x000fe20000000000 */
[----:B------:R-:W-:Y:S01]  /*0ba0*/  BSSY B0, `(.L_x_2410) ;  /* 0x000001e000007945 */ /* 0x000fe20003800000 */
[----:B------:R-:W-:Y:S02]  /*0bb0*/  CS2R R42, SRZ ;  /* 0x00000000002a7805 */ /* 0x000fe4000001ff00 */
[----:B------:R-:W-:Y:S01]  /*0bc0*/  CS2R R40, SRZ ;  /* 0x0000000000287805 */ /* 0x000fe2000001ff00 */
[----:B----4-:R-:W-:-:S05]  /*0bd0*/  FFMA.FTZ R3, -R2, R2, R3 ;  /* 0x0000000202037223 */ /* 0x010fca0000010103 */
        /* <DEDUP_REMOVED lines=9> */
[----:B--2---:R-:W-:Y:S05]  /*0c70*/  @P0 BRA `(.L_x_2411) ;  /* 0x0000000000400947 */ /* 0x004fea0003800000 */
        /* <DEDUP_REMOVED lines=16> */
.L_x_2411:
[----:B------:R-:W-:Y:S05]  /*0d80*/  BSYNC B0 ;  /* 0x0000000000007941 */ /* 0x000fea0003800000 */
.L_x_2410:
[----:B------:R-:W-:Y:S01]  /*0d90*/  ISETP.NE.AND P4, PT, RZ, UR18, PT ;  /* 0x00000012ff007c0c */ /* 0x000fe2000bf85270 */
[C---:B-----5:R-:W-:Y:S01]  /*0da0*/  FADD.FTZ R36, -R2.reuse, R18 ;  /* 0x0000001202247221 */ /* 0x060fe20000010100 */
[C---:B------:R-:W-:Y:S01]  /*0db0*/  FADD.FTZ R35, -R2.reuse, R19 ;  /* 0x0000001302237221 */ /* 0x040fe20000010100 */
[C---:B------:R-:W-:Y:S01]  /*0dc0*/  FADD.FTZ R33, -R2.reuse, R17 ;  /* 0x0000001102217221 */ /* 0x040fe20000010100 */
[----:B------:R-:W-:Y:S01]  /*0dd0*/  FADD.FTZ R34, -R2, R16 ;  /* 0x0000001002227221 */ /* 0x000fe20000010100 */
[----:B------:R-:W-:Y:S01]  /*0de0*/  MOV R19, R4 ;  /* 0x0000000400137202 */ /* 0x000fe20000000f00 */
        /* <DEDUP_REMOVED lines=23> */
.L_x_2412:
        /* <DEDUP_REMOVED lines=26> */
.L_x_2413:
[----:B------:R-:W-:Y:S01]  /*1100*/  FFMA.FTZ R23, R35, R0, R20 ;  /* 0x0000000023177223 */ /* 0x000fe20000010014 */
[----:B------:R-:W-:Y:S01]  /*1110*/  FMUL.FTZ R21, R17, R43 ;  /* 0x0000002b11157220 */ /* 0x000fe20000410000 */
[----:B------:R-:W-:Y:S01]  /*1120*/  FADD.FTZ R0, R0, R3 ;  /* 0x0000000300007221 */ /* 0x000fe20000010000 */
[----:B------:R-:W-:Y:S01]  /*1130*/  FADD.FTZ R32, -R2, R14 ;  /* 0x0000000e02207221 */ /* 0x000fe20000010100 */
[----:B------:R-:W-:Y:S01]  /*1140*/  MOV R14, R8 ;  /* 0x00000008000e7202 */ /* 0x000fe20000000f00 */
[----:B------:R-:W-:Y:S01]  /*1150*/  FFMA.FTZ R20, R34, R21, R23 ;  /* 0x0000001522147223 */ /* 0x000fe20000010017 */
[----:B------:R-:W-:Y:S01]  /*1160*/  FADD.FTZ R3, R0, R21 ;  /* 0x0000001500037221 */ /* 0x000fe20000010000 */
[----:B------:R-:W-:Y:S01]  /*1170*/  FADD.FTZ R0, -R2, R15 ;  /* 0x0000000f02007221 */ /* 0x000fe20000010100 */
[----:B------:R-:W-:Y:S01]  /*1180*/  MOV R15, R9 ;  /* 0x00000009000f7202 */ /* 0x000fe20000000f00 */
        /* <DEDUP_REMOVED lines=22> */
.L_x_2414:
[----:B------:R-:W-:Y:S01]  /*12f0*/  FFMA.FTZ R23, R33, R22, R20 ;  /* 0x0000001621177223 */ /* 0x000fe20000010014 */
[----:B------:R-:W-:Y:S01]  /*1300*/  FADD.FTZ R22, R22, R3 ;  /* 0x0000000316167221 */ /* 0x000fe20000010000 */
[----:B------:R-:W-:Y:S01]  /*1310*/  FMUL.FTZ R21, R14, R43 ;  /* 0x0000002b0e157220 */ /* 0x000fe20000410000 */
[C---:B------:R-:W-:Y:S01]  /*1320*/  FADD.FTZ R3, -R2.reuse, R12 ;  /* 0x0000000c02037221 */ /* 0x040fe20000010100 */
[----:B------:R-:W-:Y:S02]  /*1330*/  FADD.FTZ R20, -R2, R13 ;  /* 0x0000000d02147221 */ /* 0x000fe40000010100 */
[----:B------:R-:W-:Y:S01]  /*1340*/  FFMA.FTZ R13, R32, R21, R23 ;  /* 0x00000015200d7223 */ /* 0x000fe20000010017 */
[----:B------:R-:W-:Y:S01]  /*1350*/  FADD.FTZ R12, R22, R21 ;  /* 0x00000015160c7221 */ /* 0x000fe20000010000 */
[----:B------:R-:W-:Y:S01]  /*1360*/  FMUL.FTZ R2, R3, UR16 ;  /* 0x0000001003027c20 */ /* 0x000fe20008410000 */
[----:B------:R-:W-:Y:S01]  /*1370*/  MOV R22, R10 ;  /* 0x0000000a00167202 */ /* 0x000fe20000000f00 */
[----:B------:R-:W-:Y:S01]  /*1380*/  FMUL.FTZ R21, R15, R40 ;  /* 0x000000280f157220 */ /* 0x000fe20000410000 */
[----:B------:R-:W-:Y:S01]  /*1390*/  MOV R23, R11 ;  /* 0x0000000b00177202 */ /* 0x000fe20000000f00 */
        /* <DEDUP_REMOVED lines=20> */
.L_x_2415:
        /* <DEDUP_REMOVED lines=17> */
[----:B------:R-:W-:Y:S01]  /*15f0*/  FFMA.FTZ R25, R34, R17, R25 ;  /* 0x0000001122197223 */ /* 0x000fe20000010019 */
[----:B------:R-:W2:Y:S01]  /*1600*/  SHFL.DOWN PT, R20, R13, 0x1, 0x1f ;  /* 0x08201f000d147f89 */ /* 0x000ea200000e0000 */
[----:B------:R-:W-:Y:S01]  /*1610*/  UIADD3 UR10, UR11, 0x80, URZ ;  /* 0x000000800b0a7890 */ /* 0x000fe2000fffe03f */
[----:B------:R-:W-:Y:S01]  /*1620*/  FFMA.FTZ R17, R33, R16, R18 ;  /* 0x0000001021117223 */ /* 0x000fe20000010012 */
[----:B------:R-:W-:Y:S01]  /*1630*/  FADD.FTZ R24, R19, R16 ;  /* 0x0000001013187221 */ /* 0x000fe20000010000 */
[----:B------:R-:W-:Y:S01]  /*1640*/  FADD.FTZ R27, R27, R14 ;  /* 0x0000000e1b1b7221 */ /* 0x000fe20000010000 */
[----:B------:R-:W-:Y:S01]  /*1650*/  FFMA.FTZ R25, R32, R14, R25 ;  /* 0x0000000e20197223 */ /* 0x000fe20000010019 */
[----:B------:R-:W-:Y:S01]  /*1660*/  FFMA.FTZ R14, R0, R15, R17 ;  /* 0x0000000f000e7223 */ /* 0x000fe20000010011 */
[----:B------:R-:W-:Y:S01]  /*1670*/  ISETP.NE.AND P2, PT, R46, RZ, PT ;  /* 0x000000ff2e00720c */ /* 0x000fe20003f45270 */
[----:B------:R-:W-:Y:S01]  /*1680*/  FADD.FTZ R24, R24, R15 ;  /* 0x0000000f18187221 */ /* 0x000fe20000010000 */
        /* <DEDUP_REMOVED lines=26> */
[----:B------:R-:W-:Y:S01]  /*1830*/  FADD.FTZ R23, R24, R23 ;  /* 0x0000001718177221 */ /* 0x000fe20000010000 */
[----:B-1----:R-:W-:Y:S01]  /*1840*/  @!P0 FADD.FTZ R13, R13, R20 ;  /* 0x000000140d0d8221 */ /* 0x002fe20000010000 */
[----:B------:R-:W-:Y:S01]  /*1850*/  ISETP.NE.AND P0, PT, R39, RZ, PT ;  /* 0x000000ff2700720c */ /* 0x000fe20003f05270 */
[----:B------:R-:W-:Y:S01]  /*1860*/  FFMA.FTZ R20, R2, R22, R25 ;  /* 0x0000001602147223 */ /* 0x000fe20000010019 */
[----:B------:R-:W-:-:S05]  /*1870*/  FADD.FTZ R22, R27, R22 ;  /* 0x000000161b167221 */ /* 0x000fca0000010000 */
[----:B------:R0:W-:Y:S06]  /*1880*/  STS.128 [R47], R20 ;  /* 0x000000142f007388 */ /* 0x0001ec0000000c00 */
        /* <DEDUP_REMOVED lines=8> */
[----:B------:R-:W-:-:S02]  /*1910*/  FADD.FTZ R28, R13, R15 ;  /* 0x0000000f0d1c7221 */ /* 0x000fc40000010000 */
[----:B0-----:R-:W0:Y:S01]  /*1920*/  LDS.128 R12, [UR10+0x40] ;  /* 0x0000400aff0c7984 */ /* 0x001e220008000c00 */
[----:B--2---:R-:W-:Y:S01]  /*1930*/  FADD.FTZ R29, R29, R24 ;  /* 0x000000181d1d7221 */ /* 0x004fe20000010000 */
[----:B------:R-:W-:-:S03]  /*1940*/  FADD.FTZ R28, R28, R25 ;  /* 0x000000191c1c7221 */ /* 0x000fc60000010000 */
[----:B------:R-:W-:Y:S01]  /*1950*/  FADD.FTZ R29, R29, R26 ;  /* 0x0000001a1d1d7221 */ /* 0x000fe20000010000 */
[----:B------:R-:W-:Y:S02]  /*1960*/  FADD.FTZ R28, R28, R27 ;  /* 0x0000001b1c1c7221 */ /* 0x000fe40000010000 */
[----:B------:R-:W1:Y:S01]  /*1970*/  LDS.128 R24, [UR10+0x50] ;  /* 0x0000500aff187984 */ /* 0x000e620008000c00 */
[----:B---3--:R-:W-:Y:S01]  /*1980*/  FADD.FTZ R53, R29, R16 ;  /* 0x000000101d357221 */ /* 0x008fe20000010000 */
[----:B------:R-:W-:Y:S02]  /*1990*/  FADD.FTZ R16, R28, R17 ;  /* 0x000000111c107221 */ /* 0x000fe40000010000 */
[----:B------:R-:W2:Y:S01]  /*19a0*/  LDS.128 R28, [UR10+0x60] ;  /* 0x0000600aff1c7984 */ /* 0x000ea20008000c00 */
        /* <DEDUP_REMOVED lines=14> */
.L_x_2417:
[----:B------:R-:W-:Y:S05]  /*1a90*/  BSYNC B0 ;  /* 0x0000000000007941 */ /* 0x000fea0003800000 */
.L_x_2416:
        /* <DEDUP_REMOVED lines=78> */
.L_x_2419:
[----:B------:R-:W-:Y:S05]  /*1f80*/  BSYNC B0 ;  /* 0x0000000000007941 */ /* 0x000fea0003800000 */
.L_x_2418:
        /* <DEDUP_REMOVED lines=20> */
.L_x_2421:
[----:B------:R-:W-:Y:S05]  /*20d0*/  BSYNC B0 ;  /* 0x0000000000007941 */ /* 0x000fea0003800000 */
.L_x_2420:
[----:B------:R-:W-:Y:S05]  /*20e0*/  @!P0 BRA `(.L_x_2422) ;  /* 0x0000001000908947 */ /* 0x000fea0003800000 */
[----:B0-2---:R-:W0:Y:S01]  /*20f0*/  LDC R23, c[0x0][0x10] ;  /* 0x00000400ff177b82 */ /* 0x005e220000000800 */
        /* <DEDUP_REMOVED lines=32> */
.L_x_2424:
[----:B------:R-:W2:Y:S04]  /*2300*/  LDG.E.STRONG.GPU R16, desc[UR14][R14.64] ;  /* 0x0000000e0e107981 */ /* 0x000ea8000c1ef900 */
[----:B--2---:R-:W-:Y:S01]  /*2310*/  CCTL.IVALL ;  /* 0x00000000ff00798f */ /* 0x004fe20002000000 */
[----:B------:R-:W-:Y:S05]  /*2320*/  YIELD ;  /* 0x0000000000007946 */ /* 0x000fea0003800000 */
[----:B------:R-:W-:-:S13]  /*2330*/  ISETP.NE.AND P0, PT, R16, R19, PT ;  /* 0x000000131000720c */ /* 0x000fda0003f05270 */
[----:B------:R-:W-:Y:S05]  /*2340*/  @P0 BRA `(.L_x_2424) ;  /* 0xfffffffc00ec0947 */ /* 0x000fea000383ffff */
.L_x_2423:
        /* <DEDUP_REMOVED lines=17> */
.L_x_2428:
        /* <DEDUP_REMOVED lines=115> */
.L_x_2427:
        /* <DEDUP_REMOVED lines=61> */
.L_x_2429:
[----:B------:R-:W-:-:S13]  /*2f60*/  ISETP.NE.OR P0, PT, R25, RZ, P0 ;  /* 0x000000ff1900720c */ /* 0x000fda0000705670 */
[----:B------:R-:W-:Y:S05]  /*2f70*/  @!P0 BRA `(.L_x_2425) ;  /* 0x00000000007c8947 */ /* 0x000fea0003800000 */
.L_x_2426:
        /* <DEDUP_REMOVED lines=31> */
.L_x_2425:
        /* <DEDUP_REMOVED lines=11> */
.L_x_2431:
[----:B------:R-:W-:Y:S05]  /*3220*/  BSYNC B0 ;  /* 0x0000000000007941 */ /* 0x000fea0003800000 */
.L_x_2430:
        /* <DEDUP_REMOVED lines=16> */
.L_x_2422:
[----:B------:R-:W1:Y:S01]  /*3330*/  S2UR UR11, SR_CgaCtaId ;  /* 0x00000000000b79c3 */ /* 0x000e620000008800 */
[----:B------:R-:W-:Y:S01]  /*3340*/  UMOV UR10, 0x400 ;  /* 0x00000400000a7882 */ /* 0x000fe20000000000 */
[C---:B0-2---:R-:W-:Y:S02]  /*3350*/  IADD3 R23, R44.reuse, 0x10, RZ ;  /* 0x000000102c177810 */ /* 0x045fe40007ffe0ff */
[C---:B------:R-:W-:Y:S02]  /*3360*/  IADD3 R16, R44.reuse, 0x20, RZ ;  /* 0x000000202c107810 */ /* 0x040fe40007ffe0ff */
        /* <DEDUP_REMOVED lines=40> */
.L_x_2432:
[----:B------:R-:W-:Y:S04]  /*35f0*/  BSSY B0, `(.L_x_2433) ;  /* 0x0000014000007945 */ /* 0x000fe80003800000 */
[----:B------:R-:W-:Y:S05]  /*3600*/  @!P1 BRA `(.L_x_2434) ;  /* 0x0000000000489947 */ /* 0x000fea0003800000 */
[----:B------:R-:W-:Y:S01]  /*3610*/  SHF.R.S32.HI R15, RZ, 0x1f, R44 ;  /* 0x0000001fff0f7819 */ /* 0x000fe2000001142c */
[----:B------:R-:W-:Y:S01]  /*3620*/  ULDC.64 UR10, c[0x0][0x288] ;  /* 0x0000a200000a7ab9 */ /* 0x000fe20000000a00 */
[----:B------:R-:W-:Y:S01]  /*3630*/  MOV R12, R48 ;  /* 0x00000030000c7202 */ /* 0x000fe20000000f00 */
[--C-:B------:R-:W-:Y:S01]  /*3640*/  FFMA.FTZ R36, R36, R21, R20.reuse ;  /* 0x0000001524247223 */ /* 0x100fe20000010014 */
        /* <DEDUP_REMOVED lines=14> */
.L_x_2434:
[----:B------:R-:W-:Y:S05]  /*3730*/  BSYNC B0 ;  /* 0x0000000000007941 */ /* 0x000fea0003800000 */
.L_x_2433:
        /* <DEDUP_REMOVED lines=19> */
.L_x_2435:
        /* <DEDUP_REMOVED lines=19> */
.L_x_2437:
[----:B------:R-:W-:Y:S05]  /*39a0*/  BSYNC B0 ;  /* 0x0000000000007941 */ /* 0x000fea0003800000 */
.L_x_2436:
        /* <DEDUP_REMOVED lines=19> */
.L_x_2438:
[----:B------:R-:W-:Y:S04]  /*3ae0*/  BSSY B0, `(.L_x_2439) ;  /* 0x0000013000007945 */ /* 0x000fe80003800000 */
[----:B------:R-:W-:Y:S05]  /*3af0*/  @P2 BRA `(.L_x_2440) ;  /* 0x0000000000442947 */ /* 0x000fea0003800000 */
[----:B------:R-:W-:Y:S01]  /*3b00*/  ULDC.64 UR10, c[0x0][0x288] ;  /* 0x0000a200000a7ab9 */ /* 0x000fe20000000a00 */
[----:B0-----:R-:W-:Y:S01]  /*3b10*/  MOV R4, R48 ;  /* 0x0000003000047202 */ /* 0x001fe20000000f00 */
[----:B-1----:R-:W-:Y:S01]  /*3b20*/  IMAD R7, R18, UR10, RZ ;  /* 0x0000000a12077c24 */ /* 0x002fe2000f8e02ff */
[----:B------:R-:W-:Y:S01]  /*3b30*/  MOV R5, R51 ;  /* 0x0000003300057202 */ /* 0x000fe20000000f00 */
[-CC-:B------:R-:W-:Y:S02]  /*3b40*/  FFMA.FTZ R32, R32, R21.reuse, R20.reuse ;  /* 0x0000001520207223 */ /* 0x180fe40000010014 */
[----:B------:R-:W-:Y:S02]  /*3b50*/  IMAD R13, R16, UR11, R7 ;  /* 0x0000000b100d7c24 */ /* 0x000fe4000f8e0207 */
[----:B------:R-:W-:Y:S01]  /*3b60*/  FFMA.FTZ R7, R0, R21, R20 ;  /* 0x0000001500077223 */ /* 0x000fe20000010014 */
        /* <DEDUP_REMOVED lines=10> */
.L_x_2440:
[----:B------:R-:W-:Y:S05]  /*3c10*/  BSYNC B0 ;  /* 0x0000000000007941 */ /* 0x000fea0003800000 */
.L_x_2439:
[----:B------:R-:W-:Y:S05]  /*3c20*/  @!P4 BRA `(.L_x_2441) ;  /* 0x000000000048c947 */ /* 0x000fea0003800000 */
[----:B------:R-:W-:Y:S01]  /*3c30*/  FFMA.FTZ R41, R2, R43, R41 ;  /* 0x0000002b02297223 */ /* 0x000fe20000010029 */
[----:B------:R-:W-:-:S03]  /*3c40*/  FFMA.FTZ R42, R3, R40, R42 ;  /* 0x00000028032a7223 */ /* 0x000fc6000001002a */
[----:B------:R-:W-:Y:S01]  /*3c50*/  FMUL.FTZ R0, R41, -1.4426950216293334961 ;  /* 0xbfb8aa3b29007820 */ /* 0x000fe20000410000 */
        /* <DEDUP_REMOVED lines=15> */
.L_x_2441:
        /* <DEDUP_REMOVED lines=18> */
.L_x_2443:
[----:B------:R-:W-:Y:S05]  /*3e70*/  BSYNC B0 ;  /* 0x0000000000007941 */ /* 0x000fea0003800000 */
.L_x_2442:
[----:B------:R-:W-:Y:S01]  /*3e80*/  ULDC UR10, c[0x0][0x10] ;  /* 0x00000400000a7ab9 */ /* 0x000fe20000000800 */
[----:B------:R-:W-:Y:S02]  /*3e90*/  UIADD3 UR4, UR4, 0x1, URZ ;  /* 0x0000000104047890 */ /* 0x000fe4000fffe03f */
[----:B------:R-:W-:-:S04]  /*3ea0*/  UIADD3 UR12, UR10, UR12, URZ ;  /* 0x0000000c0a0c7290 */ /* 0x000fc8000fffe03f */
[----:B------:R-:W-:-:S06]  /*3eb0*/  UISETP.GE.AND UP0, UPT, UR12, UR5, UPT ;  /* 0x000000050c00728c */ /* 0x000fcc000bf06270 */
[----:B------:R-:W-:-:S13]  /*3ec0*/  PLOP3.LUT P0, PT, PT, PT, UP0, 0x80, 0x0 ;  /* 0x000000000000781c */ /* 0x000fda0003f0f008 */
[----:B------:R-:W-:Y:S05]  /*3ed0*/  @!P0 BRA `(.L_x_2444) ;  /* 0xffffffc400008947 */ /* 0x000fea000383ffff */
.L_x_2409:
[----:B0-----:R-:W0:Y:S01]  /*3ee0*/  LDC R4, c[0x0][0xc] ;  /* 0x00000300ff047b82 */ /* 0x001e220000000800 */
[----:B------:R-:W-:Y:S01]  /*3ef0*/  ISETP.NE.AND P1, PT, R46, RZ, PT ;  /* 0x000000ff2e00720c */ /* 0x000fe20003f25270 */
[----:B------:R-:W-:Y:S06]  /*3f00*/  BSSY B0, `(.L_x_2445) ;  /* 0x0000011000007945 */ /* 0x000fec0003800000 */
[----:B-12---:R-:W1:Y:S08]  /*3f10*/  LDC R7, c[0x0][0x10] ;  /* 0x00000400ff077b82 */ /* 0x006e700000000800 */
[----:B---3--:R-:W2:Y:S01]  /*3f20*/  LDC.64 R2, c[0x0][0x258] ;  /* 0x00009600ff027b82 */ /* 0x008ea20000000a00 */
        /* <DEDUP_REMOVED lines=14> */
.L_x_2446:
[----:B------:R-:W-:Y:S05]  /*4010*/  BSYNC B0 ;  /* 0x0000000000007941 */ /* 0x000fea0003800000 */
.L_x_2445:
        /* <DEDUP_REMOVED lines=11> */
.L_x_2448:
[----:B------:R-:W2:Y:S04]  /*40d0*/  LDG.E.STRONG.GPU R5, desc[UR14][R2.64] ;  /* 0x0000000e02057981 */ /* 0x000ea8000c1ef900 */
[----:B--2---:R-:W-:Y:S01]  /*40e0*/  CCTL.IVALL ;  /* 0x00000000ff00798f */ /* 0x004fe20002000000 */
[----:B------:R-:W-:Y:S05]  /*40f0*/  YIELD ;  /* 0x0000000000007946 */ /* 0x000fea0003800000 */
[----:B------:R-:W-:-:S13]  /*4100*/  ISETP.NE.AND P0, PT, R5, R0, PT ;  /* 0x000000000500720c */ /* 0x000fda0003f05270 */
[----:B------:R-:W-:Y:S05]  /*4110*/  @P0 BRA `(.L_x_2448) ;  /* 0xfffffffc00ec0947 */ /* 0x000fea000383ffff */
.L_x_2447:
        /* <DEDUP_REMOVED lines=24> */
.L_x_2449:
        /* <DEDUP_REMOVED lines=25> */
.L_x_2450:
        /* <DEDUP_REMOVED lines=13> */
.L_x_5160:


//--------------------- .text._Z35group_norm_nhwc_bwd_one_pass_kernelI11Fp32IOBf16WLi128ELi48ELi384EEv26Group_norm_nhwc_bwd_params --------------------------
	.section	.text._Z35group_norm_nhwc_bwd_one_pass_kernelI11Fp32IOBf16WLi128ELi48ELi384EEv26Group_norm_nhwc_bwd_params,"ax",@progbits
	.align	128
        .global         _Z35group_norm_nhwc_bwd_one_pass_kernelI11Fp32IOBf16WLi128ELi48ELi384EEv26Group_norm_nhwc_bwd_params
        .type           _Z35group_norm_nhwc_bwd_one_pass_kernelI11Fp32IOBf16WLi128ELi48ELi384EEv26Group_norm_nhwc_bwd_params,@function
        .size           _Z35group_norm_nhwc_bwd_one_pass_kernelI11Fp32IOBf16WLi128ELi48ELi384EEv26Group_norm_nhwc_bwd_params,(.L_x_5161 - _Z35group_norm_nhwc_bwd_one_pass_kernelI11Fp32IOBf16WLi128ELi48ELi384EEv26Group_norm_nhwc_bwd_params)
        .other          _Z35group_norm_nhwc_bwd_one_pass_kernelI11Fp32IOBf16WLi128ELi48ELi384EEv26Group_norm_nhwc_bwd_params,@"STO_CUDA_ENTRY STV_DEFAULT"
_Z35group_norm_nhwc_bwd_one_pass_kernelI11Fp32IOBf16WLi128ELi48ELi384EEv26Group_norm_nhwc_bwd_params:
.text._Z35group_norm_nhwc_bwd_one_pass_kernelI11Fp32IOBf16WLi128ELi48ELi384EEv26Group_norm_nhwc_bwd_params:
        /* <DEDUP_REMOVED lines=21> */
[----:B------:R-:W-:Y:S01]  /*0150*/  ULEA.HI UR10, UP0, UR11, UR10, URZ, 0x1 ;  /* 0x0000000a0b0a7291 */ /* 0x000fe2000f81083f */
[----:B------:R-:W-:Y:S01]  /*0160*/  IMAD R53, R3, -0x18, R52 ;  /* 0xffffffe803357824 */ /* 0x000fe200078e0234 */
[----:B------:R-:W-:-:S02]  /*0170*/  UIADD3 UR9, UR7, UR9, URZ ;  /* 0x0000000907097290 */ /* 0x000fc4000fffe03f */
[----:B------:R-:W-:Y:S02]  /*0180*/  UIADD3.X UR11, URZ, UR11, URZ, UP0, !UPT ;  /* 0x0000000b3f0b7290 */ /* 0x000fe400087fe43f */
[----:B------:R-:W-:Y:S01]  /*0190*/  ULEA.HI UR7, UP0, UR9, UR6, URZ, 0x1 ;  /* 0x0000000609077291 */ /* 0x000fe2000f81083f */
[----:B------:R-:W-:Y:S01]  /*01a0*/  SHF.L.U32 R53, R53, 0x1, RZ ;  /* 0x0000000135357819 */ /* 0x000fe200000006ff */
[----:B------:R-:W-:Y:S01]  /*01b0*/  UMOV UR4, 0x400 ;  /* 0x0000040000047882 */ /* 0x000fe20000000000 */
[----:B------:R-:W-:Y:S02]  /*01c0*/  USHF.R.S64 UR6, UR10, 0x1, UR11 ;  /* 0x000000010a067899 */ /* 0x000fe4000800100b */
[----:B------:R-:W-:Y:S01]  /*01d0*/  UIADD3.X UR9, URZ, UR9, URZ, UP0, !UPT ;  /* 0x000000093f097290 */ /* 0x000fe200087fe43f */
[----:B0-----:R-:W-:Y:S01]  /*01e0*/  IMAD R51, R0, UR13, R3 ;  /* 0x0000000d00337c24 */ /* 0x001fe2000f8e0203 */
[----:B------:R-:W-:Y:S02]  /*01f0*/  SHF.R.S32.HI R3, RZ, 0x1f, R52 ;  /* 0x0000001fff037819 */ /* 0x000fe40000011434 */
[----:B------:R-:W-:-:S02]  /*0200*/  USHF.R.S64 UR7, UR7, 0x1, UR9 ;  /* 0x0000000107077899 */ /* 0x000fc40008001009 */
[----:B------:R-:W-:Y:S01]  /*0210*/  USHF.R.S32.HI UR9, URZ, 0x1, UR9 ;  /* 0x000000013f097899 */ /* 0x000fe20008011409 */
[C---:B------:R-:W-:Y:S01]  /*0220*/  IADD3 R0, R51.reuse, 0x10, RZ ;  /* 0x0000001033007810 */ /* 0x040fe20007ffe0ff */
[----:B------:R-:W-:Y:S01]  /*0230*/  ULDC UR18, c[0x0][0x10] ;  /* 0x0000040000127ab9 */ /* 0x000fe20000000800 */
[----:B------:R-:W-:Y:S01]  /*0240*/  ISETP.LT.U32.AND P0, PT, R51, UR16, PT ;  /* 0x0000001033007c0c */ /* 0x000fe2000bf01070 */
[----:B--2---:R-:W-:Y:S01]  /*0250*/  ULEA UR4, UR8, UR4, 0x18 ;  /* 0x0000000408047291 */ /* 0x004fe2000f8ec03f */
[----:B------:R-:W-:Y:S01]  /*0260*/  ISETP.LT.U32.AND P5, PT, R0, UR16, PT ;  /* 0x0000001000007c0c */ /* 0x000fe2000bfa1070 */
[----:B------:R-:W-:Y:S01]  /*0270*/  USHF.R.S32.HI UR8, URZ, 0x1, UR11 ;  /* 0x000000013f087899 */ /* 0x000fe2000801140b */
[----:B------:R-:W-:Y:S01]  /*0280*/  SHF.R.S32.HI R0, RZ, 0x1f, R0 ;  /* 0x0000001fff007819 */ /* 0x000fe20000011400 */
[----:B------:R-:W-:Y:S01]  /*0290*/  USHF.L.U64.HI UR9, UR7, 0x2, UR9 ;  /* 0x0000000207097899 */ /* 0x000fe20008010209 */
[----:B------:R-:W-:Y:S01]  /*02a0*/  SHF.R.S32.HI R2, RZ, 0x1f, R51 ;  /* 0x0000001fff027819 */ /* 0x000fe20000011433 */
[----:B------:R-:W-:Y:S01]  /*02b0*/  USHF.L.U64.HI UR8, UR6, 0x2, UR8 ;  /* 0x0000000206087899 */ /* 0x000fe20008010208 */
[----:B------:R-:W-:-:S02]  /*02c0*/  ISETP.LT.AND.EX P5, PT, R0, UR17, !P1, P5 ;  /* 0x0000001100007c0c */ /* 0x000fc4000cfa1350 */
[C---:B------:R-:W-:Y:S02]  /*02d0*/  IADD3 R0, R51.reuse, 0x20, RZ ;  /* 0x0000002033007810 */ /* 0x040fe40007ffe0ff */
[----:B------:R-:W-:Y:S02]  /*02e0*/  ISETP.LT.AND.EX P0, PT, R2, UR17, !P1, P0 ;  /* 0x0000001102007c0c */ /* 0x000fe4000cf01300 */
[----:B------:R-:W-:Y:S02]  /*02f0*/  IADD3 R2, R51, 0x30, RZ ;  /* 0x0000003033027810 */ /* 0x000fe40007ffe0ff */
[----:B------:R-:W-:Y:S02]  /*0300*/  ISETP.LT.U32.AND P4, PT, R0, UR16, PT ;  /* 0x0000001000007c0c */ /* 0x000fe4000bf81070 */
[----:B------:R-:W-:Y:S02]  /*0310*/  SHF.R.S32.HI R0, RZ, 0x1f, R0 ;  /* 0x0000001fff007819 */ /* 0x000fe40000011400 */
[----:B------:R-:W-:-:S02]  /*0320*/  ISETP.LT.U32.AND P3, PT, R2, UR16, PT ;  /* 0x0000001002007c0c */ /* 0x000fc4000bf61070 */
[----:B------:R-:W-:Y:S02]  /*0330*/  SHF.R.S32.HI R2, RZ, 0x1f, R2 ;  /* 0x0000001fff027819 */ /* 0x000fe40000011402 */
[----:B------:R-:W-:Y:S02]  /*0340*/  ISETP.LT.AND.EX P4, PT, R0, UR17, !P1, P4 ;  /* 0x0000001100007c0c */ /* 0x000fe4000cf81340 */
[----:B------:R-:W-:Y:S02]  /*0350*/  IADD3 R0, R51, 0x40, RZ ;  /* 0x0000004033007810 */ /* 0x000fe40007ffe0ff */
[----:B------:R-:W-:Y:S02]  /*0360*/  ISETP.LT.AND.EX P3, PT, R2, UR17, !P1, P3 ;  /* 0x0000001102007c0c */ /* 0x000fe4000cf61330 */
[----:B------:R-:W-:Y:S02]  /*0370*/  ISETP.LT.U32.AND P2, PT, R0, UR16, PT ;  /* 0x0000001000007c0c */ /* 0x000fe4000bf41070 */
[----:B------:R-:W-:-:S02]  /*0380*/  SHF.R.S32.HI R2, RZ, 0x1f, R0 ;  /* 0x0000001fff027819 */ /* 0x000fc40000011400 */
[----:B------:R-:W-:Y:S02]  /*0390*/  IADD3 R0, R51, 0x50, RZ ;  /* 0x0000005033007810 */ /* 0x000fe40007ffe0ff */
[----:B------:R-:W-:Y:S02]  /*03a0*/  P2R R54, PR, RZ, 0x1 ;  /* 0x00000001ff367803 */ /* 0x000fe40000000000 */
[----:B------:R-:W-:Y:S02]  /*03b0*/  ISETP.LT.U32.AND P0, PT, R0, UR16, PT ;  /* 0x0000001000007c0c */ /* 0x000fe4000bf01070 */
[----:B------:R-:W-:Y:S02]  /*03c0*/  R2UR UR16, R45 ;  /* 0x000000002d1072ca */ /* 0x000fe400000e0000 */
[----:B------:R-:W-:Y:S02]  /*03d0*/  LEA.HI R3, R3, R52, RZ, 0x5 ;  /* 0x0000003403037211 */ /* 0x000fe400078f28ff */
[----:B------:R-:W-:-:S02]  /*03e0*/  SHF.R.S32.HI R0, RZ, 0x1f, R0 ;  /* 0x0000001fff007819 */ /* 0x000fc40000011400 */
[----:B------:R-:W-:Y:S02]  /*03f0*/  SHF.R.S32.HI R3, RZ, 0x5, R3 ;  /* 0x00000005ff037819 */ /* 0x000fe40000011403 */
[----:B------:R-:W-:Y:S02]  /*0400*/  IADD3 R50, R51, 0x70, RZ ;  /* 0x0000007033327810 */ /* 0x000fe40007ffe0ff */
[----:B------:R-:W-:Y:S02]  /*0410*/  ISETP.LT.AND.EX P2, PT, R2, UR17, !P1, P2 ;  /* 0x0000001102007c0c */ /* 0x000fe4000cf41320 */
[----:B------:R-:W-:Y:S01]  /*0420*/  ISETP.LT.AND.EX P1, PT, R0, UR17, !P1, P0 ;  /* 0x0000001100007c0c */ /* 0x000fe2000cf21300 */
[----:B------:R-:W-:Y:S01]  /*0430*/  ULDC.U8 UR17, c[0x0][0x2a4] ;  /* 0x0000a90000117ab9 */ /* 0x000fe20000000000 */
[----:B------:R-:W-:Y:S01]  /*0440*/  LEA R43, R3, UR4, 0x3 ;  /* 0x00000004032b7c11 */ /* 0x000fe2000f8e18ff */
[----:B-1----:R-:W-:-:S10]  /*0450*/  UMOV UR4, URZ ;  /* 0x0000003f00047c82 */ /* 0x002fd40008000000 */
.L_x_2502:
[----:B0-----:R-:W0:Y:S01]  /*0460*/  LDC R6, c[0x0][0x2a0] ;  /* 0x0000a800ff067b82 */ /* 0x001e220000000800 */
[----:B------:R-:W-:Y:S01]  /*0470*/  ISETP.NE.AND P6, PT, R54, RZ, PT ;  /* 0x000000ff3600720c */ /* 0x000fe20003fc5270 */
[----:B------:R-:W-:Y:S01]  /*0480*/  ULDC.64 UR10, c[0x0][0x298] ;  /* 0x0000a600000a7ab9 */ /* 0x000fe20000000a00 */
[C---:B-1----:R-:W-:Y:S02]  /*0490*/  IADD3 R13, R51.reuse, 0x10, RZ ;  /* 0x00000010330d7810 */ /* 0x042fe40007ffe0ff */
[C---:B------:R-:W-:Y:S02]  /*04a0*/  IADD3 R25, R51.reuse, 0x20, RZ ;  /* 0x0000002033197810 */ /* 0x040fe40007ffe0ff */
[----:B------:R-:W-:Y:S01]  /*04b0*/  SHF.R.S32.HI R21, RZ, 0x1f, R13 ;  /* 0x0000001fff157819 */ /* 0x000fe2000001140d */
[----:B------:R-:W1:Y:S01]  /*04c0*/  @P5 LDC.64 R14, c[0x0][0x288] ;  /* 0x0000a200ff0e5b82 */ /* 0x000e620000000a00 */
[C---:B------:R-:W-:Y:S02]  /*04d0*/  IADD3 R31, R51.reuse, 0x30, RZ ;  /* 0x00000030331f7810 */ /* 0x040fe40007ffe0ff */
[----:B---3--:R-:W-:-:S05]  /*04e0*/  IADD3 R33, R51, 0x40, RZ ;  /* 0x0000004033217810 */ /* 0x008fca0007ffe0ff */
[----:B--2---:R-:W2:Y:S01]  /*04f0*/  @P6 LDC.64 R10, c[0x0][0x288] ;  /* 0x0000a200ff0a6b82 */ /* 0x004ea20000000a00 */
        /* <DEDUP_REMOVED lines=11> */
[----:B---3--:R-:W-:-:S07]  /*05b0*/  HFMA2.MMA R2, -RZ, RZ, 0, 0 ;  /* 0x00000000ff027435 */ /* 0x008fce00000001ff */
[----:B------:R-:W3:Y:S01]  /*05c0*/  @P1 LDC.64 R56, c[0x0][0x230] ;  /* 0x00008c00ff381b82 */ /* 0x000ee20000000a00 */
[----:B-1----:R-:W-:-:S07]  /*05d0*/  IADD3 R4, RZ, -R3, RZ ;  /* 0x80000003ff047210 */ /* 0x002fce0007ffe0ff */
[----:B------:R-:W1:Y:S01]  /*05e0*/  @P1 LDC.64 R34, c[0x0][0x228] ;  /* 0x00008a00ff221b82 */ /* 0x000e620000000a00 */
        /* <DEDUP_REMOVED lines=22> */
[----:B------:R-:W3:Y:S02]  /*0750*/  @P4 LDC.64 R6, c[0x0][0x288] ;  /* 0x0000a200ff064b82 */ /* 0x000ee40000000a00 */
        /* <DEDUP_REMOVED lines=11> */
[----:B------:R-:W2:Y:S01]  /*0810*/  @P5 LDC.64 R4, c[0x0][0x228] ;  /* 0x00008a00ff045b82 */ /* 0x000ea20000000a00 */
[----:B------:R-:W-:Y:S02]  /*0820*/  ULDC.64 UR10, c[0x0][0x290] ;  /* 0x0000a400000a7ab9 */ /* 0x000fe40000000a00 */
[----:B------:R-:W-:Y:S01]  /*0830*/  @P6 IMAD R11, R51, R11, R0 ;  /* 0x0000000b330b6224 */ /* 0x000fe200078e0200 */
[----:B------:R-:W-:-:S02]  /*0840*/  IADD3 R61, R59, R61, RZ ;  /* 0x0000003d3b3d7210 */ /* 0x000fc40007ffe0ff */
[----:B------:R-:W-:Y:S02]  /*0850*/  @P6 MOV R60, R58 ;  /* 0x0000003a003c6202 */ /* 0x000fe40000000f00 */
[----:B------:R-:W1:Y:S03]  /*0860*/  @P5 LDC.64 R2, c[0x0][0x230] ;  /* 0x00008c00ff025b82 */ /* 0x000e660000000a00 */
[----:B------:R-:W-:-:S04]  /*0870*/  @P6 IMAD.WIDE.U32 R8, R51, R10, R60 ;  /* 0x0000000a33086225 */ /* 0x000fc800078e003c */
[----:B------:R-:W-:Y:S01]  /*0880*/  @P5 IMAD R10, R21, R14, RZ ;  /* 0x0000000e150a5224 */ /* 0x000fe200078e02ff */
[----:B------:R-:W-:Y:S01]  /*0890*/  @P6 IADD3 R11, R9, R11, RZ ;  /* 0x0000000b090b6210 */ /* 0x000fe20007ffe0ff */
[----:B------:R-:W2:Y:S01]  /*08a0*/  @P4 LDC.64 R20, c[0x0][0x230] ;  /* 0x00008c00ff144b82 */ /* 0x000ea20000000a00 */
[C---:B------:R-:W-:Y:S01]  /*08b0*/  @P6 SHF.L.U32 R9, R8.reuse, 0x2, RZ ;  /* 0x0000000208096819 */ /* 0x040fe200000006ff */
[----:B------:R-:W-:Y:S01]  /*08c0*/  @P5 IMAD R15, R13, R15, R10 ;  /* 0x0000000f0d0f5224 */ /* 0x000fe200078e020a */
[----:B------:R-:W-:Y:S02]  /*08d0*/  @P6 SHF.L.U64.HI R0, R8, 0x2, R11 ;  /* 0x0000000208006819 */ /* 0x000fe4000001020b */
[----:B------:R-:W-:Y:S02]  /*08e0*/  @P5 MOV R10, R58 ;  /* 0x0000003a000a5202 */ /* 0x000fe40000000f00 */
[----:B------:R-:W-:Y:S02]  /*08f0*/  @P5 MOV R11, R61 ;  /* 0x0000003d000b5202 */ /* 0x000fe40000000f00 */
[----:B0-----:R-:W-:Y:S01]  /*0900*/  @P6 IADD3 R16, P0, R9, R16, RZ ;  /* 0x0000001009106210 */ /* 0x001fe20007f1e0ff */
[----:B------:R-:W-:-:S03]  /*0910*/  @P5 IMAD.WIDE.U32 R10, R13, R14, R10 ;  /* 0x0000000e0d0a5225 */ /* 0x000fc600078e000a */
[C---:B------:R-:W-:Y:S01]  /*0920*/  @P6 IADD3.X R17, R0.reuse, R17, RZ, P0, !PT ;  /* 0x0000001100116210 */ /* 0x040fe200007fe4ff */
[----:B------:R-:W0:Y:S01]  /*0930*/  @P3 LDC.64 R12, c[0x0][0x288] ;  /* 0x0000a200ff0c3b82 */ /* 0x000e220000000a00 */
[----:B----4-:R-:W-:Y:S02]  /*0940*/  @P6 IADD3 R8, P0, R9, R18, RZ ;  /* 0x0000001209086210 */ /* 0x010fe40007f1e0ff */
[----:B------:R-:W-:Y:S02]  /*0950*/  @P5 IADD3 R15, R11, R15, RZ ;  /* 0x0000000f0b0f5210 */ /* 0x000fe40007ffe0ff */
[----:B------:R-:W-:Y:S02]  /*0960*/  @P6 IADD3.X R9, R0, R19, RZ, P0, !PT ;  /* 0x0000001300096210 */ /* 0x000fe400007fe4ff */
[----:B------:R-:W-:Y:S02]  /*0970*/  SHF.R.S32.HI R19, RZ, 0x1f, R25 ;  /* 0x0000001fff137819 */ /* 0x000fe40000011419 */
[----:B------:R-:W-:-:S02]  /*0980*/  @P5 SHF.L.U32 R11, R10, 0x2, RZ ;  /* 0x000000020a0b5819 */ /* 0x000fc400000006ff */
[----:B------:R-:W-:Y:S01]  /*0990*/  @P5 SHF.L.U64.HI R0, R10, 0x2, R15 ;  /* 0x000000020a005819 */ /* 0x000fe2000001020f */
[----:B---3--:R-:W-:Y:S01]  /*09a0*/  @P4 IMAD R10, R19, R6, RZ ;  /* 0x00000006130a4224 */ /* 0x008fe200078e02ff */
[----:B-1----:R-:W-:Y:S02]  /*09b0*/  @P5 IADD3 R2, P0, R11, R2, RZ ;  /* 0x000000020b025210 */ /* 0x002fe40007f1e0ff */
[----:B------:R-:W-:Y:S01]  /*09c0*/  @P4 MOV R14, R58 ;  /* 0x0000003a000e4202 */ /* 0x000fe20000000f00 */
[----:B------:R-:W-:Y:S01]  /*09d0*/  @P4 IMAD R19, R25, R7, R10 ;  /* 0x0000000719134224 */ /* 0x000fe200078e020a */
[----:B------:R-:W-:Y:S02]  /*09e0*/  @P4 MOV R15, R61 ;  /* 0x0000003d000f4202 */ /* 0x000fe40000000f00 */
[----:B------:R-:W-:Y:S02]  /*09f0*/  @P5 IADD3.X R3, R0, R3, RZ, P0, !PT ;  /* 0x0000000300035210 */ /* 0x000fe400007fe4ff */
[----:B--2---:R-:W-:Y:S01]  /*0a00*/  @P5 IADD3 R4, P0, R11, R4, RZ ;  /* 0x000000040b045210 */ /* 0x004fe20007f1e0ff */
[----:B------:R-:W-:Y:S01]  /*0a10*/  @P4 IMAD.WIDE.U32 R6, R25, R6, R14 ;  /* 0x0000000619064225 */ /* 0x000fe200078e000e */
[----:B------:R-:W1:Y:S01]  /*0a20*/  @P2 LDC.64 R10, c[0x0][0x288] ;  /* 0x0000a200ff0a2b82 */ /* 0x000e620000000a00 */
[----:B------:R-:W-:-:S02]  /*0a30*/  SHF.R.S32.HI R15, RZ, 0x1f, R31 ;  /* 0x0000001fff0f7819 */ /* 0x000fc4000001141f */
[----:B------:R-:W-:Y:S02]  /*0a40*/  @P5 IADD3.X R5, R0, R5, RZ, P0, !PT ;  /* 0x0000000500055210 */ /* 0x000fe400007fe4ff */
[----:B------:R-:W-:Y:S01]  /*0a50*/  @P4 IADD3 R7, R7, R19, RZ ;  /* 0x0000001307074210 */ /* 0x000fe20007ffe0ff */
[----:B0-----:R-:W-:Y:S01]  /*0a60*/  @P3 IMAD R14, R15, R12, RZ ;  /* 0x0000000c0f0e3224 */ /* 0x001fe200078e02ff */
[----:B------:R-:W-:Y:S01]  /*0a70*/  @P3 MOV R15, R61 ;  /* 0x0000003d000f3202 */ /* 0x000fe20000000f00 */
[----:B------:R-:W0:Y:S01]  /*0a80*/  @P3 LDC.64 R24, c[0x0][0x230] ;  /* 0x00008c00ff183b82 */ /* 0x000e220000000a00 */
[C---:B------:R-:W-:Y:S01]  /*0a90*/  @P4 SHF.L.U32 R19, R6.reuse, 0x2, RZ ;  /* 0x0000000206134819 */ /* 0x040fe200000006ff */
[----:B------:R-:W-:Y:S01]  /*0aa0*/  @P3 IMAD R29, R31, R13, R14 ;  /* 0x0000000d1f1d3224 */ /* 0x000fe200078e020e */
[----:B------:R-:W-:Y:S02]  /*0ab0*/  @P3 MOV R14, R58 ;  /* 0x0000003a000e3202 */ /* 0x000fe40000000f00 */
[----:B------:R-:W-:-:S02]  /*0ac0*/  @P4 SHF.L.U64.HI R18, R6, 0x2, R7 ;  /* 0x0000000206124819 */ /* 0x000fc40000010207 */
[----:B------:R-:W-:Y:S01]  /*0ad0*/  @P4 IADD3 R20, P0, R19, R20, RZ ;  /* 0x0000001413144210 */ /* 0x000fe20007f1e0ff */
[----:B------:R-:W2:Y:S01]  /*0ae0*/  @P1 LDC.64 R6, c[0x0][0x288] ;  /* 0x0000a200ff061b82 */ /* 0x000ea20000000a00 */
[----:B------:R-:W-:Y:S01]  /*0af0*/  @P3 IMAD.WIDE.U32 R12, R31, R12, R14 ;  /* 0x0000000c1f0c3225 */ /* 0x000fe200078e000e */
[----:B------:R-:W-:Y:S02]  /*0b00*/  SHF.R.S32.HI R15, RZ, 0x1f, R33 ;  /* 0x0000001fff0f7819 */ /* 0x000fe40000011421 */
[----:B------:R-:W-:Y:S02]  /*0b10*/  @P4 IADD3.X R21, R18, R21, RZ, P0, !PT ;  /* 0x0000001512154210 */ /* 0x000fe400007fe4ff */
[----:B------:R-:W-:Y:S01]  /*0b20*/  @P3 IADD3 R13, R13, R29, RZ ;  /* 0x0000001d0d0d3210 */ /* 0x000fe20007ffe0ff */
[----:B-1----:R-:W-:Y:S01]  /*0b30*/  @P2 IMAD R28, R15, R10, RZ ;  /* 0x0000000a0f1c2224 */ /* 0x002fe200078e02ff */
[C---:B------:R-:W-:Y:S01]  /*0b40*/  @P3 SHF.L.U32 R15, R12.reuse, 0x2, RZ ;  /* 0x000000020c0f3819 */ /* 0x040fe200000006ff */
[----:B------:R-:W1:Y:S01]  /*0b50*/  LDC R29, c[0x0][0x2ac] ;  /* 0x0000ab00ff1d7b82 */ /* 0x000e620000000800 */
[----:B------:R-:W-:-:S02]  /*0b60*/  @P3 SHF.L.U64.HI R14, R12, 0x2, R13 ;  /* 0x000000020c0e3819 */ /* 0x000fc4000001020d */
[----:B------:R-:W-:Y:S02]  /*0b70*/  @P2 MOV R12, R58 ;  /* 0x0000003a000c2202 */ /* 0x000fe40000000f00 */
[----:B------:R-:W-:Y:S02]  /*0b80*/  @P2 MOV R13, R61 ;  /* 0x0000003d000d2202 */ /* 0x000fe40000000f00 */
[----:B------:R-:W-:Y:S02]  /*0b90*/  IADD3 R31, R51, 0x50, RZ ;  /* 0x00000050331f7810 */ /* 0x000fe40007ffe0ff */
[----:B------:R-:W-:Y:S01]  /*0ba0*/  @P4 IADD3 R22, P0, R19, R22, RZ ;  /* 0x0000001613164210 */ /* 0x000fe20007f1e0ff */
[C---:B------:R-:W-:Y:S01]  /*0bb0*/  @P2 IMAD R19, R33.reuse, R11, R28 ;  /* 0x0000000b21132224 */ /* 0x040fe200078e021c */
[----:B------:R-:W-:Y:S01]  /*0bc0*/  P2R R0, PR, RZ, 0x20 ;  /* 0x00000020ff007803 */ /* 0x000fe20000000000 */
[----:B------:R-:W-:Y:S01]  /*0bd0*/  @P2 IMAD.WIDE.U32 R10, R33, R10, R12 ;  /* 0x0000000a210a2225 */ /* 0x000fe200078e000c */
[----:B------:R-:W-:-:S02]  /*0be0*/  SHF.R.S32.HI R13, RZ, 0x1f, R31 ;  /* 0x0000001fff0d7819 */ /* 0x000fc4000001141f */
[----:B------:R-:W-:Y:S02]  /*0bf0*/  @P4 IADD3.X R23, R18, R23, RZ, P0, !PT ;  /* 0x0000001712174210 */ /* 0x000fe400007fe4ff */
[----:B0-----:R-:W-:Y:S01]  /*0c00*/  @P3 IADD3 R24, P0, R15, R24, RZ ;  /* 0x000000180f183210 */ /* 0x001fe20007f1e0ff */
[----:B--2---:R-:W-:Y:S01]  /*0c10*/  @P1 IMAD R12, R13, R6, RZ ;  /* 0x000000060d0c1224 */ /* 0x004fe200078e02ff */
[----:B------:R-:W-:Y:S02]  /*0c20*/  @P2 IADD3 R11, R11, R19, RZ ;  /* 0x000000130b0b2210 */ /* 0x000fe40007ffe0ff */
[----:B------:R-:W-:Y:S01]  /*0c30*/  @P3 IADD3.X R25, R14, R25, RZ, P0, !PT ;  /* 0x000000190e193210 */ /* 0x000fe200007fe4ff */
[----:B------:R-:W-:Y:S01]  /*0c40*/  @P1 IMAD R19, R31, R7, R12 ;  /* 0x000000071f131224 */ /* 0x000fe200078e020c */
[----:B------:R-:W-:Y:S02]  /*0c50*/  @P3 IADD3 R26, P0, R15, R26, RZ ;  /* 0x0000001a0f1a3210 */ /* 0x000fe40007f1e0ff */
        /* <DEDUP_REMOVED lines=22> */
[----:B------:R-:W-:Y:S02]  /*0dc0*/  @P1 IADD3.X R57, R12, R57, RZ, P0, !PT ;  /* 0x000000390c391210 */ /* 0x000fe400007fe4ff */
[----:B------:R-:W-:Y:S02]  /*0dd0*/  ISETP.LT.U32.AND P6, PT, R52, 0x180, !P6 ;  /* 0x000001803400780c */ /* 0x000fe400077c1070 */
[----:B------:R-:W-:Y:S02]  /*0de0*/  @P1 IADD3 R34, P0, R7, R34, RZ ;  /* 0x0000002207221210 */ /* 0x000fe40007f1e0ff */
        /* <DEDUP_REMOVED lines=20> */
[----:B------:R-:W-:-:S03]  /*0f30*/  ULDC.64 UR10, c[0x0][0x248] ;  /* 0x00009200000a7ab9 */ /* 0x000fc60000000a00 */
[----:B------:R-:W-:Y:S01]  /*0f40*/  ISETP.GT.U32.OR P0, PT, R52, 0x17f, P0 ;  /* 0x0000017f3400780c */ /* 0x000fe20000704470 */
[----:B------:R-:W-:-:S06]  /*0f50*/  UIMAD.WIDE UR10, UR16, 0x8, UR10 ;  /* 0x00000008100a78a5 */ /* 0x000fcc000f8e020a */
[----:B------:R-:W-:Y:S02]  /*0f60*/  MOV R40, UR10 ;  /* 0x0000000a00287c02 */ /* 0x000fe40008000f00 */
[----:B------:R-:W-:-:S04]  /*0f70*/  MOV R41, UR11 ;  /* 0x0000000b00297c02 */ /* 0x000fc80008000f00 */
[----:B------:R-:W0:Y:S01]  /*0f80*/  @!P0 LDC.64 R10, c[0x0][0x288] ;  /* 0x0000a200ff0a8b82 */ /* 0x000e220000000a00 */
[----:B------:R-:W-:Y:S01]  /*0f90*/  @!P0 MOV R6, R58 ;  /* 0x0000003a00068202 */ /* 0x000fe20000000f00 */
[----:B------:R-:W2:Y:S06]  /*0fa0*/  LDG.E.64 R40, desc[UR14][R40.64] ;  /* 0x0000000e28287981 */ /* 0x000eac000c1e1b00 */
[----:B------:R-:W1:Y:S01]  /*0fb0*/  @!P0 LDC.64 R36, c[0x0][0x230] ;  /* 0x00008c00ff248b82 */ /* 0x000e620000000a00 */
[----:B0-----:R-:W-:-:S04]  /*0fc0*/  @!P0 IMAD R7, R7, R10, RZ ;  /* 0x0000000a07078224 */ /* 0x001fc800078e02ff */
[----:B------:R-:W-:Y:S01]  /*0fd0*/  @!P0 IMAD R11, R50, R11, R7 ;  /* 0x0000000b320b8224 */ /* 0x000fe200078e0207 */
[----:B------:R-:W-:-:S03]  /*0fe0*/  @!P0 MOV R7, R61 ;  /* 0x0000003d00078202 */ /* 0x000fc60000000f00 */
[----:B------:R-:W-:-:S05]  /*0ff0*/  @!P0 IMAD.WIDE.U32 R6, R50, R10, R6 ;  /* 0x0000000a32068225 */ /* 0x000fca00078e0006 */
[----:B------:R-:W-:Y:S02]  /*1000*/  @!P0 IADD3 R7, R7, R11, RZ ;  /* 0x0000000b07078210 */ /* 0x000fe40007ffe0ff */
[----:B------:R-:W0:Y:S01]  /*1010*/  @!P0 LDC.64 R10, c[0x0][0x228] ;  /* 0x00008a00ff0a8b82 */ /* 0x000e220000000a00 */
[C---:B------:R-:W-:Y:S02]  /*1020*/  @!P0 SHF.L.U32 R39, R6.reuse, 0x2, RZ ;  /* 0x0000000206278819 */ /* 0x040fe400000006ff */
[----:B------:R-:W-:Y:S02]  /*1030*/  @!P0 SHF.L.U64.HI R6, R6, 0x2, R7 ;  /* 0x0000000206068819 */ /* 0x000fe40000010207 */
[----:B-1----:R-:W-:-:S04]  /*1040*/  @!P0 IADD3 R36, P5, R39, R36, RZ ;  /* 0x0000002427248210 */ /* 0x002fc80007fbe0ff */
[----:B------:R-:W-:Y:S02]  /*1050*/  @!P0 IADD3.X R37, R6, R37, RZ, P5, !PT ;  /* 0x0000002506258210 */ /* 0x000fe40002ffe4ff */
[----:B0-----:R-:W-:-:S04]  /*1060*/  @!P0 IADD3 R38, P5, R39, R10, RZ ;  /* 0x0000000a27268210 */ /* 0x001fc80007fbe0ff */
[----:B------:R-:W-:Y:S02]  /*1070*/  @!P0 IADD3.X R39, R6, R11, RZ, P5, !PT ;  /* 0x0000000b06278210 */ /* 0x000fe40002ffe4ff */
[----:B------:R-:W-:Y:S02]  /*1080*/  CS2R R6, SRZ ;  /* 0x0000000000067805 */ /* 0x000fe4000001ff00 */
[----:B------:R-:W-:Y:S02]  /*1090*/  CS2R R10, SRZ ;  /* 0x00000000000a7805 */ /* 0x000fe4000001ff00 */
[----:B------:R-:W-:Y:S02]  /*10a0*/  ISETP.NE.AND P5, PT, R0, RZ, PT ;  /* 0x000000ff0000720c */ /* 0x000fe40003fa5270 */
[----:B------:R0:W5:Y:S04]  /*10b0*/  @P6 LDG.E.64 R6, desc[UR14][R14.64] ;  /* 0x0000000e0e066981 */ /* 0x000168000c1e1b00 */
[----:B------:R-:W5:Y:S01]  /*10c0*/  @P6 LDG.E.64 R10, desc[UR14][R18.64] ;  /* 0x0000000e120a6981 */ /* 0x000f62000c1e1b00 */
[----:B------:R-:W-:-:S02]  /*10d0*/  ISETP.NE.AND P6, PT, R54, RZ, PT ;  /* 0x000000ff3600720c */ /* 0x000fc40003fc5270 */
[----:B------:R-:W-:Y:S02]  /*10e0*/  CS2R R32, SRZ ;  /* 0x0000000000207805 */ /* 0x000fe4000001ff00 */
[----:B0-----:R-:W-:-:S06]  /*10f0*/  CS2R R14, SRZ ;  /* 0x00000000000e7805 */ /* 0x001fcc000001ff00 */
[----:B------:R-:W5:Y:S04]  /*1100*/  @P5 LDG.E.64 R14, desc[UR14][R4.64] ;  /* 0x0000000e040e5981 */ /* 0x000f68000c1e1b00 */
[----:B------:R0:W5:Y:S02]  /*1110*/  @P6 LDG.E.64 R32, desc[UR14][R16.64] ;  /* 0x0000000e10206981 */ /* 0x000164000c1e1b00 */
[----:B0-----:R-:W-:Y:S02]  /*1120*/  CS2R R16, SRZ ;  /* 0x0000000000107805 */ /* 0x001fe4000001ff00 */
[----:B------:R-:W-:-:S04]  /*1130*/  CS2R R4, SRZ ;  /* 0x0000000000047805 */ /* 0x000fc8000001ff00 */
[----:B------:R0:W5:Y:S04]  /*1140*/  @P4 LDG.E.64 R16, desc[UR14][R22.64] ;  /* 0x0000000e16104981 */ /* 0x000168000c1e1b00 */
[----:B------:R-:W5:Y:S01]  /*1150*/  @P1 LDG.E.64 R4, desc[UR14][R56.64] ;  /* 0x0000000e38041981 */ /* 0x000f62000c1e1b00 */
[----:B0-----:R-:W-:-:S06]  /*1160*/  CS2R R22, SRZ ;  /* 0x0000000000167805 */ /* 0x001fcc000001ff00 */
        /* <DEDUP_REMOVED lines=12> */
[----:B------:R-:W-:Y:S01]  /*1230*/  UMOV UR19, 0x3f800000 ;  /* 0x3f80000000137882 */ /* 0x000fe20000000000 */
[----:B------:R-:W-:-:S04]  /*1240*/  CS2R R28, SRZ ;  /* 0x00000000001c7805 */ /* 0x000fc8000001ff00 */
[----:B------:R0:W5:Y:S04]  /*1250*/  @P5 LDG.E.64 R30, desc[UR14][R2.64] ;  /* 0x0000000e021e5981 */ /* 0x000168000c1e1b00 */
[----:B------:R1:W5:Y:S01]  /*1260*/  @P4 LDG.E.64 R28, desc[UR14][R20.64] ;  /* 0x0000000e141c4981 */ /* 0x000362000c1e1b00 */
[----:B0-----:R-:W-:Y:S01]  /*1270*/  HFMA2.MMA R3, -RZ, RZ, 0, 0 ;  /* 0x00000000ff037435 */ /* 0x001fe200000001ff */
[----:B------:R-:W-:Y:S02]  /*1280*/  MOV R2, RZ ;  /* 0x000000ff00027202 */ /* 0x000fe40000000f00 */
[----:B-1----:R-:W-:Y:S01]  /*1290*/  CS2R R20, SRZ ;  /* 0x0000000000147805 */ /* 0x002fe2000001ff00 */
[----:B------:R-:W-:Y:S06]  /*12a0*/  BSSY B0, `(.L_x_2452) ;  /* 0x0000024000007945 */ /* 0x000fec0003800000 */
[----:B------:R0:W5:Y:S04]  /*12b0*/  @P2 LDG.E.64 R2, desc[UR14][R46.64] ;  /* 0x0000000e2e022981 */ /* 0x000168000c1e1b00 */
[----:B------:R1:W5:Y:S01]  /*12c0*/  @P2 LDG.E.64 R20, desc[UR14][R48.64] ;  /* 0x0000000e30142981 */ /* 0x000362000c1e1b00 */
[----:B0-----:R-:W-:-:S02]  /*12d0*/  CS2R R46, SRZ ;  /* 0x00000000002e7805 */ /* 0x001fc4000001ff00 */
        /* <DEDUP_REMOVED lines=12> */
[----:B------:R-:W-:Y:S02]  /*13a0*/  ISETP.GT.U32.AND P0, PT, R52, 0x17f, PT ;  /* 0x0000017f3400780c */ /* 0x000fe40003f04070 */
[----:B-1----:R-:W-:-:S11]  /*13b0*/  CS2R R48, SRZ ;  /* 0x0000000000307805 */ /* 0x002fd6000001ff00 */
[----:B------:R-:W-:Y:S05]  /*13c0*/  @P0 BRA `(.L_x_2453) ;  /* 0x0000000000440947 */ /* 0x000fea0003800000 */
[----:B------:R-:W-:Y:S01]  /*13d0*/  ISETP.NE.AND P0, PT, RZ, UR17, PT ;  /* 0x00000011ff007c0c */ /* 0x000fe2000bf05270 */
[----:B------:R-:W0:Y:S01]  /*13e0*/  LDC.64 R34, c[0x0][0x238] ;  /* 0x00008e00ff227b82 */ /* 0x000e220000000a00 */
[----:B------:R-:W-:-:S05]  /*13f0*/  IMAD R0, R55, 0x30, RZ ;  /* 0x0000003037007824 */ /* 0x000fca00078e02ff */
[----:B------:R-:W-:-:S04]  /*1400*/  IADD3 R39, R53, R0, RZ ;  /* 0x0000000035277210 */ /* 0x000fc80007ffe0ff */
[----:B------:R-:W-:Y:S02]  /*1410*/  SHF.R.S32.HI R0, RZ, 0x1f, R39 ;  /* 0x0000001fff007819 */ /* 0x000fe40000011427 */
        /* <DEDUP_REMOVED lines=12> */
.L_x_2453:
[----:B------:R-:W-:Y:S05]  /*14e0*/  BSYNC B0 ;  /* 0x0000000000007941 */ /* 0x000fea0003800000 */
.L_x_2452:
        /* <DEDUP_REMOVED lines=26> */
[----:B------:R-:W-:-:S03]  /*1690*/  FMUL.FTZ R33, R12, R33 ;  /* 0x000000210c217220 */ /* 0x000fc60000410000 */
[----:B------:R-:W-:-:S04]  /*16a0*/  FFMA.FTZ R0, R0, R37, 1 ;  /* 0x3f80000000007423 */ /* 0x000fc80000010025 */
[----:B------:R-:W-:Y:S01]  /*16b0*/  FMUL.FTZ R33, R33, R0 ;  /* 0x0000000021217220 */ /* 0x000fe20000410000 */
[----:B------:R-:W-:-:S07]  /*16c0*/  FMUL.FTZ R0, R30, R39 ;  /* 0x000000271e007220 */ /* 0x000fce0000410000 */
.L_x_2454:
        /* <DEDUP_REMOVED lines=26> */
.L_x_2455:
[----:B------:R-:W-:Y:S01]  /*1870*/  FFMA.FTZ R37, R42, R33, RZ ;  /* 0x000000212a257223 */ /* 0x000fe200000100ff */
[----:B------:R-:W-:Y:S01]  /*1880*/  FADD.FTZ R36, RZ, R33 ;  /* 0x00000021ff247221 */ /* 0x000fe20000010000 */
[----:B------:R-:W-:Y:S01]  /*1890*/  FFMA.FTZ R57, R41, R32, R30 ;  /* 0x0000002029397223 */ /* 0x000fe2000001001e */
[----:B------:R-:W-:Y:S01]  /*18a0*/  FADD.FTZ R38, R32, R35 ;  /* 0x0000002320267221 */ /* 0x000fe20000010000 */
[----:B------:R-:W-:Y:S01]  /*18b0*/  FFMA.FTZ R33, R40, R31, R37 ;  /* 0x0000001f28217223 */ /* 0x000fe20000010025 */
[----:B------:R-:W-:Y:S01]  /*18c0*/  FADD.FTZ R30, R36, R31 ;  /* 0x0000001f241e7221 */ /* 0x000fe20000010000 */
[----:B------:R-:W-:Y:S01]  /*18d0*/  FMUL.FTZ R35, R31, R48 ;  /* 0x000000301f237220 */ /* 0x000fe20000410000 */
[----:B------:R-:W-:Y:S01]  /*18e0*/  FFMA.FTZ R36, R41, R0, RZ ;  /* 0x0000000029247223 */ /* 0x000fe200000100ff */
[----:B------:R-:W-:Y:S01]  /*18f0*/  FADD.FTZ R31, RZ, R0 ;  /* 0x00000000ff1f7221 */ /* 0x000fe20000010000 */
[----:B------:R-:W-:Y:S01]  /*1900*/  FADD.FTZ R37, R29, -UR11 ;  /* 0x8000000b1d257e21 */ /* 0x000fe20008010000 */
[----:B------:R-:W-:Y:S01]  /*1910*/  FFMA.FTZ R32, R40, R35, R57 ;  /* 0x0000002328207223 */ /* 0x000fe20000010039 */
[----:B------:R-:W-:Y:S01]  /*1920*/  FFMA.FTZ R0, R39, R34, R36 ;  /* 0x0000002227007223 */ /* 0x000fe20000010024 */
[----:B------:R-:W-:Y:S01]  /*1930*/  FADD.FTZ R31, R31, R34 ;  /* 0x000000221f1f7221 */ /* 0x000fe20000010000 */
[----:B------:R-:W-:Y:S01]  /*1940*/  FADD.FTZ R35, R38, R35 ;  /* 0x0000002326237221 */ /* 0x000fe20000010000 */
[----:B------:R-:W-:Y:S01]  /*1950*/  FMUL.FTZ R34, R34, R46 ;  /* 0x0000002e22227220 */ /* 0x000fe20000410000 */
[----:B------:R-:W-:Y:S01]  /*1960*/  FADD.FTZ R38, R28, -UR11 ;  /* 0x8000000b1c267e21 */ /* 0x000fe20008010000 */
[----:B------:R-:W-:-:S02]  /*1970*/  FMUL.FTZ R37, R37, UR19 ;  /* 0x0000001325257c20 */ /* 0x000fc40008410000 */
[----:B------:R-:W-:Y:S01]  /*1980*/  FFMA.FTZ R29, R39, R34, R32 ;  /* 0x00000022271d7223 */ /* 0x000fe20000010020 */
[----:B------:R-:W-:Y:S01]  /*1990*/  FADD.FTZ R28, R34, R35 ;  /* 0x00000023221c7221 */ /* 0x000fe20000010000 */
[----:B------:R-:W-:Y:S01]  /*19a0*/  MOV R35, R16 ;  /* 0x0000001000237202 */ /* 0x000fe20000000f00 */
        /* <DEDUP_REMOVED lines=21> */
.L_x_2456:
[----:B------:R-:W-:Y:S01]  /*1b00*/  FMUL.FTZ R34, R35, R48 ;  /* 0x0000003023227220 */ /* 0x000fe20000410000 */
[----:B------:R-:W-:Y:S01]  /*1b10*/  FADD.FTZ R30, R30, R35 ;  /* 0x000000231e1e7221 */ /* 0x000fe20000010000 */
[----:B------:R-:W-:Y:S01]  /*1b20*/  FFMA.FTZ R33, R38, R35, R33 ;  /* 0x0000002326217223 */ /* 0x000fe20000010021 */
[----:B------:R-:W-:Y:S01]  /*1b30*/  FADD.FTZ R31, R31, R32 ;  /* 0x000000201f1f7221 */ /* 0x000fe20000010000 */
[----:B------:R-:W-:Y:S01]  /*1b40*/  FADD.FTZ R35, R28, R34 ;  /* 0x000000221c237221 */ /* 0x000fe20000010000 */
[----:B------:R-:W-:Y:S01]  /*1b50*/  FFMA.FTZ R36, R38, R34, R29 ;  /* 0x0000002226247223 */ /* 0x000fe2000001001d */
        /* <DEDUP_REMOVED lines=29> */
.L_x_2457:
        /* <DEDUP_REMOVED lines=9> */
[----:B------:R-:W-:Y:S01]  /*1dc0*/  FADD.FTZ R2, R3, -UR11 ;  /* 0x8000000b03027e21 */ /* 0x000fe20008010000 */
[----:B------:R-:W-:Y:S01]  /*1dd0*/  MOV R32, R21 ;  /* 0x0000001500207202 */ /* 0x000fe20000000f00 */
[----:B------:R-:W-:Y:S01]  /*1de0*/  FFMA.FTZ R3, R9, R8, R34 ;  /* 0x0000000809037223 */ /* 0x000fe20000010022 */
[----:B------:R-:W-:Y:S01]  /*1df0*/  FADD.FTZ R8, R8, R35 ;  /* 0x0000002308087221 */ /* 0x000fe20000010000 */
[----:B------:R-:W-:Y:S01]  /*1e00*/  MOV R35, R20 ;  /* 0x0000001400237202 */ /* 0x000fe20000000f00 */
        /* <DEDUP_REMOVED lines=21> */
.L_x_2458:
[----:B------:R-:W-:Y:S01]  /*1f60*/  FMUL.FTZ R34, R35, R48 ;  /* 0x0000003023227220 */ /* 0x000fe20000410000 */
[----:B------:R-:W-:Y:S01]  /*1f70*/  FADD.FTZ R31, R31, R32 ;  /* 0x000000201f1f7221 */ /* 0x000fe20000010000 */
[----:B------:R-:W-:Y:S01]  /*1f80*/  FFMA.FTZ R29, R2, R32, R29 ;  /* 0x00000020021d7223 */ /* 0x000fe2000001001d */
[C---:B------:R-:W-:Y:S01]  /*1f90*/  FFMA.FTZ R28, R0.reuse, R35, R33 ;  /* 0x00000023001c7223 */ /* 0x040fe20000010021 */
[----:B------:R-:W-:Y:S01]  /*1fa0*/  FFMA.FTZ R3, R0, R34, R3 ;  /* 0x0000002200037223 */ /* 0x000fe20000010003 */
[----:B------:R-:W-:Y:S01]  /*1fb0*/  FMUL.FTZ R32, R32, R46 ;  /* 0x0000002e20207220 */ /* 0x000fe20000410000 */
[----:B------:R-:W-:Y:S01]  /*1fc0*/  FADD.FTZ R33, R8, R34 ;  /* 0x0000002208217221 */ /* 0x000fe20000010000 */
[----:B------:R-:W-:Y:S01]  /*1fd0*/  FADD.FTZ R4, R4, -UR11 ;  /* 0x8000000b04047e21 */ /* 0x000fe20008010000 */
[----:B------:R-:W-:Y:S01]  /*1fe0*/  FADD.FTZ R34, R5, -UR11 ;  /* 0x8000000b05227e21 */ /* 0x000fe20008010000 */
[----:B------:R-:W-:Y:S01]  /*1ff0*/  FFMA.FTZ R8, R2, R32, R3 ;  /* 0x0000002002087223 */ /* 0x000fe20000010003 */
[----:B------:R-:W-:Y:S01]  /*2000*/  FADD.FTZ R5, R32, R33 ;  /* 0x0000002120057221 */ /* 0x000fe20000010000 */
[----:B------:R-:W-:Y:S01]  /*2010*/  FMUL.FTZ R3, R4, UR19 ;  /* 0x0000001304037c20 */ /* 0x000fe20008410000 */
        /* <DEDUP_REMOVED lines=23> */
.L_x_2459:
[----:B------:R-:W-:Y:S01]  /*2190*/  FMUL.FTZ R35, R33, R48 ;  /* 0x0000003021237220 */ /* 0x000fe20000410000 */
[----:B------:R-:W-:Y:S01]  /*21a0*/  FADD.FTZ R30, R30, R33 ;  /* 0x000000211e1e7221 */ /* 0x000fe20000010000 */
[----:B------:R-:W-:Y:S01]  /*21b0*/  FFMA.FTZ R28, R3, R33, R28 ;  /* 0x00000021031c7223 */ /* 0x000fe2000001001c */
[----:B------:R-:W-:Y:S01]  /*21c0*/  FADD.FTZ R31, R31, R32 ;  /* 0x000000201f1f7221 */ /* 0x000fe20000010000 */
[----:B------:R-:W-:Y:S01]  /*21d0*/  FADD.FTZ R34, R5, R35 ;  /* 0x0000002305227221 */ /* 0x000fe20000010000 */
[----:B------:R-:W-:Y:S01]  /*21e0*/  FFMA.FTZ R33, R3, R35, R8 ;  /* 0x0000002303217223 */ /* 0x000fe20000010008 */
[----:B------:R-:W-:Y:S01]  /*21f0*/  FMUL.FTZ R5, R32, R46 ;  /* 0x0000002e20057220 */ /* 0x000fe20000410000 */
[----:B------:R-:W-:Y:S01]  /*2200*/  FFMA.FTZ R29, R4, R32, R29 ;  /* 0x00000020041d7223 */ /* 0x000fe2000001001d */
[----:B------:R-:W-:Y:S01]  /*2210*/  FADD.FTZ R6, R6, -UR11 ;  /* 0x8000000b06067e21 */ /* 0x000fe20008010000 */
[----:B------:R-:W-:Y:S01]  /*2220*/  FADD.FTZ R32, R7, -UR11 ;  /* 0x8000000b07207e21 */ /* 0x000fe20008010000 */
[----:B------:R-:W-:Y:S01]  /*2230*/  FFMA.FTZ R8, R4, R5, R33 ;  /* 0x0000000504087223 */ /* 0x000fe20000010021 */
[----:B------:R-:W-:Y:S01]  /*2240*/  FADD.FTZ R7, R5, R34 ;  /* 0x0000002205077221 */ /* 0x000fe20000010000 */
[----:B------:R-:W-:Y:S01]  /*2250*/  FMUL.FTZ R5, R6, UR19 ;  /* 0x0000001306057c20 */ /* 0x000fe20008410000 */
        /* <DEDUP_REMOVED lines=22> */
.L_x_2460:
        /* <DEDUP_REMOVED lines=8> */
[----:B------:R-:W-:Y:S01]  /*2440*/  FADD.FTZ R27, R7, R8 ;  /* 0x00000008071b7221 */ /* 0x000fe20000010000 */
[----:B------:R-:W-:Y:S01]  /*2450*/  FFMA.FTZ R26, R6, R7, R33 ;  /* 0x00000007061a7223 */ /* 0x000fe20000010021 */
        /* <DEDUP_REMOVED lines=10> */
[----:B0-----:R-:W-:-:S04]  /*2500*/  FADD.FTZ R34, -R57, 1 ;  /* 0x3f80000039227421 */ /* 0x001fc80000010100 */
[----:B------:R-:W-:Y:S01]  /*2510*/  FFMA.FTZ R66, R33, R34, 1 ;  /* 0x3f80000021427423 */ /* 0x000fe20000010022 */
[----:B------:R-:W-:Y:S01]  /*2520*/  FFMA.FTZ R34, R8, R46, R47 ;  /* 0x0000002e08227223 */ /* 0x000fe2000001002f */
[----:B------:R-:W-:-:S03]  /*2530*/  FMUL.FTZ R33, R24, R57 ;  /* 0x0000003918217220 */ /* 0x000fc60000410000 */
[----:B------:R-:W-:Y:S01]  /*2540*/  FMUL.FTZ R62, R34, -1.4426950216293334961 ;  /* 0xbfb8aa3b223e7820 */ /* 0x000fe20000410000 */
[----:B------:R-:W-:-:S05]  /*2550*/  FMUL.FTZ R33, R33, R66 ;  /* 0x0000004221217220 */ /* 0x000fca0000410000 */
[----:B------:R-:W0:Y:S02]  /*2560*/  MUFU.EX2 R62, R62 ;  /* 0x0000003e003e7308 */ /* 0x000e240000000800 */
[----:B0-----:R-:W-:-:S06]  /*2570*/  FADD.FTZ R63, R62, 1 ;  /* 0x3f8000003e3f7421 */ /* 0x001fcc0000010000 */
[----:B------:R-:W0:Y:S02]  /*2580*/  MUFU.RCP R64, R63 ;  /* 0x0000003f00407308 */ /* 0x000e240000001000 */
[----:B0-----:R-:W-:-:S04]  /*2590*/  FADD.FTZ R35, -R64, 1 ;  /* 0x3f80000040237421 */ /* 0x001fc80000010100 */
[----:B------:R-:W-:Y:S01]  /*25a0*/  FFMA.FTZ R34, R34, R35, 1 ;  /* 0x3f80000022227423 */ /* 0x000fe20000010023 */
[----:B------:R-:W-:-:S04]  /*25b0*/  FMUL.FTZ R35, R25, R64 ;  /* 0x0000004019237220 */ /* 0x000fc80000410000 */
[----:B------:R-:W-:-:S07]  /*25c0*/  FMUL.FTZ R35, R35, R34 ;  /* 0x0000002223237220 */ /* 0x000fce0000410000 */
.L_x_2461:
        /* <DEDUP_REMOVED lines=9> */
[----:B------:R-:W-:Y:S01]  /*2660*/  FFMA.FTZ R28, R7, R33, R28 ;  /* 0x00000021071c7223 */ /* 0x000fe2000001001c */
[----:B------:R-:W-:Y:S01]  /*2670*/  FFMA.FTZ R57, R8, R26, R57 ;  /* 0x0000001a08397223 */ /* 0x000fe20000010039 */
[----:B------:R-:W-:Y:S01]  /*2680*/  FADD.FTZ R27, R26, R27 ;  /* 0x0000001b1a1b7221 */ /* 0x000fe20000010000 */
[----:B------:R-:W-:Y:S01]  /*2690*/  FADD.FTZ R30, R30, R33 ;  /* 0x000000211e1e7221 */ /* 0x000fe20000010000 */
[----:B------:R-:W-:Y:S01]  /*26a0*/  FFMA.FTZ R29, R8, R35, R29 ;  /* 0x00000023081d7223 */ /* 0x000fe2000001001d */
[----:B------:R-:W-:Y:S01]  /*26b0*/  BSSY B0, `(.L_x_2462) ;  /* 0x0000041000007945 */ /* 0x000fe20003800000 */
        /* <DEDUP_REMOVED lines=27> */
[----:B------:R-:W-:-:S02]  /*2870*/  ISETP.NE.AND P0, PT, R44, RZ, PT ;  /* 0x000000ff2c00720c */ /* 0x000fc40003f05270 */
[----:B------:R-:W-:Y:S01]  /*2880*/  FADD.FTZ R31, R26, R35 ;  /* 0x000000231a1f7221 */ /* 0x000fe20000010000 */
[----:B------:R-:W-:-:S04]  /*2890*/  MOV R26, R57 ;  /* 0x00000039001a7202 */ /* 0x000fc80000000f00 */
        /* <DEDUP_REMOVED lines=34> */
.L_x_2463:
[----:B------:R-:W-:Y:S05]  /*2ac0*/  BSYNC B0 ;  /* 0x0000000000007941 */ /* 0x000fea0003800000 */
.L_x_2462:
        /* <DEDUP_REMOVED lines=80> */
.L_x_2465:
[----:B------:R-:W-:Y:S05]  /*2fd0*/  BSYNC B0 ;  /* 0x0000000000007941 */ /* 0x000fea0003800000 */
.L_x_2464:
        /* <DEDUP_REMOVED lines=19> */
.L_x_2467:
[----:B------:R-:W-:Y:S05]  /*3110*/  BSYNC B0 ;  /* 0x0000000000007941 */ /* 0x000fea0003800000 */
.L_x_2466:
        /* <DEDUP_REMOVED lines=36> */
.L_x_2470:
[----:B------:R-:W2:Y:S04]  /*3360*/  LDG.E.STRONG.GPU R30, desc[UR14][R28.64] ;  /* 0x0000000e1c1e7981 */ /* 0x000ea8000c1ef900 */
[----:B--2---:R-:W-:Y:S01]  /*3370*/  CCTL.IVALL ;  /* 0x00000000ff00798f */ /* 0x004fe20002000000 */
[----:B------:R-:W-:Y:S05]  /*3380*/  YIELD ;  /* 0x0000000000007946 */ /* 0x000fea0003800000 */
[----:B------:R-:W-:-:S13]  /*3390*/  ISETP.NE.AND P6, PT, R30, R35, PT ;  /* 0x000000231e00720c */ /* 0x000fda0003fc5270 */
[----:B------:R-:W-:Y:S05]  /*33a0*/  @P6 BRA `(.L_x_2470) ;  /* 0xfffffffc00ec6947 */ /* 0x000fea000383ffff */
.L_x_2469:
        /* <DEDUP_REMOVED lines=19> */
.L_x_2474:
        /* <DEDUP_REMOVED lines=116> */
.L_x_2473:
[----:B------:R-:W-:-:S06]  /*3c20*/  UISETP.GT.AND UP1, UPT, UR10, 0x4, UPT ;  /* 0x000000040a00788c */ /* 0x000fcc000bf24270 */
[----:B------:R-:W-:-:S13]  /*3c30*/  PLOP3.LUT P6, PT, PT, PT, UP1, 0x40, 0x0 ;  /* 0x000000000000781c */ /* 0x000fda0003fce818 */
[----:B------:R-:W-:Y:S05]  /*3c40*/  @P6 BRA `(.L_x_2475) ;  /* 0x0000000000ec6947 */ /* 0x000fea0003800000 */
        /* <DEDUP_REMOVED lines=59> */
.L_x_2475:
[----:B------:R-:W-:-:S06]  /*4000*/  UISETP.NE.OR UP0, UPT, UR10, URZ, UP0 ;  /* 0x0000003f0a00728c */ /* 0x000fcc0008705670 */
[----:B------:R-:W-:-:S13]  /*4010*/  PLOP3.LUT P6, PT, PT, PT, UP0, 0x80, 0x0 ;  /* 0x000000000000781c */ /* 0x000fda0003fcf008 */
[----:B------:R-:W-:Y:S05]  /*4020*/  @!P6 BRA `(.L_x_2471) ;  /* 0x00000000007ce947 */ /* 0x000fea0003800000 */
.L_x_2472:
        /* <DEDUP_REMOVED lines=31> */
.L_x_2471:
        /* <DEDUP_REMOVED lines=10> */
.L_x_2477:
[----:B------:R-:W-:Y:S05]  /*42c0*/  BSYNC B0 ;  /* 0x0000000000007941 */ /* 0x000fea0003800000 */
.L_x_2476:
[----:B------:R-:W-:-:S13]  /*42d0*/  ISETP.NE.AND P6, PT, R31, 0x1, PT ;  /* 0x000000011f00780c */ /* 0x000fda0003fc5270 */
[----:B------:R-:W-:Y:S05]  /*42e0*/  @!P6 BRA `(.L_x_2468) ;  /* 0x00000000003ce947 */ /* 0x000fea0003800000 */
[----:B------:R-:W-:-:S04]  /*42f0*/  IADD3 R28, R30, 0x1, RZ ;  /* 0x000000011e1c7810 */ /* 0x000fc80007ffe0ff */
[----:B------:R-:W-:-:S13]  /*4300*/  ISETP.EQ.OR P6, PT, R28, UR13, P0 ;  /* 0x0000000d1c007c0c */ /* 0x000fda00087c2670 */
[----:B------:R-:W-:-:S04]  /*4310*/  @!P6 IMAD R35, R28, UR18, R45 ;  /* 0x000000121c23ec24 */ /* 0x000fc8000f8e022d */
[----:B------:R-:W-:-:S05]  /*4320*/  @!P6 IMAD.WIDE.U32 R34, R35, 0x8, R32 ;  /* 0x000000082322e825 */ /* 0x000fca00078e0020 */
        /* <DEDUP_REMOVED lines=11> */
.L_x_2468:
        /* <DEDUP_REMOVED lines=36> */
.L_x_2478:
[----:B------:R-:W-:Y:S01]  /*4620*/  ISETP.NE.AND P0, PT, R54, RZ, PT ;  /* 0x000000ff3600720c */ /* 0x000fe20003f05270 */
        /* <DEDUP_REMOVED lines=15> */
[----:B------:R-:W-:-:S03]  /*4720*/  FFMA.FTZ R27, R42, R33, R32 ;  /* 0x000000212a1b7223 */ /* 0x000fc60000010020 */
[----:B------:R-:W-:Y:S01]  /*4730*/  LEA.HI.X R29, R26, UR11, R29, 0x2, P0 ;  /* 0x0000000b1a1d7c11 */ /* 0x000fe200080f141d */
[----:B------:R-:W-:-:S04]  /*4740*/  FFMA.FTZ R12, R48, R12, -R27 ;  /* 0x0000000c300c7223 */ /* 0x000fc8000001081b */
[----:B------:R-:W-:-:S05]  /*4750*/  FMUL.FTZ R12, R12, UR19 ;  /* 0x000000130c0c7c20 */ /* 0x000fca0008410000 */
[----:B------:R0:W-:Y:S02]  /*4760*/  STG.E.64 desc[UR14][R28.64], R12 ;  /* 0x0000000c1c007986 */ /* 0x0001e4000c101b0e */
.L_x_2480:
[----:B------:R-:W-:Y:S05]  /*4770*/  BSYNC B0 ;  /* 0x0000000000007941 */ /* 0x000fea0003800000 */
.L_x_2479:
        /* <DEDUP_REMOVED lines=20> */
.L_x_2481:
[----:B------:R-:W-:Y:S04]  /*48c0*/  BSSY B0, `(.L_x_2482) ;  /* 0x0000015000007945 */ /* 0x000fe80003800000 */
[----:B------:R-:W-:Y:S05]  /*48d0*/  @!P5 BRA `(.L_x_2483) ;  /* 0x00000000004cd947 */ /* 0x000fea0003800000 */
[----:B------:R-:W-:Y:S01]  /*48e0*/  IADD3 R27, R51, 0x10, RZ ;  /* 0x00000010331b7810 */ /* 0x000fe20007ffe0ff */
[----:B------:R-:W-:Y:S01]  /*48f0*/  ULDC.64 UR10, c[0x0][0x288] ;  /* 0x0000a200000a7ab9 */ /* 0x000fe20000000a00 */
[----:B0-----:R-:W-:Y:S01]  /*4900*/  MOV R12, R58 ;  /* 0x0000003a000c7202 */ /* 0x001fe20000000f00 */
[----:B------:R-:W-:Y:S01]  /*4910*/  FFMA.FTZ R39, R39, R33, R32 ;  /* 0x0000002127277223 */ /* 0x000fe20000010020 */
        /* <DEDUP_REMOVED lines=10> */
[----:B------:R-:W-:Y:S01]  /*49c0*/  FFMA.FTZ R12, R48, R14, -R13 ;  /* 0x0000000e300c7223 */ /* 0x000fe2000001080d */
[----:B------:R-:W-:-:S03]  /*49d0*/  FFMA.FTZ R13, R46, R15, -R39 ;  /* 0x0000000f2e0d7223 */ /* 0x000fc60000010827 */
[----:B------:R-:W-:Y:S01]  /*49e0*/  FMUL.FTZ R12, R12, UR19 ;  /* 0x000000130c0c7c20 */ /* 0x000fe20008410000 */
[----:B------:R-:W-:-:S05]  /*49f0*/  FMUL.FTZ R13, R13, UR19 ;  /* 0x000000130d0d7c20 */ /* 0x000fca0008410000 */
[----:B------:R1:W-:Y:S02]  /*4a00*/  STG.E.64 desc[UR14][R26.64], R12 ;  /* 0x0000000c1a007986 */ /* 0x0003e4000c101b0e */
.L_x_2483:
[----:B------:R-:W-:Y:S05]  /*4a10*/  BSYNC B0 ;  /* 0x0000000000007941 */ /* 0x000fea0003800000 */
.L_x_2482:
        /* <DEDUP_REMOVED lines=19> */
.L_x_2484:
[----:B------:R-:W-:Y:S04]  /*4b50*/  BSSY B0, `(.L_x_2485) ;  /* 0x0000015000007945 */ /* 0x000fe80003800000 */
[----:B------:R-:W-:Y:S05]  /*4b60*/  @!P4 BRA `(.L_x_2486) ;  /* 0x00000000004cc947 */ /* 0x000fea0003800000 */
[----:B01----:R-:W-:Y:S01]  /*4b70*/  IADD3 R13, R51, 0x20, RZ ;  /* 0x00000020330d7810 */ /* 0x003fe20007ffe0ff */
[----:B------:R-:W-:Y:S01]  /*4b80*/  ULDC.64 UR10, c[0x0][0x288] ;  /* 0x0000a200000a7ab9 */ /* 0x000fe20000000a00 */
[----:B------:R-:W-:Y:S01]  /*4b90*/  MOV R14, R58 ;  /* 0x0000003a000e7202 */ /* 0x000fe20000000f00 */
[----:B------:R-:W-:Y:S01]  /*4ba0*/  FFMA.FTZ R37, R37, R33, R32 ;  /* 0x0000002125257223 */ /* 0x000fe20000010020 */
[----:B------:R-:W-:Y:S02]  /*4bb0*/  SHF.R.S32.HI R12, RZ, 0x1f, R13 ;  /* 0x0000001fff0c7819 */ /* 0x000fe4000001140d */
        /* <DEDUP_REMOVED lines=10> */
[----:B------:R-:W-:-:S04]  /*4c60*/  FFMA.FTZ R15, R48, R16, -R15 ;  /* 0x00000010300f7223 */ /* 0x000fc8000001080f */
[----:B------:R-:W-:Y:S01]  /*4c70*/  FMUL.FTZ R14, R15, UR19 ;  /* 0x000000130f0e7c20 */ /* 0x000fe20008410000 */
[----:B------:R-:W-:-:S05]  /*4c80*/  FMUL.FTZ R15, R37, UR19 ;  /* 0x00000013250f7c20 */ /* 0x000fca0008410000 */
[----:B------:R2:W-:Y:S02]  /*4c90*/  STG.E.64 desc[UR14][R12.64], R14 ;  /* 0x0000000e0c007986 */ /* 0x0005e4000c101b0e */
.L_x_2486:
[----:B------:R-:W-:Y:S05]  /*4ca0*/  BSYNC B0 ;  /* 0x0000000000007941 */ /* 0x000fea0003800000 */
.L_x_2485:
        /* <DEDUP_REMOVED lines=19> */
.L_x_2487:
[----:B------:R-:W-:Y:S04]  /*4de0*/  BSSY B0, `(.L_x_2488) ;  /* 0x0000015000007945 */ /* 0x000fe80003800000 */
[----:B------:R-:W-:Y:S05]  /*4df0*/  @!P3 BRA `(.L_x_2489) ;  /* 0x00000000004cb947 */ /* 0x000fea0003800000 */
[----:B012---:R-:W-:Y:S01]  /*4e00*/  IADD3 R13, R51, 0x30, RZ ;  /* 0x00000030330d7810 */ /* 0x007fe20007ffe0ff */
        /* <DEDUP_REMOVED lines=18> */
.L_x_2489:
[----:B------:R-:W-:Y:S05]  /*4f30*/  BSYNC B0 ;  /* 0x0000000000007941 */ /* 0x000fea0003800000 */
.L_x_2488:
        /* <DEDUP_REMOVED lines=19> */
.L_x_2490:
[----:B------:R-:W-:Y:S04]  /*5070*/  BSSY B0, `(.L_x_2491) ;  /* 0x0000015000007945 */ /* 0x000fe80003800000 */
[----:B------:R-:W-:Y:S05]  /*5080*/  @!P2 BRA `(.L_x_2492) ;  /* 0x00000000004ca947 */ /* 0x000fea0003800000 */
[----:B------:R-:W-:Y:S01]  /*5090*/  IADD3 R16, R51, 0x40, RZ ;  /* 0x0000004033107810 */ /* 0x000fe20007ffe0ff */
[----:B------:R-:W-:Y:S01]  /*50a0*/  ULDC.64 UR10, c[0x0][0x288] ;  /* 0x0000a200000a7ab9 */ /* 0x000fe20000000a00 */
[----:B0123--:R-:W-:Y:S02]  /*50b0*/  MOV R12, R58 ;  /* 0x0000003a000c7202 */ /* 0x00ffe40000000f00 */
        /* <DEDUP_REMOVED lines=15> */
[----:B------:R4:W-:Y:S02]  /*51b0*/  STG.E.64 desc[UR14][R12.64], R14 ;  /* 0x0000000e0c007986 */ /* 0x0009e4000c101b0e */
.L_x_2492:
[----:B------:R-:W-:Y:S05]  /*51c0*/  BSYNC B0 ;  /* 0x0000000000007941 */ /* 0x000fea0003800000 */
.L_x_2491:
[----:B------:R-:W-:Y:S05]  /*51d0*/  @!P6 BRA `(.L_x_2493) ;  /* 0x000000000048e947 */ /* 0x000fea0003800000 */
[----:B------:R-:W-:Y:S01]  /*51e0*/  FFMA.FTZ R0, R3, R48, R49 ;  /* 0x0000003003007223 */ /* 0x000fe20000010031 */
[----:B------:R-:W-:-:S03]  /*51f0*/  FFMA.FTZ R2, R4, R46, R47 ;  /* 0x0000002e04027223 */ /* 0x000fc6000001002f */
[----:B------:R-:W-:Y:S01]  /*5200*/  FMUL.FTZ R9, R0, -1.4426950216293334961 ;  /* 0xbfb8aa3b00097820 */ /* 0x000fe20000410000 */
[----:B--234-:R-:W-:-:S05]  /*5210*/  FMUL.FTZ R14, R2, -1.4426950216293334961 ;  /* 0xbfb8aa3b020e7820 */ /* 0x01cfca0000410000 */
[----:B------:R-:W0:Y:S08]  /*5220*/  MUFU.EX2 R9, R9 ;  /* 0x0000000900097308 */ /* 0x000e300000000800 */
[----:B------:R-:W2:Y:S01]  /*5230*/  MUFU.EX2 R14, R14 ;  /* 0x0000000e000e7308 */ /* 0x000ea20000000800 */
[----:B01----:R-:W-:-:S07]  /*5240*/  FADD.FTZ R12, R9, 1 ;  /* 0x3f800000090c7421 */ /* 0x003fce0000010000 */
        /* <DEDUP_REMOVED lines=11> */
.L_x_2493:
[----:B------:R-:W-:Y:S04]  /*5300*/  BSSY B0, `(.L_x_2494) ;  /* 0x0000015000007945 */ /* 0x000fe80003800000 */
[----:B------:R-:W-:Y:S05]  /*5310*/  @!P1 BRA `(.L_x_2495) ;  /* 0x00000000004c9947 */ /* 0x000fea0003800000 */
[----:B------:R-:W-:Y:S01]  /*5320*/  IADD3 R9, R51, 0x50, RZ ;  /* 0x0000005033097810 */ /* 0x000fe20007ffe0ff */
[----:B------:R-:W-:Y:S01]  /*5330*/  ULDC.64 UR10, c[0x0][0x288] ;  /* 0x0000a200000a7ab9 */ /* 0x000fe20000000a00 */
[----:B01234-:R-:W-:Y:S01]  /*5340*/  MOV R12, R58 ;  /* 0x0000003a000c7202 */ /* 0x01ffe20000000f00 */
[----:B------:R-:W-:Y:S01]  /*5350*/  FFMA.FTZ R3, R3, R33, R32 ;  /* 0x0000002103037223 */ /* 0x000fe20000010020 */
[----:B------:R-:W-:Y:S02]  /*5360*/  SHF.R.S32.HI R0, RZ, 0x1f, R9 ;  /* 0x0000001fff007819 */ /* 0x000fe40000011409 */
[----:B------:R-:W-:Y:S01]  /*5370*/  MOV R13, R61 ;  /* 0x0000003d000d7202 */ /* 0x000fe20000000f00 */
[----:B------:R-:W-:Y:S02]  /*5380*/  FFMA.FTZ R3, R48, R22, -R3 ;  /* 0x0000001630037223 */ /* 0x000fe40000010803 */
[----:B------:R-:W-:Y:S02]  /*5390*/  IMAD R0, R0, UR10, RZ ;  /* 0x0000000a00007c24 */ /* 0x000fe4000f8e02ff */
[----:B------:R-:W-:-:S04]  /*53a0*/  IMAD.WIDE.U32 R14, R9, UR10, R12 ;  /* 0x0000000a090e7c25 */ /* 0x000fc8000f8e000c */
[----:B------:R-:W-:Y:S01]  /*53b0*/  FMUL.FTZ R2, R3, UR19 ;  /* 0x0000001303027c20 */ /* 0x000fe20008410000 */
[----:B------:R-:W-:Y:S01]  /*53c0*/  IMAD R9, R9, UR11, R0 ;  /* 0x0000000b09097c24 */ /* 0x000fe2000f8e0200 */
[----:B------:R-:W-:Y:S02]  /*53d0*/  ULDC.64 UR10, c[0x0][0x210] ;  /* 0x00008400000a7ab9 */ /* 0x000fe40000000a00 */
[----:B------:R-:W-:Y:S02]  /*53e0*/  LEA R12, P0, R14, UR10, 0x2 ;  /* 0x0000000a0e0c7c11 */ /* 0x000fe4000f8010ff */
[----:B------:R-:W-:-:S04]  /*53f0*/  IADD3 R9, R15, R9, RZ ;  /* 0x000000090f097210 */ /* 0x000fc80007ffe0ff */
[----:B------:R-:W-:Y:S01]  /*5400*/  LEA.HI.X R13, R14, UR11, R9, 0x2, P0 ;  /* 0x0000000b0e0d7c11 */ /* 0x000fe200080f1409 */
[----:B------:R-:W-:-:S04]  /*5410*/  FFMA.FTZ R9, R4, R33, R32 ;  /* 0x0000002104097223 */ /* 0x000fc80000010020 */
[----:B------:R-:W-:-:S04]  /*5420*/  FFMA.FTZ R9, R46, R23, -R9 ;  /* 0x000000172e097223 */ /* 0x000fc80000010809 */
[----:B------:R-:W-:-:S05]  /*5430*/  FMUL.FTZ R3, R9, UR19 ;  /* 0x0000001309037c20 */ /* 0x000fca0008410000 */
[----:B------:R0:W-:Y:S02]  /*5440*/  STG.E.64 desc[UR14][R12.64], R2 ;  /* 0x000000020c007986 */ /* 0x0001e4000c101b0e */
.L_x_2495:
[----:B------:R-:W-:Y:S05]  /*5450*/  BSYNC B0 ;  /* 0x0000000000007941 */ /* 0x000fea0003800000 */
.L_x_2494:
[----:B------:R-:W-:Y:S05]  /*5460*/  @!P6 BRA `(.L_x_2496) ;  /* 0x000000000048e947 */ /* 0x000fea0003800000 */
[----:B------:R-:W-:Y:S01]  /*5470*/  FFMA.FTZ R0, R5, R48, R49 ;  /* 0x0000003005007223 */ /* 0x000fe20000010031 */
[----:B0-----:R-:W-:-:S03]  /*5480*/  FFMA.FTZ R2, R6, R46, R47 ;  /* 0x0000002e06027223 */ /* 0x001fc6000001002f */
        /* <DEDUP_REMOVED lines=16> */
.L_x_2496:
[----:B------:R-:W-:Y:S01]  /*5590*/  ISETP.GE.U32.AND P0, PT, R30, UR20, PT ;  /* 0x000000141e007c0c */ /* 0x000fe2000bf06070 */
[----:B------:R-:W-:Y:S01]  /*55a0*/  BSSY B0, `(.L_x_2497) ;  /* 0x0000018000007945 */ /* 0x000fe20003800000 */
[----:B--234-:R-:W-:Y:S02]  /*55b0*/  SHF.R.S32.HI R14, RZ, 0x1f, R50 ;  /* 0x0000001fff0e7819 */ /* 0x01cfe40000011432 */
[----:B------:R-:W-:-:S04]  /*55c0*/  ISETP.GE.AND.EX P0, PT, R31, UR21, PT, P0 ;  /* 0x000000151f007c0c */ /* 0x000fc8000bf06300 */
[----:B------:R-:W-:-:S13]  /*55d0*/  ISETP.LT.U32.AND P0, PT, R52, 0x180, !P0 ;  /* 0x000001803400780c */ /* 0x000fda0004701070 */
[----:B------:R-:W-:Y:S05]  /*55e0*/  @!P0 BRA `(.L_x_2498) ;  /* 0x00000000004c8947 */ /* 0x000fea0003800000 */
[----:B------:R-:W-:Y:S01]  /*55f0*/  IADD3 R9, R51, 0x60, RZ ;  /* 0x0000006033097810 */ /* 0x000fe20007ffe0ff */
[----:B------:R-:W-:Y:S01]  /*5600*/  ULDC.64 UR10, c[0x0][0x288] ;  /* 0x0000a200000a7ab9 */ /* 0x000fe20000000a00 */
[----:B0-----:R-:W-:Y:S01]  /*5610*/  MOV R2, R58 ;  /* 0x0000003a00027202 */ /* 0x001fe20000000f00 */
[----:B------:R-:W-:Y:S01]  /*5620*/  FFMA.FTZ R5, R5, R33, R32 ;  /* 0x0000002105057223 */ /* 0x000fe20000010020 */
[----:B------:R-:W-:Y:S02]  /*5630*/  SHF.R.S32.HI R0, RZ, 0x1f, R9 ;  /* 0x0000001fff007819 */ /* 0x000fe40000011409 */
[----:B------:R-:W-:Y:S01]  /*5640*/  MOV R3, R61 ;  /* 0x0000003d00037202 */ /* 0x000fe20000000f00 */
[----:B------:R-:W-:Y:S02]  /*5650*/  FFMA.FTZ R5, R48, R10, -R5 ;  /* 0x0000000a30057223 */ /* 0x000fe40000010805 */
[----:B------:R-:W-:Y:S02]  /*5660*/  IMAD R0, R0, UR10, RZ ;  /* 0x0000000a00007c24 */ /* 0x000fe4000f8e02ff */
[----:B-1----:R-:W-:-:S04]  /*5670*/  IMAD.WIDE.U32 R12, R9, UR10, R2 ;  /* 0x0000000a090c7c25 */ /* 0x002fc8000f8e0002 */
[----:B------:R-:W-:Y:S01]  /*5680*/  FMUL.FTZ R4, R5, UR19 ;  /* 0x0000001305047c20 */ /* 0x000fe20008410000 */
[----:B------:R-:W-:Y:S02]  /*5690*/  IMAD R3, R9, UR11, R0 ;  /* 0x0000000b09037c24 */ /* 0x000fe4000f8e0200 */
[----:B------:R-:W-:Y:S01]  /*56a0*/  FFMA.FTZ R9, R6, R33, R32 ;  /* 0x0000002106097223 */ /* 0x000fe20000010020 */
[----:B------:R-:W-:Y:S02]  /*56b0*/  ULDC.64 UR10, c[0x0][0x210] ;  /* 0x00008400000a7ab9 */ /* 0x000fe40000000a00 */
[----:B------:R-:W-:Y:S01]  /*56c0*/  LEA R2, P0, R12, UR10, 0x2 ;  /* 0x0000000a0c027c11 */ /* 0x000fe2000f8010ff */
[----:B------:R-:W-:Y:S01]  /*56d0*/  FFMA.FTZ R9, R46, R11, -R9 ;  /* 0x0000000b2e097223 */ /* 0x000fe20000010809 */
[----:B------:R-:W-:-:S03]  /*56e0*/  IADD3 R3, R13, R3, RZ ;  /* 0x000000030d037210 */ /* 0x000fc60007ffe0ff */
[----:B------:R-:W-:Y:S01]  /*56f0*/  FMUL.FTZ R5, R9, UR19 ;  /* 0x0000001309057c20 */ /* 0x000fe20008410000 */
[----:B------:R-:W-:-:S05]  /*5700*/  LEA.HI.X R3, R12, UR11, R3, 0x2, P0 ;  /* 0x0000000b0c037c11 */ /* 0x000fca00080f1403 */
[----:B------:R2:W-:Y:S02]  /*5710*/  STG.E.64 desc[UR14][R2.64], R4 ;  /* 0x0000000402007986 */ /* 0x0005e4000c101b0e */
.L_x_2498:
[----:B------:R-:W-:Y:S05]  /*5720*/  BSYNC B0 ;  /* 0x0000000000007941 */ /* 0x000fea0003800000 */
.L_x_2497:
[----:B------:R-:W-:-:S04]  /*5730*/  ISETP.GE.U32.AND P0, PT, R50, UR20, PT ;  /* 0x0000001432007c0c */ /* 0x000fc8000bf06070 */
[----:B------:R-:W-:-:S04]  /*5740*/  ISETP.GE.AND.EX P0, PT, R14, UR21, PT, P0 ;  /* 0x000000150e007c0c */ /* 0x000fc8000bf06300 */
[----:B------:R-:W-:Y:S01]  /*5750*/  ISETP.GT.U32.OR P0, PT, R52, 0x17f, P0 ;  /* 0x0000017f3400780c */ /* 0x000fe20000704470 */
[----:B------:R-:W-:-:S12]  /*5760*/  @!P6 BRA `(.L_x_2499) ;  /* 0x000000000048e947 */ /* 0x000fd80003800000 */
[----:B------:R-:W-:Y:S01]  /*5770*/  FFMA.FTZ R49, R7, R48, R49 ;  /* 0x0000003007317223 */ /* 0x000fe20000010031 */
[----:B------:R-:W-:-:S03]  /*5780*/  FFMA.FTZ R47, R8, R46, R47 ;  /* 0x0000002e082f7223 */ /* 0x000fc6000001002f */
[----:B------:R-:W-:Y:S01]  /*5790*/  FMUL.FTZ R0, R49, -1.4426950216293334961 ;  /* 0xbfb8aa3b31007820 */ /* 0x000fe20000410000 */
[----:B--2---:R-:W-:-:S05]  /*57a0*/  FMUL.FTZ R4, R47, -1.4426950216293334961 ;  /* 0xbfb8aa3b2f047820 */ /* 0x004fca0000410000 */
        /* <DEDUP_REMOVED lines=14> */
.L_x_2499:
[----:B------:R-:W-:Y:S04]  /*5890*/  BSSY B0, `(.L_x_2500) ;  /* 0x0000012000007945 */ /* 0x000fe80003800000 */
[----:B------:R-:W-:Y:S05]  /*58a0*/  @P0 BRA `(.L_x_2501) ;  /* 0x0000000000400947 */ /* 0x000fea0003800000 */
[----:B------:R-:W-:Y:S01]  /*58b0*/  ULDC.64 UR10, c[0x0][0x288] ;  /* 0x0000a200000a7ab9 */ /* 0x000fe20000000a00 */
[----:B------:R-:W-:Y:S01]  /*58c0*/  MOV R59, R61 ;  /* 0x0000003d003b7202 */ /* 0x000fe20000000f00 */
[----:B0-2---:R-:W-:Y:S02]  /*58d0*/  IMAD R3, R14, UR10, RZ ;  /* 0x0000000a0e037c24 */ /* 0x005fe4000f8e02ff */
        /* <DEDUP_REMOVED lines=13> */
.L_x_2501:
[----:B------:R-:W-:Y:S05]  /*59b0*/  BSYNC B0 ;  /* 0x0000000000007941 */ /* 0x000fea0003800000 */
.L_x_2500:
[----:B------:R-:W-:Y:S02]  /*59c0*/  UIADD3 UR16, UR18, UR16, URZ ;  /* 0x0000001012107290 */ /* 0x000fe4000fffe03f */
[----:B------:R-:W-:Y:S02]  /*59d0*/  UIADD3 UR4, UR4, 0x1, URZ ;  /* 0x0000000104047890 */ /* 0x000fe4000fffe03f */
[----:B------:R-:W-:-:S06]  /*59e0*/  UISETP.GE.AND UP0, UPT, UR16, UR5, UPT ;  /* 0x000000051000728c */ /* 0x000fcc000bf06270 */
[----:B------:R-:W-:-:S13]  /*59f0*/  PLOP3.LUT P0, PT, PT, PT, UP0, 0x80, 0x0 ;  /* 0x000000000000781c */ /* 0x000fda0003f0f008 */
[----:B------:R-:W-:Y:S05]  /*5a00*/  @!P0 BRA `(.L_x_2502) ;  /* 0xffffffa800948947 */ /* 0x000fea000383ffff */
.L_x_2451:
[----:B------:R-:W4:Y:S01]  /*5a10*/  LDC R6, c[0x0][0xc] ;  /* 0x00000300ff067b82 */ /* 0x000f220000000800 */
[----:B------:R-:W-:Y:S01]  /*5a20*/  ISETP.NE.AND P2, PT, R52, RZ, PT ;  /* 0x000000ff3400720c */ /* 0x000fe20003f45270 */
[----:B------:R-:W-:Y:S06]  /*5a30*/  BSSY B0, `(.L_x_2503) ;  /* 0x0000015000007945 */ /* 0x000fec0003800000 */
[----:B------:R-:W5:Y:S08]  /*5a40*/  LDC R7, c[0x0][0x10] ;  /* 0x00000400ff077b82 */ /* 0x000f700000000800 */
[----:B0-23--:R-:W0:Y:S01]  /*5a50*/  LDC.64 R2, c[0x0][0x258] ;  /* 0x00009600ff027b82 */ /* 0x00de220000000a00 */
[----:B----4-:R-:W-:-:S02]  /*5a60*/  IADD3 R0, R6, -0x1, RZ ;  /* 0xffffffff06007810 */ /* 0x010fc40007ffe0ff */
[----:B------:R-:W-:Y:S02]  /*5a70*/  ISETP.NE.AND P1, PT, R6, 0x1, PT ;  /* 0x000000010600780c */ /* 0x000fe40003f25270 */
[----:B------:R-:W-:Y:S02]  /*5a80*/  ISETP.NE.AND P0, PT, R0, UR13, PT ;  /* 0x0000000d00007c0c */ /* 0x000fe4000bf05270 */
[C---:B-----5:R-:W-:Y:S02]  /*5a90*/  SHF.L.U32 R0, R7.reuse, 0x1, RZ ;  /* 0x0000000107007819 */ /* 0x060fe400000006ff */
[----:B------:R-:W-:Y:S02]  /*5aa0*/  IADD3 R4, R7, -0x1, RZ ;  /* 0xffffffff07047810 */ /* 0x000fe40007ffe0ff */
[----:B------:R-:W-:Y:S02]  /*5ab0*/  SEL R5, R0, RZ, P1 ;  /* 0x000000ff00057207 */ /* 0x000fe40000800000 */
[----:B------:R-:W-:-:S03]  /*5ac0*/  ISETP.NE.OR P0, PT, R45, R4, P0 ;  /* 0x000000042d00720c */ /* 0x000fc60000705670 */
[----:B0-----:R-:W-:Y:S01]  /*5ad0*/  IMAD.WIDE.U32 R2, R5, 0x4, R2 ;  /* 0x0000000405027825 */ /* 0x001fe200078e0002 */
[----:B------:R-:W-:Y:S09]  /*5ae0*/  @P2 BRA `(.L_x_2504) ;  /* 0x0000000000242947 */ /* 0x000ff20003800000 */
        /* <DEDUP_REMOVED lines=9> */
.L_x_2504:
[----:B------:R-:W-:Y:S05]  /*5b80*/  BSYNC B0 ;  /* 0x0000000000007941 */ /* 0x000fea0003800000 */
.L_x_2503:
[----:B------:R-:W-:Y:S05]  /*5b90*/  @P0 EXIT ;  /* 0x000000000000094d */ /* 0x000fea0003800000 */
[----:B------:R-:W-:Y:S05]  /*5ba0*/  @P2 BRA `(.L_x_2505) ;  /* 0x0000000000202947 */ /* 0x000fea0003800000 */
[----:B------:R-:W-:-:S05]  /*5bb0*/  IMAD R0, R6, R7, RZ ;  /* 0x0000000706007224 */ /* 0x000fca00078e02ff */
[----:B------:R-:W-:-:S13]  /*5bc0*/  ISETP.NE.AND P0, PT, R0, -0x1, PT ;  /* 0xffffffff0000780c */ /* 0x000fda0003f05270 */
[----:B------:R-:W-:Y:S05]  /*5bd0*/  @!P0 BRA `(.L_x_2505) ;  /* 0x0000000000148947 */ /* 0x000fea0003800000 */
.L_x_2506:
[----:B0-----:R-:W2:Y:S04]  /*5be0*/  LDG.E.STRONG.GPU R5, desc[UR14][R2.64] ;  /* 0x0000000e02057981 */ /* 0x001ea8000c1ef900 */
[----:B--2---:R-:W-:Y:S01]  /*5bf0*/  CCTL.IVALL ;  /* 0x00000000ff00798f */ /* 0x004fe20002000000 */
[----:B------:R-:W-:Y:S05]  /*5c00*/  YIELD ;  /* 0x0000000000007946 */ /* 0x000fea0003800000 */
[----:B------:R-:W-:-:S13]  /*5c10*/  ISETP.NE.AND P0, PT, R5, R0, PT ;  /* 0x000000000500720c */ /* 0x000fda0003f05270 */
[----:B------:R-:W-:Y:S05]  /*5c20*/  @P0 BRA `(.L_x_2506) ;  /* 0xfffffffc00ec0947 */ /* 0x000fea000383ffff */
.L_x_2505:
[----:B------:R-:W-:Y:S05]  /*5c30*/  WARPSYNC.ALL ;  /* 0x0000000000007948 */ /* 0x000fea0003800000 */
[----:B------:R-:W2:Y:S08]  /*5c40*/  LDC.64 R22, c[0x0][0x288] ;  /* 0x0000a200ff167b82 */ /* 0x000eb00000000a00 */
[----:B------:R-:W-:Y:S01]  /*5c50*/  BAR.SYNC.DEFER_BLOCKING 0x0 ;  /* 0x0000000000007b1d */ /* 0x000fe20000010000 */
[----:B--2---:R-:W-:-:S04]  /*5c60*/  LEA.HI R0, P0, R23, R22, RZ, 0x1 ;  /* 0x0000001617007211 */ /* 0x004fc800078108ff */
[----:B0-----:R-:W-:-:S04]  /*5c70*/  IADD3.X R3, RZ, R23, RZ, P0, !PT ;  /* 0x00000017ff037210 */ /* 0x001fc800007fe4ff */
[--C-:B------:R-:W-:Y:S02]  /*5c80*/  SHF.R.S64 R25, R0, 0x1, R3.reuse ;  /* 0x0000000100197819 */ /* 0x100fe40000001003 */
[----:B------:R-:W-:Y:S02]  /*5c90*/  SHF.R.S32.HI R0, RZ, 0x1f, R52 ;  /* 0x0000001fff007819 */ /* 0x000fe40000011434 */
[----:B-1----:R-:W-:Y:S02]  /*5ca0*/  SHF.R.S32.HI R27, RZ, 0x1, R3 ;  /* 0x00000001ff1b7819 */ /* 0x002fe40000011403 */
        /* <DEDUP_REMOVED lines=16> */
.L_x_2507:
        /* <DEDUP_REMOVED lines=25> */
.L_x_2508:
        /* <DEDUP_REMOVED lines=12> */
.L_x_5161:


//--------------------- .text._Z35group_norm_nhwc_bwd_one_pass_kernelI11Fp32IOBf16WLi256ELi48ELi384EEv26Group_norm_nhwc_bwd_params --------------------------
	.section	.text._Z35group_norm_nhwc_bwd_one_pass_kernelI11Fp32IOBf16WLi256ELi48ELi384EEv26Group_norm_nhwc_bwd_params,"ax",@progbits
	.align	128
        .global         _Z35group_norm_nhwc_bwd_one_pass_kernelI11Fp32IOBf16WLi256ELi48ELi384EEv26Group_norm_nhwc_bwd_params
        .type           _Z35group_norm_nhwc_bwd_one_pass_kernelI11Fp32IOBf16WLi256ELi48ELi384EEv26Group_norm_nhwc_bwd_params,@function
        .size           _Z35group_norm_nhwc_bwd_one_pass_kernelI11Fp32IOBf16WLi256ELi48ELi384EEv26Group_norm_nhwc_bwd_params,(.L_x_5162 - _Z35group_norm_nhwc_bwd_one_pass_kernelI11Fp32IOBf16WLi256ELi48ELi384EEv26Group_norm_nhwc_bwd_params)
        .other          _Z35group_norm_nhwc_bwd_one_pass_kernelI11Fp32IOBf16WLi256ELi48ELi384EEv26Group_norm_nhwc_bwd_params,@"STO_CUDA_ENTRY STV_DEFAULT"
_Z35group_norm_nhwc_bwd_one_pass_kernelI11Fp32IOBf16WLi256ELi48ELi384EEv26Group_norm_nhwc_bwd_params:
.text._Z35group_norm_nhwc_bwd_one_pass_kernelI11Fp32IOBf16WLi256ELi48ELi384EEv26Group_norm_nhwc_bwd_params:
        /* <DEDUP_REMOVED lines=14> */
[----:B------:R-:W-:Y:S01]  /*00e0*/  UMOV UR5, 0x400 ;  /* 0x0000040000057882 */ /* 0x000fe20000000000 */
[----:B------:R-:W-:Y:S01]  /*00f0*/  LOP3.LUT R118, R118, 0xfffffdff, RZ, 0xc0, !PT ;  /* 0xfffffdff76767812 */ /* 0x000fe200078ec0ff */
[----:B------:R-:W-:Y:S01]  /*0100*/  HFMA2.MMA R4, -RZ, RZ, 0, 0 ;  /* 0x00000000ff047435 */ /* 0x000fe200000001ff */
[----:B------:R-:W-:Y:S01]  /*0110*/  SHF.R.U32.HI R5, RZ, 0x4, R3 ;  /* 0x00000004ff057819 */ /* 0x000fe20000011603 */
[----:B------:R-:W1:Y:S04]  /*0120*/  S2UR UR6, SR_CgaCtaId ;  /* 0x00000000000679c3 */ /* 0x000e680000008800 */
[----:B------:R-:W-:-:S04]  /*0130*/  IMAD R116, R5, -0x18, R102 ;  /* 0xffffffe805747824 */ /* 0x000fc800078e0266 */
[----:B------:R-:W2:Y:S01]  /*0140*/  LDC.64 R2, c[0x0][0x288] ;  /* 0x0000a200ff027b82 */ /* 0x000ea20000000a00 */
[----:B------:R-:W-:Y:S01]  /*0150*/  SHF.L.U32 R116, R116, 0x1, RZ ;  /* 0x0000000174747819 */ /* 0x000fe200000006ff */
[----:B0-----:R-:W-:-:S06]  /*0160*/  IMAD R100, R100, UR7, R5 ;  /* 0x0000000764647c24 */ /* 0x001fcc000f8e0205 */
[----:B------:R-:W0:Y:S01]  /*0170*/  LDC R6, c[0x0][0x10] ;  /* 0x00000400ff067b82 */ /* 0x000e220000000800 */
[----:B------:R-:W3:Y:S01]  /*0180*/  S2R R5, SR_LANEID ;  /* 0x0000000000057919 */ /* 0x000ee20000000000 */
[C---:B------:R-:W-:Y:S02]  /*0190*/  ISETP.LT.U32.AND P0, PT, R100.reuse, UR10, PT ;  /* 0x0000000a64007c0c */ /* 0x040fe4000bf01070 */
[----:B------:R-:W-:Y:S01]  /*01a0*/  SHF.R.S32.HI R101, RZ, 0x1f, R100 ;  /* 0x0000001fff657819 */ /* 0x000fe20000011464 */
[----:B-1----:R-:W-:Y:S01]  /*01b0*/  ULEA UR5, UR6, UR5, 0x18 ;  /* 0x0000000506057291 */ /* 0x002fe2000f8ec03f */
[----:B------:R-:W-:Y:S02]  /*01c0*/  IADD3 R28, R100, 0x10, RZ ;  /* 0x00000010641c7810 */ /* 0x000fe40007ffe0ff */
[----:B------:R-:W1:Y:S01]  /*01d0*/  LDC R7, c[0x0][0xc] ;  /* 0x00000300ff077b82 */ /* 0x000e620000000800 */
[----:B------:R-:W-:Y:S02]  /*01e0*/  ISETP.LT.AND.EX P0, PT, R101, UR11, !P4, P0 ;  /* 0x0000000b65007c0c */ /* 0x000fe4000e701300 */
[----:B------:R-:W-:-:S02]  /*01f0*/  ISETP.LT.U32.AND P5, PT, R28, UR10, PT ;  /* 0x0000000a1c007c0c */ /* 0x000fc4000bfa1070 */
[----:B------:R-:W-:Y:S02]  /*0200*/  SHF.R.S32.HI R29, RZ, 0x1f, R28 ;  /* 0x0000001fff1d7819 */ /* 0x000fe4000001141c */
[----:B------:R-:W-:Y:S02]  /*0210*/  IADD3 R26, R100, 0x20, RZ ;  /* 0x00000020641a7810 */ /* 0x000fe40007ffe0ff */
[----:B------:R-:W-:Y:S02]  /*0220*/  ISETP.LT.AND.EX P6, PT, R29, UR11, !P4, P5 ;  /* 0x0000000b1d007c0c */ /* 0x000fe4000e7c1350 */
        /* <DEDUP_REMOVED lines=24> */
[----:B------:R-:W-:Y:S02]  /*03b0*/  SHF.R.S32.HI R19, RZ, 0x1f, R18 ;  /* 0x0000001fff137819 */ /* 0x000fe40000011412 */
[----:B------:R-:W-:Y:S02]  /*03c0*/  ISETP.LT.U32.AND P0, PT, R18, UR10, PT ;  /* 0x0000000a12007c0c */ /* 0x000fe4000bf01070 */
[----:B------:R-:W-:-:S02]  /*03d0*/  @P1 LOP3.LUT R118, R118, 0x20, RZ, 0xfc, !PT ;  /* 0x0000002076761812 */ /* 0x000fc400078efcff */
[----:B------:R-:W-:Y:S02]  /*03e0*/  ISETP.LT.AND.EX P1, PT, R19, UR11, !P4, P0 ;  /* 0x0000000b13007c0c */ /* 0x000fe4000e721300 */
[----:B------:R-:W-:Y:S02]  /*03f0*/  LOP3.LUT R118, R118, 0xffffffef, RZ, 0xc0, !PT ;  /* 0xffffffef76767812 */ /* 0x000fe400078ec0ff */
[----:B------:R-:W-:Y:S02]  /*0400*/  IADD3 R16, R100, 0x70, RZ ;  /* 0x0000007064107810 */ /* 0x000fe40007ffe0ff */
[----:B------:R-:W-:Y:S02]  /*0410*/  @P2 LOP3.LUT R118, R118, 0x10, RZ, 0xfc, !PT ;  /* 0x0000001076762812 */ /* 0x000fe400078efcff */
[----:B------:R-:W-:Y:S02]  /*0420*/  IADD3 R14, R100, 0x80, RZ ;  /* 0x00000080640e7810 */ /* 0x000fe40007ffe0ff */
[----:B------:R-:W-:-:S02]  /*0430*/  LOP3.LUT R118, R118, 0xfffffff7, RZ, 0xc0, !PT ;  /* 0xfffffff776767812 */ /* 0x000fc400078ec0ff */
[C---:B------:R-:W-:Y:S02]  /*0440*/  IADD3 R12, R100.reuse, 0x90, RZ ;  /* 0x00000090640c7810 */ /* 0x040fe40007ffe0ff */
[C---:B------:R-:W-:Y:S02]  /*0450*/  IADD3 R10, R100.reuse, 0xa0, RZ ;  /* 0x000000a0640a7810 */ /* 0x040fe40007ffe0ff */
[----:B------:R-:W-:Y:S02]  /*0460*/  IADD3 R8, R100, 0xb0, RZ ;  /* 0x000000b064087810 */ /* 0x000fe40007ffe0ff */
[----:B------:R-:W-:Y:S02]  /*0470*/  @P1 LOP3.LUT R118, R118, 0x8, RZ, 0xfc, !PT ;  /* 0x0000000876761812 */ /* 0x000fe400078efcff */
[----:B------:R-:W-:Y:S02]  /*0480*/  SHF.R.S32.HI R17, RZ, 0x1f, R16 ;  /* 0x0000001fff117819 */ /* 0x000fe40000011410 */
[----:B------:R-:W-:-:S02]  /*0490*/  SHF.R.S32.HI R15, RZ, 0x1f, R14 ;  /* 0x0000001fff0f7819 */ /* 0x000fc4000001140e */
[----:B------:R-:W-:Y:S02]  /*04a0*/  SHF.R.S32.HI R13, RZ, 0x1f, R12 ;  /* 0x0000001fff0d7819 */ /* 0x000fe4000001140c */
[----:B------:R-:W-:Y:S02]  /*04b0*/  SHF.R.S32.HI R11, RZ, 0x1f, R10 ;  /* 0x0000001fff0b7819 */ /* 0x000fe4000001140a */
[----:B------:R-:W-:Y:S02]  /*04c0*/  ISETP.LT.U32.AND P0, PT, R16, UR10, PT ;  /* 0x0000000a10007c0c */ /* 0x000fe4000bf01070 */
[----:B------:R-:W-:Y:S02]  /*04d0*/  ISETP.LT.U32.AND P1, PT, R14, UR10, PT ;  /* 0x0000000a0e007c0c */ /* 0x000fe4000bf21070 */
[----:B------:R-:W-:Y:S02]  /*04e0*/  ISETP.LT.U32.AND P2, PT, R12, UR10, PT ;  /* 0x0000000a0c007c0c */ /* 0x000fe4000bf41070 */
[----:B------:R-:W-:-:S02]  /*04f0*/  ISETP.LT.U32.AND P3, PT, R10, UR10, PT ;  /* 0x0000000a0a007c0c */ /* 0x000fc4000bf61070 */
[----:B------:R-:W-:Y:S02]  /*0500*/  SHF.R.S32.HI R9, RZ, 0x1f, R8 ;  /* 0x0000001fff097819 */ /* 0x000fe40000011408 */
[----:B------:R-:W-:Y:S01]  /*0510*/  ISETP.LT.U32.AND P5, PT, R8, UR10, PT ;  /* 0x0000000a08007c0c */ /* 0x000fe2000bfa1070 */
[----:B------:R-:W-:Y:S01]  /*0520*/  ULDC.U8 UR10, c[0x0][0x2a4] ;  /* 0x0000a900000a7ab9 */ /* 0x000fe20000000000 */
[----:B------:R-:W-:Y:S02]  /*0530*/  ISETP.LT.AND.EX P0, PT, R17, UR11, !P4, P0 ;  /* 0x0000000b11007c0c */ /* 0x000fe4000e701300 */
[----:B------:R-:W-:Y:S02]  /*0540*/  ISETP.LT.AND.EX P1, PT, R15, UR11, !P4, P1 ;  /* 0x0000000b0f007c0c */ /* 0x000fe4000e721310 */
[----:B------:R-:W-:Y:S02]  /*0550*/  ISETP.LT.AND.EX P2, PT, R13, UR11, !P4, P2 ;  /* 0x0000000b0d007c0c */ /* 0x000fe4000e741320 */
[----:B------:R-:W-:-:S02]  /*0560*/  ISETP.LT.AND.EX P3, PT, R11, UR11, !P4, P3 ;  /* 0x0000000b0b007c0c */ /* 0x000fc4000e761330 */
[----:B------:R-:W-:Y:S02]  /*0570*/  ISETP.LT.AND.EX P4, PT, R9, UR11, !P4, P5 ;  /* 0x0000000b09007c0c */ /* 0x000fe4000e781350 */
[C---:B--2---:R-:W-:Y:S02]  /*0580*/  LEA.HI R106, P5, R3.reuse, R2, RZ, 0x1 ;  /* 0x00000002036a7211 */ /* 0x044fe400078b08ff */
[-C--:B------:R-:W-:Y:S02]  /*0590*/  LEA R31, R3, R3.reuse, 0x1 ;  /* 0x00000003031f7211 */ /* 0x080fe400078e08ff */
[----:B------:R-:W-:Y:S01]  /*05a0*/  IADD3.X R111, RZ, R3, RZ, P5, !PT ;  /* 0x00000003ff6f7210 */ /* 0x000fe20002ffe4ff */
[----:B------:R-:W-:Y:S01]  /*05b0*/  IMAD.WIDE.U32 R2, R2, 0x3, RZ ;  /* 0x0000000302027825 */ /* 0x000fe200078e00ff */
[----:B------:R-:W-:Y:S02]  /*05c0*/  IADD3 R107, R100, 0xc0, RZ ;  /* 0x000000c0646b7810 */ /* 0x000fe40007ffe0ff */
[----:B------:R-:W-:-:S02]  /*05d0*/  SHF.R.S64 R106, R106, 0x1, R111 ;  /* 0x000000016a6a7819 */ /* 0x000fc4000000106f */
[----:B------:R-:W-:Y:S02]  /*05e0*/  IADD3 R31, R3, R31, RZ ;  /* 0x0000001f031f7210 */ /* 0x000fe40007ffe0ff */
[----:B------:R-:W-:Y:S02]  /*05f0*/  SHF.R.S32.HI R3, RZ, 0x1f, R102 ;  /* 0x0000001fff037819 */ /* 0x000fe40000011466 */
[----:B------:R-:W-:Y:S02]  /*0600*/  LEA.HI R112, P5, R31, R2, RZ, 0x1 ;  /* 0x000000021f707211 */ /* 0x000fe400078b08ff */
[----:B------:R-:W-:Y:S02]  /*0610*/  LEA.HI R0, R3, R102, RZ, 0x5 ;  /* 0x0000006603007211 */ /* 0x000fe400078f28ff */
[----:B------:R-:W-:Y:S02]  /*0620*/  IADD3.X R31, RZ, R31, RZ, P5, !PT ;  /* 0x0000001fff1f7210 */ /* 0x000fe40002ffe4ff */
[----:B------:R-:W-:Y:S01]  /*0630*/  SHF.R.S32.HI R104, RZ, 0x5, R0 ;  /* 0x00000005ff687819 */ /* 0x000fe20000011400 */
[----:B0-----:R-:W-:Y:S01]  /*0640*/  IMAD R0, R6, UR7, R103 ;  /* 0x0000000706007c24 */ /* 0x001fe2000f8e0267 */
[----:B------:R-:W-:-:S02]  /*0650*/  SHF.R.S64 R112, R112, 0x1, R31 ;  /* 0x0000000170707819 */ /* 0x000fc4000000101f */
[----:B-1----:R-:W-:Y:S02]  /*0660*/  LOP3.LUT R2, R7, 0x3, RZ, 0xc0, !PT ;  /* 0x0000000307027812 */ /* 0x002fe400078ec0ff */
[----:B------:R-:W-:Y:S02]  /*0670*/  SHF.R.S32.HI R111, RZ, 0x1, R111 ;  /* 0x00000001ff6f7819 */ /* 0x000fe4000001146f */
[C---:B------:R-:W-:Y:S02]  /*0680*/  IADD3 R108, R100.reuse, 0xd0, RZ ;  /* 0x000000d0646c7810 */ /* 0x040fe40007ffe0ff */
[C---:B------:R-:W-:Y:S02]  /*0690*/  IADD3 R109, R100.reuse, 0xe0, RZ ;  /* 0x000000e0646d7810 */ /* 0x040fe40007ffe0ff */
[----:B------:R-:W-:Y:S02]  /*06a0*/  IADD3 R110, R100, 0xf0, RZ ;  /* 0x000000f0646e7810 */ /* 0x000fe40007ffe0ff */
[----:B------:R-:W-:-:S02]  /*06b0*/  SHF.R.S32.HI R31, RZ, 0x1, R31 ;  /* 0x00000001ff1f7819 */ /* 0x000fc4000001141f */
[----:B------:R-:W-:Y:S02]  /*06c0*/  MOV R3, R103 ;  /* 0x0000006700037202 */ /* 0x000fe40000000f00 */
[----:B------:R-:W-:Y:S02]  /*06d0*/  LEA R104, R104, UR5, 0x3 ;  /* 0x0000000568687c11 */ /* 0x000fe4000f8e18ff */
[----:B------:R-:W-:Y:S02]  /*06e0*/  IADD3 R105, -R2, R7, RZ ;  /* 0x0000000702697210 */ /* 0x000fe40007ffe1ff */
[----:B------:R-:W-:Y:S02]  /*06f0*/  SHF.L.U64.HI R111, R106, 0x2, R111 ;  /* 0x000000026a6f7819 */ /* 0x000fe4000001026f */
[----:B------:R-:W-:Y:S02]  /*0700*/  SHF.R.S32.HI R113, RZ, 0x1f, R107 ;  /* 0x0000001fff717819 */ /* 0x000fe4000001146b */
[----:B------:R-:W-:-:S02]  /*0710*/  SHF.R.S32.HI R115, RZ, 0x1f, R108 ;  /* 0x0000001fff737819 */ /* 0x000fc4000001146c */
[----:B------:R-:W-:Y:S02]  /*0720*/  SHF.R.S32.HI R117, RZ, 0x1f, R109 ;  /* 0x0000001fff757819 */ /* 0x000fe4000001146d */
[----:B------:R-:W-:Y:S02]  /*0730*/  SHF.R.S32.HI R119, RZ, 0x1f, R110 ;  /* 0x0000001fff777819 */ /* 0x000fe4000001146e */
[----:B---3--:R-:W-:-:S07]  /*0740*/  SHF.L.U64.HI R114, R112, 0x2, R31 ;  /* 0x0000000270727819 */ /* 0x008fce000001021f */
.L_x_2592:
[----:B01----:R-:W0:Y:S01]  /*0750*/  LDC R36, c[0x0][0x2a0] ;  /* 0x0000a800ff247b82 */ /* 0x003e220000000800 */
[----:B------:R-:W-:Y:S01]  /*0760*/  P2R R38, PR, RZ, 0x8 ;  /* 0x00000008ff267803 */ /* 0x000fe20000000000 */
        /* <DEDUP_REMOVED lines=301> */
[----:B------:R-:W-:Y:S01]  /*1a40*/  CS2R R54, SRZ ;  /* 0x0000000000367805 */ /* 0x000fe2000001ff00 */
[----:B------:R-:W5:Y:S04]  /*1a50*/  @P5 LDG.E.64 R52, desc[UR8][R42.64] ;  /* 0x000000082a345981 */ /* 0x000f68000c1e1b00 */
        /* <DEDUP_REMOVED lines=9> */
[----:B------:R-:W2:Y:S01]  /*1af0*/  @P6 LDC.64 R32, c[0x0][0x230] ;  /* 0x00008c00ff206b82 */ /* 0x000ea20000000a00 */
        /* <DEDUP_REMOVED lines=8> */
[----:B--2---:R-:W-:-:S04]  /*1b80*/  @P6 IADD3 R60, P2, R135, R32, RZ ;  /* 0x00000020873c6210 */ /* 0x004fc80007f5e0ff */
[----:B------:R-:W-:Y:S02]  /*1b90*/  @P6 IADD3.X R61, R34, R33, RZ, P2, !PT ;  /* 0x00000021223d6210 */ /* 0x000fe400017fe4ff */
[----:B------:R-:W-:Y:S02]  /*1ba0*/  CS2R R48, SRZ ;  /* 0x0000000000307805 */ /* 0x000fe4000001ff00 */
[----:B------:R-:W-:Y:S02]  /*1bb0*/  CS2R R32, SRZ ;  /* 0x0000000000207805 */ /* 0x000fe4000001ff00 */
[----:B-1----:R-:W-:Y:S01]  /*1bc0*/  CS2R R38, SRZ ;  /* 0x0000000000267805 */ /* 0x002fe2000001ff00 */
[----:B------:R-:W5:Y:S04]  /*1bd0*/  @P6 LDG.E.64 R54, desc[UR8][R60.64] ;  /* 0x000000083c366981 */ /* 0x000f68000c1e1b00 */
[----:B------:R1:W5:Y:S04]  /*1be0*/  @P1 LDG.E.64 R48, desc[UR8][R36.64] ;  /* 0x0000000824301981 */ /* 0x000368000c1e1b00 */
[----:B------:R2:W5:Y:S01]  /*1bf0*/  @P0 LDG.E.64 R32, desc[UR8][R56.64] ;  /* 0x0000000838200981 */ /* 0x000562000c1e1b00 */
[----:B0-----:R-:W-:-:S04]  /*1c00*/  @P6 IADD3 R134, P2, R135, R30, RZ ;  /* 0x0000001e87866210 */ /* 0x001fc80007f5e0ff */
[----:B------:R-:W-:Y:S02]  /*1c10*/  @P6 IADD3.X R135, R34, R31, RZ, P2, !PT ;  /* 0x0000001f22876210 */ /* 0x000fe400017fe4ff */
[----:B------:R-:W0:Y:S02]  /*1c20*/  LDC.64 R30, c[0x0][0x248] ;  /* 0x00009200ff1e7b82 */ /* 0x000e240000000a00 */
[----:B0-----:R-:W-:-:S06]  /*1c30*/  IMAD.WIDE R80, R3, 0x8, R30 ;  /* 0x0000000803507825 */ /* 0x001fcc00078e021e */
[----:B------:R-:W3:Y:S01]  /*1c40*/  LDG.E.64 R80, desc[UR8][R80.64] ;  /* 0x0000000850507981 */ /* 0x000ee2000c1e1b00 */
[----:B------:R-:W-:Y:S02]  /*1c50*/  MOV R30, RZ ;  /* 0x000000ff001e7202 */ /* 0x000fe40000000f00 */
[----:B-1----:R-:W-:Y:S02]  /*1c60*/  CS2R R36, SRZ ;  /* 0x0000000000247805 */ /* 0x002fe4000001ff00 */
[C---:B------:R-:W-:Y:S02]  /*1c70*/  LOP3.LUT P0, RZ, R118.reuse, 0x20, RZ, 0xc0, !PT ;  /* 0x0000002076ff7812 */ /* 0x040fe4000780c0ff */
[----:B--2---:R-:W-:Y:S02]  /*1c80*/  CS2R R56, SRZ ;  /* 0x0000000000387805 */ /* 0x004fe4000001ff00 */
[----:B------:R-:W-:Y:S02]  /*1c90*/  CS2R R60, SRZ ;  /* 0x00000000003c7805 */ /* 0x000fe4000001ff00 */
[----:B------:R-:W-:Y:S01]  /*1ca0*/  CS2R R42, SRZ ;  /* 0x00000000002a7805 */ /* 0x000fe2000001ff00 */
[----:B------:R-:W5:Y:S01]  /*1cb0*/  @P6 LDG.E.64 R36, desc[UR8][R134.64] ;  /* 0x0000000886246981 */ /* 0x000f62000c1e1b00 */
[----:B------:R-:W-:Y:S01]  /*1cc0*/  LOP3.LUT P6, RZ, R118, 0x10, RZ, 0xc0, !PT ;  /* 0x0000001076ff7812 */ /* 0x000fe200078cc0ff */
[----:B---3--:R-:W-:-:S05]  /*1cd0*/  FFMA.FTZ R31, -R80, R80, R81 ;  /* 0x00000050501f7223 */ /* 0x008fca0000010151 */
        /* <DEDUP_REMOVED lines=24> */
[----:B------:R-:W5:Y:S01]  /*1e60*/  @P0 LDG.E.64 R64, desc[UR8][R70.64] ;  /* 0x0000000846400981 */ /* 0x000f62000c1e1b00 */
[----:B---3--:R-:W-:-:S03]  /*1e70*/  CS2R R44, SRZ ;  /* 0x00000000002c7805 */ /* 0x008fc6000001ff00 */
[----:B------:R2:W5:Y:S01]  /*1e80*/  @P1 LDG.E.64 R62, desc[UR8][R86.64] ;  /* 0x00000008563e1981 */ /* 0x000562000c1e1b00 */
        /* <DEDUP_REMOVED lines=32> */
[----:B--2---:R-:W-:Y:S02]  /*2090*/  CS2R R76, SRZ ;  /* 0x00000000004c7805 */ /* 0x004fe4000001ff00 */
[----:B------:R-:W-:Y:S02]  /*20a0*/  MOV R123, RZ ;  /* 0x000000ff007b7202 */ /* 0x000fe40000000f00 */
[----:B------:R0:W5:Y:S04]  /*20b0*/  @P2 LDG.E.64 R92, desc[UR8][R124.64] ;  /* 0x000000087c5c2981 */ /* 0x000168000c1e1b00 */
[----:B------:R2:W5:Y:S01]  /*20c0*/  @P3 LDG.E.64 R76, desc[UR8][R120.64] ;  /* 0x00000008784c3981 */ /* 0x000562000c1e1b00 */
[----:B0-----:R-:W-:-:S02]  /*20d0*/  MOV R124, RZ ;  /* 0x000000ff007c7202 */ /* 0x001fc40000000f00 */
[----:B--2---:R-:W-:Y:S01]  /*20e0*/  CS2R R120, SRZ ;  /* 0x0000000000787805 */ /* 0x004fe2000001ff00 */
[----:B-1----:R-:W-:Y:S06]  /*20f0*/  @P5 BRA `(.L_x_2511) ;  /* 0x0000000000405947 */ /* 0x002fec0003800000 */
        /* <DEDUP_REMOVED lines=9> */
[----:B------:R-:W0:Y:S01]  /*2190*/  LDC.64 R98, c[0x0][0x238] ;  /* 0x00008e00ff627b82 */ /* 0x000e220000000a00 */
[----:B---3--:R-:W-:Y:S01]  /*21a0*/  @P5 SHF.L.U32 R120, R81, 0x10, RZ ;  /* 0x0000001051785819 */ /* 0x008fe200000006ff */
[----:B0-----:R-:W-:-:S05]  /*21b0*/  IMAD.WIDE R98, R131, 0x2, R98 ;  /* 0x0000000283627825 */ /* 0x001fca00078e0262 */
[----:B------:R-:W2:Y:S04]  /*21c0*/  LDG.E.U16 R124, desc[UR8][R98.64] ;  /* 0x00000008627c7981 */ /* 0x000ea8000c1e1500 */
[----:B------:R-:W3:Y:S01]  /*21d0*/  LDG.E.U16 R123, desc[UR8][R98.64+0x2] ;  /* 0x00000208627b7981 */ /* 0x000ee2000c1e1500 */
[----:B--2---:R-:W-:Y:S02]  /*21e0*/  SHF.L.U32 R124, R124, 0x10, RZ ;  /* 0x000000107c7c7819 */ /* 0x004fe400000006ff */
[----:B---3--:R-:W-:-:S07]  /*21f0*/  SHF.L.U32 R123, R123, 0x10, RZ ;  /* 0x000000107b7b7819 */ /* 0x008fce00000006ff */
.L_x_2511:
[----:B------:R-:W-:Y:S05]  /*2200*/  BSYNC B0 ;  /* 0x0000000000007941 */ /* 0x000fea0003800000 */
.L_x_2510:
[----:B------:R-:W-:Y:S01]  /*2210*/  ISETP.NE.AND P5, PT, RZ, UR10, PT ;  /* 0x0000000aff007c0c */ /* 0x000fe2000bfa5270 */
[C---:B-----5:R-:W-:Y:S01]  /*2220*/  FADD.FTZ R81, -R80.reuse, R56 ;  /* 0x0000003850517221 */ /* 0x060fe20000010100 */
[----:B------:R-:W-:Y:S01]  /*2230*/  FADD.FTZ R127, -R80, R57 ;  /* 0x00000039507f7221 */ /* 0x000fe20000010100 */
        /* <DEDUP_REMOVED lines=28> */
.L_x_2512:
[----:B------:R-:W-:Y:S01]  /*2400*/  FMUL.FTZ R81, R59, R124 ;  /* 0x0000007c3b517220 */ /* 0x000fe20000410000 */
[----:B------:R-:W-:Y:S01]  /*2410*/  MOV R56, R41 ;  /* 0x0000002900387202 */ /* 0x000fe20000000f00 */
        /* <DEDUP_REMOVED lines=24> */
.L_x_2513:
        /* <DEDUP_REMOVED lines=9> */
[-C--:B------:R-:W-:Y:S02]  /*2630*/  FMUL.FTZ R129, R129, R122.reuse ;  /* 0x0000007a81817220 */ /* 0x080fe40000410000 */
        /* <DEDUP_REMOVED lines=21> */
.L_x_2514:
[----:B------:R-:W-:Y:S01]  /*2790*/  FFMA.FTZ R99, R125, R81, R82 ;  /* 0x000000517d637223 */ /* 0x000fe20000010052 */
[----:B------:R-:W-:Y:S01]  /*27a0*/  FADD.FTZ R98, R81, R98 ;  /* 0x0000006251627221 */ /* 0x000fe20000010000 */
[C---:B------:R-:W-:Y:S01]  /*27b0*/  FADD.FTZ R81, -R80.reuse, R62 ;  /* 0x0000003e50517221 */ /* 0x040fe20000010100 */
[----:B------:R-:W-:Y:S01]  /*27c0*/  FMUL.FTZ R83, R61, R124 ;  /* 0x0000007c3d537220 */ /* 0x000fe20000410000 */
[----:B------:R-:W-:Y:S01]  /*27d0*/  FADD.FTZ R131, -R80, R63 ;  /* 0x0000003f50837221 */ /* 0x000fe20000010100 */
[----:B------:R-:W-:Y:S01]  /*27e0*/  MOV R63, R44 ;  /* 0x0000002c003f7202 */ /* 0x000fe20000000f00 */
[-C--:B------:R-:W-:Y:S01]  /*27f0*/  FMUL.FTZ R132, R81, R122.reuse ;  /* 0x0000007a51847220 */ /* 0x080fe20000410000 */
[----:B------:R-:W-:Y:S01]  /*2800*/  FFMA.FTZ R82, R130, R83, R99 ;  /* 0x0000005382527223 */ /* 0x000fe20000010063 */
[----:B------:R-:W-:Y:S01]  /*2810*/  FADD.FTZ R98, R98, R83 ;  /* 0x0000005362627221 */ /* 0x000fe20000010000 */
        /* <DEDUP_REMOVED lines=22> */
.L_x_2515:
        /* <DEDUP_REMOVED lines=31> */
.L_x_2516:
        /* <DEDUP_REMOVED lines=31> */
.L_x_2517:
        /* <DEDUP_REMOVED lines=31> */
.L_x_2518:
        /* <DEDUP_REMOVED lines=31> */
.L_x_2519:
        /* <DEDUP_REMOVED lines=9> */
[----:B------:R-:W-:Y:S01]  /*31d0*/  FMUL.FTZ R98, R70, R123 ;  /* 0x0000007b46627220 */ /* 0x000fe20000410000 */
        /* <DEDUP_REMOVED lines=21> */
.L_x_2520:
        /* <DEDUP_REMOVED lines=31> */
.L_x_2521:
        /* <DEDUP_REMOVED lines=31> */
.L_x_2522:
        /* <DEDUP_REMOVED lines=31> */
.L_x_2523:
        /* <DEDUP_REMOVED lines=33> */
.L_x_2524:
[----:B------:R-:W-:Y:S01]  /*3b10*/  FMUL.FTZ R83, R49, R124 ;  /* 0x0000007c31537220 */ /* 0x000fe20000410000 */
[C---:B------:R-:W-:Y:S01]  /*3b20*/  FADD.FTZ R153, -R80.reuse, R50 ;  /* 0x0000003250997221 */ /* 0x040fe20000010100 */
[C---:B------:R-:W-:Y:S01]  /*3b30*/  FADD.FTZ R155, -R80.reuse, R51 ;  /* 0x00000033509b7221 */ /* 0x040fe20000010100 */
[----:B------:R-:W-:Y:S01]  /*3b40*/  FADD.FTZ R53, -R80, R53 ;  /* 0x0000003550357221 */ /* 0x000fe20000010100 */
        /* <DEDUP_REMOVED lines=25> */
[----:B-1----:R-:W-:-:S04]  /*3ce0*/  FADD.FTZ R153, -R151, 1 ;  /* 0x3f80000097997421 */ /* 0x002fc80000010100 */
[----:B------:R-:W-:Y:S01]  /*3cf0*/  FFMA.FTZ R50, R50, R153, 1 ;  /* 0x3f80000032327423 */ /* 0x000fe20000010099 */
[----:B------:R-:W-:Y:S01]  /*3d00*/  FFMA.FTZ R153, R51, R152, 1 ;  /* 0x3f80000033997423 */ /* 0x000fe20000010098 */
[----:B------:R-:W-:-:S04]  /*3d10*/  FMUL.FTZ R51, R32, R151 ;  /* 0x0000009720337220 */ /* 0x000fc80000410000 */
[----:B------:R-:W-:Y:S01]  /*3d20*/  FMUL.FTZ R51, R51, R50 ;  /* 0x0000003233337220 */ /* 0x000fe20000410000 */
[----:B------:R-:W-:-:S07]  /*3d30*/  FMUL.FTZ R50, R54, R153 ;  /* 0x0000009936327220 */ /* 0x000fce0000410000 */
.L_x_2525:
[----:B------:R-:W-:Y:S01]  /*3d40*/  FMUL.FTZ R151, R51, R124 ;  /* 0x0000007c33977220 */ /* 0x000fe20000410000 */
[-C--:B------:R-:W-:Y:S01]  /*3d50*/  FMUL.FTZ R153, R53, R122.reuse ;  /* 0x0000007a35997220 */ /* 0x080fe20000410000 */
[----:B------:R-:W-:Y:S01]  /*3d60*/  FMUL.FTZ R154, R83, R122 ;  /* 0x0000007a539a7220 */ /* 0x000fe20000410000 */
[----:B------:R-:W-:Y:S01]  /*3d70*/  MOV R53, R34 ;  /* 0x0000002200357202 */ /* 0x000fe20000000f00 */
[----:B------:R-:W-:Y:S01]  /*3d80*/  FFMA.FTZ R54, R156, R151, R99 ;  /* 0x000000979c367223 */ /* 0x000fe20000010063 */
[----:B------:R-:W-:Y:S01]  /*3d90*/  FADD.FTZ R151, R52, R151 ;  /* 0x0000009734977221 */ /* 0x000fe20000010000 */
[----:B------:R-:W-:-:S04]  /*3da0*/  FMUL.FTZ R52, R50, R123 ;  /* 0x0000007b32347220 */ /* 0x000fc80000410000 */
[----:B------:R-:W-:Y:S01]  /*3db0*/  FFMA.FTZ R99, R155, R52, R54 ;  /* 0x000000349b637223 */ /* 0x000fe20000010036 */
[----:B------:R-:W-:Y:S01]  /*3dc0*/  FADD.FTZ R54, R52, R151 ;  /* 0x0000009734367221 */ /* 0x000fe20000010000 */
        /* <DEDUP_REMOVED lines=20> */
.L_x_2526:
        /* <DEDUP_REMOVED lines=29> */
.L_x_2527:
        /* <DEDUP_REMOVED lines=38> */
[----:B-1----:R-:W-:Y:S01]  /*4340*/  @!P5 FADD.FTZ R99, R99, R80 ;  /* 0x000000506363d221 */ /* 0x002fe20000010000 */
[----:B------:R-:W-:-:S02]  /*4350*/  FADD.FTZ R80, RZ, R59 ;  /* 0x0000003bff507221 */ /* 0x000fc40000010000 */
[----:B------:R-:W-:Y:S01]  /*4360*/  FFMA.FTZ R81, R126, R57, R81 ;  /* 0x000000397e517223 */ /* 0x000fe20000010051 */
[----:B------:R-:W-:Y:S01]  /*4370*/  ISETP.NE.AND P5, PT, R5, RZ, PT ;  /* 0x000000ff0500720c */ /* 0x000fe20003fa5270 */
[----:B------:R-:W-:Y:S01]  /*4380*/  FADD.FTZ R80, R80, R57 ;  /* 0x0000003950507221 */ /* 0x000fe20000010000 */
[----:B------:R-:W-:Y:S01]  /*4390*/  FADD.FTZ R57, RZ, R58 ;  /* 0x0000003aff397221 */ /* 0x000fe20000010000 */
[----:B------:R-:W-:Y:S01]  /*43a0*/  FFMA.FTZ R58, R127, R58, RZ ;  /* 0x0000003a7f3a7223 */ /* 0x000fe200000100ff */
        /* <DEDUP_REMOVED lines=52> */
[----:B------:R-:W0:Y:S01]  /*46f0*/  LDC.64 R48, c[0x0][0x268] ;  /* 0x00009a00ff307b82 */ /* 0x000e220000000a00 */
[----:B------:R-:W-:Y:S01]  /*4700*/  FFMA.FTZ R80, R152, R55, R81 ;  /* 0x0000003798507223 */ /* 0x000fe20000010051 */
[----:B------:R-:W-:Y:S01]  /*4710*/  FADD.FTZ R57, R57, R52 ;  /* 0x0000003439397221 */ /* 0x000fe20000010000 */
[----:B------:R-:W-:Y:S01]  /*4720*/  FFMA.FTZ R58, R153, R52, R58 ;  /* 0x00000034993a7223 */ /* 0x000fe2000001003a */
[----:B------:R-:W-:-:S02]  /*4730*/  FADD.FTZ R82, R82, R55 ;  /* 0x0000003752527221 */ /* 0x000fc40000010000 */
[----:B------:R-:W-:Y:S01]  /*4740*/  FADD.FTZ R83, R57, R98 ;  /* 0x0000006239537221 */ /* 0x000fe20000010000 */
[----:B------:R-:W-:Y:S01]  /*4750*/  FFMA.FTZ R81, R151, R98, R58 ;  /* 0x0000006297517223 */ /* 0x000fe2000001003a */
[----:B------:R-:W-:-:S04]  /*4760*/  MOV R98, R54 ;  /* 0x0000003600627202 */ /* 0x000fc80000000f00 */
        /* <DEDUP_REMOVED lines=35> */
.L_x_2529:
[----:B------:R-:W-:Y:S05]  /*49a0*/  BSYNC B0 ;  /* 0x0000000000007941 */ /* 0x000fea0003800000 */
.L_x_2528:
        /* <DEDUP_REMOVED lines=81> */
.L_x_2531:
[----:B------:R-:W-:Y:S05]  /*4ec0*/  BSYNC B0 ;  /* 0x0000000000007941 */ /* 0x000fea0003800000 */
.L_x_2530:
[----:B------:R-:W-:Y:S04]  /*4ed0*/  BSSY B0, `(.L_x_2532) ;  /* 0x000000d000007945 */ /* 0x000fe80003800000 */
[----:B------:R-:W-:Y:S05]  /*4ee0*/  @P6 BRA `(.L_x_2533) ;  /* 0x00000000002c6947 */ /* 0x000fea0003800000 */
        /* <DEDUP_REMOVED lines=11> */
.L_x_2533:
[----:B------:R-:W-:Y:S05]  /*4fa0*/  BSYNC B0 ;  /* 0x0000000000007941 */ /* 0x000fea0003800000 */
.L_x_2532:
        /* <DEDUP_REMOVED lines=33> */
.L_x_2536:
[----:B-1----:R-:W2:Y:S04]  /*51c0*/  LDG.E.STRONG.GPU R50, desc[UR8][R48.64] ;  /* 0x0000000830327981 */ /* 0x002ea8000c1ef900 */
[----:B--2---:R-:W-:Y:S01]  /*51d0*/  CCTL.IVALL ;  /* 0x00000000ff00798f */ /* 0x004fe20002000000 */
[----:B------:R-:W-:Y:S05]  /*51e0*/  YIELD ;  /* 0x0000000000007946 */ /* 0x000fea0003800000 */
[----:B------:R-:W-:-:S13]  /*51f0*/  ISETP.NE.AND P6, PT, R50, R57, PT ;  /* 0x000000393200720c */ /* 0x000fda0003fc5270 */
[----:B------:R-:W-:Y:S05]  /*5200*/  @P6 BRA `(.L_x_2536) ;  /* 0xfffffffc00ec6947 */ /* 0x000fea000383ffff */
.L_x_2535:
        /* <DEDUP_REMOVED lines=22> */
.L_x_2540:
        /* <DEDUP_REMOVED lines=115> */
.L_x_2539:
        /* <DEDUP_REMOVED lines=63> */
.L_x_2541:
[----:B------:R-:W-:-:S04]  /*5e90*/  LOP3.LUT P6, RZ, R118, 0x1, RZ, 0xc0, !PT ;  /* 0x0000000176ff7812 */ /* 0x000fc800078cc0ff */
[----:B------:R-:W-:-:S13]  /*5ea0*/  ISETP.NE.OR P6, PT, R50, RZ, P6 ;  /* 0x000000ff3200720c */ /* 0x000fda00037c5670 */
[----:B------:R-:W-:Y:S05]  /*5eb0*/  @!P6 BRA `(.L_x_2537) ;  /* 0x00000000007ce947 */ /* 0x000fea0003800000 */
.L_x_2538:
        /* <DEDUP_REMOVED lines=31> */
.L_x_2537:
        /* <DEDUP_REMOVED lines=10> */
.L_x_2543:
[----:B------:R-:W-:Y:S05]  /*6150*/  BSYNC B0 ;  /* 0x0000000000007941 */ /* 0x000fea0003800000 */
.L_x_2542:
        /* <DEDUP_REMOVED lines=17> */
.L_x_2534:
        /* <DEDUP_REMOVED lines=36> */
.L_x_2544:
        /* <DEDUP_REMOVED lines=19> */
[----:B------:R0:W-:Y:S02]  /*65e0*/  STG.E.64 desc[UR8][R48.64], R38 ;  /* 0x0000002630007986 */ /* 0x0001e4000c101b08 */
.L_x_2546:
[----:B------:R-:W-:Y:S05]  /*65f0*/  BSYNC B0 ;  /* 0x0000000000007941 */ /* 0x000fea0003800000 */
.L_x_2545:
        /* <DEDUP_REMOVED lines=20> */
.L_x_2547:
[----:B------:R-:W-:Y:S01]  /*6740*/  LOP3.LUT P5, RZ, R118, 0x100, RZ, 0xc0, !PT ;  /* 0x0000010076ff7812 */ /* 0x000fe200078ac0ff */
[----:B------:R-:W-:-:S12]  /*6750*/  BSSY B0, `(.L_x_2548) ;  /* 0x0000013000007945 */ /* 0x000fd80003800000 */
[----:B------:R-:W-:Y:S05]  /*6760*/  @!P5 BRA `(.L_x_2549) ;  /* 0x000000000044d947 */ /* 0x000fea0003800000 */
[----:B------:R-:W-:Y:S01]  /*6770*/  ULDC.64 UR14, c[0x0][0x288] ;  /* 0x0000a200000e7ab9 */ /* 0x000fe20000000a00 */
[----:B0-----:R-:W-:Y:S01]  /*6780*/  MOV R38, R158 ;  /* 0x0000009e00267202 */ /* 0x001fe20000000f00 */
        /* <DEDUP_REMOVED lines=14> */
[----:B------:R1:W-:Y:S02]  /*6870*/  STG.E.64 desc[UR8][R48.64], R38 ;  /* 0x0000002630007986 */ /* 0x0003e4000c101b08 */
.L_x_2549:
[----:B------:R-:W-:Y:S05]  /*6880*/  BSYNC B0 ;  /* 0x0000000000007941 */ /* 0x000fea0003800000 */
.L_x_2548:
        /* <DEDUP_REMOVED lines=20> */
.L_x_2550:
[----:B------:R-:W-:Y:S01]  /*69d0*/  LOP3.LUT P5, RZ, R118, 0x80, RZ, 0xc0, !PT ;  /* 0x0000008076ff7812 */ /* 0x000fe200078ac0ff */
[----:B------:R-:W-:-:S12]  /*69e0*/  BSSY B0, `(.L_x_2551) ;  /* 0x0000013000007945 */ /* 0x000fd80003800000 */
[----:B------:R-:W-:Y:S05]  /*69f0*/  @!P5 BRA `(.L_x_2552) ;  /* 0x000000000044d947 */ /* 0x000fea0003800000 */
[----:B------:R-:W-:Y:S01]  /*6a00*/  ULDC.64 UR14, c[0x0][0x288] ;  /* 0x0000a200000e7ab9 */ /* 0x000fe20000000a00 */
[----:B01----:R-:W-:Y:S01]  /*6a10*/  MOV R38, R158 ;  /* 0x0000009e00267202 */ /* 0x003fe20000000f00 */
        /* <DEDUP_REMOVED lines=15> */
.L_x_2552:
[----:B------:R-:W-:Y:S05]  /*6b10*/  BSYNC B0 ;  /* 0x0000000000007941 */ /* 0x000fea0003800000 */
.L_x_2551:
        /* <DEDUP_REMOVED lines=20> */
.L_x_2553:
[----:B------:R-:W-:Y:S01]  /*6c60*/  LOP3.LUT P5, RZ, R118, 0x40, RZ, 0xc0, !PT ;  /* 0x0000004076ff7812 */ /* 0x000fe200078ac0ff */
[----:B------:R-:W-:-:S12]  /*6c70*/  BSSY B0, `(.L_x_2554) ;  /* 0x0000013000007945 */ /* 0x000fd80003800000 */
[----:B------:R-:W-:Y:S05]  /*6c80*/  @!P5 BRA `(.L_x_2555) ;  /* 0x000000000044d947 */ /* 0x000fea0003800000 */
[----:B------:R-:W-:Y:S01]  /*6c90*/  ULDC.64 UR14, c[0x0][0x288] ;  /* 0x0000a200000e7ab9 */ /* 0x000fe20000000a00 */
[----:B012---:R-:W-:Y:S01]  /*6ca0*/  MOV R38, R158 ;  /* 0x0000009e00267202 */ /* 0x007fe20000000f00 */
        /* <DEDUP_REMOVED lines=15> */
.L_x_2555:
[----:B------:R-:W-:Y:S05]  /*6da0*/  BSYNC B0 ;  /* 0x0000000000007941 */ /* 0x000fea0003800000 */
.L_x_2554:
        /* <DEDUP_REMOVED lines=20> */
.L_x_2556:
[----:B------:R-:W-:Y:S01]  /*6ef0*/  LOP3.LUT P5, RZ, R118, 0x20, RZ, 0xc0, !PT ;  /* 0x0000002076ff7812 */ /* 0x000fe200078ac0ff */
[----:B------:R-:W-:-:S12]  /*6f00*/  BSSY B0, `(.L_x_2557) ;  /* 0x0000013000007945 */ /* 0x000fd80003800000 */
[----:B------:R-:W-:Y:S05]  /*6f10*/  @!P5 BRA `(.L_x_2558) ;  /* 0x000000000044d947 */ /* 0x000fea0003800000 */
[----:B------:R-:W-:Y:S01]  /*6f20*/  ULDC.64 UR14, c[0x0][0x288] ;  /* 0x0000a200000e7ab9 */ /* 0x000fe20000000a00 */
[----:B0123--:R-:W-:Y:S01]  /*6f30*/  MOV R38, R158 ;  /* 0x0000009e00267202 */ /* 0x00ffe20000000f00 */
        /* <DEDUP_REMOVED lines=15> */
.L_x_2558:
[----:B------:R-:W-:Y:S05]  /*7030*/  BSYNC B0 ;  /* 0x0000000000007941 */ /* 0x000fea0003800000 */
.L_x_2557:
        /* <DEDUP_REMOVED lines=20> */
.L_x_2559:
        /* <DEDUP_REMOVED lines=20> */
.L_x_2561:
[----:B------:R-:W-:Y:S05]  /*72c0*/  BSYNC B0 ;  /* 0x0000000000007941 */ /* 0x000fea0003800000 */
.L_x_2560:
        /* <DEDUP_REMOVED lines=20> */
.L_x_2562:
        /* <DEDUP_REMOVED lines=20> */
.L_x_2564:
[----:B------:R-:W-:Y:S05]  /*7550*/  BSYNC B0 ;  /* 0x0000000000007941 */ /* 0x000fea0003800000 */
.L_x_2563:
        /* <DEDUP_REMOVED lines=20> */
.L_x_2565:
        /* <DEDUP_REMOVED lines=19> */
.L_x_2567:
[----:B------:R-:W-:Y:S05]  /*77d0*/  BSYNC B0 ;  /* 0x0000000000007941 */ /* 0x000fea0003800000 */
.L_x_2566:
        /* <DEDUP_REMOVED lines=19> */
.L_x_2568:
        /* <DEDUP_REMOVED lines=19> */
.L_x_2570:
[----:B------:R-:W-:Y:S05]  /*7a40*/  BSYNC B0 ;  /* 0x0000000000007941 */ /* 0x000fea0003800000 */
.L_x_2569:
        /* <DEDUP_REMOVED lines=19> */
.L_x_2571:
        /* <DEDUP_REMOVED lines=19> */
.L_x_2573:
[----:B------:R-:W-:Y:S05]  /*7cb0*/  BSYNC B0 ;  /* 0x0000000000007941 */ /* 0x000fea0003800000 */
.L_x_2572:
        /* <DEDUP_REMOVED lines=19> */
.L_x_2574:
[----:B------:R-:W-:Y:S04]  /*7df0*/  BSSY B0, `(.L_x_2575) ;  /* 0x0000013000007945 */ /* 0x000fe80003800000 */
[----:B------:R-:W-:Y:S05]  /*7e00*/  @!P3 BRA `(.L_x_2576) ;  /* 0x000000000044b947 */ /* 0x000fea0003800000 */
[----:B------:R-:W-:Y:S01]  /*7e10*/  ULDC.64 UR14, c[0x0][0x288] ;  /* 0x0000a200000e7ab9 */ /* 0x000fe20000000a00 */
[----:B0-234-:R-:W-:Y:S01]  /*7e20*/  MOV R40, R158 ;  /* 0x0000009e00287202 */ /* 0x01dfe20000000f00 */
[----:B-1----:R-:W-:Y:S01]  /*7e30*/  IMAD R39, R11, UR14, RZ ;  /* 0x0000000e0b277c24 */ /* 0x002fe2000f8e02ff */
        /* <DEDUP_REMOVED lines=14> */
.L_x_2576:
[----:B------:R-:W-:Y:S05]  /*7f20*/  BSYNC B0 ;  /* 0x0000000000007941 */ /* 0x000fea0003800000 */
.L_x_2575:
        /* <DEDUP_REMOVED lines=19> */
.L_x_2577:
        /* <DEDUP_REMOVED lines=19> */
.L_x_2579:
[----:B------:R-:W-:Y:S05]  /*8190*/  BSYNC B0 ;  /* 0x0000000000007941 */ /* 0x000fea0003800000 */
.L_x_2578:
        /* <DEDUP_REMOVED lines=19> */
.L_x_2580:
        /* <DEDUP_REMOVED lines=23> */
[----:B------:R0:W-:Y:S02]  /*8440*/  STG.E.64 desc[UR8][R38.64], R30 ;  /* 0x0000001e26007986 */ /* 0x0001e4000c101b08 */
.L_x_2582:
[----:B------:R-:W-:Y:S05]  /*8450*/  BSYNC B0 ;  /* 0x0000000000007941 */ /* 0x000fea0003800000 */
.L_x_2581:
        /* <DEDUP_REMOVED lines=19> */
.L_x_2583:
        /* <DEDUP_REMOVED lines=10> */
[----:B------:R-:W-:-:S03]  /*8630*/  MOV R31, R161 ;  /* 0x000000a1001f7202 */ /* 0x000fc60000000f00 */
[C---:B------:R-:W-:Y:S02]  /*8640*/  IMAD R41, R108.reuse, UR15, R41 ;  /* 0x0000000f6c297c24 */ /* 0x040fe4000f8e0229 */
[----:B-1----:R-:W-:Y:S01]  /*8650*/  IMAD.WIDE.U32 R38, R108, UR14, R30 ;  /* 0x0000000e6c267c25 */ /* 0x002fe2000f8e001e */
        /* <DEDUP_REMOVED lines=11> */
.L_x_2585:
[----:B------:R-:W-:Y:S05]  /*8710*/  BSYNC B0 ;  /* 0x0000000000007941 */ /* 0x000fea0003800000 */
.L_x_2584:
        /* <DEDUP_REMOVED lines=19> */
.L_x_2586:
[----:B------:R-:W-:Y:S01]  /*8850*/  ISETP.GE.U32.AND P5, PT, R43, UR12, PT ;  /* 0x0000000c2b007c0c */ /* 0x000fe2000bfa6070 */
[----:B------:R-:W-:Y:S01]  /*8860*/  BSSY B0, `(.L_x_2587) ;  /* 0x0000017000007945 */ /* 0x000fe20003800000 */
[----:B------:R-:W-:Y:S02]  /*8870*/  IADD3 R52, R52, 0xf0, RZ ;  /* 0x000000f034347810 */ /* 0x000fe40007ffe0ff */
[----:B------:R-:W-:Y:S02]  /*8880*/  ISETP.GE.AND.EX P5, PT, R44, UR13, PT, P5 ;  /* 0x0000000d2c007c0c */ /* 0x000fe4000bfa6350 */
[----:B01234-:R-:W-:Y:S02]  /*8890*/  SHF.R.S32.HI R39, RZ, 0x1f, R52 ;  /* 0x0000001fff277819 */ /* 0x01ffe40000011434 */
        /* <DEDUP_REMOVED lines=19> */
.L_x_2588:
[----:B------:R-:W-:Y:S05]  /*89d0*/  BSYNC B0 ;  /* 0x0000000000007941 */ /* 0x000fea0003800000 */
.L_x_2587:
[----:B------:R-:W-:Y:S05]  /*89e0*/  @!P6 BRA `(.L_x_2589) ;  /* 0x000000000048e947 */ /* 0x000fea0003800000 */
        /* <DEDUP_REMOVED lines=18> */
.L_x_2589:
        /* <DEDUP_REMOVED lines=21> */
.L_x_2591:
[----:B------:R-:W-:Y:S05]  /*8c60*/  BSYNC B0 ;  /* 0x0000000000007941 */ /* 0x000fea0003800000 */
.L_x_2590:
[----:B------:R-:W-:Y:S02]  /*8c70*/  IADD3 R3, R6, R3, RZ ;  /* 0x0000000306037210 */ /* 0x000fe40007ffe0ff */
[----:B------:R-:W-:Y:S02]  /*8c80*/  IADD3 R4, R4, 0x1, RZ ;  /* 0x0000000104047810 */ /* 0x000fe40007ffe0ff */
[----:B------:R-:W-:-:S13]  /*8c90*/  ISETP.GE.AND P5, PT, R3, UR4, PT ;  /* 0x0000000403007c0c */ /* 0x000fda000bfa6270 */
[----:B------:R-:W-:Y:S05]  /*8ca0*/  @!P5 BRA `(.L_x_2592) ;  /* 0xffffff7800a8d947 */ /* 0x000fea000383ffff */
.L_x_2509:
[----:B------:R-:W2:Y:S01]  /*8cb0*/  LDC R6, c[0x0][0xc] ;  /* 0x00000300ff067b82 */ /* 0x000ea20000000800 */
[----:B------:R-:W-:Y:S01]  /*8cc0*/  ISETP.NE.AND P2, PT, R102, RZ, PT ;  /* 0x000000ff6600720c */ /* 0x000fe20003f45270 */
[----:B------:R-:W-:Y:S06]  /*8cd0*/  BSSY B0, `(.L_x_2593) ;  /* 0x0000015000007945 */ /* 0x000fec0003800000 */
[----:B------:R-:W3:Y:S08]  /*8ce0*/  LDC R7, c[0x0][0x10] ;  /* 0x00000400ff077b82 */ /* 0x000ef00000000800 */
[----:B------:R-:W4:Y:S01]  /*8cf0*/  LDC.64 R2, c[0x0][0x258] ;  /* 0x00009600ff027b82 */ /* 0x000f220000000a00 */
[----:B--2---:R-:W-:-:S02]  /*8d00*/  IADD3 R0, R6, -0x1, RZ ;  /* 0xffffffff06007810 */ /* 0x004fc40007ffe0ff */
[----:B------:R-:W-:Y:S02]  /*8d10*/  ISETP.NE.AND P1, PT, R6, 0x1, PT ;  /* 0x000000010600780c */ /* 0x000fe40003f25270 */
[----:B------:R-:W-:Y:S02]  /*8d20*/  ISETP.NE.AND P0, PT, R0, UR7, PT ;  /* 0x0000000700007c0c */ /* 0x000fe4000bf05270 */
[C---:B---3--:R-:W-:Y:S02]  /*8d30*/  SHF.L.U32 R0, R7.reuse, 0x1, RZ ;  /* 0x0000000107007819 */ /* 0x048fe400000006ff */
[----:B------:R-:W-:Y:S02]  /*8d40*/  IADD3 R4, R7, -0x1, RZ ;  /* 0xffffffff07047810 */ /* 0x000fe40007ffe0ff */
[----:B------:R-:W-:Y:S02]  /*8d50*/  SEL R5, R0, RZ, P1 ;  /* 0x000000ff00057207 */ /* 0x000fe40000800000 */
[----:B------:R-:W-:-:S03]  /*8d60*/  ISETP.NE.OR P0, PT, R103, R4, P0 ;  /* 0x000000046700720c */ /* 0x000fc60000705670 */
[----:B----4-:R-:W-:Y:S01]  /*8d70*/  IMAD.WIDE.U32 R2, R5, 0x4, R2 ;  /* 0x0000000405027825 */ /* 0x010fe200078e0002 */
[----:B------:R-:W-:Y:S09]  /*8d80*/  @P2 BRA `(.L_x_2594) ;  /* 0x0000000000242947 */ /* 0x000ff20003800000 */
[----:B------:R-:W2:Y:S01]  /*8d90*/  S2R R0, SR_LANEID ;  /* 0x0000000000007919 */ /* 0x000ea20000000000 */
[----:B------:R-:W-:Y:S02]  /*8da0*/  VOTEU.ANY UR4, UPT, PT ;  /* 0x0000000000047886 */ /* 0x000fe400038e0100 */
[----:B------:R-:W-:Y:S02]  /*8db0*/  UFLO.U32 UR5, UR4 ;  /* 0x00000004000572bd */ /* 0x000fe400080e0000 */
[----:B------:R-:W3:Y:S04]  /*8dc0*/  POPC R5, UR4 ;  /* 0x0000000400057d09 */ /* 0x000ee80008000000 */
[----:B--2---:R-:W-:-:S13]  /*8dd0*/  ISETP.EQ.U32.AND P1, PT, R0, UR5, PT ;  /* 0x0000000500007c0c */ /* 0x004fda000bf22070 */
[----:B------:R-:W-:Y:S06]  /*8de0*/  @P1 MEMBAR.ALL.GPU ;  /* 0x0000000000001992 */ /* 0x000fec000000a000 */
[----:B------:R-:W-:-:S00]  /*8df0*/  @P1 ERRBAR ;  /* 0x00000000000019ab */ /* 0x000fc00000000000 */
[----:B------:R-:W-:Y:S06]  /*8e00*/  @P1 CGAERRBAR ;  /* 0x00000000000015ab */ /* 0x000fec0000000000 */
[----:B---3--:R2:W-:Y:S02]  /*8e10*/  @P1 REDG.E.ADD.S32.STRONG.GPU desc[UR8][R2.64], R5 ;  /* 0x000000050200198e */ /* 0x0085e4000c10e388 */
.L_x_2594:
[----:B------:R-:W-:Y:S05]  /*8e20*/  BSYNC B0 ;  /* 0x0000000000007941 */ /* 0x000fea0003800000 */
.L_x_2593:
[----:B------:R-:W-:Y:S05]  /*8e30*/  @P0 EXIT ;  /* 0x000000000000094d */ /* 0x000fea0003800000 */
[----:B------:R-:W-:Y:S05]  /*8e40*/  @P2 BRA `(.L_x_2595) ;  /* 0x0000000000202947 */ /* 0x000fea0003800000 */
[----:B------:R-:W-:-:S05]  /*8e50*/  IMAD R0, R6, R7, RZ ;  /* 0x0000000706007224 */ /* 0x000fca00078e02ff */
[----:B------:R-:W-:-:S13]  /*8e60*/  ISETP.NE.AND P0, PT, R0, -0x1, PT ;  /* 0xffffffff0000780c */ /* 0x000fda0003f05270 */
[----:B------:R-:W-:Y:S05]  /*8e70*/  @!P0 BRA `(.L_x_2595) ;  /* 0x0000000000148947 */ /* 0x000fea0003800000 */
.L_x_2596:
[----:B--2---:R-:W2:Y:S04]  /*8e80*/  LDG.E.STRONG.GPU R5, desc[UR8][R2.64] ;  /* 0x0000000802057981 */ /* 0x004ea8000c1ef900 */
[----:B--2---:R-:W-:Y:S01]  /*8e90*/  CCTL.IVALL ;  /* 0x00000000ff00798f */ /* 0x004fe20002000000 */
[----:B------:R-:W-:Y:S05]  /*8ea0*/  YIELD ;  /* 0x0000000000007946 */ /* 0x000fea0003800000 */
[----:B------:R-:W-:-:S13]  /*8eb0*/  ISETP.NE.AND P0, PT, R5, R0, PT ;  /* 0x000000000500720c */ /* 0x000fda0003f05270 */
[----:B------:R-:W-:Y:S05]  /*8ec0*/  @P0 BRA `(.L_x_2596) ;  /* 0xfffffffc00ec0947 */ /* 0x000fea000383ffff */
.L_x_2595:
[----:B------:R-:W-:Y:S05]  /*8ed0*/  WARPSYNC.ALL ;  /* 0x0000000000007948 */ /* 0x000fea0003800000 */
[----:B------:R-:W3:Y:S08]  /*8ee0*/  LDC.64 R22, c[0x0][0x288] ;  /* 0x0000a200ff167b82 */ /* 0x000ef00000000a00 */
[----:B------:R-:W-:Y:S01]  /*8ef0*/  BAR.SYNC.DEFER_BLOCKING 0x0 ;  /* 0x0000000000007b1d */ /* 0x000fe20000010000 */
[----:B---3--:R-:W-:-:S04]  /*8f00*/  LEA.HI R0, P0, R23, R22, RZ, 0x1 ;  /* 0x0000001617007211 */ /* 0x008fc800078108ff */
[----:B--2---:R-:W-:-:S04]  /*8f10*/  IADD3.X R3, RZ, R23, RZ, P0, !PT ;  /* 0x00000017ff037210 */ /* 0x004fc800007fe4ff */
        /* <DEDUP_REMOVED lines=8> */
[----:B------:R-:W2:Y:S01]  /*8fa0*/  LDC.64 R14, c[0x0][0x218] ;  /* 0x00008600ff0e7b82 */ /* 0x000ea20000000a00 */
[----:B------:R-:W-:Y:S01]  /*8fb0*/  SHF.L.U64.HI R23, R22, 0x2, R23 ;  /* 0x0000000216177819 */ /* 0x000fe20000010217 */
[----:B------:R-:W-:Y:S01]  /*8fc0*/  ULDC.64 UR4, c[0x0][0x268] ;  /* 0x00009a0000047ab9 */ /* 0x000fe20000000a00 */
[----:B------:R-:W-:Y:S02]  /*8fd0*/  IADD3 R5, R3, R5, RZ ;  /* 0x0000000503057210 */ /* 0x000fe40007ffe0ff */
[----:B0-----:R-:W-:Y:S02]  /*8fe0*/  SHF.L.U64.HI R33, R25, 0x2, R27 ;  /* 0x0000000219217819 */ /* 0x001fe4000001021b */
[----:B------:R-:W-:Y:S01]  /*8ff0*/  LEA.HI R2, P0, R5, R2, RZ, 0x1 ;  /* 0x0000000205027211 */ /* 0x000fe200078108ff */
[----:B------:R-:W0:Y:S03]  /*9000*/  LDC.64 R16, c[0x0][0x220] ;  /* 0x00008800ff107b82 */ /* 0x000e260000000a00 */
[----:B------:R-:W-:-:S04]  /*9010*/  IADD3.X R5, RZ, R5, RZ, P0, !PT ;  /* 0x00000005ff057210 */ /* 0x000fc800007fe4ff */
[--C-:B------:R-:W-:Y:S02]  /*9020*/  SHF.R.S64 R29, R2, 0x1, R5.reuse ;  /* 0x00000001021d7819 */ /* 0x100fe40000001005 */
[----:B------:R-:W-:-:S04]  /*9030*/  SHF.R.S32.HI R2, RZ, 0x1, R5 ;  /* 0x00000001ff027819 */ /* 0x000fc80000011405 */
[----:B-1----:R-:W-:-:S07]  /*9040*/  SHF.L.U64.HI R31, R29, 0x2, R2 ;  /* 0x000000021d1f7819 */ /* 0x002fce0000010202 */
.L_x_2597:
[----:B------:R-:W-:-:S04]  /*9050*/  LEA R6, P0, R102, UR4, 0x2 ;  /* 0x0000000466067c11 */ /* 0x000fc8000f8010ff */
[----:B------:R-:W-:Y:S02]  /*9060*/  LEA.HI.X R7, R102, UR5, R0, 0x2, P0 ;  /* 0x0000000566077c11 */ /* 0x000fe400080f1400 */
[-C--:B------:R-:W-:Y:S02]  /*9070*/  LEA R8, P0, R25, R6.reuse, 0x2 ;  /* 0x0000000619087211 */ /* 0x080fe400078010ff */
[-C--:B------:R-:W-:Y:S01]  /*9080*/  LEA R12, P2, R29, R6.reuse, 0x2 ;  /* 0x000000061d0c7211 */ /* 0x080fe200078410ff */
[----:B------:R-:W3:Y:S01]  /*9090*/  LDG.E R0, desc[UR8][R6.64] ;  /* 0x0000000806007981 */ /* 0x000ee2000c1e1900 */
        /* <DEDUP_REMOVED lines=8> */
[----:B------:R-:W-:-:S03]  /*9120*/  IADD3 R102, R102, 0x180, RZ ;  /* 0x0000018066667810 */ /* 0x000fc60007ffe0ff */
[----:B--2---:R-:W-:-:S04]  /*9130*/  IMAD.WIDE R2, R5, 0x2, R14 ;  /* 0x0000000205027825 */ /* 0x004fc800078e020e */
[----:B0-----:R-:W-:Y:S01]  /*9140*/  IMAD.WIDE R4, R5, 0x2, R16 ;  /* 0x0000000205047825 */ /* 0x001fe200078e0210 */
[----:B------:R-:W-:Y:S02]  /*9150*/  ISETP.GT.U32.AND P0, PT, R25, R102, PT ;  /* 0x000000661900720c */ /* 0x000fe40003f04070 */
[----:B---3--:R-:W-:Y:S02]  /*9160*/  F2FP.BF16.F32.PACK_AB R19, R9, R0 ;  /* 0x000000000913723e */ /* 0x008fe400000010ff */
[----:B------:R-:W-:Y:S02]  /*9170*/  SHF.R.S32.HI R0, RZ, 0x1f, R102 ;  /* 0x0000001fff007819 */ /* 0x000fe40000011466 */
[----:B----4-:R-:W-:Y:S01]  /*9180*/  F2FP.BF16.F32.PACK_AB R21, R13, R10 ;  /* 0x0000000a0d15723e */ /* 0x010fe200000010ff */
[----:B------:R1:W-:Y:S04]  /*9190*/  STG.E desc[UR8][R2.64], R19 ;  /* 0x0000001302007986 */ /* 0x0003e8000c101908 */
[----:B------:R1:W-:Y:S01]  /*91a0*/  STG.E desc[UR8][R4.64], R21 ;  /* 0x0000001504007986 */ /* 0x0003e2000c101908 */
[----:B------:R-:W-:-:S13]  /*91b0*/  ISETP.GT.AND.EX P0, PT, R27, R0, PT, P0 ;  /* 0x000000001b00720c */ /* 0x000fda0003f04300 */
[----:B-1----:R-:W-:Y:S05]  /*91c0*/  @P0 BRA `(.L_x_2597) ;  /* 0xfffffffc00a00947 */ /* 0x002fea000383ffff */
[----:B------:R-:W-:Y:S05]  /*91d0*/  EXIT ;  /* 0x000000000000794d */ /* 0x000fea0003800000 */
.L_x_2598:
        /* <DEDUP_REMOVED lines=10> */
.L_x_5162:


//--------------------- .text._Z35group_norm_nhwc_bwd_one_pass_kernelI11Fp32IOBf16WLi512ELi48ELi384EEv26Group_norm_nhwc_bwd_params --------------------------
	.section	.text._Z35group_norm_nhwc_bwd_one_pass_kernelI11Fp32IOBf16WLi512ELi48ELi384EEv26Group_norm_nhwc_bwd_params,"ax",@progbits
	.align	128
        .global         _Z35group_norm_nhwc_bwd_one_pass_kernelI11Fp32IOBf16WLi512ELi48ELi384EEv26Group_norm_nhwc_bwd_params
        .type           _Z35group_norm_nhwc_bwd_one_pass_kernelI11Fp32IOBf16WLi512ELi48ELi384EEv26Group_norm_nhwc_bwd_params,@function
        .size           _Z35group_norm_nhwc_bwd_one_pass_kernelI11Fp32IOBf16WLi512ELi48ELi384EEv26Group_norm_nhwc_bwd_params,(.L_x_5163 - _Z35group_norm_nhwc_bwd_one_pass_kernelI11Fp32IOBf16WLi512ELi48ELi384EEv26Group_norm_nhwc_bwd_params)
        .other          _Z35group_norm_nhwc_bwd_one_pass_kernelI11Fp32IOBf16WLi512ELi48ELi384EEv26Group_norm_nhwc_bwd_params,@"STO_CUDA_ENTRY STV_DEFAULT"
_Z35group_norm_nhwc_bwd_one_pass_kernelI11Fp32IOBf16WLi512ELi48ELi384EEv26Group_norm_nhwc_bwd_params:
.text._Z35group_norm_nhwc_bwd_one_pass_kernelI11Fp32IOBf16WLi512ELi48ELi384EEv26Group_norm_nhwc_bwd_params:
        /* <DEDUP_REMOVED lines=12> */
[----:B------:R-:W-:Y:S01]  /*00c0*/  IMAD.WIDE.U32 R2, R6, -0x55555555, RZ ;  /* 0xaaaaaaab06027825 */ /* 0x000fe200078e00ff */
[----:B------:R-:W-:Y:S01]  /*00d0*/  ULDC.64 UR10, c[0x0][0x288] ;  /* 0x0000a200000a7ab9 */ /* 0x000fe20000000a00 */
[----:B------:R-:W-:Y:S01]  /*00e0*/  UMOV UR6, 0x400 ;  /* 0x0000040000067882 */ /* 0x000fe20000000000 */
[----:B------:R-:W-:Y:S02]  /*00f0*/  UIMAD.WIDE.U32 UR4, UR10, 0x3, URZ ;  /* 0x000000030a0478a5 */ /* 0x000fe4000f8e003f */
[----:B------:R-:W-:Y:S01]  /*0100*/  SHF.R.U32.HI R3, RZ, 0x4, R3 ;  /* 0x00000004ff037819 */ /* 0x000fe20000011603 */
[----:B------:R-:W-:Y:S01]  /*0110*/  UIMAD UR12, UR11, 0x3, URZ ;  /* 0x000000030b0c78a4 */ /* 0x000fe2000f8e023f */
[----:B------:R-:W0:Y:S01]  /*0120*/  LDC R4, c[0x0][0x2ac] ;  /* 0x0000ab00ff047b82 */ /* 0x000e220000000800 */
[----:B------:R-:W-:Y:S01]  /*0130*/  ULDC.64 UR14, c[0x0][0x290] ;  /* 0x0000a400000e7ab9 */ /* 0x000fe20000000a00 */
[----:B------:R-:W-:Y:S01]  /*0140*/  ULEA.HI UR9, UP0, UR11, UR10, URZ, 0x1 ;  /* 0x0000000a0b097291 */ /* 0x000fe2000f81083f */
[----:B------:R-:W-:Y:S01]  /*0150*/  IMAD R150, R3, -0x18, R6 ;  /* 0xffffffe803967824 */ /* 0x000fe200078e0206 */
[----:B------:R-:W-:-:S02]  /*0160*/  UIADD3 UR12, UR5, UR12, URZ ;  /* 0x0000000c050c7290 */ /* 0x000fc4000fffe03f */
[----:B------:R-:W-:Y:S02]  /*0170*/  UIADD3.X UR11, URZ, UR11, URZ, UP0, !UPT ;  /* 0x0000000b3f0b7290 */ /* 0x000fe400087fe43f */
[----:B------:R-:W1:Y:S01]  /*0180*/  S2UR UR7, SR_CgaCtaId ;  /* 0x00000000000779c3 */ /* 0x000e620000008800 */
[----:B------:R-:W-:Y:S01]  /*0190*/  ULEA.HI UR10, UP0, UR12, UR4, URZ, 0x1 ;  /* 0x000000040c0a7291 */ /* 0x000fe2000f81083f */
[----:B------:R-:W-:Y:S01]  /*01a0*/  SHF.L.U32 R150, R150, 0x1, RZ ;  /* 0x0000000196967819 */ /* 0x000fe200000006ff */
[----:B------:R-:W-:Y:S02]  /*01b0*/  USHF.R.S64 UR9, UR9, 0x1, UR11 ;  /* 0x0000000109097899 */ /* 0x000fe4000800100b */
[----:B------:R-:W-:Y:S02]  /*01c0*/  UIADD3.X UR12, URZ, UR12, URZ, UP0, !UPT ;  /* 0x0000000c3f0c7290 */ /* 0x000fe400087fe43f */
[----:B------:R-:W-:Y:S02]  /*01d0*/  USHF.R.S32.HI UR11, URZ, 0x1, UR11 ;  /* 0x000000013f0b7899 */ /* 0x000fe4000801140b */
[----:B------:R-:W-:-:S02]  /*01e0*/  USHF.R.S64 UR10, UR10, 0x1, UR12 ;  /* 0x000000010a0a7899 */ /* 0x000fc4000800100c */
[----:B------:R-:W-:Y:S02]  /*01f0*/  USHF.R.S32.HI UR12, URZ, 0x1, UR12 ;  /* 0x000000013f0c7899 */ /* 0x000fe4000801140c */
[----:B------:R-:W-:Y:S02]  /*0200*/  USHF.L.U64.HI UR11, UR9, 0x2, UR11 ;  /* 0x00000002090b7899 */ /* 0x000fe4000801020b */
[----:B------:R-:W-:Y:S01]  /*0210*/  USHF.L.U64.HI UR12, UR10, 0x2, UR12 ;  /* 0x000000020a0c7899 */ /* 0x000fe2000801020c */
[----:B0-----:R-:W-:Y:S01]  /*0220*/  IMAD R4, R4, UR24, R3 ;  /* 0x0000001804047c24 */ /* 0x001fe2000f8e0203 */
[----:B------:R-:W-:Y:S01]  /*0230*/  SHF.R.S32.HI R3, RZ, 0x1f, R6 ;  /* 0x0000001fff037819 */ /* 0x000fe20000011406 */
[----:B------:R-:W-:Y:S01]  /*0240*/  ULDC.U8 UR25, c[0x0][0x2a4] ;  /* 0x0000a90000197ab9 */ /* 0x000fe20000000000 */
[----:B------:R-:W-:Y:S02]  /*0250*/  UMOV UR4, URZ ;  /* 0x0000003f00047c82 */ /* 0x000fe40008000000 */
[----:B------:R-:W-:-:S02]  /*0260*/  LEA.HI R3, R3, R6, RZ, 0x5 ;  /* 0x0000000603037211 */ /* 0x000fc400078f28ff */
[----:B------:R-:W-:Y:S01]  /*0270*/  ISETP.GE.U32.AND P1, PT, R4, UR14, PT ;  /* 0x0000000e04007c0c */ /* 0x000fe2000bf26070 */
[----:B-1----:R-:W-:Y:S01]  /*0280*/  ULEA UR6, UR7, UR6, 0x18 ;  /* 0x0000000607067291 */ /* 0x002fe2000f8ec03f */
[----:B------:R-:W-:Y:S02]  /*0290*/  SHF.R.S32.HI R0, RZ, 0x1f, R4 ;  /* 0x0000001fff007819 */ /* 0x000fe40000011404 */
[----:B------:R-:W-:Y:S02]  /*02a0*/  SHF.R.S32.HI R3, RZ, 0x5, R3 ;  /* 0x00000005ff037819 */ /* 0x000fe40000011403 */
[----:B------:R-:W-:Y:S02]  /*02b0*/  ISETP.GE.AND.EX P1, PT, R0, UR15, PT, P1 ;  /* 0x0000000f00007c0c */ /* 0x000fe4000bf26310 */
[----:B------:R-:W-:Y:S02]  /*02c0*/  LEA R0, R3, UR6, 0x3 ;  /* 0x0000000603007c11 */ /* 0x000fe4000f8e18ff */
[----:B------:R-:W-:-:S02]  /*02d0*/  IADD3 R2, R4, 0x20, RZ ;  /* 0x0000002004027810 */ /* 0x000fc40007ffe0ff */
[C---:B------:R-:W-:Y:S01]  /*02e0*/  IADD3 R3, R4.reuse, 0x10, RZ ;  /* 0x0000001004037810 */ /* 0x040fe20007ffe0ff */
[----:B------:R0:W-:Y:S01]  /*02f0*/  STL [R1], R0 ;  /* 0x0000000001007387 */ /* 0x0001e20000100800 */
[----:B------:R-:W-:Y:S02]  /*0300*/  IADD3 R2, R4, 0x40, RZ ;  /* 0x0000004004027810 */ /* 0x000fe40007ffe0ff */
[----:B------:R-:W-:Y:S02]  /*0310*/  ISETP.LT.U32.AND P1, PT, R6, 0x180, !P1 ;  /* 0x000001800600780c */ /* 0x000fe40004f21070 */
[C---:B------:R-:W-:Y:S02]  /*0320*/  IADD3 R3, R4.reuse, 0x70, RZ ;  /* 0x0000007004037810 */ /* 0x040fe40007ffe0ff */
[C---:B------:R-:W-:Y:S02]  /*0330*/  IADD3 R2, R4.reuse, 0x80, RZ ;  /* 0x0000008004027810 */ /* 0x040fe40007ffe0ff */
[----:B------:R-:W-:-:S02]  /*0340*/  IADD3 R160, R4, 0xa0, RZ ;  /* 0x000000a004a07810 */ /* 0x000fc40007ffe0ff */
[C---:B0-----:R-:W-:Y:S02]  /*0350*/  IADD3 R0, R4.reuse, 0x30, RZ ;  /* 0x0000003004007810 */ /* 0x041fe40007ffe0ff */
[C---:B------:R-:W-:Y:S02]  /*0360*/  IADD3 R0, R4.reuse, 0x50, RZ ;  /* 0x0000005004007810 */ /* 0x040fe40007ffe0ff */
[C---:B------:R-:W-:Y:S02]  /*0370*/  IADD3 R0, R4.reuse, 0x60, RZ ;  /* 0x0000006004007810 */ /* 0x040fe40007ffe0ff */
[----:B------:R-:W-:-:S07]  /*0380*/  IADD3 R0, R4, 0x90, RZ ;  /* 0x0000009004007810 */ /* 0x000fce0007ffe0ff */
.L_x_2746:
[----:B------:R-:W-:Y:S01]  /*0390*/  ULDC UR14, c[0x0][0x2a0] ;  /* 0x0000a800000e7ab9 */ /* 0x000fe20000000800 */
[----:B0-----:R-:W-:Y:S01]  /*03a0*/  IABS R3, UR8 ;  /* 0x0000000800037c13 */ /* 0x001fe20008000000 */
        /* <DEDUP_REMOVED lines=8> */
[----:B-1--4-:R-:W0:Y:S01]  /*0430*/  @P1 LDC.64 R10, c[0x0][0x288] ;  /* 0x0000a200ff0a1b82 */ /* 0x012e220000000a00 */
[----:B------:R-:W-:-:S02]  /*0440*/  R2UR UR15, R0 ;  /* 0x00000000000f72ca */ /* 0x000fc400000e0000 */
[----:B------:R-:W-:Y:S02]  /*0450*/  CS2R R96, SRZ ;  /* 0x0000000000607805 */ /* 0x000fe4000001ff00 */
[----:B------:R-:W-:Y:S02]  /*0460*/  ISETP.GE.U32.AND P3, PT, R37, UR18, PT ;  /* 0x0000001225007c0c */ /* 0x000fe4000bf66070 */
[----:B------:R-:W-:Y:S02]  /*0470*/  CS2R R70, SRZ ;  /* 0x0000000000467805 */ /* 0x000fe4000001ff00 */
[C---:B------:R-:W-:Y:S02]  /*0480*/  IADD3 R23, R4.reuse, 0x140, RZ ;  /* 0x0000014004177810 */ /* 0x040fe40007ffe0ff */
[----:B------:R-:W-:Y:S01]  /*0490*/  IADD3 R33, R4, 0xb0, RZ ;  /* 0x000000b004217810 */ /* 0x000fe20007ffe0ff */
[----:B------:R-:W1:Y:S01]  /*04a0*/  @P1 LDC.64 R122, c[0x0][0x230] ;  /* 0x00008c00ff7a1b82 */ /* 0x000e620000000a00 */
        /* <DEDUP_REMOVED lines=8> */
[----:B------:R-:W-:-:S02]  /*0530*/  ISETP.GE.AND.EX P5, PT, R5, UR19, PT, P5 ;  /* 0x0000001305007c0c */ /* 0x000fc4000bfa6350 */
[----:B------:R-:W-:Y:S02]  /*0540*/  SHF.R.S32.HI R7, RZ, 0x1f, R4 ;  /* 0x0000001fff077819 */ /* 0x000fe40000011404 */
[----:B------:R-:W-:Y:S02]  /*0550*/  ISETP.GT.U32.OR P5, PT, R6, 0x17f, P5 ;  /* 0x0000017f0600780c */ /* 0x000fe40002fa4470 */
[----:B------:R-:W-:Y:S01]  /*0560*/  SHF.R.S32.HI R25, RZ, 0x1f, R37 ;  /* 0x0000001fff197819 */ /* 0x000fe20000011425 */
[----:B--2---:R-:W2:Y:S01]  /*0570*/  MUFU.RCP R0, R0 ;  /* 0x0000000000007308 */ /* 0x004ea20000001000 */
[----:B------:R-:W-:-:S03]  /*0580*/  IADD3 R35, R4, 0xc0, RZ ;  /* 0x000000c004237810 */ /* 0x000fc60007ffe0ff */
[----:B------:R-:W4:Y:S01]  /*0590*/  @!P4 LDC.64 R18, c[0x0][0x288] ;  /* 0x0000a200ff12cb82 */ /* 0x000f220000000a00 */
[----:B------:R-:W-:Y:S02]  /*05a0*/  IADD3 R39, R4, 0xe0, RZ ;  /* 0x000000e004277810 */ /* 0x000fe40007ffe0ff */
[----:B------:R-:W-:-:S05]  /*05b0*/  ISETP.GE.U32.AND P2, PT, R35, UR18, PT ;  /* 0x0000001223007c0c */ /* 0x000fca000bf46070 */
[----:B------:R-:W4:Y:S01]  /*05c0*/  @!P5 LDC.64 R20, c[0x0][0x288] ;  /* 0x0000a200ff14db82 */ /* 0x000f220000000a00 */
[----:B--2--5:R-:W-:Y:S02]  /*05d0*/  IADD3 R2, R0, 0xffffffe, RZ ;  /* 0x0ffffffe00027810 */ /* 0x024fe40007ffe0ff */
[----:B------:R-:W-:-:S05]  /*05e0*/  SHF.R.S32.HI R0, RZ, 0x1f, R37 ;  /* 0x0000001fff007819 */ /* 0x000fca0000011425 */
[----:B------:R-:W2:Y:S01]  /*05f0*/  @!P4 LDC.64 R26, c[0x0][0x228] ;  /* 0x00008a00ff1acb82 */ /* 0x000ea20000000a00 */
[----:B------:R-:W0:Y:S01]  /*0600*/  F2I.FTZ.U32.TRUNC.NTZ R2, R2 ;  /* 0x0000000200027305 */ /* 0x000e22000021f000 */
[----:B------:R-:W-:Y:S02]  /*0610*/  ISETP.GE.AND.EX P3, PT, R0, UR19, PT, P3 ;  /* 0x0000001300007c0c */ /* 0x000fe4000bf66330 */
[----:B------:R-:W-:Y:S02]  /*0620*/  SHF.R.S32.HI R0, RZ, 0x1f, R150 ;  /* 0x0000001fff007819 */ /* 0x000fe40000011496 */
[----:B------:R-:W-:Y:S02]  /*0630*/  ISETP.GT.U32.OR P3, PT, R6, 0x17f, P3 ;  /* 0x0000017f0600780c */ /* 0x000fe40001f64470 */
[----:B0-----:R-:W-:-:S11]  /*0640*/  R2UR UR7, R2 ;  /* 0x00000000020772ca */ /* 0x001fd600000e0000 */
[----:B------:R-:W0:Y:S08]  /*0650*/  @!P3 LDC.64 R12, c[0x0][0x288] ;  /* 0x0000a200ff0cbb82 */ /* 0x000e300000000a00 */
[----:B------:R-:W2:Y:S01]  /*0660*/  @!P3 LDC.64 R28, c[0x0][0x230] ;  /* 0x00008c00ff1cbb82 */ /* 0x000ea20000000a00 */
[----:B------:R-:W-:-:S04]  /*0670*/  UIADD3 UR5, URZ, -UR7, URZ ;  /* 0x800000073f057290 */ /* 0x000fc8000fffe03f */
[----:B------:R-:W-:-:S03]  /*0680*/  UIMAD UR5, UR5, UR15, URZ ;  /* 0x0000000f050572a4 */ /* 0x000fc6000f8e023f */
[----:B------:R-:W2:Y:S01]  /*0690*/  @!P3 LDC.64 R30, c[0x0][0x228] ;  /* 0x00008a00ff1ebb82 */ /* 0x000ea20000000a00 */
        /* <DEDUP_REMOVED lines=16> */
[----:B------:R-:W-:Y:S02]  /*07a0*/  @UP1 UIADD3 UR7, UR7, 0x1, URZ ;  /* 0x0000000107071890 */ /* 0x000fe4000fffe03f */
        /* <DEDUP_REMOVED lines=9> */
[----:B------:R-:W-:Y:S01]  /*0840*/  @P1 IMAD R0, R7, R10, RZ ;  /* 0x0000000a07001224 */ /* 0x000fe200078e02ff */
[----:B------:R-:W-:Y:S01]  /*0850*/  MOV R3, UR14 ;  /* 0x0000000e00037c02 */ /* 0x000fe20008000f00 */
[----:B------:R-:W-:Y:S01]  /*0860*/  UIMAD UR5, UR6, UR15, UR5 ;  /* 0x0000000f060572a4 */ /* 0x000fe2000f8e0205 */
[----:B------:R-:W-:Y:S01]  /*0870*/  SHF.R.S32.HI R7, RZ, 0x1f, R35 ;  /* 0x0000001fff077819 */ /* 0x000fe20000011423 */
[----:B------:R-:W-:Y:S02]  /*0880*/  @P1 IMAD R11, R4, R11, R0 ;  /* 0x0000000b040b1224 */ /* 0x000fe400078e0200 */
[----:B------:R-:W-:Y:S01]  /*0890*/  IMAD.WIDE.U32 R82, R3, UR6, R82 ;  /* 0x0000000603527c25 */ /* 0x000fe2000f8e0052 */
[----:B------:R-:W-:Y:S02]  /*08a0*/  ISETP.GE.AND.EX P2, PT, R7, UR19, PT, P2 ;  /* 0x0000001307007c0c */ /* 0x000fe4000bf46320 */
[----:B------:R-:W-:-:S02]  /*08b0*/  CS2R R98, SRZ ;  /* 0x0000000000627805 */ /* 0x000fc4000001ff00 */
[----:B------:R-:W-:Y:S02]  /*08c0*/  CS2R R68, SRZ ;  /* 0x0000000000447805 */ /* 0x000fe4000001ff00 */
[----:B------:R-:W-:Y:S02]  /*08d0*/  IADD3 R41, R4, 0x100, RZ ;  /* 0x0000010004297810 */ /* 0x000fe40007ffe0ff */
[----:B------:R-:W-:Y:S02]  /*08e0*/  CS2R R116, SRZ ;  /* 0x0000000000747805 */ /* 0x000fe4000001ff00 */
[----:B------:R-:W-:Y:S02]  /*08f0*/  IADD3 R81, R83, UR5, RZ ;  /* 0x0000000553517c10 */ /* 0x000fe4000fffe0ff */
[----:B------:R-:W-:Y:S02]  /*0900*/  CS2R R66, SRZ ;  /* 0x0000000000427805 */ /* 0x000fe4000001ff00 */
[----:B------:R-:W-:-:S02]  /*0910*/  @P1 MOV R80, R82 ;  /* 0x0000005200501202 */ /* 0x000fc40000000f00 */
[----:B------:R-:W-:Y:S02]  /*0920*/  CS2R R114, SRZ ;  /* 0x0000000000727805 */ /* 0x000fe4000001ff00 */
[----:B------:R-:W-:Y:S02]  /*0930*/  @!P3 MOV R8, R82 ;  /* 0x000000520008b202 */ /* 0x000fe40000000f00 */
[----:B------:R-:W-:Y:S02]  /*0940*/  CS2R R64, SRZ ;  /* 0x0000000000407805 */ /* 0x000fe4000001ff00 */
[----:B------:R-:W-:Y:S01]  /*0950*/  ISETP.GT.U32.OR P2, PT, R6, 0x17f, P2 ;  /* 0x0000017f0600780c */ /* 0x000fe20001744470 */
[----:B------:R-:W-:Y:S01]  /*0960*/  @P1 IMAD.WIDE.U32 R2, R4, R10, R80 ;  /* 0x0000000a04021225 */ /* 0x000fe200078e0050 */
[----:B------:R-:W-:Y:S02]  /*0970*/  CS2R R112, SRZ ;  /* 0x0000000000707805 */ /* 0x000fe4000001ff00 */
[----:B------:R-:W-:-:S02]  /*0980*/  CS2R R62, SRZ ;  /* 0x00000000003e7805 */ /* 0x000fc4000001ff00 */
[----:B------:R-:W-:Y:S02]  /*0990*/  CS2R R60, SRZ ;  /* 0x00000000003c7805 */ /* 0x000fe4000001ff00 */
[----:B------:R-:W-:Y:S02]  /*09a0*/  CS2R R110, SRZ ;  /* 0x00000000006e7805 */ /* 0x000fe4000001ff00 */
[----:B------:R-:W-:Y:S02]  /*09b0*/  @P1 IADD3 R3, R3, R11, RZ ;  /* 0x0000000b03031210 */ /* 0x000fe40007ffe0ff */
[----:B------:R-:W-:Y:S02]  /*09c0*/  CS2R R106, SRZ ;  /* 0x00000000006a7805 */ /* 0x000fe4000001ff00 */
[----:B------:R-:W-:Y:S02]  /*09d0*/  @P1 SHF.L.U32 R17, R2, 0x2, RZ ;  /* 0x0000000202111819 */ /* 0x000fe400000006ff */
[----:B------:R-:W-:-:S02]  /*09e0*/  CS2R R58, SRZ ;  /* 0x00000000003a7805 */ /* 0x000fc4000001ff00 */
[----:B------:R-:W-:Y:S01]  /*09f0*/  @P1 SHF.L.U64.HI R0, R2, 0x2, R3 ;  /* 0x0000000202001819 */ /* 0x000fe20000010203 */
[----:B0-----:R-:W-:Y:S01]  /*0a00*/  @!P3 IMAD R2, R25, R12, RZ ;  /* 0x0000000c1902b224 */ /* 0x001fe200078e02ff */
[----:B------:R-:W-:Y:S01]  /*0a10*/  @!P4 MOV R3, R81 ;  /* 0x000000510003c202 */ /* 0x000fe20000000f00 */
[----:B------:R-:W0:Y:S01]  /*0a20*/  @!P4 LDC.64 R24, c[0x0][0x230] ;  /* 0x00008c00ff18cb82 */ /* 0x000e220000000a00 */
[----:B-1----:R-:W-:Y:S01]  /*0a30*/  @P1 IADD3 R122, P0, R17, R122, RZ ;  /* 0x0000007a117a1210 */ /* 0x002fe20007f1e0ff */
[----:B------:R-:W-:Y:S01]  /*0a40*/  @!P3 IMAD R13, R37, R13, R2 ;  /* 0x0000000d250db224 */ /* 0x000fe200078e0202 */
[----:B---3--:R-:W-:Y:S01]  /*0a50*/  @P1 IADD3 R16, P6, R17, R14, RZ ;  /* 0x0000000e11101210 */ /* 0x008fe20007fde0ff */
[----:B----4-:R-:W-:Y:S01]  /*0a60*/  @!P4 IMAD R2, R9, R18, RZ ;  /* 0x000000120902c224 */ /* 0x010fe200078e02ff */
[----:B------:R-:W-:Y:S01]  /*0a70*/  @!P3 MOV R9, R81 ;  /* 0x000000510009b202 */ /* 0x000fe20000000f00 */
[----:B------:R-:W-:Y:S01]  /*0a80*/  @!P5 IMAD R14, R5, R20, RZ ;  /* 0x00000014050ed224 */ /* 0x000fe200078e02ff */
[C---:B------:R-:W-:Y:S01]  /*0a90*/  @P1 IADD3.X R123, R0.reuse, R123, RZ, P0, !PT ;  /* 0x0000007b007b1210 */ /* 0x040fe200007fe4ff */
[----:B------:R-:W-:Y:S01]  /*0aa0*/  @!P4 IMAD R11, R23, R19, R2 ;  /* 0x00000013170bc224 */ /* 0x000fe200078e0202 */
[----:B------:R-:W-:Y:S01]  /*0ab0*/  @!P4 MOV R2, R82 ;  /* 0x000000520002c202 */ /* 0x000fe20000000f00 */
[----:B------:R-:W-:Y:S01]  /*0ac0*/  @!P3 IMAD.WIDE.U32 R8, R37, R12, R8 ;  /* 0x0000000c2508b225 */ /* 0x000fe200078e0008 */
[----:B------:R-:W-:-:S02]  /*0ad0*/  @P1 IADD3.X R17, R0, R15, RZ, P6, !PT ;  /* 0x0000000f00111210 */ /* 0x000fc400037fe4ff */
[----:B------:R-:W-:Y:S02]  /*0ae0*/  CS2R R104, SRZ ;  /* 0x0000000000687805 */ /* 0x000fe4000001ff00 */
[----:B------:R-:W-:Y:S01]  /*0af0*/  IADD3 R37, R4, 0xd0, RZ ;  /* 0x000000d004257810 */ /* 0x000fe20007ffe0ff */
[----:B------:R-:W-:Y:S01]  /*0b00*/  @!P4 IMAD.WIDE.U32 R2, R23, R18, R2 ;  /* 0x000000121702c225 */ /* 0x000fe200078e0002 */
[----:B------:R-:W-:Y:S01]  /*0b10*/  @!P3 IADD3 R9, R9, R13, RZ ;  /* 0x0000000d0909b210 */ /* 0x000fe20007ffe0ff */
[----:B------:R-:W1:Y:S01]  /*0b20*/  @!P2 LDC.64 R22, c[0x0][0x288] ;  /* 0x0000a200ff16ab82 */ /* 0x000e620000000a00 */
[C---:B------:R-:W-:Y:S01]  /*0b30*/  @!P3 SHF.L.U32 R13, R8.reuse, 0x2, RZ ;  /* 0x00000002080db819 */ /* 0x040fe200000006ff */
[----:B------:R-:W-:Y:S01]  /*0b40*/  @!P5 IMAD R5, R33, R21, R14 ;  /* 0x000000152105d224 */ /* 0x000fe200078e020e */
[----:B------:R-:W-:Y:S02]  /*0b50*/  @!P3 SHF.L.U64.HI R0, R8, 0x2, R9 ;  /* 0x000000020800b819 */ /* 0x000fe40000010209 */
[----:B------:R-:W-:-:S02]  /*0b60*/  CS2R R56, SRZ ;  /* 0x0000000000387805 */ /* 0x000fc4000001ff00 */
[----:B--2---:R-:W-:Y:S02]  /*0b70*/  @!P3 IADD3 R8, P0, R13, R28, RZ ;  /* 0x0000001c0d08b210 */ /* 0x004fe40007f1e0ff */
[----:B------:R-:W-:Y:S02]  /*0b80*/  CS2R R102, SRZ ;  /* 0x0000000000667805 */ /* 0x000fe4000001ff00 */
[----:B------:R-:W-:Y:S02]  /*0b90*/  @!P4 IADD3 R3, R3, R11, RZ ;  /* 0x0000000b0303c210 */ /* 0x000fe40007ffe0ff */
[----:B------:R-:W-:Y:S02]  /*0ba0*/  CS2R R54, SRZ ;  /* 0x0000000000367805 */ /* 0x000fe4000001ff00 */
[----:B------:R-:W-:Y:S02]  /*0bb0*/  @!P4 SHF.L.U32 R19, R2, 0x2, RZ ;  /* 0x000000020213c819 */ /* 0x000fe400000006ff */
[----:B------:R-:W-:-:S02]  /*0bc0*/  CS2R R100, SRZ ;  /* 0x0000000000647805 */ /* 0x000fc4000001ff00 */
[----:B------:R-:W-:Y:S02]  /*0bd0*/  @!P3 IADD3.X R9, R0, R29, RZ, P0, !PT ;  /* 0x0000001d0009b210 */ /* 0x000fe400007fe4ff */
[----:B------:R-:W-:Y:S02]  /*0be0*/  CS2R R52, SRZ ;  /* 0x0000000000347805 */ /* 0x000fe4000001ff00 */
[----:B------:R-:W-:Y:S01]  /*0bf0*/  @!P4 SHF.L.U64.HI R10, R2, 0x2, R3 ;  /* 0x00000002020ac819 */ /* 0x000fe20000010203 */
[----:B------:R-:W2:Y:S01]  /*0c00*/  @!P2 LDC.64 R28, c[0x0][0x230] ;  /* 0x00008c00ff1cab82 */ /* 0x000ea20000000a00 */
[----:B0-----:R-:W-:Y:S01]  /*0c10*/  @!P4 IADD3 R14, P0, R19, R24, RZ ;  /* 0x00000018130ec210 */ /* 0x001fe20007f1e0ff */
[----:B------:R0:W5:Y:S01]  /*0c20*/  @!P3 LDG.E.64 R96, desc[UR22][R8.64] ;  /* 0x000000160860b981 */ /* 0x000162000c1e1b00 */
[----:B------:R-:W-:Y:S02]  /*0c30*/  @!P5 MOV R2, R82 ;  /* 0x000000520002d202 */ /* 0x000fe40000000f00 */
[----:B------:R-:W-:-:S02]  /*0c40*/  CS2R R108, SRZ ;  /* 0x00000000006c7805 */ /* 0x000fc4000001ff00 */
[----:B------:R-:W-:Y:S02]  /*0c50*/  @!P4 IADD3.X R15, R10, R25, RZ, P0, !PT ;  /* 0x000000190a0fc210 */ /* 0x000fe400007fe4ff */
[----:B------:R-:W-:Y:S02]  /*0c60*/  CS2R R50, SRZ ;  /* 0x0000000000327805 */ /* 0x000fe4000001ff00 */
[----:B------:R-:W-:Y:S01]  /*0c70*/  @!P5 MOV R3, R81 ;  /* 0x000000510003d202 */ /* 0x000fe20000000f00 */
[----:B------:R-:W3:Y:S01]  /*0c80*/  @!P5 LDC.64 R24, c[0x0][0x230] ;  /* 0x00008c00ff18db82 */ /* 0x000ee20000000a00 */
[----:B------:R-:W-:Y:S01]  /*0c90*/  @!P3 IADD3 R12, P6, R13, R30, RZ ;  /* 0x0000001e0d0cb210 */ /* 0x000fe20007fde0ff */
[----:B------:R-:W5:Y:S01]  /*0ca0*/  @!P4 LDG.E.64 R98, desc[UR22][R14.64] ;  /* 0x000000160e62c981 */ /* 0x000f62000c1e1b00 */
[----:B------:R-:W-:Y:S01]  /*0cb0*/  ISETP.GE.U32.AND P0, PT, R37, UR18, PT ;  /* 0x0000001225007c0c */ /* 0x000fe2000bf06070 */
[----:B------:R-:W-:Y:S01]  /*0cc0*/  @!P5 IMAD.WIDE.U32 R2, R33, R20, R2 ;  /* 0x000000142102d225 */ /* 0x000fe200078e0002 */
[----:B------:R-:W-:-:S02]  /*0cd0*/  @!P3 IADD3.X R13, R0, R31, RZ, P6, !PT ;  /* 0x0000001f000db210 */ /* 0x000fc400037fe4ff */
[----:B------:R-:W-:Y:S02]  /*0ce0*/  CS2R R88, SRZ ;  /* 0x0000000000587805 */ /* 0x000fe4000001ff00 */
[----:B------:R-:W-:Y:S02]  /*0cf0*/  @!P4 IADD3 R18, P6, R19, R26, RZ ;  /* 0x0000001a1312c210 */ /* 0x000fe40007fde0ff */
[----:B------:R-:W-:Y:S02]  /*0d00*/  CS2R R46, SRZ ;  /* 0x00000000002e7805 */ /* 0x000fe4000001ff00 */
[----:B------:R-:W-:Y:S01]  /*0d10*/  @!P5 IADD3 R3, R3, R5, RZ ;  /* 0x000000050303d210 */ /* 0x000fe20007ffe0ff */
[----:B------:R4:W5:Y:S01]  /*0d20*/  @!P3 LDG.E.64 R70, desc[UR22][R12.64] ;  /* 0x000000160c46b981 */ /* 0x000962000c1e1b00 */
[----:B------:R-:W-:Y:S02]  /*0d30*/  SHF.R.S32.HI R5, RZ, 0x1f, R37 ;  /* 0x0000001fff057819 */ /* 0x000fe40000011425 */
[----:B------:R-:W-:-:S02]  /*0d40*/  CS2R R94, SRZ ;  /* 0x00000000005e7805 */ /* 0x000fc4000001ff00 */
[----:B------:R-:W-:Y:S02]  /*0d50*/  @!P4 IADD3.X R19, R10, R27, RZ, P6, !PT ;  /* 0x0000001b0a13c210 */ /* 0x000fe400037fe4ff */
[----:B------:R-:W-:Y:S02]  /*0d60*/  CS2R R48, SRZ ;  /* 0x0000000000307805 */ /* 0x000fe4000001ff00 */
[----:B------:R-:W-:Y:S01]  /*0d70*/  ISETP.GE.AND.EX P0, PT, R5, UR19, PT, P0 ;  /* 0x0000001305007c0c */ /* 0x000fe2000bf06300 */
[----:B------:R-:W0:Y:S01]  /*0d80*/  @!P5 LDC.64 R26, c[0x0][0x228] ;  /* 0x00008a00ff1adb82 */ /* 0x000e220000000a00 */
[C---:B------:R-:W-:Y:S01]  /*0d90*/  @!P5 SHF.L.U32 R21, R2.reuse, 0x2, RZ ;  /* 0x000000020215d819 */ /* 0x040fe200000006ff */
[----:B------:R2:W5:Y:S01]  /*0da0*/  @!P4 LDG.E.64 R68, desc[UR22][R18.64] ;  /* 0x000000161244c981 */ /* 0x000562000c1e1b00 */
[----:B------:R-:W-:Y:S01]  /*0db0*/  @!P5 SHF.L.U64.HI R0, R2, 0x2, R3 ;  /* 0x000000020200d819 */ /* 0x000fe20000010203 */
[----:B-1----:R-:W-:Y:S01]  /*0dc0*/  @!P2 IMAD R2, R7, R22, RZ ;  /* 0x000000160702a224 */ /* 0x002fe200078e02ff */
[----:B------:R-:W-:-:S02]  /*0dd0*/  ISETP.GT.U32.OR P0, PT, R6, 0x17f, P0 ;  /* 0x0000017f0600780c */ /* 0x000fc40000704470 */
[----:B------:R-:W-:Y:S02]  /*0de0*/  CS2R R86, SRZ ;  /* 0x0000000000567805 */ /* 0x000fe4000001ff00 */
[----:B------:R-:W-:Y:S01]  /*0df0*/  ISETP.GE.U32.AND P3, PT, R39, UR18, PT ;  /* 0x0000001227007c0c */ /* 0x000fe2000bf66070 */
[----:B------:R-:W-:Y:S01]  /*0e00*/  @!P2 IMAD R23, R35, R23, R2 ;  /* 0x000000172317a224 */ /* 0x000fe200078e0202 */
[----:B------:R-:W-:Y:S02]  /*0e10*/  SHF.R.S32.HI R7, RZ, 0x1f, R39 ;  /* 0x0000001fff077819 */ /* 0x000fe40000011427 */
[----:B------:R-:W-:Y:S02]  /*0e20*/  CS2R R44, SRZ ;  /* 0x00000000002c7805 */ /* 0x000fe4000001ff00 */
[----:B---3--:R-:W-:Y:S02]  /*0e30*/  @!P5 IADD3 R2, P6, R21, R24, RZ ;  /* 0x000000181502d210 */ /* 0x008fe40007fde0ff */
[----:B------:R-:W-:-:S02]  /*0e40*/  CS2R R84, SRZ ;  /* 0x0000000000547805 */ /* 0x000fc4000001ff00 */
[----:B------:R-:W-:Y:S02]  /*0e50*/  ISETP.GE.AND.EX P3, PT, R7, UR19, PT, P3 ;  /* 0x0000001307007c0c */ /* 0x000fe4000bf66330 */
[----:B------:R-:W-:Y:S02]  /*0e60*/  CS2R R42, SRZ ;  /* 0x00000000002a7805 */ /* 0x000fe4000001ff00 */
[----:B------:R-:W-:Y:S02]  /*0e70*/  @!P5 IADD3.X R3, R0, R25, RZ, P6, !PT ;  /* 0x000000190003d210 */ /* 0x000fe400037fe4ff */
[----:B------:R-:W-:Y:S01]  /*0e80*/  CS2R R78, SRZ ;  /* 0x00000000004e7805 */ /* 0x000fe2000001ff00 */
[----:B------:R-:W1:Y:S01]  /*0e90*/  @!P2 LDC.64 R24, c[0x0][0x228] ;  /* 0x00008a00ff18ab82 */ /* 0x000e620000000a00 */
[----:B------:R-:W-:Y:S02]  /*0ea0*/  ISETP.GT.U32.OR P3, PT, R6, 0x17f, P3 ;  /* 0x0000017f0600780c */ /* 0x000fe40001f64470 */
[----:B------:R-:W-:Y:S01]  /*0eb0*/  IADD3 R92, R4, 0x10, RZ ;  /* 0x00000010045c7810 */ /* 0x000fe20007ffe0ff */
[----:B------:R3:W5:Y:S01]  /*0ec0*/  @!P5 LDG.E.64 R116, desc[UR22][R2.64] ;  /* 0x000000160274d981 */ /* 0x000762000c1e1b00 */
[----:B------:R-:W-:-:S02]  /*0ed0*/  @!P2 MOV R10, R82 ;  /* 0x00000052000aa202 */ /* 0x000fc40000000f00 */
[----:B------:R-:W-:Y:S02]  /*0ee0*/  CS2R R76, SRZ ;  /* 0x00000000004c7805 */ /* 0x000fe4000001ff00 */
[----:B------:R-:W-:Y:S01]  /*0ef0*/  @!P2 MOV R11, R81 ;  /* 0x00000051000ba202 */ /* 0x000fe20000000f00 */
[----:B------:R-:W3:Y:S01]  /*0f00*/  @!P0 LDC.64 R30, c[0x0][0x288] ;  /* 0x0000a200ff1e8b82 */ /* 0x000ee20000000a00 */
[C---:B------:R-:W-:Y:S02]  /*0f10*/  IADD3 R90, R4.reuse, 0x20, RZ ;  /* 0x00000020045a7810 */ /* 0x040fe40007ffe0ff */
[----:B------:R-:W-:Y:S02]  /*0f20*/  CS2R R74, SRZ ;  /* 0x00000000004a7805 */ /* 0x000fe4000001ff00 */
[----:B------:R-:W-:Y:S01]  /*0f30*/  IADD3 R72, R4, 0x30, RZ ;  /* 0x0000003004487810 */ /* 0x000fe20007ffe0ff */
[----:B------:R-:W-:Y:S01]  /*0f40*/  @!P2 IMAD.WIDE.U32 R10, R35, R22, R10 ;  /* 0x00000016230aa225 */ /* 0x000fe200078e000a */
[----:B0-----:R-:W-:-:S02]  /*0f50*/  @!P5 IADD3 R8, P6, R21, R26, RZ ;  /* 0x0000001a1508d210 */ /* 0x001fc40007fde0ff */
[C---:B------:R-:W-:Y:S01]  /*0f60*/  IADD3 R120, R4.reuse, 0x40, RZ ;  /* 0x0000004004787810 */ /* 0x040fe20007ffe0ff */
[----:B------:R-:W0:Y:S01]  /*0f70*/  @!P3 LDC.64 R32, c[0x0][0x288] ;  /* 0x0000a200ff20bb82 */ /* 0x000e220000000a00 */
[----:B------:R-:W-:Y:S02]  /*0f80*/  @!P2 IADD3 R11, R11, R23, RZ ;  /* 0x000000170b0ba210 */ /* 0x000fe40007ffe0ff */
[----:B------:R-:W-:Y:S02]  /*0f90*/  IADD3 R121, R4, 0x50, RZ ;  /* 0x0000005004797810 */ /* 0x000fe40007ffe0ff */
[----:B------:R-:W-:Y:S02]  /*0fa0*/  CS2R R130, SRZ ;  /* 0x0000000000827805 */ /* 0x000fe4000001ff00 */
[----:B----4-:R-:W-:Y:S02]  /*0fb0*/  @!P2 SHF.L.U32 R13, R10, 0x2, RZ ;  /* 0x000000020a0da819 */ /* 0x010fe400000006ff */
[----:B------:R-:W-:-:S02]  /*0fc0*/  CS2R R132, SRZ ;  /* 0x0000000000847805 */ /* 0x000fc4000001ff00 */
[----:B------:R-:W-:Y:S02]  /*0fd0*/  ISETP.GE.U32.AND P4, PT, R41, UR18, PT ;  /* 0x0000001229007c0c */ /* 0x000fe4000bf86070 */
[C---:B------:R-:W-:Y:S02]  /*0fe0*/  IADD3 R119, R4.reuse, 0x70, RZ ;  /* 0x0000007004777810 */ /* 0x040fe40007ffe0ff */
[----:B------:R-:W-:Y:S02]  /*0ff0*/  CS2R R136, SRZ ;  /* 0x0000000000887805 */ /* 0x000fe4000001ff00 */
[----:B------:R-:W-:Y:S02]  /*1000*/  SHF.R.S32.HI R23, RZ, 0x1f, R41 ;  /* 0x0000001fff177819 */ /* 0x000fe40000011429 */
[----:B------:R-:W-:Y:S02]  /*1010*/  IADD3 R135, R4, 0x80, RZ ;  /* 0x0000008004877810 */ /* 0x000fe40007ffe0ff */
[----:B------:R-:W-:-:S02]  /*1020*/  CS2R R142, SRZ ;  /* 0x00000000008e7805 */ /* 0x000fc4000001ff00 */
[----:B------:R-:W-:Y:S02]  /*1030*/  @!P5 IADD3.X R9, R0, R27, RZ, P6, !PT ;  /* 0x0000001b0009d210 */ /* 0x000fe400037fe4ff */
[----:B------:R-:W-:Y:S02]  /*1040*/  CS2R R138, SRZ ;  /* 0x00000000008a7805 */ /* 0x000fe4000001ff00 */
[----:B------:R-:W-:Y:S01]  /*1050*/  @!P2 SHF.L.U64.HI R0, R10, 0x2, R11 ;  /* 0x000000020a00a819 */ /* 0x000fe2000001020b */
[----:B------:R-:W4:Y:S01]  /*1060*/  @!P0 LDC.64 R26, c[0x0][0x230] ;  /* 0x00008c00ff1a8b82 */ /* 0x000f220000000a00 */
[----:B--2---:R-:W-:Y:S01]  /*1070*/  @!P2 IADD3 R10, P6, R13, R28, RZ ;  /* 0x0000001c0d0aa210 */ /* 0x004fe20007fde0ff */
[----:B---3--:R-:W-:Y:S01]  /*1080*/  @!P0 IMAD R20, R5, R30, RZ ;  /* 0x0000001e05148224 */ /* 0x008fe200078e02ff */
[----:B------:R-:W-:Y:S01]  /*1090*/  ISETP.GE.AND.EX P4, PT, R23, UR19, PT, P4 ;  /* 0x0000001317007c0c */ /* 0x000fe2000bf86340 */
[----:B------:R2:W5:Y:S01]  /*10a0*/  @!P5 LDG.E.64 R66, desc[UR22][R8.64] ;  /* 0x000000160842d981 */ /* 0x000562000c1e1b00 */
[----:B------:R-:W-:Y:S01]  /*10b0*/  @!P2 IADD3.X R11, R0, R29, RZ, P6, !PT ;  /* 0x0000001d000ba210 */ /* 0x000fe200037fe4ff */
[----:B------:R-:W-:Y:S01]  /*10c0*/  ULDC.64 UR6, c[0x0][0x248] ;  /* 0x0000920000067ab9 */ /* 0x000fe20000000a00 */
[----:B------:R-:W-:Y:S01]  /*10d0*/  ISETP.GT.U32.OR P4, PT, R6, 0x17f, P4 ;  /* 0x0000017f0600780c */ /* 0x000fe20002784470 */
[----:B------:R-:W3:Y:S01]  /*10e0*/  @!P0 LDC.64 R28, c[0x0][0x228] ;  /* 0x00008a00ff1c8b82 */ /* 0x000ee20000000a00 */
[----:B-1----:R-:W-:-:S02]  /*10f0*/  @!P2 IADD3 R12, P6, R13, R24, RZ ;  /* 0x000000180d0ca210 */ /* 0x002fc40007fde0ff */
[----:B------:R-:W-:Y:S02]  /*1100*/  @!P0 MOV R14, R82 ;  /* 0x00000052000e8202 */ /* 0x000fe40000000f00 */
[----:B------:R-:W-:Y:S01]  /*1110*/  @!P0 MOV R15, R81 ;  /* 0x00000051000f8202 */ /* 0x000fe20000000f00 */
[C---:B------:R-:W-:Y:S01]  /*1120*/  @!P0 IMAD R5, R37.reuse, R31, R20 ;  /* 0x0000001f25058224 */ /* 0x040fe200078e0214 */
[----:B------:R-:W-:Y:S01]  /*1130*/  @!P2 IADD3.X R13, R0, R25, RZ, P6, !PT ;  /* 0x00000019000da210 */ /* 0x000fe200037fe4ff */
[----:B------:R-:W5:Y:S01]  /*1140*/  @!P2 LDG.E.64 R114, desc[UR22][R10.64] ;  /* 0x000000160a72a981 */ /* 0x000f62000c1e1b00 */
[----:B------:R-:W1:Y:S01]  /*1150*/  @!P3 LDC.64 R24, c[0x0][0x230] ;  /* 0x00008c00ff18bb82 */ /* 0x000e620000000a00 */
[----:B------:R-:W-:Y:S01]  /*1160*/  @!P0 IMAD.WIDE.U32 R14, R37, R30, R14 ;  /* 0x0000001e250e8225 */ /* 0x000fe200078e000e */
[----:B------:R-:W-:Y:S01]  /*1170*/  @!P3 MOV R20, R82 ;  /* 0x000000520014b202 */ /* 0x000fe20000000f00 */
[----:B------:R-:W5:Y:S05]  /*1180*/  @!P2 LDG.E.64 R64, desc[UR22][R12.64] ;  /* 0x000000160c40a981 */ /* 0x000f6a000c1e1b00 */
[----:B------:R-:W2:Y:S01]  /*1190*/  @!P3 LDC.64 R30, c[0x0][0x228] ;  /* 0x00008a00ff1ebb82 */ /* 0x000ea20000000a00 */
[----:B------:R-:W-:Y:S01]  /*11a0*/  @!P3 MOV R21, R81 ;  /* 0x000000510015b202 */ /* 0x000fe20000000f00 */
[----:B0-----:R-:W-:-:S06]  /*11b0*/  @!P3 IMAD R0, R7, R32, RZ ;  /* 0x000000200700b224 */ /* 0x001fcc00078e02ff */
[----:B------:R-:W0:Y:S01]  /*11c0*/  @!P4 LDC.64 R34, c[0x0][0x288] ;  /* 0x0000a200ff22cb82 */ /* 0x000e220000000a00 */
[----:B------:R-:W-:Y:S01]  /*11d0*/  @!P0 IADD3 R5, R15, R5, RZ ;  /* 0x000000050f058210 */ /* 0x000fe20007ffe0ff */
[C---:B------:R-:W-:Y:S01]  /*11e0*/  @!P3 IMAD R7, R39.reuse, R33, R0 ;  /* 0x000000212707b224 */ /* 0x040fe200078e0200 */
[C---:B------:R-:W-:Y:S01]  /*11f0*/  @!P0 SHF.L.U32 R19, R14.reuse, 0x2, RZ ;  /* 0x000000020e138819 */ /* 0x040fe200000006ff */
[----:B------:R-:W-:Y:S01]  /*1200*/  @!P3 IMAD.WIDE.U32 R20, R39, R32, R20 ;  /* 0x000000202714b225 */ /* 0x000fe200078e0014 */
[----:B------:R-:W-:Y:S02]  /*1210*/  @!P0 SHF.L.U64.HI R22, R14, 0x2, R5 ;  /* 0x000000020e168819 */ /* 0x000fe40000010205 */
[----:B----4-:R-:W-:Y:S02]  /*1220*/  @!P0 IADD3 R14, P5, R19, R26, RZ ;  /* 0x0000001a130e8210 */ /* 0x010fe40007fbe0ff */
[----:B------:R-:W-:Y:S02]  /*1230*/  @!P3 IADD3 R7, R21, R7, RZ ;  /* 0x000000071507b210 */ /* 0x000fe40007ffe0ff */
[----:B------:R-:W-:-:S02]  /*1240*/  @!P3 SHF.L.U32 R5, R20, 0x2, RZ ;  /* 0x000000021405b819 */ /* 0x000fc400000006ff */
[----:B---3--:R-:W-:Y:S02]  /*1250*/  @!P0 IADD3 R18, P6, R19, R28, RZ ;  /* 0x0000001c13128210 */ /* 0x008fe40007fde0ff */
[----:B------:R-:W-:Y:S02]  /*1260*/  @!P3 SHF.L.U64.HI R0, R20, 0x2, R7 ;  /* 0x000000021400b819 */ /* 0x000fe40000010207 */
[----:B------:R-:W-:Y:S02]  /*1270*/  @!P0 IADD3.X R15, R22, R27, RZ, P5, !PT ;  /* 0x0000001b160f8210 */ /* 0x000fe40002ffe4ff */
[----:B-1----:R-:W-:Y:S01]  /*1280*/  @!P3 IADD3 R20, P5, R5, R24, RZ ;  /* 0x000000180514b210 */ /* 0x002fe20007fbe0ff */
[----:B------:R-:W1:Y:S01]  /*1290*/  @!P4 LDC.64 R26, c[0x0][0x230] ;  /* 0x00008c00ff1acb82 */ /* 0x000e620000000a00 */
[----:B------:R-:W-:Y:S01]  /*12a0*/  IADD3 R33, R4, 0x110, RZ ;  /* 0x0000011004217810 */ /* 0x000fe20007ffe0ff */
[----:B------:R-:W5:Y:S01]  /*12b0*/  @!P0 LDG.E.64 R112, desc[UR22][R14.64] ;  /* 0x000000160e708981 */ /* 0x000f62000c1e1b00 */
[----:B------:R-:W-:-:S02]  /*12c0*/  @!P0 IADD3.X R19, R22, R29, RZ, P6, !PT ;  /* 0x0000001d16138210 */ /* 0x000fc400037fe4ff */
[----:B--2---:R-:W-:Y:S02]  /*12d0*/  @!P3 IADD3 R2, P6, R5, R30, RZ ;  /* 0x0000001e0502b210 */ /* 0x004fe40007fde0ff */
[----:B------:R-:W-:Y:S01]  /*12e0*/  @!P3 IADD3.X R21, R0, R25, RZ, P5, !PT ;  /* 0x000000190015b210 */ /* 0x000fe20002ffe4ff */
[----:B0-----:R-:W-:Y:S01]  /*12f0*/  @!P4 IMAD R8, R23, R34, RZ ;  /* 0x000000221708c224 */ /* 0x001fe200078e02ff */
[----:B------:R-:W-:Y:S01]  /*1300*/  ISETP.GE.U32.AND P5, PT, R33, UR18, PT ;  /* 0x0000001221007c0c */ /* 0x000fe2000bfa6070 */
[----:B------:R-:W0:Y:S01]  /*1310*/  @!P4 LDC.64 R28, c[0x0][0x228] ;  /* 0x00008a00ff1ccb82 */ /* 0x000e220000000a00 */
[----:B------:R-:W-:Y:S01]  /*1320*/  SHF.R.S32.HI R5, RZ, 0x1f, R33 ;  /* 0x0000001fff057819 */ /* 0x000fe20000011421 */
[----:B------:R-:W-:Y:S01]  /*1330*/  @!P4 IMAD R7, R41, R35, R8 ;  /* 0x000000232907c224 */ /* 0x000fe200078e0208 */
[----:B------:R-:W-:Y:S01]  /*1340*/  @!P4 MOV R9, R81 ;  /* 0x000000510009c202 */ /* 0x000fe20000000f00 */
[----:B------:R2:W5:Y:S01]  /*1350*/  @!P0 LDG.E.64 R62, desc[UR22][R18.64] ;  /* 0x00000016123e8981 */ /* 0x000562000c1e1b00 */
[----:B------:R-:W-:-:S02]  /*1360*/  ISETP.GE.AND.EX P5, PT, R5, UR19, PT, P5 ;  /* 0x0000001305007c0c */ /* 0x000fc4000bfa6350 */
[----:B------:R-:W-:Y:S01]  /*1370*/  @!P4 MOV R8, R82 ;  /* 0x000000520008c202 */ /* 0x000fe20000000f00 */
[----:B------:R-:W5:Y:S01]  /*1380*/  @!P3 LDG.E.64 R110, desc[UR22][R20.64] ;  /* 0x00000016146eb981 */ /* 0x000f62000c1e1b00 */
[----:B------:R-:W-:-:S03]  /*1390*/  ISETP.GT.U32.OR P5, PT, R6, 0x17f, P5 ;  /* 0x0000017f0600780c */ /* 0x000fc60002fa4470 */
[----:B------:R-:W-:Y:S01]  /*13a0*/  @!P4 IMAD.WIDE.U32 R8, R41, R34, R8 ;  /* 0x000000222908c225 */ /* 0x000fe200078e0008 */
[----:B------:R-:W-:-:S04]  /*13b0*/  IADD3 R35, R4, 0x120, RZ ;  /* 0x0000012004237810 */ /* 0x000fc80007ffe0ff */
[----:B------:R-:W-:Y:S02]  /*13c0*/  @!P4 IADD3 R9, R9, R7, RZ ;  /* 0x000000070909c210 */ /* 0x000fe40007ffe0ff */
[----:B------:R-:W-:Y:S02]  /*13d0*/  ISETP.GE.U32.AND P2, PT, R35, UR18, PT ;  /* 0x0000001223007c0c */ /* 0x000fe4000bf46070 */
[----:B------:R-:W-:Y:S01]  /*13e0*/  SHF.R.S32.HI R7, RZ, 0x1f, R35 ;  /* 0x0000001fff077819 */ /* 0x000fe20000011423 */
[----:B--2---:R-:W2:Y:S01]  /*13f0*/  @!P5 LDC.64 R18, c[0x0][0x228] ;  /* 0x00008a00ff12db82 */ /* 0x004ea20000000a00 */
[----:B------:R-:W-:Y:S02]  /*1400*/  @!P3 IADD3.X R3, R0, R31, RZ, P6, !PT ;  /* 0x0000001f0003b210 */ /* 0x000fe400037fe4ff */
[----:B------:R-:W-:Y:S02]  /*1410*/  ISETP.GE.AND.EX P2, PT, R7, UR19, PT, P2 ;  /* 0x0000001307007c0c */ /* 0x000fe4000bf46320 */
[----:B------:R-:W-:Y:S01]  /*1420*/  @!P4 SHF.L.U32 R25, R8, 0x2, RZ ;  /* 0x000000020819c819 */ /* 0x000fe200000006ff */
[----:B------:R3:W5:Y:S02]  /*1430*/  @!P3 LDG.E.64 R60, desc[UR22][R2.64] ;  /* 0x00000016023cb981 */ /* 0x000764000c1e1b00 */
[----:B------:R-:W4:Y:S01]  /*1440*/  @!P5 LDC.64 R30, c[0x0][0x288] ;  /* 0x0000a200ff1edb82 */ /* 0x000f220000000a00 */
[----:B------:R-:W-:-:S02]  /*1450*/  ISETP.GT.U32.OR P2, PT, R6, 0x17f, P2 ;  /* 0x0000017f0600780c */ /* 0x000fc40001744470 */
[----:B------:R-:W-:Y:S02]  /*1460*/  IADD3 R37, R4, 0x130, RZ ;  /* 0x0000013004257810 */ /* 0x000fe40007ffe0ff */
[----:B------:R-:W-:Y:S02]  /*1470*/  @!P4 SHF.L.U64.HI R0, R8, 0x2, R9 ;  /* 0x000000020800c819 */ /* 0x000fe40000010209 */
[----:B-1----:R-:W-:Y:S02]  /*1480*/  @!P4 IADD3 R8, P6, R25, R26, RZ ;  /* 0x0000001a1908c210 */ /* 0x002fe40007fde0ff */
[----:B------:R-:W-:Y:S02]  /*1490*/  ISETP.GE.U32.AND P0, PT, R37, UR18, PT ;  /* 0x0000001225007c0c */ /* 0x000fe4000bf06070 */
[----:B------:R-:W-:Y:S02]  /*14a0*/  SHF.R.S32.HI R23, RZ, 0x1f, R37 ;  /* 0x0000001fff177819 */ /* 0x000fe40000011425 */
[----:B------:R-:W-:-:S02]  /*14b0*/  @!P4 IADD3.X R9, R0, R27, RZ, P6, !PT ;  /* 0x0000001b0009c210 */ /* 0x000fc400037fe4ff */
[----:B------:R-:W-:Y:S01]  /*14c0*/  ISETP.GE.AND.EX P0, PT, R23, UR19, PT, P0 ;  /* 0x0000001317007c0c */ /* 0x000fe2000bf06300 */
[----:B------:R-:W1:Y:S01]  /*14d0*/  @!P2 LDC.64 R26, c[0x0][0x288] ;  /* 0x0000a200ff1aab82 */ /* 0x000e620000000a00 */
[----:B0-----:R-:W-:Y:S01]  /*14e0*/  @!P4 IADD3 R10, P6, R25, R28, RZ ;  /* 0x0000001c190ac210 */ /* 0x001fe20007fde0ff */
[----:B------:R0:W5:Y:S01]  /*14f0*/  @!P4 LDG.E.64 R106, desc[UR22][R8.64] ;  /* 0x00000016086ac981 */ /* 0x000162000c1e1b00 */
[----:B------:R-:W-:-:S05]  /*1500*/  ISETP.GT.U32.OR P0, PT, R6, 0x17f, P0 ;  /* 0x0000017f0600780c */ /* 0x000fca0000704470 */
[----:B------:R-:W0:Y:S01]  /*1510*/  @!P5 LDC.64 R24, c[0x0][0x230] ;  /* 0x00008c00ff18db82 */ /* 0x000e220000000a00 */
[----:B----4-:R-:W-:Y:S01]  /*1520*/  @!P5 IMAD R12, R5, R30, RZ ;  /* 0x0000001e050cd224 */ /* 0x010fe200078e02ff */
[----:B------:R-:W-:-:S03]  /*1530*/  @!P5 MOV R13, R81 ;  /* 0x00000051000dd202 */ /* 0x000fc60000000f00 */
[C---:B------:R-:W-:Y:S01]  /*1540*/  @!P5 IMAD R5, R33.reuse, R31, R12 ;  /* 0x0000001f2105d224 */ /* 0x040fe200078e020c */
[----:B------:R-:W-:Y:S02]  /*1550*/  @!P5 MOV R12, R82 ;  /* 0x00000052000cd202 */ /* 0x000fe40000000f00 */
[----:B------:R-:W-:Y:S02]  /*1560*/  @!P4 IADD3.X R11, R0, R29, RZ, P6, !PT ;  /* 0x0000001d000bc210 */ /* 0x000fe400037fe4ff */
[----:B------:R-:W4:Y:S01]  /*1570*/  @!P2 LDC.64 R28, c[0x0][0x230] ;  /* 0x00008c00ff1cab82 */ /* 0x000f220000000a00 */
[----:B------:R-:W-:Y:S01]  /*1580*/  @!P5 IMAD.WIDE.U32 R12, R33, R30, R12 ;  /* 0x0000001e210cd225 */ /* 0x000fe200078e000c */
[----:B---3--:R-:W-:Y:S01]  /*1590*/  @!P2 MOV R2, R82 ;  /* 0x000000520002a202 */ /* 0x008fe20000000f00 */
[----:B------:R-:W5:Y:S05]  /*15a0*/  @!P4 LDG.E.64 R58, desc[UR22][R10.64] ;  /* 0x000000160a3ac981 */ /* 0x000f6a000c1e1b00 */
[----:B------:R-:W3:Y:S01]  /*15b0*/  @!P0 LDC.64 R32, c[0x0][0x288] ;  /* 0x0000a200ff208b82 */ /* 0x000ee20000000a00 */
[----:B------:R-:W-:Y:S01]  /*15c0*/  @!P5 IADD3 R13, R13, R5, RZ ;  /* 0x000000050d0dd210 */ /* 0x000fe20007ffe0ff */
[----:B-1----:R-:W-:Y:S01]  /*15d0*/  @!P2 IMAD R14, R7, R26, RZ ;  /* 0x0000001a070ea224 */ /* 0x002fe200078e02ff */
[----:B------:R-:W-:-:S02]  /*15e0*/  @!P5 SHF.L.U32 R15, R12, 0x2, RZ ;  /* 0x000000020c0fd819 */ /* 0x000fc400000006ff */
[----:B------:R-:W-:Y:S02]  /*15f0*/  @!P2 MOV R3, R81 ;  /* 0x000000510003a202 */ /* 0x000fe40000000f00 */
[----:B------:R-:W-:Y:S01]  /*1600*/  @!P5 SHF.L.U64.HI R0, R12, 0x2, R13 ;  /* 0x000000020c00d819 */ /* 0x000fe2000001020d */
[----:B------:R-:W-:Y:S01]  /*1610*/  @!P2 IMAD R7, R35, R27, R14 ;  /* 0x0000001b2307a224 */ /* 0x000fe200078e020e */
[----:B0-----:R-:W-:Y:S01]  /*1620*/  @!P5 IADD3 R12, P6, R15, R24, RZ ;  /* 0x000000180f0cd210 */ /* 0x001fe20007fde0ff */
[----:B------:R-:W-:Y:S01]  /*1630*/  @!P2 IMAD.WIDE.U32 R2, R35, R26, R2 ;  /* 0x0000001a2302a225 */ /* 0x000fe200078e0002 */
[----:B------:R-:W-:Y:S01]  /*1640*/  IADD3 R39, R4, 0xf0, RZ ;  /* 0x000000f004277810 */ /* 0x000fe20007ffe0ff */
[----:B------:R-:W0:Y:S01]  /*1650*/  @!P2 LDC.64 R30, c[0x0][0x228] ;  /* 0x00008a00ff1eab82 */ /* 0x000e220000000a00 */
[----:B------:R-:W-:Y:S02]  /*1660*/  @!P5 IADD3.X R13, R0, R25, RZ, P6, !PT ;  /* 0x00000019000dd210 */ /* 0x000fe400037fe4ff */
[----:B--2---:R-:W-:-:S02]  /*1670*/  @!P5 IADD3 R14, P6, R15, R18, RZ ;  /* 0x000000120f0ed210 */ /* 0x004fc40007fde0ff */
[----:B------:R-:W-:Y:S01]  /*1680*/  @!P2 IADD3 R3, R3, R7, RZ ;  /* 0x000000070303a210 */ /* 0x000fe20007ffe0ff */
[----:B------:R-:W5:Y:S01]  /*1690*/  @!P5 LDG.E.64 R104, desc[UR22][R12.64] ;  /* 0x000000160c68d981 */ /* 0x000f62000c1e1b00 */
[----:B------:R-:W-:Y:S01]  /*16a0*/  @!P2 SHF.L.U32 R21, R2, 0x2, RZ ;  /* 0x000000020215a819 */ /* 0x000fe200000006ff */
[----:B------:R-:W1:Y:S01]  /*16b0*/  @!P0 LDC.64 R34, c[0x0][0x230] ;  /* 0x00008c00ff228b82 */ /* 0x000e620000000a00 */
[----:B------:R-:W-:Y:S02]  /*16c0*/  ISETP.GE.U32.AND P3, PT, R39, UR18, PT ;  /* 0x0000001227007c0c */ /* 0x000fe4000bf66070 */
[----:B------:R-:W-:Y:S02]  /*16d0*/  SHF.R.S32.HI R5, RZ, 0x1f, R39 ;  /* 0x0000001fff057819 */ /* 0x000fe40000011427 */
[----:B------:R-:W-:Y:S02]  /*16e0*/  @!P5 IADD3.X R15, R0, R19, RZ, P6, !PT ;  /* 0x00000013000fd210 */ /* 0x000fe400037fe4ff */
[----:B------:R-:W-:-:S02]  /*16f0*/  @!P2 SHF.L.U64.HI R0, R2, 0x2, R3 ;  /* 0x000000020200a819 */ /* 0x000fc40000010203 */
[----:B----4-:R-:W-:Y:S01]  /*1700*/  @!P2 IADD3 R18, P6, R21, R28, RZ ;  /* 0x0000001c1512a210 */ /* 0x010fe20007fde0ff */
[----:B---3--:R-:W-:Y:S01]  /*1710*/  @!P0 IMAD R20, R23, R32, RZ ;  /* 0x0000002017148224 */ /* 0x008fe200078e02ff */
[----:B------:R-:W-:Y:S01]  /*1720*/  ISETP.GE.AND.EX P3, PT, R5, UR19, PT, P3 ;  /* 0x0000001305007c0c */ /* 0x000fe2000bf66330 */
[----:B------:R2:W5:Y:S01]  /*1730*/  @!P5 LDG.E.64 R56, desc[UR22][R14.64] ;  /* 0x000000160e38d981 */ /* 0x000562000c1e1b00 */
[----:B------:R-:W-:Y:S02]  /*1740*/  @!P0 MOV R2, R82 ;  /* 0x0000005200028202 */ /* 0x000fe40000000f00 */
[----:B------:R-:W-:Y:S02]  /*1750*/  @!P0 MOV R3, R81 ;  /* 0x0000005100038202 */ /* 0x000fe40000000f00 */
[----:B------:R-:W-:Y:S02]  /*1760*/  @!P2 IADD3.X R19, R0, R29, RZ, P6, !PT ;  /* 0x0000001d0013a210 */ /* 0x000fe400037fe4ff */
[----:B------:R-:W3:Y:S01]  /*1770*/  @!P0 LDC.64 R28, c[0x0][0x228] ;  /* 0x00008a00ff1c8b82 */ /* 0x000ee20000000a00 */
[----:B------:R-:W-:Y:S01]  /*1780*/  ISETP.GT.U32.OR P3, PT, R6, 0x17f, P3 ;  /* 0x0000017f0600780c */ /* 0x000fe20001f64470 */
[----:B------:R-:W-:-:S02]  /*1790*/  @!P0 IMAD R23, R37, R33, R20 ;  /* 0x0000002125178224 */ /* 0x000fc400078e0214 */
[----:B------:R-:W-:Y:S01]  /*17a0*/  @!P0 IMAD.WIDE.U32 R2, R37, R32, R2 ;  /* 0x0000002025028225 */ /* 0x000fe200078e0002 */
[----:B------:R-:W-:Y:S01]  /*17b0*/  IADD3 R37, R4, 0x160, RZ ;  /* 0x0000016004257810 */ /* 0x000fe20007ffe0ff */
[----:B------:R4:W5:Y:S03]  /*17c0*/  @!P2 LDG.E.64 R102, desc[UR22][R18.64] ;  /* 0x000000161266a981 */ /* 0x000966000c1e1b00 */
[----:B------:R-:W-:Y:S02]  /*17d0*/  ISETP.GE.U32.AND P4, PT, R37, UR18, PT ;  /* 0x0000001225007c0c */ /* 0x000fe4000bf86070 */
[----:B------:R-:W-:Y:S02]  /*17e0*/  SHF.R.S32.HI R7, RZ, 0x1f, R37 ;  /* 0x0000001fff077819 */ /* 0x000fe40000011425 */
[----:B0-----:R-:W-:Y:S01]  /*17f0*/  @!P2 IADD3 R20, P6, R21, R30, RZ ;  /* 0x0000001e1514a210 */ /* 0x001fe20007fde0ff */
[----:B------:R-:W0:Y:S01]  /*1800*/  @!P3 LDC.64 R26, c[0x0][0x288] ;  /* 0x0000a200ff1abb82 */ /* 0x000e220000000a00 */
[----:B------:R-:W-:-:S02]  /*1810*/  ISETP.GE.AND.EX P4, PT, R7, UR19, PT, P4 ;  /* 0x0000001307007c0c */ /* 0x000fc4000bf86340 */
[----:B------:R-:W-:Y:S02]  /*1820*/  @!P0 IADD3 R3, R3, R23, RZ ;  /* 0x0000001703038210 */ /* 0x000fe40007ffe0ff */
[----:B------:R-:W-:Y:S02]  /*1830*/  @!P0 SHF.L.U32 R25, R2, 0x2, RZ ;  /* 0x0000000202198819 */ /* 0x000fe400000006ff */
[----:B------:R-:W-:Y:S01]  /*1840*/  ISETP.GT.U32.OR P4, PT, R6, 0x17f, P4 ;  /* 0x0000017f0600780c */ /* 0x000fe20002784470 */
[----:B------:R-:W4:Y:S01]  /*1850*/  @!P3 LDC.64 R8, c[0x0][0x230] ;  /* 0x00008c00ff08bb82 */ /* 0x000f220000000a00 */
[----:B------:R-:W-:Y:S02]  /*1860*/  @!P2 IADD3.X R21, R0, R31, RZ, P6, !PT ;  /* 0x0000001f0015a210 */ /* 0x000fe400037fe4ff */
[----:B------:R-:W-:Y:S02]  /*1870*/  @!P0 SHF.L.U64.HI R2, R2, 0x2, R3 ;  /* 0x0000000202028819 */ /* 0x000fe40000010203 */
[----:B-1----:R-:W-:Y:S01]  /*1880*/  @!P0 IADD3 R22, P6, R25, R34, RZ ;  /* 0x0000002219168210 */ /* 0x002fe20007fde0ff */
[----:B------:R1:W5:Y:S03]  /*1890*/  @!P2 LDG.E.64 R54, desc[UR22][R20.64] ;  /* 0x000000161436a981 */ /* 0x000366000c1e1b00 */
[----:B------:R-:W-:-:S02]  /*18a0*/  @!P0 IADD3.X R23, R2, R35, RZ, P6, !PT ;  /* 0x0000002302178210 */ /* 0x000fc400037fe4ff */
[----:B---3--:R-:W-:Y:S01]  /*18b0*/  @!P0 IADD3 R24, P6, R25, R28, RZ ;  /* 0x0000001c19188210 */ /* 0x008fe20007fde0ff */
[----:B--2---:R-:W2:Y:S01]  /*18c0*/  @!P4 LDC.64 R14, c[0x0][0x230] ;  /* 0x00008c00ff0ecb82 */ /* 0x004ea20000000a00 */
[----:B------:R-:W-:Y:S01]  /*18d0*/  @!P3 MOV R3, R81 ;  /* 0x000000510003b202 */ /* 0x000fe20000000f00 */
[----:B------:R3:W5:Y:S01]  /*18e0*/  @!P0 LDG.E.64 R100, desc[UR22][R22.64] ;  /* 0x0000001616648981 */ /* 0x000762000c1e1b00 */
[----:B------:R-:W-:-:S05]  /*18f0*/  @!P0 IADD3.X R25, R2, R29, RZ, P6, !PT ;  /* 0x0000001d02198210 */ /* 0x000fca00037fe4ff */
[----:B------:R-:W1:Y:S01]  /*1900*/  @!P4 LDC.64 R28, c[0x0][0x288] ;  /* 0x0000a200ff1ccb82 */ /* 0x000e620000000a00 */
[----:B------:R-:W-:Y:S01]  /*1910*/  @!P3 MOV R2, R82 ;  /* 0x000000520002b202 */ /* 0x000fe20000000f00 */
[-C--:B0-----:R-:W-:Y:S01]  /*1920*/  @!P3 IMAD R0, R5, R26.reuse, RZ ;  /* 0x0000001a0500b224 */ /* 0x081fe200078e02ff */
[----:B------:R-:W-:Y:S01]  /*1930*/  IADD3 R33, R4, 0x190, RZ ;  /* 0x0000019004217810 */ /* 0x000fe20007ffe0ff */
[----:B------:R0:W5:Y:S02]  /*1940*/  @!P0 LDG.E.64 R52, desc[UR22][R24.64] ;  /* 0x0000001618348981 */ /* 0x000164000c1e1b00 */
[----:B------:R-:W-:Y:S01]  /*1950*/  @!P3 IMAD R5, R39, R27, R0 ;  /* 0x0000001b2705b224 */ /* 0x000fe200078e0200 */
[----:B------:R-:W-:Y:S01]  /*1960*/  ISETP.GE.U32.AND P5, PT, R33, UR18, PT ;  /* 0x0000001221007c0c */ /* 0x000fe2000bfa6070 */
[----:B------:R-:W-:Y:S01]  /*1970*/  @!P3 IMAD.WIDE.U32 R2, R39, R26, R2 ;  /* 0x0000001a2702b225 */ /* 0x000fe200078e0002 */
[----:B------:R-:W-:Y:S01]  /*1980*/  SHF.R.S32.HI R157, RZ, 0x1f, R33 ;  /* 0x0000001fff9d7819 */ /* 0x000fe20000011421 */
[----:B------:R-:W3:Y:S03]  /*1990*/  @!P3 LDC.64 R26, c[0x0][0x228] ;  /* 0x00008a00ff1abb82 */ /* 0x000ee60000000a00 */
[----:B------:R-:W-:-:S02]  /*19a0*/  ISETP.GE.AND.EX P5, PT, R157, UR19, PT, P5 ;  /* 0x000000139d007c0c */ /* 0x000fc4000bfa6350 */
[----:B------:R-:W-:Y:S02]  /*19b0*/  @!P3 IADD3 R3, R3, R5, RZ ;  /* 0x000000050303b210 */ /* 0x000fe40007ffe0ff */
[----:B------:R-:W-:Y:S01]  /*19c0*/  ISETP.GT.U32.OR P5, PT, R6, 0x17f, P5 ;  /* 0x0000017f0600780c */ /* 0x000fe20002fa4470 */
[----:B----4-:R-:W4:Y:S01]  /*19d0*/  @!P4 LDC.64 R18, c[0x0][0x228] ;  /* 0x00008a00ff12cb82 */ /* 0x010f220000000a00 */
[C---:B------:R-:W-:Y:S02]  /*19e0*/  @!P3 SHF.L.U32 R11, R2.reuse, 0x2, RZ ;  /* 0x00000002020bb819 */ /* 0x040fe400000006ff */
[----:B------:R-:W-:Y:S01]  /*19f0*/  @!P3 SHF.L.U64.HI R0, R2, 0x2, R3 ;  /* 0x000000020200b819 */ /* 0x000fe20000010203 */
[----:B-1----:R-:W-:Y:S01]  /*1a00*/  @!P4 IMAD R2, R7, R28, RZ ;  /* 0x0000001c0702c224 */ /* 0x002fe200078e02ff */
[----:B------:R-:W-:-:S03]  /*1a10*/  @!P4 MOV R3, R81 ;  /* 0x000000510003c202 */ /* 0x000fc60000000f00 */
[----:B------:R-:W-:Y:S01]  /*1a20*/  @!P4 IMAD R5, R37, R29, R2 ;  /* 0x0000001d2505c224 */ /* 0x000fe200078e0202 */
[----:B------:R-:W-:-:S03]  /*1a30*/  @!P4 MOV R2, R82 ;  /* 0x000000520002c202 */ /* 0x000fc60000000f00 */
[----:B------:R-:W1:Y:S02]  /*1a40*/  @!P5 LDC.64 R20, c[0x0][0x230] ;  /* 0x00008c00ff14db82 */ /* 0x000e640000000a00 */
[----:B------:R-:W-:-:S06]  /*1a50*/  @!P4 IMAD.WIDE.U32 R2, R37, R28, R2 ;  /* 0x0000001c2502c225 */ /* 0x000fcc00078e0002 */
[----:B------:R-:W0:Y:S01]  /*1a60*/  @!P5 LDC.64 R28, c[0x0][0x288] ;  /* 0x0000a200ff1cdb82 */ /* 0x000e220000000a00 */
[----:B------:R-:W-:Y:S02]  /*1a70*/  @!P3 IADD3 R8, P2, R11, R8, RZ ;  /* 0x000000080b08b210 */ /* 0x000fe40007f5e0ff */
[----:B------:R-:W-:Y:S02]  /*1a80*/  IADD3 R7, R4, 0x1a0, RZ ;  /* 0x000001a004077810 */ /* 0x000fe40007ffe0ff */
[----:B------:R-:W-:Y:S02]  /*1a90*/  @!P3 IADD3.X R9, R0, R9, RZ, P2, !PT ;  /* 0x000000090009b210 */ /* 0x000fe400017fe4ff */
[----:B------:R-:W-:Y:S02]  /*1aa0*/  ISETP.GE.U32.AND P2, PT, R7, UR18, PT ;  /* 0x0000001207007c0c */ /* 0x000fe4000bf46070 */
[----:B------:R-:W-:Y:S01]  /*1ab0*/  SHF.R.S32.HI R156, RZ, 0x1f, R7 ;  /* 0x0000001fff9c7819 */ /* 0x000fe20000011407 */
[----:B------:R1:W5:Y:S01]  /*1ac0*/  @!P3 LDG.E.64 R108, desc[UR22][R8.64] ;  /* 0x00000016086cb981 */ /* 0x000362000c1e1b00 */
[----:B---3--:R-:W-:-:S02]  /*1ad0*/  @!P3 IADD3 R10, P6, R11, R26, RZ ;  /* 0x0000001a0b0ab210 */ /* 0x008fc40007fde0ff */
[----:B------:R-:W-:Y:S02]  /*1ae0*/  ISETP.GE.AND.EX P2, PT, R156, UR19, PT, P2 ;  /* 0x000000139c007c0c */ /* 0x000fe4000bf46320 */
[----:B------:R-:W-:Y:S02]  /*1af0*/  @!P4 IADD3 R3, R3, R5, RZ ;  /* 0x000000050303c210 */ /* 0x000fe40007ffe0ff */
[----:B------:R-:W-:Y:S02]  /*1b00*/  @!P4 SHF.L.U32 R13, R2, 0x2, RZ ;  /* 0x00000002020dc819 */ /* 0x000fe400000006ff */
[----:B------:R-:W-:Y:S02]  /*1b10*/  @!P3 IADD3.X R11, R0, R27, RZ, P6, !PT ;  /* 0x0000001b000bb210 */ /* 0x000fe400037fe4ff */
[----:B------:R-:W-:Y:S01]  /*1b20*/  ISETP.GT.U32.OR P2, PT, R6, 0x17f, P2 ;  /* 0x0000017f0600780c */ /* 0x000fe20001744470 */
[----:B------:R-:W3:Y:S01]  /*1b30*/  @!P5 LDC.64 R26, c[0x0][0x228] ;  /* 0x00008a00ff1adb82 */ /* 0x000ee20000000a00 */
[----:B------:R-:W-:Y:S01]  /*1b40*/  @!P4 SHF.L.U64.HI R0, R2, 0x2, R3 ;  /* 0x000000020200c819 */ /* 0x000fe20000010203 */
[----:B------:R3:W5:Y:S01]  /*1b50*/  @!P3 LDG.E.64 R50, desc[UR22][R10.64] ;  /* 0x000000160a32b981 */ /* 0x000762000c1e1b00 */
[----:B------:R-:W-:-:S02]  /*1b60*/  IADD3 R35, R4, 0x1b0, RZ ;  /* 0x000001b004237810 */ /* 0x000fc40007ffe0ff */
[----:B--2---:R-:W-:Y:S01]  /*1b70*/  @!P4 IADD3 R2, P6, R13, R14, RZ ;  /* 0x0000000e0d02c210 */ /* 0x004fe20007fde0ff */
[----:B0-----:R-:W-:Y:S01]  /*1b80*/  @!P5 IMAD R14, R157, R28, RZ ;  /* 0x0000001c9d0ed224 */ /* 0x001fe200078e02ff */
[----:B------:R-:W-:Y:S02]  /*1b90*/  ISETP.GE.U32.AND P0, PT, R35, UR18, PT ;  /* 0x0000001223007c0c */ /* 0x000fe4000bf06070 */
[----:B------:R-:W-:Y:S01]  /*1ba0*/  SHF.R.S32.HI R155, RZ, 0x1f, R35 ;  /* 0x0000001fff9b7819 */ /* 0x000fe20000011423 */
[----:B------:R-:W-:Y:S01]  /*1bb0*/  @!P5 IMAD R5, R33, R29, R14 ;  /* 0x0000001d2105d224 */ /* 0x000fe200078e020e */
[----:B------:R-:W-:Y:S01]  /*1bc0*/  @!P4 IADD3.X R3, R0, R15, RZ, P6, !PT ;  /* 0x0000000f0003c210 */ /* 0x000fe200037fe4ff */
[----:B------:R-:W0:Y:S01]  /*1bd0*/  @!P2 LDC.64 R30, c[0x0][0x288] ;  /* 0x0000a200ff1eab82 */ /* 0x000e220000000a00 */
[----:B------:R-:W-:Y:S02]  /*1be0*/  @!P5 MOV R14, R82 ;  /* 0x00000052000ed202 */ /* 0x000fe40000000f00 */
[----:B------:R-:W-:Y:S01]  /*1bf0*/  @!P5 MOV R15, R81 ;  /* 0x00000051000fd202 */ /* 0x000fe20000000f00 */
[----:B------:R-:W5:Y:S01]  /*1c00*/  @!P4 LDG.E.64 R94, desc[UR22][R2.64] ;  /* 0x00000016025ec981 */ /* 0x000f62000c1e1b00 */
[----:B------:R-:W-:-:S02]  /*1c10*/  ISETP.GE.AND.EX P0, PT, R155, UR19, PT, P0 ;  /* 0x000000139b007c0c */ /* 0x000fc4000bf06300 */
[----:B----4-:R-:W-:Y:S01]  /*1c20*/  @!P4 IADD3 R12, P6, R13, R18, RZ ;  /* 0x000000120d0cc210 */ /* 0x010fe20007fde0ff */
[----:B------:R-:W-:Y:S01]  /*1c30*/  @!P5 IMAD.WIDE.U32 R14, R33, R28, R14 ;  /* 0x0000001c210ed225 */ /* 0x000fe200078e000e */
[----:B------:R-:W-:Y:S01]  /*1c40*/  ISETP.GT.U32.OR P0, PT, R6, 0x17f, P0 ;  /* 0x0000017f0600780c */ /* 0x000fe20000704470 */
[----:B------:R-:W2:Y:S01]  /*1c50*/  @!P2 LDC.64 R22, c[0x0][0x230] ;  /* 0x00008c00ff16ab82 */ /* 0x000ea20000000a00 */
[----:B------:R-:W-:Y:S02]  /*1c60*/  @!P4 IADD3.X R13, R0, R19, RZ, P6, !PT ;  /* 0x00000013000dc210 */ /* 0x000fe400037fe4ff */
[----:B------:R-:W-:Y:S02]  /*1c70*/  @!P5 IADD3 R5, R15, R5, RZ ;  /* 0x000000050f05d210 */ /* 0x000fe40007ffe0ff */
[C---:B------:R-:W-:Y:S01]  /*1c80*/  @!P5 SHF.L.U32 R19, R14.reuse, 0x2, RZ ;  /* 0x000000020e13d819 */ /* 0x040fe200000006ff */
[----:B------:R-:W5:Y:S01]  /*1c90*/  @!P4 LDG.E.64 R48, desc[UR22][R12.64] ;  /* 0x000000160c30c981 */ /* 0x000f62000c1e1b00 */
[----:B------:R-:W-:Y:S01]  /*1ca0*/  @!P5 SHF.L.U64.HI R0, R14, 0x2, R5 ;  /* 0x000000020e00d819 */ /* 0x000fe20000010205 */
[----:B------:R-:W4:Y:S01]  /*1cb0*/  @!P2 LDC.64 R24, c[0x0][0x228] ;  /* 0x00008a00ff18ab82 */ /* 0x000f220000000a00 */
[----:B-1----:R-:W-:-:S02]  /*1cc0*/  @!P5 IADD3 R14, P3, R19, R20, RZ ;  /* 0x00000014130ed210 */ /* 0x002fc40007f7e0ff */
[----:B------:R-:W-:Y:S02]  /*1cd0*/  IADD3 R37, R4, 0x1c0, RZ ;  /* 0x000001c004257810 */ /* 0x000fe40007ffe0ff */
[----:B------:R-:W-:Y:S02]  /*1ce0*/  @!P5 IADD3.X R15, R0, R21, RZ, P3, !PT ;  /* 0x00000015000fd210 */ /* 0x000fe40001ffe4ff */
[----:B------:R-:W-:Y:S01]  /*1cf0*/  ISETP.GE.U32.AND P3, PT, R37, UR18, PT ;  /* 0x0000001225007c0c */ /* 0x000fe2000bf66070 */
[----:B------:R-:W1:Y:S01]  /*1d00*/  @!P0 LDC.64 R32, c[0x0][0x288] ;  /* 0x0000a200ff208b82 */ /* 0x000e620000000a00 */
[----:B------:R-:W-:Y:S01]  /*1d10*/  SHF.R.S32.HI R154, RZ, 0x1f, R37 ;  /* 0x0000001fff9a7819 */ /* 0x000fe20000011425 */
[----:B0-----:R-:W-:Y:S01]  /*1d20*/  @!P2 IMAD R20, R156, R30, RZ ;  /* 0x0000001e9c14a224 */ /* 0x001fe200078e02ff */
[----:B---3--:R-:W-:Y:S01]  /*1d30*/  @!P5 IADD3 R18, P6, R19, R26, RZ ;  /* 0x0000001a1312d210 */ /* 0x008fe20007fde0ff */
[----:B------:R0:W5:Y:S01]  /*1d40*/  @!P5 LDG.E.64 R88, desc[UR22][R14.64] ;  /* 0x000000160e58d981 */ /* 0x000162000c1e1b00 */
[----:B------:R-:W-:-:S04]  /*1d50*/  ISETP.GE.AND.EX P3, PT, R154, UR19, PT, P3 ;  /* 0x000000139a007c0c */ /* 0x000fc8000bf66330 */
[----:B------:R-:W-:Y:S01]  /*1d60*/  ISETP.GT.U32.OR P3, PT, R6, 0x17f, P3 ;  /* 0x0000017f0600780c */ /* 0x000fe20001f64470 */
[C---:B------:R-:W-:Y:S01]  /*1d70*/  @!P2 IMAD R5, R7.reuse, R31, R20 ;  /* 0x0000001f0705a224 */ /* 0x040fe200078e0214 */
[----:B------:R-:W-:Y:S01]  /*1d80*/  @!P2 MOV R8, R82 ;  /* 0x000000520008a202 */ /* 0x000fe20000000f00 */
[----:B------:R-:W3:Y:S01]  /*1d90*/  @!P0 LDC.64 R20, c[0x0][0x228] ;  /* 0x00008a00ff148b82 */ /* 0x000ee20000000a00 */
[----:B------:R-:W-:Y:S02]  /*1da0*/  @!P2 MOV R9, R81 ;  /* 0x000000510009a202 */ /* 0x000fe40000000f00 */
[----:B------:R-:W-:Y:S02]  /*1db0*/  @!P5 IADD3.X R19, R0, R27, RZ, P6, !PT ;  /* 0x0000001b0013d210 */ /* 0x000fe400037fe4ff */
[----:B------:R-:W-:Y:S01]  /*1dc0*/  IADD3 R31, R4, 0x1d0, RZ ;  /* 0x000001d0041f7810 */ /* 0x000fe20007ffe0ff */
[----:B------:R-:W-:Y:S02]  /*1dd0*/  @!P2 IMAD.WIDE.U32 R8, R7, R30, R8 ;  /* 0x0000001e0708a225 */ /* 0x000fe400078e0008 */
[----:B------:R-:W5:Y:S01]  /*1de0*/  @!P5 LDG.E.64 R46, desc[UR22][R18.64] ;  /* 0x00000016122ed981 */ /* 0x000f62000c1e1b00 */
[----:B------:R-:W-:Y:S01]  /*1df0*/  ISETP.GE.U32.AND P5, PT, R31, UR18, PT ;  /* 0x000000121f007c0c */ /* 0x000fe2000bfa6070 */
[----:B------:R-:W3:Y:S01]  /*1e00*/  @!P3 LDC.64 R10, c[0x0][0x288] ;  /* 0x0000a200ff0abb82 */ /* 0x000ee20000000a00 */
[----:B------:R-:W-:Y:S01]  /*1e10*/  SHF.R.S32.HI R153, RZ, 0x1f, R31 ;  /* 0x0000001fff997819 */ /* 0x000fe2000001141f */
[----:B-1----:R-:W-:Y:S01]  /*1e20*/  @!P0 IMAD R0, R155, R32, RZ ;  /* 0x000000209b008224 */ /* 0x002fe200078e02ff */
[----:B------:R-:W-:-:S02]  /*1e30*/  @!P2 IADD3 R5, R9, R5, RZ ;  /* 0x000000050905a210 */ /* 0x000fc40007ffe0ff */
[----:B------:R-:W-:Y:S02]  /*1e40*/  ISETP.GE.AND.EX P5, PT, R153, UR19, PT, P5 ;  /* 0x0000001399007c0c */ /* 0x000fe4000bfa6350 */
[C---:B------:R-:W-:Y:S01]  /*1e50*/  @!P2 SHF.L.U32 R29, R8.reuse, 0x2, RZ ;  /* 0x00000002081da819 */ /* 0x040fe200000006ff */
[----:B0-----:R-:W0:Y:S01]  /*1e60*/  @!P0 LDC.64 R14, c[0x0][0x230] ;  /* 0x00008c00ff0e8b82 */ /* 0x001e220000000a00 */
[----:B------:R-:W-:Y:S01]  /*1e70*/  @!P2 SHF.L.U64.HI R8, R8, 0x2, R5 ;  /* 0x000000020808a819 */ /* 0x000fe20000010205 */
[----:B------:R-:W-:Y:S01]  /*1e80*/  @!P0 IMAD R5, R35, R33, R0 ;  /* 0x0000002123058224 */ /* 0x000fe200078e0200 */
[----:B------:R-:W-:Y:S02]  /*1e90*/  ISETP.GT.U32.OR P5, PT, R6, 0x17f, P5 ;  /* 0x0000017f0600780c */ /* 0x000fe40002fa4470 */
[----:B--2---:R-:W-:Y:S02]  /*1ea0*/  @!P2 IADD3 R26, P4, R29, R22, RZ ;  /* 0x000000161d1aa210 */ /* 0x004fe40007f9e0ff */
[----:B------:R-:W-:Y:S01]  /*1eb0*/  IADD3 R33, R4, 0x1e0, RZ ;  /* 0x000001e004217810 */ /* 0x000fe20007ffe0ff */
[----:B------:R-:W1:Y:S01]  /*1ec0*/  @!P3 LDC.64 R12, c[0x0][0x230] ;  /* 0x00008c00ff0cbb82 */ /* 0x000e620000000a00 */
[----:B------:R-:W-:-:S02]  /*1ed0*/  @!P2 IADD3.X R27, R8, R23, RZ, P4, !PT ;  /* 0x00000017081ba210 */ /* 0x000fc400027fe4ff */
[----:B------:R-:W-:Y:S02]  /*1ee0*/  ISETP.GE.U32.AND P4, PT, R33, UR18, PT ;  /* 0x0000001221007c0c */ /* 0x000fe4000bf86070 */
[----:B------:R-:W-:Y:S01]  /*1ef0*/  SHF.R.S32.HI R152, RZ, 0x1f, R33 ;  /* 0x0000001fff987819 */ /* 0x000fe20000011421 */
[----:B------:R2:W5:Y:S01]  /*1f00*/  @!P2 LDG.E.64 R86, desc[UR22][R26.64] ;  /* 0x000000161a56a981 */ /* 0x000562000c1e1b00 */
[----:B----4-:R-:W-:Y:S02]  /*1f10*/  @!P2 IADD3 R28, P6, R29, R24, RZ ;  /* 0x000000181d1ca210 */ /* 0x010fe40007fde0ff */
[----:B------:R-:W-:Y:S02]  /*1f20*/  @!P0 MOV R2, R82 ;  /* 0x0000005200028202 */ /* 0x000fe40000000f00 */
[----:B------:R-:W-:Y:S01]  /*1f30*/  @!P0 MOV R3, R81 ;  /* 0x0000005100038202 */ /* 0x000fe20000000f00 */
[----:B---3--:R-:W-:Y:S01]  /*1f40*/  @!P3 IMAD R0, R154, R10, RZ ;  /* 0x0000000a9a00b224 */ /* 0x008fe200078e02ff */
[----:B------:R-:W-:Y:S01]  /*1f50*/  ISETP.GE.AND.EX P4, PT, R152, UR19, PT, P4 ;  /* 0x0000001398007c0c */ /* 0x000fe2000bf86340 */
[----:B------:R-:W3:Y:S01]  /*1f60*/  @!P3 LDC.64 R22, c[0x0][0x228] ;  /* 0x00008a00ff16bb82 */ /* 0x000ee20000000a00 */
[----:B------:R-:W-:Y:S01]  /*1f70*/  @!P2 IADD3.X R29, R8, R25, RZ, P6, !PT ;  /* 0x00000019081da210 */ /* 0x000fe200037fe4ff */
[----:B------:R-:W-:Y:S01]  /*1f80*/  @!P0 IMAD.WIDE.U32 R2, R35, R32, R2 ;  /* 0x0000002023028225 */ /* 0x000fe200078e0002 */
[----:B------:R-:W-:-:S03]  /*1f90*/  ISETP.GT.U32.OR P4, PT, R6, 0x17f, P4 ;  /* 0x0000017f0600780c */ /* 0x000fc60002784470 */
[----:B------:R-:W-:Y:S02]  /*1fa0*/  @!P3 IMAD R7, R37, R11, R0 ;  /* 0x0000000b2507b224 */ /* 0x000fe400078e0200 */
[----:B------:R-:W2:Y:S01]  /*1fb0*/  @!P5 LDC.64 R24, c[0x0][0x288] ;  /* 0x0000a200ff18db82 */ /* 0x000ea20000000a00 */
[----:B------:R-:W-:Y:S01]  /*1fc0*/  @!P0 IADD3 R3, R3, R5, RZ ;  /* 0x0000000503038210 */ /* 0x000fe20007ffe0ff */
[----:B------:R4:W5:Y:S01]  /*1fd0*/  @!P2 LDG.E.64 R44, desc[UR22][R28.64] ;  /* 0x000000161c2ca981 */ /* 0x000962000c1e1b00 */
[C---:B------:R-:W-:Y:S02]  /*1fe0*/  @!P0 SHF.L.U32 R5, R2.reuse, 0x2, RZ ;  /* 0x0000000202058819 */ /* 0x040fe400000006ff */
[----:B------:R-:W-:Y:S02]  /*1ff0*/  @!P0 SHF.L.U64.HI R30, R2, 0x2, R3 ;  /* 0x00000002021e8819 */ /* 0x000fe40000010203 */
[----:B------:R-:W-:Y:S01]  /*2000*/  IADD3 R0, R4, 0x170, RZ ;  /* 0x0000017004007810 */ /* 0x000fe20007ffe0ff */
[----:B------:R-:W3:Y:S01]  /*2010*/  @!P4 LDC.64 R8, c[0x0][0x288] ;  /* 0x0000a200ff08cb82 */ /* 0x000ee20000000a00 */
[----:B------:R-:W-:-:S02]  /*2020*/  @!P3 MOV R2, R82 ;  /* 0x000000520002b202 */ /* 0x000fc40000000f00 */
[----:B------:R-:W-:Y:S02]  /*2030*/  @!P3 MOV R3, R81 ;  /* 0x000000510003b202 */ /* 0x000fe40000000f00 */
[----:B------:R-:W-:Y:S02]  /*2040*/  ISETP.GE.U32.AND P2, PT, R0, UR18, PT ;  /* 0x0000001200007c0c */ /* 0x000fe4000bf46070 */
[----:B------:R-:W-:Y:S01]  /*2050*/  SHF.R.S32.HI R159, RZ, 0x1f, R0 ;  /* 0x0000001fff9f7819 */ /* 0x000fe20000011400 */
[----:B------:R-:W-:Y:S01]  /*2060*/  @!P3 IMAD.WIDE.U32 R2, R37, R10, R2 ;  /* 0x0000000a2502b225 */ /* 0x000fe200078e0002 */
[----:B0-----:R-:W-:Y:S01]  /*2070*/  @!P0 IADD3 R14, P6, R5, R14, RZ ;  /* 0x0000000e050e8210 */ /* 0x001fe20007fde0ff */
[----:B------:R-:W0:Y:S01]  /*2080*/  @!P5 LDC.64 R10, c[0x0][0x230] ;  /* 0x00008c00ff0adb82 */ /* 0x000e220000000a00 */
[----:B------:R-:W-:Y:S02]  /*2090*/  ISETP.GE.AND.EX P2, PT, R159, UR19, PT, P2 ;  /* 0x000000139f007c0c */ /* 0x000fe4000bf46320 */
[----:B------:R-:W-:-:S02]  /*20a0*/  @!P0 IADD3.X R15, R30, R15, RZ, P6, !PT ;  /* 0x0000000f1e0f8210 */ /* 0x000fc400037fe4ff */
[----:B------:R-:W-:Y:S01]  /*20b0*/  @!P0 IADD3 R20, P6, R5, R20, RZ ;  /* 0x0000001405148210 */ /* 0x000fe20007fde0ff */
[----:B--2---:R-:W-:Y:S01]  /*20c0*/  @!P5 IMAD R26, R153, R24, RZ ;  /* 0x00000018991ad224 */ /* 0x004fe200078e02ff */
[----:B------:R-:W-:Y:S01]  /*20d0*/  ISETP.GT.U32.OR P2, PT, R6, 0x17f, P2 ;  /* 0x0000017f0600780c */ /* 0x000fe20001744470 */
[----:B------:R-:W2:Y:S01]  /*20e0*/  @!P5 LDC.64 R18, c[0x0][0x228] ;  /* 0x00008a00ff12db82 */ /* 0x000ea20000000a00 */
[----:B------:R-:W-:Y:S01]  /*20f0*/  @!P3 IADD3 R3, R3, R7, RZ ;  /* 0x000000070303b210 */ /* 0x000fe20007ffe0ff */
[----:B------:R2:W5:Y:S01]  /*2100*/  @!P0 LDG.E.64 R84, desc[UR22][R14.64] ;  /* 0x000000160e548981 */ /* 0x000562000c1e1b00 */
[----:B------:R-:W-:Y:S02]  /*2110*/  @!P3 SHF.L.U32 R5, R2, 0x2, RZ ;  /* 0x000000020205b819 */ /* 0x000fe400000006ff */
[----:B----4-:R-:W-:Y:S02]  /*2120*/  @!P5 MOV R28, R82 ;  /* 0x00000052001cd202 */ /* 0x010fe40000000f00 */
[----:B------:R-:W-:-:S02]  /*2130*/  @!P5 MOV R29, R81 ;  /* 0x00000051001dd202 */ /* 0x000fc40000000f00 */
[----:B------:R-:W-:Y:S01]  /*2140*/  @!P0 IADD3.X R21, R30, R21, RZ, P6, !PT ;  /* 0x000000151e158210 */ /* 0x000fe200037fe4ff */
[C---:B------:R-:W-:Y:S01]  /*2150*/  @!P5 IMAD R7, R31.reuse, R25, R26 ;  /* 0x000000191f07d224 */ /* 0x040fe200078e021a */
[----:B------:R-:W-:Y:S01]  /*2160*/  @!P3 SHF.L.U64.HI R30, R2, 0x2, R3 ;  /* 0x00000002021eb819 */ /* 0x000fe20000010203 */
[----:B------:R-:W-:Y:S01]  /*2170*/  @!P5 IMAD.WIDE.U32 R28, R31, R24, R28 ;  /* 0x000000181f1cd225 */ /* 0x000fe200078e001c */
[C---:B-1----:R-:W-:Y:S01]  /*2180*/  @!P3 IADD3 R12, P6, R5.reuse, R12, RZ ;  /* 0x0000000c050cb210 */ /* 0x042fe20007fde0ff */
[----:B------:R-:W1:Y:S01]  /*2190*/  @!P4 LDC.64 R2, c[0x0][0x230] ;  /* 0x00008c00ff02cb82 */ /* 0x000e620000000a00 */
[----:B------:R4:W5:Y:S02]  /*21a0*/  @!P0 LDG.E.64 R42, desc[UR22][R20.64] ;  /* 0x00000016142a8981 */ /* 0x000964000c1e1b00 */
[----:B------:R-:W-:Y:S02]  /*21b0*/  @!P3 IADD3.X R13, R30, R13, RZ, P6, !PT ;  /* 0x0000000d1e0db210 */ /* 0x000fe400037fe4ff */
[----:B---3--:R-:W-:-:S02]  /*21c0*/  @!P3 IADD3 R22, P6, R5, R22, RZ ;  /* 0x000000160516b210 */ /* 0x008fc40007fde0ff */
[----:B------:R-:W-:Y:S01]  /*21d0*/  @!P5 IADD3 R7, R29, R7, RZ ;  /* 0x000000071d07d210 */ /* 0x000fe20007ffe0ff */
[----:B------:R-:W3:Y:S01]  /*21e0*/  @!P4 LDC.64 R26, c[0x0][0x228] ;  /* 0x00008a00ff1acb82 */ /* 0x000ee20000000a00 */
[----:B------:R-:W-:Y:S01]  /*21f0*/  @!P3 IADD3.X R23, R30, R23, RZ, P6, !PT ;  /* 0x000000171e17b210 */ /* 0x000fe200037fe4ff */
[----:B------:R-:W-:Y:S01]  /*2200*/  @!P4 IMAD R32, R152, R8, RZ ;  /* 0x000000089820c224 */ /* 0x000fe200078e02ff */
[C---:B------:R-:W-:Y:S02]  /*2210*/  @!P5 SHF.L.U32 R5, R28.reuse, 0x2, RZ ;  /* 0x000000021c05d819 */ /* 0x040fe400000006ff */
[----:B------:R-:W-:Y:S02]  /*2220*/  CS2R R40, SRZ ;  /* 0x0000000000287805 */ /* 0x000fe4000001ff00 */
[----:B------:R-:W-:Y:S01]  /*2230*/  @!P5 SHF.L.U64.HI R30, R28, 0x2, R7 ;  /* 0x000000021c1ed819 */ /* 0x000fe20000010207 */
[----:B------:R-:W5:Y:S01]  /*2240*/  @!P3 LDG.E.64 R78, desc[UR22][R12.64] ;  /* 0x000000160c4eb981 */ /* 0x000f62000c1e1b00 */
[----:B------:R-:W4:Y:S01]  /*2250*/  @!P2 LDC.64 R24, c[0x0][0x288] ;  /* 0x0000a200ff18ab82 */ /* 0x000f220000000a00 */
[----:B------:R-:W-:-:S02]  /*2260*/  @!P4 MOV R28, R82 ;  /* 0x00000052001cc202 */ /* 0x000fc40000000f00 */
[----:B------:R-:W-:Y:S02]  /*2270*/  @!P4 MOV R29, R81 ;  /* 0x00000051001dc202 */ /* 0x000fe40000000f00 */
[----:B------:R-:W-:Y:S01]  /*2280*/  IADD3 R31, R4, 0x180, RZ ;  /* 0x00000180041f7810 */ /* 0x000fe20007ffe0ff */
[----:B------:R-:W-:Y:S01]  /*2290*/  @!P4 IMAD R7, R33, R9, R32 ;  /* 0x000000092107c224 */ /* 0x000fe200078e0220 */
[----:B0-----:R-:W-:Y:S01]  /*22a0*/  @!P5 IADD3 R10, P6, R5, R10, RZ ;  /* 0x0000000a050ad210 */ /* 0x001fe20007fde0ff */
[----:B------:R-:W-:Y:S01]  /*22b0*/  @!P4 IMAD.WIDE.U32 R8, R33, R8, R28 ;  /* 0x000000082108c225 */ /* 0x000fe200078e001c */
[----:B------:R-:W-:Y:S01]  /*22c0*/  ISETP.GE.U32.AND P0, PT, R31, UR18, PT ;  /* 0x000000121f007c0c */ /* 0x000fe2000bf06070 */
[----:B------:R-:W5:Y:S01]  /*22d0*/  @!P3 LDG.E.64 R40, desc[UR22][R22.64] ;  /* 0x000000161628b981 */ /* 0x000f62000c1e1b00 */
[----:B------:R-:W-:Y:S02]  /*22e0*/  SHF.R.S32.HI R158, RZ, 0x1f, R31 ;  /* 0x0000001fff9e7819 */ /* 0x000fe4000001141f */
[----:B------:R-:W-:-:S02]  /*22f0*/  @!P5 IADD3.X R11, R30, R11, RZ, P6, !PT ;  /* 0x0000000b1e0bd210 */ /* 0x000fc400037fe4ff */
[----:B------:R-:W-:Y:S02]  /*2300*/  ISETP.GE.AND.EX P0, PT, R158, UR19, PT, P0 ;  /* 0x000000139e007c0c */ /* 0x000fe4000bf06300 */
[----:B--2---:R-:W-:Y:S02]  /*2310*/  @!P5 IADD3 R18, P6, R5, R18, RZ ;  /* 0x000000120512d210 */ /* 0x004fe40007fde0ff */
[----:B------:R-:W-:Y:S02]  /*2320*/  SHF.R.S32.HI R93, RZ, 0x1f, R92 ;  /* 0x0000001fff5d7819 */ /* 0x000fe4000001145c */
[----:B------:R-:W-:Y:S02]  /*2330*/  CS2R R38, SRZ ;  /* 0x0000000000267805 */ /* 0x000fe4000001ff00 */
[----:B------:R-:W-:Y:S01]  /*2340*/  @!P4 IADD3 R5, R9, R7, RZ ;  /* 0x000000070905c210 */ /* 0x000fe20007ffe0ff */
[----:B------:R0:W5:Y:S01]  /*2350*/  @!P5 LDG.E.64 R76, desc[UR22][R10.64] ;  /* 0x000000160a4cd981 */ /* 0x000162000c1e1b00 */
[----:B------:R-:W-:-:S02]  /*2360*/  @!P4 SHF.L.U32 R9, R8, 0x2, RZ ;  /* 0x000000020809c819 */ /* 0x000fc400000006ff */
[----:B------:R-:W-:Y:S02]  /*2370*/  ISETP.GT.U32.OR P0, PT, R6, 0x17f, P0 ;  /* 0x0000017f0600780c */ /* 0x000fe40000704470 */
[----:B------:R-:W-:Y:S02]  /*2380*/  @!P5 IADD3.X R19, R30, R19, RZ, P6, !PT ;  /* 0x000000131e13d210 */ /* 0x000fe400037fe4ff */
[----:B------:R-:W-:Y:S02]  /*2390*/  @!P4 SHF.L.U64.HI R28, R8, 0x2, R5 ;  /* 0x00000002081cc819 */ /* 0x000fe40000010205 */
[----:B-1----:R-:W-:Y:S02]  /*23a0*/  @!P4 IADD3 R2, P6, R9, R2, RZ ;  /* 0x000000020902c210 */ /* 0x002fe40007fde0ff */
[----:B------:R-:W-:Y:S01]  /*23b0*/  ISETP.GE.U32.AND P3, PT, R92, UR18, PT ;  /* 0x000000125c007c0c */ /* 0x000fe2000bf66070 */
[----:B------:R-:W5:Y:S01]  /*23c0*/  @!P5 LDG.E.64 R38, desc[UR22][R18.64] ;  /* 0x000000161226d981 */ /* 0x000f62000c1e1b00 */
[----:B------:R-:W-:-:S02]  /*23d0*/  @!P4 IADD3.X R3, R28, R3, RZ, P6, !PT ;  /* 0x000000031c03c210 */ /* 0x000fc400037fe4ff */
[----:B---3--:R-:W-:Y:S01]  /*23e0*/  @!P4 IADD3 R8, P6, R9, R26, RZ ;  /* 0x0000001a0908c210 */ /* 0x008fe20007fde0ff */
[----:B----4-:R-:W-:Y:S01]  /*23f0*/  @!P2 IMAD R5, R159, R24, RZ ;  /* 0x000000189f05a224 */ /* 0x010fe200078e02ff */
[----:B------:R-:W-:Y:S02]  /*2400*/  @!P2 MOV R14, R82 ;  /* 0x00000052000ea202 */ /* 0x000fe40000000f00 */
[----:B------:R-:W-:Y:S02]  /*2410*/  SHF.R.S32.HI R91, RZ, 0x1f, R90 ;  /* 0x0000001fff5b7819 */ /* 0x000fe4000001145a */
[----:B------:R-:W-:Y:S02]  /*2420*/  CS2R R36, SRZ ;  /* 0x0000000000247805 */ /* 0x000fe4000001ff00 */
[----:B------:R-:W-:Y:S01]  /*2430*/  @!P2 MOV R15, R81 ;  /* 0x00000051000fa202 */ /* 0x000fe20000000f00 */
[----:B------:R1:W5:Y:S01]  /*2440*/  @!P4 LDG.E.64 R74, desc[UR22][R2.64] ;  /* 0x00000016024ac981 */ /* 0x000362000c1e1b00 */
[----:B------:R-:W-:Y:S01]  /*2450*/  ISETP.GE.AND.EX P3, PT, R93, UR19, PT, P3 ;  /* 0x000000135d007c0c */ /* 0x000fe2000bf66330 */
[----:B------:R-:W2:Y:S01]  /*2460*/  @!P0 LDC.64 R20, c[0x0][0x230] ;  /* 0x00008c00ff148b82 */ /* 0x000ea20000000a00 */
[----:B------:R-:W-:Y:S01]  /*2470*/  @!P4 IADD3.X R9, R28, R27, RZ, P6, !PT ;  /* 0x0000001b1c09c210 */ /* 0x000fe200037fe4ff */
[----:B------:R-:W-:Y:S01]  /*2480*/  @!P2 IMAD R5, R0, R25, R5 ;  /* 0x000000190005a224 */ /* 0x000fe200078e0205 */
[----:B------:R-:W-:Y:S01]  /*2490*/  ISETP.GT.U32.OR P3, PT, R6, 0x17f, P3 ;  /* 0x0000017f0600780c */ /* 0x000fe20001f64470 */
[----:B------:R-:W-:Y:S01]  /*24a0*/  @!P2 IMAD.WIDE.U32 R24, R0, R24, R14 ;  /* 0x000000180018a225 */ /* 0x000fe200078e000e */
[----:B------:R-:W-:Y:S01]  /*24b0*/  ISETP.GE.U32.AND P5, PT, R90, UR18, PT ;  /* 0x000000125a007c0c */ /* 0x000fe2000bfa6070 */
[----:B------:R3:W5:Y:S02]  /*24c0*/  @!P4 LDG.E.64 R36, desc[UR22][R8.64] ;  /* 0x000000160824c981 */ /* 0x000764000c1e1b00 */
[----:B------:R-:W0:Y:S08]  /*24d0*/  @!P2 LDC.64 R28, c[0x0][0x230] ;  /* 0x00008c00ff1cab82 */ /* 0x000e300000000a00 */
[----:B------:R-:W4:Y:S01]  /*24e0*/  @!P0 LDC.64 R26, c[0x0][0x288] ;  /* 0x0000a200ff1a8b82 */ /* 0x000f220000000a00 */
[----:B------:R-:W-:-:S07]  /*24f0*/  @!P2 IADD3 R7, R25, R5, RZ ;  /* 0x000000051907a210 */ /* 0x000fce0007ffe0ff */
[----:B------:R-:W3:Y:S01]  /*2500*/  @!P2 LDC.64 R14, c[0x0][0x228] ;  /* 0x00008a00ff0eab82 */ /* 0x000ee20000000a00 */
[----:B------:R-:W-:Y:S02]  /*2510*/  ISETP.GE.AND.EX P5, PT, R91, UR19, PT, P5 ;  /* 0x000000135b007c0c */ /* 0x000fe4000bfa6350 */
[C---:B------:R-:W-:Y:S02]  /*2520*/  @!P2 SHF.L.U32 R5, R24.reuse, 0x2, RZ ;  /* 0x000000021805a819 */ /* 0x040fe400000006ff */
[----:B------:R-:W-:-:S03]  /*2530*/  @!P2 SHF.L.U64.HI R0, R24, 0x2, R7 ;  /* 0x000000021800a819 */ /* 0x000fc60000010207 */
[----:B------:R-:W2:Y:S01]  /*2540*/  @!P3 LDC.64 R24, c[0x0][0x288] ;  /* 0x0000a200ff18bb82 */ /* 0x000ea20000000a00 */
[----:B------:R-:W-:Y:S02]  /*2550*/  ISETP.GT.U32.OR P5, PT, R6, 0x17f, P5 ;  /* 0x0000017f0600780c */ /* 0x000fe40002fa4470 */
[----:B0-----:R-:W-:Y:S02]  /*2560*/  @!P2 IADD3 R10, P4, R5, R28, RZ ;  /* 0x0000001c050aa210 */ /* 0x001fe40007f9e0ff */
[----:B-1----:R-:W-:Y:S02]  /*2570*/  @!P0 MOV R2, R82 ;  /* 0x0000005200028202 */ /* 0x002fe40000000f00 */
[----:B------:R-:W-:Y:S01]  /*2580*/  @!P0 MOV R3, R81 ;  /* 0x0000005100038202 */ /* 0x000fe20000000f00 */
[----:B----4-:R-:W-:Y:S01]  /*2590*/  @!P0 IMAD R12, R158, R26, RZ ;  /* 0x0000001a9e0c8224 */ /* 0x010fe200078e02ff */
[----:B------:R-:W0:Y:S01]  /*25a0*/  @!P0 LDC.64 R22, c[0x0][0x228] ;  /* 0x00008a00ff168b82 */ /* 0x000e220000000a00 */
[----:B------:R-:W-:-:S02]  /*25b0*/  @!P2 IADD3.X R11, R0, R29, RZ, P4, !PT ;  /* 0x0000001d000ba210 */ /* 0x000fc400027fe4ff */
[----:B------:R-:W-:Y:S02]  /*25c0*/  SHF.R.S32.HI R73, RZ, 0x1f, R72 ;  /* 0x0000001fff497819 */ /* 0x000fe40000011448 */
[----:B------:R-:W-:Y:S02]  /*25d0*/  ISETP.GE.U32.AND P4, PT, R72, UR18, PT ;  /* 0x0000001248007c0c */ /* 0x000fe4000bf86070 */
[----:B---3--:R-:W-:Y:S01]  /*25e0*/  @!P2 IADD3 R14, P6, R5, R14, RZ ;  /* 0x0000000e050ea210 */ /* 0x008fe20007fde0ff */
[C---:B------:R-:W-:Y:S01]  /*25f0*/  @!P0 IMAD R5, R31.reuse, R27, R12 ;  /* 0x0000001b1f058224 */ /* 0x040fe200078e020c */
[----:B------:R-:W1:Y:S01]  /*2600*/  @!P3 LDC.64 R18, c[0x0][0x230] ;  /* 0x00008c00ff12bb82 */ /* 0x000e620000000a00 */
[----:B------:R-:W-:Y:S01]  /*2610*/  @!P0 IMAD.WIDE.U32 R26, R31, R26, R2 ;  /* 0x0000001a1f1a8225 */ /* 0x000fe200078e0002 */
[----:B------:R-:W-:-:S06]  /*2620*/  ISETP.GE.AND.EX P4, PT, R73, UR19, PT, P4 ;  /* 0x0000001349007c0c */ /* 0x000fcc000bf86340 */
[----:B------:R-:W3:Y:S01]  /*2630*/  @!P5 LDC.64 R12, c[0x0][0x288] ;  /* 0x0000a200ff0cdb82 */ /* 0x000ee20000000a00 */
[----:B------:R-:W-:Y:S02]  /*2640*/  @!P0 IADD3 R3, R27, R5, RZ ;  /* 0x000000051b038210 */ /* 0x000fe40007ffe0ff */
[----:B------:R-:W-:Y:S02]  /*2650*/  @!P0 SHF.L.U32 R5, R26, 0x2, RZ ;  /* 0x000000021a058819 */ /* 0x000fe400000006ff */
[----:B------:R-:W-:Y:S02]  /*2660*/  ISETP.GT.U32.OR P4, PT, R6, 0x17f, P4 ;  /* 0x0000017f0600780c */ /* 0x000fe40002784470 */
[----:B------:R-:W-:Y:S01]  /*2670*/  @!P2 IADD3.X R15, R0, R15, RZ, P6, !PT ;  /* 0x0000000f000fa210 */ /* 0x000fe200037fe4ff */
[----:B--2---:R-:W-:Y:S01]  /*2680*/  @!P3 IMAD R0, R93, R24, RZ ;  /* 0x000000185d00b224 */ /* 0x004fe200078e02ff */
[----:B------:R-:W-:Y:S01]  /*2690*/  @!P0 SHF.L.U64.HI R26, R26, 0x2, R3 ;  /* 0x000000021a1a8819 */ /* 0x000fe20000010203 */
[----:B------:R-:W2:Y:S01]  /*26a0*/  @!P3 LDC.64 R8, c[0x0][0x228] ;  /* 0x00008a00ff08bb82 */ /* 0x000ea20000000a00 */
[----:B------:R-:W-:-:S02]  /*26b0*/  @!P3 MOV R2, R82 ;  /* 0x000000520002b202 */ /* 0x000fc40000000f00 */
[----:B------:R-:W-:Y:S01]  /*26c0*/  @!P3 MOV R3, R81 ;  /* 0x000000510003b202 */ /* 0x000fe20000000f00 */
[C---:B------:R-:W-:Y:S01]  /*26d0*/  @!P3 IMAD R7, R92.reuse, R25, R0 ;  /* 0x000000195c07b224 */ /* 0x040fe200078e0200 */
[----:B------:R-:W-:Y:S01]  /*26e0*/  @!P0 IADD3 R20, P6, R5, R20, RZ ;  /* 0x0000001405148210 */ /* 0x000fe20007fde0ff */
[----:B------:R-:W-:-:S03]  /*26f0*/  @!P3 IMAD.WIDE.U32 R24, R92, R24, R2 ;  /* 0x000000185c18b225 */ /* 0x000fc600078e0002 */
[----:B------:R-:W-:Y:S01]  /*2700*/  @!P0 IADD3.X R21, R26, R21, RZ, P6, !PT ;  /* 0x000000151a158210 */ /* 0x000fe200037fe4ff */
[----:B------:R-:W4:Y:S01]  /*2710*/  @!P4 LDC.64 R2, c[0x0][0x288] ;  /* 0x0000a200ff02cb82 */ /* 0x000f220000000a00 */
[----:B------:R-:W-:Y:S02]  /*2720*/  @!P3 IADD3 R7, R25, R7, RZ ;  /* 0x000000071907b210 */ /* 0x000fe40007ffe0ff */
[----:B0-----:R-:W-:Y:S02]  /*2730*/  @!P0 IADD3 R22, P6, R5, R22, RZ ;  /* 0x0000001605168210 */ /* 0x001fe40007fde0ff */
[C---:B------:R-:W-:Y:S02]  /*2740*/  @!P3 SHF.L.U32 R5, R24.reuse, 0x2, RZ ;  /* 0x000000021805b819 */ /* 0x040fe400000006ff */
[----:B------:R-:W-:Y:S01]  /*2750*/  @!P3 SHF.L.U64.HI R0, R24, 0x2, R7 ;  /* 0x000000021800b819 */ /* 0x000fe20000010207 */
[----:B---3--:R-:W-:Y:S01]  /*2760*/  @!P5 IMAD R24, R91, R12, RZ ;  /* 0x0000000c5b18d224 */ /* 0x008fe200078e02ff */
[----:B------:R-:W-:-:S03]  /*2770*/  @!P5 MOV R25, R81 ;  /* 0x000000510019d202 */ /* 0x000fc60000000f00 */
[----:B------:R-:W-:Y:S01]  /*2780*/  @!P5 IMAD R7, R90, R13, R24 ;  /* 0x0000000d5a07d224 */ /* 0x000fe200078e0218 */
[----:B------:R-:W-:Y:S02]  /*2790*/  @!P5 MOV R24, R82 ;  /* 0x000000520018d202 */ /* 0x000fe40000000f00 */
[----:B------:R-:W-:Y:S02]  /*27a0*/  @!P0 IADD3.X R23, R26, R23, RZ, P6, !PT ;  /* 0x000000171a178210 */ /* 0x000fe400037fe4ff */
[----:B-1----:R-:W-:Y:S01]  /*27b0*/  @!P3 IADD3 R18, P6, R5, R18, RZ ;  /* 0x000000120512b210 */ /* 0x002fe20007fde0ff */
[----:B------:R-:W-:-:S03]  /*27c0*/  @!P5 IMAD.WIDE.U32 R12, R90, R12, R24 ;  /* 0x0000000c5a0cd225 */ /* 0x000fc600078e0018 */
[C---:B------:R-:W-:Y:S02]  /*27d0*/  @!P3 IADD3.X R19, R0.reuse, R19, RZ, P6, !PT ;  /* 0x000000130013b210 */ /* 0x040fe400037fe4ff */
[----:B------:R-:W-:Y:S02]  /*27e0*/  CS2R R92, SRZ ;  /* 0x00000000005c7805 */ /* 0x000fe4000001ff00 */
[----:B--2---:R-:W-:Y:S02]  /*27f0*/  @!P3 IADD3 R8, P6, R5, R8, RZ ;  /* 0x000000080508b210 */ /* 0x004fe40007fde0ff */
[----:B------:R-:W-:Y:S02]  /*2800*/  CS2R R34, SRZ ;  /* 0x0000000000227805 */ /* 0x000fe4000001ff00 */
[----:B------:R-:W-:Y:S02]  /*2810*/  @!P5 IADD3 R7, R13, R7, RZ ;  /* 0x000000070d07d210 */ /* 0x000fe40007ffe0ff */
[----:B------:R-:W-:Y:S01]  /*2820*/  SHF.R.S32.HI R28, RZ, 0x1f, R120 ;  /* 0x0000001fff1c7819 */ /* 0x000fe20000011478 */
[----:B------:R0:W5:Y:S01]  /*2830*/  @!P2 LDG.E.64 R92, desc[UR22][R10.64] ;  /* 0x000000160a5ca981 */ /* 0x000162000c1e1b00 */
[----:B------:R-:W-:-:S02]  /*2840*/  @!P3 IADD3.X R9, R0, R9, RZ, P6, !PT ;  /* 0x000000090009b210 */ /* 0x000fc400037fe4ff */
[----:B------:R-:W-:Y:S02]  /*2850*/  CS2R R90, SRZ ;  /* 0x00000000005a7805 */ /* 0x000fe4000001ff00 */
[C---:B------:R-:W-:Y:S01]  /*2860*/  @!P5 SHF.L.U32 R5, R12.reuse, 0x2, RZ ;  /* 0x000000020c05d819 */ /* 0x040fe200000006ff */
[----:B------:R1:W5:Y:S01]  /*2870*/  @!P2 LDG.E.64 R34, desc[UR22][R14.64] ;  /* 0x000000160e22a981 */ /* 0x000362000c1e1b00 */
[----:B------:R-:W-:Y:S01]  /*2880*/  @!P5 SHF.L.U64.HI R0, R12, 0x2, R7 ;  /* 0x000000020c00d819 */ /* 0x000fe20000010207 */
[----:B----4-:R-:W-:Y:S01]  /*2890*/  @!P4 IMAD R12, R73, R2, RZ ;  /* 0x00000002490cc224 */ /* 0x010fe200078e02ff */
[----:B------:R-:W-:Y:S01]  /*28a0*/  CS2R R32, SRZ ;  /* 0x0000000000207805 */ /* 0x000fe2000001ff00 */
[----:B------:R-:W5:Y:S01]  /*28b0*/  @!P0 LDG.E.64 R90, desc[UR22][R20.64] ;  /* 0x00000016145a8981 */ /* 0x000f62000c1e1b00 */
[----:B------:R-:W-:Y:S01]  /*28c0*/  SHF.R.S32.HI R26, RZ, 0x1f, R121 ;  /* 0x0000001fff1a7819 */ /* 0x000fe20000011479 */
[----:B------:R-:W-:Y:S01]  /*28d0*/  @!P4 IMAD R7, R72, R3, R12 ;  /* 0x000000034807c224 */ /* 0x000fe200078e020c */
[----:B0-----:R-:W0:Y:S01]  /*28e0*/  @!P5 LDC.64 R10, c[0x0][0x228] ;  /* 0x00008a00ff0adb82 */ /* 0x001e220000000a00 */
[----:B------:R-:W-:Y:S01]  /*28f0*/  ISETP.GE.U32.AND P2, PT, R120, UR18, PT ;  /* 0x0000001278007c0c */ /* 0x000fe2000bf46070 */
[----:B------:R-:W5:Y:S01]  /*2900*/  @!P0 LDG.E.64 R32, desc[UR22][R22.64] ;  /* 0x0000001616208981 */ /* 0x000f62000c1e1b00 */
[----:B------:R-:W-:-:S02]  /*2910*/  CS2R R30, SRZ ;  /* 0x00000000001e7805 */ /* 0x000fc4000001ff00 */
[----:B------:R-:W-:Y:S01]  /*2920*/  IADD3 R27, R4, 0x60, RZ ;  /* 0x00000060041b7810 */ /* 0x000fe20007ffe0ff */
[----:B------:R-:W5:Y:S02]  /*2930*/  @!P3 LDG.E.64 R130, desc[UR22][R18.64] ;  /* 0x000000161282b981 */ /* 0x000f64000c1e1b00 */
[----:B------:R-:W2:Y:S01]  /*2940*/  @!P5 LDC.64 R12, c[0x0][0x230] ;  /* 0x00008c00ff0cdb82 */ /* 0x000ea20000000a00 */
[----:B------:R-:W-:Y:S01]  /*2950*/  ISETP.GE.AND.EX P2, PT, R28, UR19, PT, P2 ;  /* 0x000000131c007c0c */ /* 0x000fe2000bf46320 */
[----:B------:R3:W5:Y:S01]  /*2960*/  @!P3 LDG.E.64 R30, desc[UR22][R8.64] ;  /* 0x00000016081eb981 */ /* 0x000762000c1e1b00 */
[----:B------:R-:W-:Y:S02]  /*2970*/  ISETP.GE.U32.AND P0, PT, R121, UR18, PT ;  /* 0x0000001279007c0c */ /* 0x000fe4000bf06070 */
[----:B------:R-:W-:Y:S02]  /*2980*/  ISETP.GT.U32.OR P2, PT, R6, 0x17f, P2 ;  /* 0x0000017f0600780c */ /* 0x000fe40001744470 */
[----:B-1----:R-:W-:Y:S01]  /*2990*/  @!P4 MOV R14, R82 ;  /* 0x00000052000ec202 */ /* 0x002fe20000000f00 */
[----:B------:R-:W1:Y:S01]  /*29a0*/  @!P4 LDC.64 R24, c[0x0][0x230] ;  /* 0x00008c00ff18cb82 */ /* 0x000e620000000a00 */
[----:B------:R-:W-:-:S02]  /*29b0*/  @!P4 MOV R15, R81 ;  /* 0x00000051000fc202 */ /* 0x000fc40000000f00 */
[----:B------:R-:W-:Y:S01]  /*29c0*/  ISETP.GE.AND.EX P0, PT, R26, UR19, PT, P0 ;  /* 0x000000131a007c0c */ /* 0x000fe2000bf06300 */
[----:B------:R-:W-:-:S03]  /*29d0*/  @!P4 IMAD.WIDE.U32 R2, R72, R2, R14 ;  /* 0x000000024802c225 */ /* 0x000fc600078e000e */
[----:B------:R-:W-:Y:S01]  /*29e0*/  ISETP.GT.U32.OR P0, PT, R6, 0x17f, P0 ;  /* 0x0000017f0600780c */ /* 0x000fe20000704470 */
[----:B------:R-:W4:Y:S01]  /*29f0*/  @!P4 LDC.64 R72, c[0x0][0x228] ;  /* 0x00008a00ff48cb82 */ /* 0x000f220000000a00 */
[C---:B0-----:R-:W-:Y:S02]  /*2a00*/  @!P5 IADD3 R10, P3, R5.reuse, R10, RZ ;  /* 0x0000000a050ad210 */ /* 0x041fe40007f7e0ff */
[----:B------:R-:W-:Y:S02]  /*2a10*/  SHF.R.S32.HI R118, RZ, 0x1f, R27 ;  /* 0x0000001fff767819 */ /* 0x000fe4000001141b */
[----:B--2---:R-:W-:-:S03]  /*2a20*/  @!P5 IADD3 R12, P6, R5, R12, RZ ;  /* 0x0000000c050cd210 */ /* 0x004fc60007fde0ff */
[----:B------:R-:W0:Y:S01]  /*2a30*/  @!P2 LDC.64 R14, c[0x0][0x288] ;  /* 0x0000a200ff0eab82 */ /* 0x000e220000000a00 */
[C---:B------:R-:W-:Y:S02]  /*2a40*/  @!P5 IADD3.X R13, R0.reuse, R13, RZ, P6, !PT ;  /* 0x0000000d000dd210 */ /* 0x040fe400037fe4ff */
[----:B------:R-:W-:Y:S02]  /*2a50*/  ISETP.GE.U32.AND P6, PT, R27, UR18, PT ;  /* 0x000000121b007c0c */ /* 0x000fe4000bfc6070 */
[----:B------:R-:W-:-:S03]  /*2a60*/  @!P5 IADD3.X R11, R0, R11, RZ, P3, !PT ;  /* 0x0000000b000bd210 */ /* 0x000fc60001ffe4ff */
[----:B---3--:R-:W2:Y:S01]  /*2a70*/  @!P0 LDC.64 R8, c[0x0][0x288] ;  /* 0x0000a200ff088b82 */ /* 0x008ea20000000a00 */
[----:B------:R-:W-:Y:S01]  /*2a80*/  ISETP.GE.AND.EX P3, PT, R118, UR19, PT, P6 ;  /* 0x0000001376007c0c */ /* 0x000fe2000bf66360 */
[----:B------:R-:W5:Y:S01]  /*2a90*/  @!P5 LDG.E.64 R132, desc[UR22][R12.64] ;  /* 0x000000160c84d981 */ /* 0x000f62000c1e1b00 */
[----:B------:R-:W-:Y:S02]  /*2aa0*/  @!P4 IADD3 R5, R3, R7, RZ ;  /* 0x000000070305c210 */ /* 0x000fe40007ffe0ff */
[----:B------:R-:W-:Y:S02]  /*2ab0*/  @!P4 SHF.L.U32 R3, R2, 0x2, RZ ;  /* 0x000000020203c819 */ /* 0x000fe400000006ff */
[----:B------:R-:W-:Y:S01]  /*2ac0*/  ISETP.GT.U32.OR P3, PT, R6, 0x17f, P3 ;  /* 0x0000017f0600780c */ /* 0x000fe20001f64470 */
[----:B------:R-:W3:Y:S01]  /*2ad0*/  @!P2 LDC.64 R22, c[0x0][0x230] ;  /* 0x00008c00ff16ab82 */ /* 0x000ee20000000a00 */
[----:B------:R-:W-:Y:S02]  /*2ae0*/  @!P4 SHF.L.U64.HI R2, R2, 0x2, R5 ;  /* 0x000000020202c819 */ /* 0x000fe40000010205 */
[----:B-1----:R-:W-:-:S04]  /*2af0*/  @!P4 IADD3 R24, P6, R3, R24, RZ ;  /* 0x000000180318c210 */ /* 0x002fc80007fde0ff */
[----:B------:R-:W-:Y:S01]  /*2b00*/  @!P4 IADD3.X R25, R2, R25, RZ, P6, !PT ;  /* 0x000000190219c210 */ /* 0x000fe200037fe4ff */
[----:B------:R-:W1:Y:S01]  /*2b10*/  @!P2 LDC.64 R20, c[0x0][0x228] ;  /* 0x00008a00ff14ab82 */ /* 0x000e620000000a00 */
[----:B----4-:R-:W-:Y:S01]  /*2b20*/  @!P4 IADD3 R72, P6, R3, R72, RZ ;  /* 0x000000480348c210 */ /* 0x010fe20007fde0ff */
[----:B0-----:R-:W-:Y:S01]  /*2b30*/  @!P2 IMAD R0, R28, R14, RZ ;  /* 0x0000000e1c00a224 */ /* 0x001fe200078e02ff */
[----:B------:R-:W-:Y:S01]  /*2b40*/  @!P2 MOV R18, R82 ;  /* 0x000000520012a202 */ /* 0x000fe20000000f00 */
[----:B------:R-:W5:Y:S01]  /*2b50*/  @!P4 LDG.E.64 R136, desc[UR22][R24.64] ;  /* 0x000000161888c981 */ /* 0x000f62000c1e1b00 */
[----:B------:R-:W-:Y:S02]  /*2b60*/  @!P2 MOV R19, R81 ;  /* 0x000000510013a202 */ /* 0x000fe40000000f00 */
[----:B------:R-:W-:Y:S02]  /*2b70*/  @!P4 IADD3.X R73, R2, R73, RZ, P6, !PT ;  /* 0x000000490249c210 */ /* 0x000fe400037fe4ff */
[----:B------:R-:W0:Y:S01]  /*2b80*/  @!P3 LDC.64 R2, c[0x0][0x288] ;  /* 0x0000a200ff02bb82 */ /* 0x000e220000000a00 */
[----:B------:R-:W-:Y:S01]  /*2b90*/  CS2R R28, SRZ ;  /* 0x00000000001c7805 */ /* 0x000fe2000001ff00 */
[----:B------:R-:W-:-:S02]  /*2ba0*/  @!P2 IMAD R7, R120, R15, R0 ;  /* 0x0000000f7807a224 */ /* 0x000fc400078e0200 */
[----:B------:R-:W-:-:S03]  /*2bb0*/  @!P2 IMAD.WIDE.U32 R18, R120, R14, R18 ;  /* 0x0000000e7812a225 */ /* 0x000fc600078e0012 */
[----:B------:R4:W5:Y:S01]  /*2bc0*/  @!P5 LDG.E.64 R28, desc[UR22][R10.64] ;  /* 0x000000160a1cd981 */ /* 0x000962000c1e1b00 */
[----:B--2---:R-:W-:Y:S01]  /*2bd0*/  @!P0 IMAD R26, R26, R8, RZ ;  /* 0x000000081a1a8224 */ /* 0x004fe200078e02ff */
[----:B------:R-:W-:Y:S01]  /*2be0*/  @!P2 IADD3 R7, R19, R7, RZ ;  /* 0x000000071307a210 */ /* 0x000fe20007ffe0ff */
[----:B------:R-:W2:Y:S01]  /*2bf0*/  @!P0 LDC.64 R14, c[0x0][0x230] ;  /* 0x00008c00ff0e8b82 */ /* 0x000ea20000000a00 */
[C---:B------:R-:W-:Y:S02]  /*2c00*/  @!P2 SHF.L.U32 R5, R18.reuse, 0x2, RZ ;  /* 0x000000021205a819 */ /* 0x040fe400000006ff */
[----:B------:R-:W-:Y:S02]  /*2c10*/  @!P2 SHF.L.U64.HI R0, R18, 0x2, R7 ;  /* 0x000000021200a819 */ /* 0x000fe40000010207 */
[----:B----4-:R-:W-:Y:S02]  /*2c20*/  @!P0 MOV R10, R82 ;  /* 0x00000052000a8202 */ /* 0x010fe40000000f00 */
[----:B------:R-:W-:Y:S01]  /*2c30*/  @!P0 MOV R11, R81 ;  /* 0x00000051000b8202 */ /* 0x000fe20000000f00 */
[----:B------:R-:W-:Y:S01]  /*2c40*/  @!P0 IMAD R7, R121, R9, R26 ;  /* 0x0000000979078224 */ /* 0x000fe200078e021a */
[----:B---3--:R-:W-:Y:S01]  /*2c50*/  @!P2 IADD3 R22, P6, R5, R22, RZ ;  /* 0x000000160516a210 */ /* 0x008fe20007fde0ff */
[----:B------:R-:W3:Y:S01]  /*2c60*/  @!P0 LDC.64 R18, c[0x0][0x228] ;  /* 0x00008a00ff128b82 */ /* 0x000ee20000000a00 */
[----:B------:R-:W-:-:S02]  /*2c70*/  @!P0 IMAD.WIDE.U32 R8, R121, R8, R10 ;  /* 0x0000000879088225 */ /* 0x000fc400078e000a */
[----:B------:R-:W-:Y:S02]  /*2c80*/  @!P2 IADD3.X R23, R0, R23, RZ, P6, !PT ;  /* 0x000000170017a210 */ /* 0x000fe400037fe4ff */
[----:B-1----:R-:W-:Y:S02]  /*2c90*/  @!P2 IADD3 R20, P6, R5, R20, RZ ;  /* 0x000000140514a210 */ /* 0x002fe40007fde0ff */
[----:B------:R-:W-:Y:S01]  /*2ca0*/  SHF.R.S32.HI R120, RZ, 0x1f, R119 ;  /* 0x0000001fff787819 */ /* 0x000fe20000011477 */
[----:B0-----:R-:W-:Y:S01]  /*2cb0*/  @!P3 IMAD R12, R118, R2, RZ ;  /* 0x00000002760cb224 */ /* 0x001fe200078e02ff */
[----:B------:R-:W-:Y:S01]  /*2cc0*/  ISETP.GE.U32.AND P5, PT, R119, UR18, PT ;  /* 0x0000001277007c0c */ /* 0x000fe2000bfa6070 */
[----:B------:R-:W0:Y:S01]  /*2cd0*/  @!P3 LDC.64 R10, c[0x0][0x230] ;  /* 0x00008c00ff0abb82 */ /* 0x000e220000000a00 */
[----:B------:R-:W-:Y:S02]  /*2ce0*/  @!P0 IADD3 R7, R9, R7, RZ ;  /* 0x0000000709078210 */ /* 0x000fe40007ffe0ff */
[----:B------:R-:W-:-:S02]  /*2cf0*/  CS2R R24, SRZ ;  /* 0x0000000000187805 */ /* 0x000fc4000001ff00 */
[----:B------:R-:W-:Y:S01]  /*2d00*/  @!P2 IADD3.X R21, R0, R21, RZ, P6, !PT ;  /* 0x000000150015a210 */ /* 0x000fe200037fe4ff */
[----:B------:R-:W5:Y:S01]  /*2d10*/  @!P2 LDG.E.64 R138, desc[UR22][R22.64] ;  /* 0x00000016168aa981 */ /* 0x000f62000c1e1b00 */
[----:B------:R-:W-:Y:S02]  /*2d20*/  ISETP.GE.AND.EX P5, PT, R120, UR19, PT, P5 ;  /* 0x0000001378007c0c */ /* 0x000fe4000bfa6350 */
[C---:B------:R-:W-:Y:S01]  /*2d30*/  @!P0 SHF.L.U32 R5, R8.reuse, 0x2, RZ ;  /* 0x0000000208058819 */ /* 0x040fe200000006ff */
[----:B------:R-:W5:Y:S01]  /*2d40*/  @!P2 LDG.E.64 R24, desc[UR22][R20.64] ;  /* 0x000000161418a981 */ /* 0x000f62000c1e1b00 */
[----:B------:R-:W-:Y:S02]  /*2d50*/  @!P0 SHF.L.U64.HI R0, R8, 0x2, R7 ;  /* 0x0000000208008819 */ /* 0x000fe40000010207 */
[----:B------:R-:W-:Y:S02]  /*2d60*/  @!P3 MOV R8, R82 ;  /* 0x000000520008b202 */ /* 0x000fe40000000f00 */
[----:B------:R-:W-:Y:S01]  /*2d70*/  @!P3 MOV R9, R81 ;  /* 0x000000510009b202 */ /* 0x000fe20000000f00 */
[C---:B------:R-:W-:Y:S01]  /*2d80*/  @!P3 IMAD R7, R27.reuse, R3, R12 ;  /* 0x000000031b07b224 */ /* 0x040fe200078e020c */
[----:B------:R-:W-:Y:S01]  /*2d90*/  ISETP.GT.U32.OR P5, PT, R6, 0x17f, P5 ;  /* 0x0000017f0600780c */ /* 0x000fe20002fa4470 */
[----:B------:R-:W-:Y:S01]  /*2da0*/  @!P3 IMAD.WIDE.U32 R2, R27, R2, R8 ;  /* 0x000000021b02b225 */ /* 0x000fe200078e0008 */
[----:B------:R-:W-:-:S02]  /*2db0*/  CS2R R26, SRZ ;  /* 0x00000000001a7805 */ /* 0x000fc4000001ff00 */
[----:B------:R-:W1:Y:S01]  /*2dc0*/  @!P3 LDC.64 R8, c[0x0][0x228] ;  /* 0x00008a00ff08bb82 */ /* 0x000e620000000a00 */
[----:B--2---:R-:W-:Y:S02]  /*2dd0*/  @!P0 IADD3 R14, P6, R5, R14, RZ ;  /* 0x0000000e050e8210 */ /* 0x004fe40007fde0ff */
[----:B------:R-:W-:Y:S01]  /*2de0*/  SHF.R.S32.HI R118, RZ, 0x1f, R135 ;  /* 0x0000001fff767819 */ /* 0x000fe20000011487 */
[----:B------:R-:W5:Y:S01]  /*2df0*/  @!P4 LDG.E.64 R26, desc[UR22][R72.64] ;  /* 0x00000016481ac981 */ /* 0x000f62000c1e1b00 */
[----:B------:R-:W-:-:S04]  /*2e00*/  ISETP.GE.U32.AND P4, PT, R135, UR18, PT ;  /* 0x0000001287007c0c */ /* 0x000fc8000bf86070 */
[----:B------:R-:W2:Y:S01]  /*2e10*/  @!P5 LDC.64 R12, c[0x0][0x288] ;  /* 0x0000a200ff0cdb82 */ /* 0x000ea20000000a00 */
[----:B------:R-:W-:Y:S02]  /*2e20*/  @!P0 IADD3.X R15, R0, R15, RZ, P6, !PT ;  /* 0x0000000f000f8210 */ /* 0x000fe400037fe4ff */
[----:B------:R-:W-:Y:S02]  /*2e30*/  ISETP.GE.AND.EX P4, PT, R118, UR19, PT, P4 ;  /* 0x0000001376007c0c */ /* 0x000fe4000bf86340 */
[----:B---3--:R-:W-:Y:S01]  /*2e40*/  @!P0 IADD3 R18, P6, R5, R18, RZ ;  /* 0x0000001205128210 */ /* 0x008fe20007fde0ff */
[----:B------:R3:W5:Y:S01]  /*2e50*/  @!P0 LDG.E.64 R142, desc[UR22][R14.64] ;  /* 0x000000160e8e8981 */ /* 0x000762000c1e1b00 */
[----:B------:R-:W-:Y:S02]  /*2e60*/  @!P3 IADD3 R5, R3, R7, RZ ;  /* 0x000000070305b210 */ /* 0x000fe40007ffe0ff */
[----:B------:R-:W-:Y:S02]  /*2e70*/  @!P3 SHF.L.U32 R3, R2, 0x2, RZ ;  /* 0x000000020203b819 */ /* 0x000fe400000006ff */
[----:B------:R-:W-:-:S02]  /*2e80*/  ISETP.GT.U32.OR P4, PT, R6, 0x17f, P4 ;  /* 0x0000017f0600780c */ /* 0x000fc40002784470 */
[----:B------:R-:W-:Y:S02]  /*2e90*/  @!P0 IADD3.X R19, R0, R19, RZ, P6, !PT ;  /* 0x0000001300138210 */ /* 0x000fe400037fe4ff */
[----:B------:R-:W-:Y:S01]  /*2ea0*/  @!P3 SHF.L.U64.HI R2, R2, 0x2, R5 ;  /* 0x000000020202b819 */ /* 0x000fe20000010205 */
[----:B---3--:R-:W3:Y:S01]  /*2eb0*/  @!P5 LDC.64 R14, c[0x0][0x230] ;  /* 0x00008c00ff0edb82 */ /* 0x008ee20000000a00 */
[----:B0-----:R-:W-:-:S04]  /*2ec0*/  @!P3 IADD3 R10, P6, R3, R10, RZ ;  /* 0x0000000a030ab210 */ /* 0x001fc80007fde0ff */
[----:B------:R-:W-:Y:S02]  /*2ed0*/  @!P3 IADD3.X R11, R2, R11, RZ, P6, !PT ;  /* 0x0000000b020bb210 */ /* 0x000fe400037fe4ff */
[----:B-1----:R-:W-:-:S04]  /*2ee0*/  @!P3 IADD3 R8, P6, R3, R8, RZ ;  /* 0x000000080308b210 */ /* 0x002fc80007fde0ff */
[----:B------:R-:W-:Y:S02]  /*2ef0*/  @!P3 IADD3.X R9, R2, R9, RZ, P6, !PT ;  /* 0x000000090209b210 */ /* 0x000fe400037fe4ff */
[----:B------:R-:W0:Y:S01]  /*2f00*/  @!P4 LDC.64 R2, c[0x0][0x288] ;  /* 0x0000a200ff02cb82 */ /* 0x000e220000000a00 */
[----:B--2---:R-:W-:Y:S01]  /*2f10*/  @!P5 IMAD R0, R120, R12, RZ ;  /* 0x0000000c7800d224 */ /* 0x004fe200078e02ff */
[----:B------:R-:W-:Y:S02]  /*2f20*/  @!P5 MOV R72, R82 ;  /* 0x000000520048d202 */ /* 0x000fe40000000f00 */
[----:B------:R-:W-:Y:S01]  /*2f30*/  @!P5 MOV R73, R81 ;  /* 0x000000510049d202 */ /* 0x000fe20000000f00 */
[C---:B------:R-:W-:Y:S01]  /*2f40*/  @!P5 IMAD R7, R119.reuse, R13, R0 ;  /* 0x0000000d7707d224 */ /* 0x040fe200078e0200 */
[----:B------:R-:W-:Y:S02]  /*2f50*/  CS2R R20, SRZ ;  /* 0x0000000000147805 */ /* 0x000fe4000001ff00 */
[----:B------:R-:W1:Y:S01]  /*2f60*/  @!P4 LDC.64 R120, c[0x0][0x228] ;  /* 0x00008a00ff78cb82 */ /* 0x000e620000000a00 */
[----:B------:R-:W-:-:S03]  /*2f70*/  @!P5 IMAD.WIDE.U32 R12, R119, R12, R72 ;  /* 0x0000000c770cd225 */ /* 0x000fc600078e0048 */
[----:B------:R2:W5:Y:S02]  /*2f80*/  @!P3 LDG.E.64 R20, desc[UR22][R8.64] ;  /* 0x000000160814b981 */ /* 0x000564000c1e1b00 */
[----:B------:R-:W-:Y:S02]  /*2f90*/  @!P5 IADD3 R7, R13, R7, RZ ;  /* 0x000000070d07d210 */ /* 0x000fe40007ffe0ff */
[C---:B------:R-:W-:Y:S02]  /*2fa0*/  @!P5 SHF.L.U32 R5, R12.reuse, 0x2, RZ ;  /* 0x000000020c05d819 */ /* 0x040fe400000006ff */
[----:B------:R-:W-:Y:S02]  /*2fb0*/  @!P5 SHF.L.U64.HI R7, R12, 0x2, R7 ;  /* 0x000000020c07d819 */ /* 0x000fe40000010207 */
[----:B------:R-:W4:Y:S01]  /*2fc0*/  @!P5 LDC.64 R12, c[0x0][0x228] ;  /* 0x00008a00ff0cdb82 */ /* 0x000f220000000a00 */
[----:B0-----:R-:W-:-:S07]  /*2fd0*/  @!P4 IMAD R0, R118, R2, RZ ;  /* 0x000000027600c224 */ /* 0x001fce00078e02ff */
[----:B------:R-:W0:Y:S01]  /*2fe0*/  @!P4 LDC.64 R118, c[0x0][0x230] ;  /* 0x00008c00ff76cb82 */ /* 0x000e220000000a00 */
[----:B--2---:R-:W-:Y:S02]  /*2ff0*/  @!P4 MOV R8, R82 ;  /* 0x000000520008c202 */ /* 0x004fe40000000f00 */
[----:B------:R-:W-:Y:S02]  /*3000*/  @!P4 MOV R9, R81 ;  /* 0x000000510009c202 */ /* 0x000fe40000000f00 */
[----:B------:R-:W-:Y:S02]  /*3010*/  IADD3 R126, R4, 0x90, RZ ;  /* 0x00000090047e7810 */ /* 0x000fe40007ffe0ff */
[----:B------:R-:W-:Y:S02]  /*3020*/  CS2R R22, SRZ ;  /* 0x0000000000167805 */ /* 0x000fe4000001ff00 */
[----:B---3--:R-:W-:Y:S01]  /*3030*/  @!P5 IADD3 R14, P6, R5, R14, RZ ;  /* 0x0000000e050ed210 */ /* 0x008fe20007fde0ff */
[C---:B------:R-:W-:Y:S01]  /*3040*/  @!P4 IMAD R3, R135.reuse, R3, R0 ;  /* 0x000000038703c224 */ /* 0x040fe200078e0200 */
[----:B------:R-:W-:Y:S01]  /*3050*/  SHF.R.S32.HI R134, RZ, 0x1f, R126 ;  /* 0x0000001fff867819 */ /* 0x000fe2000001147e */
[----:B------:R-:W-:Y:S01]  /*3060*/  @!P4 IMAD.WIDE.U32 R8, R135, R2, R8 ;  /* 0x000000028708c225 */ /* 0x000fe200078e0008 */
[----:B------:R-:W-:Y:S01]  /*3070*/  ISETP.GE.U32.AND P2, PT, R126, UR18, PT ;  /* 0x000000127e007c0c */ /* 0x000fe2000bf46070 */
[----:B------:R-:W5:Y:S01]  /*3080*/  @!P0 LDG.E.64 R22, desc[UR22][R18.64] ;  /* 0x0000001612168981 */ /* 0x000f62000c1e1b00 */
[----:B------:R-:W-:-:S02]  /*3090*/  @!P5 IADD3.X R15, R7, R15, RZ, P6, !PT ;  /* 0x0000000f070fd210 */ /* 0x000fc400037fe4ff */
[----:B------:R-:W-:Y:S02]  /*30a0*/  ISETP.GE.AND.EX P2, PT, R134, UR19, PT, P2 ;  /* 0x0000001386007c0c */ /* 0x000fe4000bf46320 */
[----:B----4-:R-:W-:Y:S02]  /*30b0*/  @!P5 IADD3 R12, P6, R5, R12, RZ ;  /* 0x0000000c050cd210 */ /* 0x010fe40007fde0ff */
[----:B------:R-:W-:Y:S02]  /*30c0*/  @!P4 IADD3 R3, R9, R3, RZ ;  /* 0x000000030903c210 */ /* 0x000fe40007ffe0ff */
[----:B------:R-:W-:Y:S02]  /*30d0*/  @!P4 SHF.L.U32 R2, R8, 0x2, RZ ;  /* 0x000000020802c819 */ /* 0x000fe400000006ff */
[----:B------:R-:W-:Y:S02]  /*30e0*/  SHF.R.S32.HI R127, RZ, 0x1f, R160 ;  /* 0x0000001fff7f7819 */ /* 0x000fe400000114a0 */
[----:B------:R-:W-:Y:S01]  /*30f0*/  ISETP.GE.U32.AND P0, PT, R160, UR18, PT ;  /* 0x00000012a0007c0c */ /* 0x000fe2000bf06070 */
[----:B------:R-:W-:Y:S01]  /*3100*/  UIMAD.WIDE UR6, UR8, 0x8, UR6 ;  /* 0x00000008080678a5 */ /* 0x000fe2000f8e0206 */
[----:B------:R-:W-:-:S02]  /*3110*/  @!P5 IADD3.X R13, R7, R13, RZ, P6, !PT ;  /* 0x0000000d070dd210 */ /* 0x000fc400037fe4ff */
[----:B------:R-:W-:Y:S02]  /*3120*/  ISETP.GT.U32.OR P2, PT, R6, 0x17f, P2 ;  /* 0x0000017f0600780c */ /* 0x000fe40001744470 */
[----:B------:R-:W-:Y:S02]  /*3130*/  @!P4 SHF.L.U64.HI R5, R8, 0x2, R3 ;  /* 0x000000020805c819 */ /* 0x000fe40000010203 */
[----:B0-----:R-:W-:Y:S02]  /*3140*/  @!P4 IADD3 R118, P6, R2, R118, RZ ;  /* 0x000000760276c210 */ /* 0x001fe40007fde0ff */
[----:B------:R-:W-:Y:S02]  /*3150*/  ISETP.GE.AND.EX P0, PT, R127, UR19, PT, P0 ;  /* 0x000000137f007c0c */ /* 0x000fe4000bf06300 */
[----:B------:R-:W-:Y:S02]  /*3160*/  @!P4 IADD3.X R119, R5, R119, RZ, P6, !PT ;  /* 0x000000770577c210 */ /* 0x000fe400037fe4ff */
[----:B------:R-:W-:-:S02]  /*3170*/  CS2R R144, SRZ ;  /* 0x0000000000907805 */ /* 0x000fc4000001ff00 */
[----:B------:R-:W-:Y:S02]  /*3180*/  ISETP.GT.U32.OR P0, PT, R6, 0x17f, P0 ;  /* 0x0000017f0600780c */ /* 0x000fe40000704470 */
[----:B-1----:R-:W-:Y:S01]  /*3190*/  @!P4 IADD3 R120, P6, R2, R120, RZ ;  /* 0x000000780278c210 */ /* 0x002fe20007fde0ff */
[----:B------:R-:W0:Y:S01]  /*31a0*/  @!P2 LDC.64 R128, c[0x0][0x288] ;  /* 0x0000a200ff80ab82 */ /* 0x000e220000000a00 */
[----:B------:R-:W-:Y:S01]  /*31b0*/  MOV R2, UR6 ;  /* 0x0000000600027c02 */ /* 0x000fe20008000f00 */
[----:B------:R1:W5:Y:S01]  /*31c0*/  @!P3 LDG.E.64 R144, desc[UR22][R10.64] ;  /* 0x000000160a90b981 */ /* 0x000362000c1e1b00 */
[----:B------:R-:W-:Y:S02]  /*31d0*/  MOV R3, UR7 ;  /* 0x0000000700037c02 */ /* 0x000fe40008000f00 */
[----:B------:R-:W-:Y:S02]  /*31e0*/  IADD3 R0, R4, 0x1f0, RZ ;  /* 0x000001f004007810 */ /* 0x000fe40007ffe0ff */
[----:B------:R-:W-:Y:S01]  /*31f0*/  @!P2 MOV R72, R82 ;  /* 0x000000520048a202 */ /* 0x000fe20000000f00 */
[----:B------:R-:W2:Y:S01]  /*3200*/  @!P2 LDC.64 R8, c[0x0][0x230] ;  /* 0x00008c00ff08ab82 */ /* 0x000ea20000000a00 */
[----:B------:R-:W3:Y:S01]  /*3210*/  LDG.E.64 R2, desc[UR22][R2.64] ;  /* 0x0000001602027981 */ /* 0x000ee2000c1e1b00 */
[----:B------:R-:W-:-:S02]  /*3220*/  ISETP.GE.U32.AND P3, PT, R0, UR18, PT ;  /* 0x0000001200007c0c */ /* 0x000fc4000bf66070 */
[----:B------:R-:W-:-:S04]  /*3230*/  SHF.R.S32.HI R151, RZ, 0x1f, R0 ;  /* 0x0000001fff977819 */ /* 0x000fc80000011400 */
[----:B------:R-:W-:Y:S01]  /*3240*/  ISETP.GE.AND.EX P3, PT, R151, UR19, PT, P3 ;  /* 0x0000001397007c0c */ /* 0x000fe2000bf66330 */
[----:B------:R-:W4:Y:S03]  /*3250*/  @!P0 LDC.64 R124, c[0x0][0x288] ;  /* 0x0000a200ff7c8b82 */ /* 0x000f260000000a00 */
[----:B------:R-:W-:Y:S02]  /*3260*/  ISETP.GT.U32.OR P3, PT, R6, 0x17f, P3 ;  /* 0x0000017f0600780c */ /* 0x000fe40001f64470 */
[----:B------:R-:W-:Y:S01]  /*3270*/  @!P2 MOV R73, R81 ;  /* 0x000000510049a202 */ /* 0x000fe20000000f00 */
[----:B0-----:R-:W-:Y:S02]  /*3280*/  @!P2 IMAD R7, R134, R128, RZ ;  /* 0x000000808607a224 */ /* 0x001fe400078e02ff */
[----:B-1----:R-:W0:Y:S08]  /*3290*/  @!P2 LDC.64 R10, c[0x0][0x228] ;  /* 0x00008a00ff0aab82 */ /* 0x002e300000000a00 */
[----:B------:R-:W1:Y:S01]  /*32a0*/  @!P3 LDC.64 R18, c[0x0][0x288] ;  /* 0x0000a200ff12bb82 */ /* 0x000e620000000a00 */
[----:B------:R-:W-:-:S02]  /*32b0*/  @!P2 IMAD R7, R126, R129, R7 ;  /* 0x000000817e07a224 */ /* 0x000fc400078e0207 */
[----:B------:R-:W-:Y:S01]  /*32c0*/  @!P2 IMAD.WIDE.U32 R128, R126, R128, R72 ;  /* 0x000000807e80a225 */ /* 0x000fe200078e0048 */
[----:B------:R-:W-:-:S03]  /*32d0*/  @!P0 MOV R126, R82 ;  /* 0x00000052007e8202 */ /* 0x000fc60000000f00 */
[-C--:B----4-:R-:W-:Y:S01]  /*32e0*/  @!P0 IMAD R134, R127, R124.reuse, RZ ;  /* 0x0000007c7f868224 */ /* 0x090fe200078e02ff */
[----:B------:R-:W-:Y:S01]  /*32f0*/  @!P0 MOV R127, R81 ;  /* 0x00000051007f8202 */ /* 0x000fe20000000f00 */
[----:B------:R-:W4:Y:S02]  /*3300*/  @!P0 LDC.64 R72, c[0x0][0x230] ;  /* 0x00008c00ff488b82 */ /* 0x000f240000000a00 */
[C---:B------:R-:W-:Y:S02]  /*3310*/  @!P0 IMAD R134, R160.reuse, R125, R134 ;  /* 0x0000007da0868224 */ /* 0x040fe400078e0286 */
[----:B------:R-:W-:Y:S01]  /*3320*/  @!P0 IMAD.WIDE.U32 R124, R160, R124, R126 ;  /* 0x0000007ca07c8225 */ /* 0x000fe200078e007e */
[----:B------:R-:W-:Y:S02]  /*3330*/  @!P2 IADD3 R7, R129, R7, RZ ;  /* 0x000000078107a210 */ /* 0x000fe40007ffe0ff */
[----:B------:R-:W-:Y:S01]  /*3340*/  @!P4 IADD3.X R121, R5, R121, RZ, P6, !PT ;  /* 0x000000790579c210 */ /* 0x000fe200037fe4ff */
[----:B------:R-:W4:Y:S01]  /*3350*/  @!P0 LDC.64 R126, c[0x0][0x228] ;  /* 0x00008a00ff7e8b82 */ /* 0x000f220000000a00 */
[----:B------:R-:W-:-:S02]  /*3360*/  @!P0 IADD3 R5, R125, R134, RZ ;  /* 0x000000867d058210 */ /* 0x000fc40007ffe0ff */
[----:B------:R-:W-:Y:S02]  /*3370*/  @!P2 SHF.L.U64.HI R141, R128, 0x2, R7 ;  /* 0x00000002808da819 */ /* 0x000fe40000010207 */
[C---:B------:R-:W-:Y:S02]  /*3380*/  @!P0 SHF.L.U64.HI R5, R124.reuse, 0x2, R5 ;  /* 0x000000027c058819 */ /* 0x040fe40000010205 */
[----:B------:R-:W-:Y:S01]  /*3390*/  @!P0 SHF.L.U32 R7, R124, 0x2, RZ ;  /* 0x000000027c078819 */ /* 0x000fe200000006ff */
[----:B-1----:R-:W-:Y:S01]  /*33a0*/  @!P3 IMAD R124, R151, R18, RZ ;  /* 0x00000012977cb224 */ /* 0x002fe200078e02ff */
[----:B------:R-:W-:Y:S01]  /*33b0*/  @!P3 MOV R125, R81 ;  /* 0x00000051007db202 */ /* 0x000fe20000000f00 */
[----:B------:R-:W1:Y:S02]  /*33c0*/  @!P3 LDC.64 R134, c[0x0][0x228] ;  /* 0x00008a00ff86bb82 */ /* 0x000e640000000a00 */
[----:B------:R-:W-:Y:S01]  /*33d0*/  @!P3 IMAD R19, R0, R19, R124 ;  /* 0x000000130013b224 */ /* 0x000fe200078e027c */
[----:B------:R-:W-:-:S02]  /*33e0*/  @!P3 MOV R124, R82 ;  /* 0x00000052007cb202 */ /* 0x000fc40000000f00 */
[----:B------:R-:W-:-:S03]  /*33f0*/  @!P2 SHF.L.U32 R140, R128, 0x2, RZ ;  /* 0x00000002808ca819 */ /* 0x000fc600000006ff */
[----:B------:R-:W1:Y:S01]  /*3400*/  @!P3 LDC.64 R128, c[0x0][0x230] ;  /* 0x00008c00ff80bb82 */ /* 0x000e620000000a00 */
[----:B------:R-:W-:Y:S01]  /*3410*/  @!P3 IMAD.WIDE.U32 R124, R0, R18, R124 ;  /* 0x00000012007cb225 */ /* 0x000fe200078e007c */
[----:B--2---:R-:W-:-:S04]  /*3420*/  @!P2 IADD3 R8, P6, R140, R8, RZ ;  /* 0x000000088c08a210 */ /* 0x004fc80007fde0ff */
[----:B------:R-:W-:Y:S02]  /*3430*/  @!P3 IADD3 R19, R125, R19, RZ ;  /* 0x000000137d13b210 */ /* 0x000fe40007ffe0ff */
[----:B------:R-:W-:Y:S02]  /*3440*/  @!P2 IADD3.X R9, R141, R9, RZ, P6, !PT ;  /* 0x000000098d09a210 */ /* 0x000fe400037fe4ff */
[----:B0-----:R-:W-:Y:S02]  /*3450*/  @!P2 IADD3 R10, P6, R140, R10, RZ ;  /* 0x0000000a8c0aa210 */ /* 0x001fe40007fde0ff */
[C---:B------:R-:W-:Y:S02]  /*3460*/  @!P3 SHF.L.U32 R0, R124.reuse, 0x2, RZ ;  /* 0x000000027c00b819 */ /* 0x040fe400000006ff */
[----:B------:R-:W-:Y:S02]  /*3470*/  @!P3 SHF.L.U64.HI R19, R124, 0x2, R19 ;  /* 0x000000027c13b819 */ /* 0x000fe40000010213 */
[----:B------:R-:W-:-:S02]  /*3480*/  CS2R R124, SRZ ;  /* 0x00000000007c7805 */ /* 0x000fc4000001ff00 */
[----:B------:R-:W-:Y:S02]  /*3490*/  @!P2 IADD3.X R11, R141, R11, RZ, P6, !PT ;  /* 0x0000000b8d0ba210 */ /* 0x000fe400037fe4ff */
[----:B----4-:R-:W-:Y:S02]  /*34a0*/  @!P0 IADD3 R72, P6, R7, R72, RZ ;  /* 0x0000004807488210 */ /* 0x010fe40007fde0ff */
[----:B------:R0:W5:Y:S02]  /*34b0*/  @!P5 LDG.E.64 R124, desc[UR22][R14.64] ;  /* 0x000000160e7cd981 */ /* 0x000164000c1e1b00 */
[----:B------:R-:W-:Y:S02]  /*34c0*/  @!P0 IADD3.X R73, R5, R73, RZ, P6, !PT ;  /* 0x0000004905498210 */ /* 0x000fe400037fe4ff */
[----:B------:R-:W-:Y:S02]  /*34d0*/  @!P0 IADD3 R126, P6, R7, R126, RZ ;  /* 0x0000007e077e8210 */ /* 0x000fe40007fde0ff */
[----:B0-----:R-:W-:-:S02]  /*34e0*/  CS2R R14, SRZ ;  /* 0x00000000000e7805 */ /* 0x001fc4000001ff00 */
[----:B------:R-:W-:Y:S02]  /*34f0*/  @!P0 IADD3.X R127, R5, R127, RZ, P6, !PT ;  /* 0x0000007f057f8210 */ /* 0x000fe400037fe4ff */
[C---:B-1----:R-:W-:Y:S02]  /*3500*/  @!P3 IADD3 R128, P6, R0.reuse, R128, RZ ;  /* 0x000000800080b210 */ /* 0x042fe40007fde0ff */
[----:B------:R0:W5:Y:S02]  /*3510*/  @!P4 LDG.E.64 R14, desc[UR22][R120.64] ;  /* 0x00000016780ec981 */ /* 0x000164000c1e1b00 */
[----:B------:R-:W-:Y:S02]  /*3520*/  @!P3 IADD3.X R129, R19, R129, RZ, P6, !PT ;  /* 0x000000811381b210 */ /* 0x000fe400037fe4ff */
[----:B------:R-:W-:Y:S02]  /*3530*/  CS2R R140, SRZ ;  /* 0x00000000008c7805 */ /* 0x000fe4000001ff00 */
[----:B------:R-:W-:-:S02]  /*3540*/  @!P3 IADD3 R134, P6, R0, R134, RZ ;  /* 0x000000860086b210 */ /* 0x000fc40007fde0ff */
[----:B0-----:R-:W-:Y:S02]  /*3550*/  CS2R R120, SRZ ;  /* 0x0000000000787805 */ /* 0x001fe4000001ff00 */
[----:B------:R-:W-:Y:S01]  /*3560*/  @!P3 IADD3.X R135, R19, R135, RZ, P6, !PT ;  /* 0x000000871387b210 */ /* 0x000fe200037fe4ff */
[----:B------:R-:W2:Y:S04]  /*3570*/  @P1 LDG.E.64 R140, desc[UR22][R122.64] ;  /* 0x000000167a8c1981 */ /* 0x000ea8000c1e1b00 */
[----:B------:R0:W5:Y:S02]  /*3580*/  @!P2 LDG.E.64 R120, desc[UR22][R8.64] ;  /* 0x000000160878a981 */ /* 0x000164000c1e1b00 */
[----:B0-----:R-:W-:-:S06]  /*3590*/  CS2R R8, SRZ ;  /* 0x0000000000087805 */ /* 0x001fcc000001ff00 */
[----:B------:R-:W5:Y:S01]  /*35a0*/  @!P3 LDG.E.64 R8, desc[UR22][R134.64] ;  /* 0x000000168608b981 */ /* 0x000f62000c1e1b00 */
[----:B------:R-:W-:-:S06]  /*35b0*/  CS2R R18, SRZ ;  /* 0x0000000000127805 */ /* 0x000fcc000001ff00 */
[----:B------:R0:W5:Y:S01]  /*35c0*/  @P1 LDG.E.64 R18, desc[UR22][R16.64] ;  /* 0x0000001610121981 */ /* 0x000162000c1e1b00 */
[----:B------:R-:W-:-:S06]  /*35d0*/  CS2R R122, SRZ ;  /* 0x00000000007a7805 */ /* 0x000fcc000001ff00 */
[----:B------:R1:W5:Y:S01]  /*35e0*/  @!P4 LDG.E.64 R122, desc[UR22][R118.64] ;  /* 0x00000016767ac981 */ /* 0x000362000c1e1b00 */
[----:B0-----:R-:W-:-:S06]  /*35f0*/  CS2R R16, SRZ ;  /* 0x0000000000107805 */ /* 0x001fcc000001ff00 */
[----:B------:R0:W5:Y:S01]  /*3600*/  @!P5 LDG.E.64 R16, desc[UR22][R12.64] ;  /* 0x000000160c10d981 */ /* 0x000162000c1e1b00 */
[----:B-1----:R-:W-:-:S06]  /*3610*/  CS2R R118, SRZ ;  /* 0x0000000000767805 */ /* 0x002fcc000001ff00 */
[----:B------:R-:W5:Y:S01]  /*3620*/  @!P0 LDG.E.64 R118, desc[UR22][R72.64] ;  /* 0x0000001648768981 */ /* 0x000f62000c1e1b00 */
[----:B0-----:R-:W-:-:S06]  /*3630*/  CS2R R12, SRZ ;  /* 0x00000000000c7805 */ /* 0x001fcc000001ff00 */
[----:B------:R0:W5:Y:S02]  /*3640*/  @!P2 LDG.E.64 R12, desc[UR22][R10.64] ;  /* 0x000000160a0ca981 */ /* 0x000164000c1e1b00 */
[----:B0-----:R-:W-:-:S06]  /*3650*/  CS2R R10, SRZ ;  /* 0x00000000000a7805 */ /* 0x001fcc000001ff00 */
[----:B------:R-:W5:Y:S01]  /*3660*/  @!P0 LDG.E.64 R10, desc[UR22][R126.64] ;  /* 0x000000167e0a8981 */ /* 0x000f62000c1e1b00 */
[----:B------:R-:W-:Y:S01]  /*3670*/  CS2R R72, SRZ ;  /* 0x0000000000487805 */ /* 0x000fe2000001ff00 */
[----:B------:R-:W-:Y:S01]  /*3680*/  UMOV UR26, 0x3f800000 ;  /* 0x3f800000001a7882 */ /* 0x000fe20000000000 */
[----:B------:R-:W-:Y:S01]  /*3690*/  BSSY B0, `(.L_x_2600) ;  /* 0x0000025000007945 */ /* 0x000fe20003800000 */
[----:B------:R-:W-:Y:S01]  /*36a0*/  HFMA2.MMA R5, -RZ, RZ, 0, 0 ;  /* 0x00000000ff057435 */ /* 0x000fe200000001ff */
[----:B------:R-:W-:Y:S02]  /*36b0*/  ISETP.NE.AND P5, PT, RZ, UR25, PT ;  /* 0x00000019ff007c0c */ /* 0x000fe4000bfa5270 */
[----:B------:R2:W5:Y:S01]  /*36c0*/  @!P3 LDG.E.64 R72, desc[UR22][R128.64] ;  /* 0x000000168048b981 */ /* 0x000562000c1e1b00 */
        /* <DEDUP_REMOVED lines=11> */
[----:B------:R-:W-:Y:S02]  /*3780*/  ISETP.GT.U32.AND P0, PT, R6, 0x17f, PT ;  /* 0x0000017f0600780c */ /* 0x000fe40003f04070 */
[----:B------:R-:W-:-:S09]  /*3790*/  MOV R0, RZ ;  /* 0x000000ff00007202 */ /* 0x000fd20000000f00 */
[----:B------:R-:W-:Y:S01]  /*37a0*/  @UP0 UMOV UR26, UR5 ;  /* 0x00000005001a0c82 */ /* 0x000fe20008000000 */
[----:B--2---:R-:W-:Y:S01]  /*37b0*/  FADD.FTZ R128, R140, -UR6 ;  /* 0x800000068c807e21 */ /* 0x004fe20008010000 */
[----:B------:R-:W-:Y:S01]  /*37c0*/  FADD.FTZ R141, R141, -UR6 ;  /* 0x800000068d8d7e21 */ /* 0x000fe20008010000 */
[----:B------:R-:W-:Y:S06]  /*37d0*/  @P0 BRA `(.L_x_2601) ;  /* 0x0000000000400947 */ /* 0x000fec0003800000 */
[----:B------:R-:W-:Y:S02]  /*37e0*/  ISETP.NE.AND P0, PT, RZ, UR25, PT ;  /* 0x00000019ff007c0c */ /* 0x000fe4000bf05270 */
[----:B------:R-:W-:-:S04]  /*37f0*/  IADD3 R0, R150, UR16, RZ ;  /* 0x0000001096007c10 */ /* 0x000fc8000fffe0ff */
        /* <DEDUP_REMOVED lines=14> */
.L_x_2601:
[----:B------:R-:W-:Y:S05]  /*38e0*/  BSYNC B0 ;  /* 0x0000000000007941 */ /* 0x000fea0003800000 */
.L_x_2600:
[----:B-----5:R-:W-:Y:S01]  /*38f0*/  MOV R129, R18 ;  /* 0x0000001200817202 */ /* 0x020fe20000000f00 */
[----:B------:R-:W-:Y:S01]  /*3900*/  FMUL.FTZ R128, R128, UR26 ;  /* 0x0000001a80807c20 */ /* 0x000fe20008410000 */
        /* <DEDUP_REMOVED lines=21> */
.L_x_2602:
[----:B------:R-:W-:Y:S01]  /*3a60*/  FMUL.FTZ R126, R129, R5 ;  /* 0x00000005817e7220 */ /* 0x000fe20000410000 */
[----:B------:R-:W-:Y:S01]  /*3a70*/  FMUL.FTZ R134, R7, R0 ;  /* 0x0000000007867220 */ /* 0x000fe20000410000 */
[----:B------:R-:W-:Y:S01]  /*3a80*/  FADD.FTZ R130, R130, -UR6 ;  /* 0x8000000682827e21 */ /* 0x000fe20008010000 */
[----:B------:R-:W-:Y:S01]  /*3a90*/  FADD.FTZ R140, R131, -UR6 ;  /* 0x80000006838c7e21 */ /* 0x000fe20008010000 */
[----:B------:R-:W-:Y:S01]  /*3aa0*/  FFMA.FTZ R135, R128, R126, RZ ;  /* 0x0000007e80877223 */ /* 0x000fe200000100ff */
[----:B------:R-:W-:Y:S01]  /*3ab0*/  FADD.FTZ R126, RZ, R126 ;  /* 0x0000007eff7e7221 */ /* 0x000fe20000010000 */
[----:B------:R-:W-:Y:S01]  /*3ac0*/  FMUL.FTZ R131, R130, UR26 ;  /* 0x0000001a82837c20 */ /* 0x000fe20008410000 */
[----:B------:R-:W-:Y:S01]  /*3ad0*/  MOV R141, R30 ;  /* 0x0000001e008d7202 */ /* 0x000fe20000000f00 */
        /* <DEDUP_REMOVED lines=23> */
.L_x_2603:
[----:B------:R-:W-:Y:S01]  /*3c50*/  FFMA.FTZ R140, R128, R129, RZ ;  /* 0x00000081808c7223 */ /* 0x000fe200000100ff */
[----:B------:R-:W-:Y:S01]  /*3c60*/  FADD.FTZ R161, RZ, R129 ;  /* 0x00000081ffa17221 */ /* 0x000fe20000010000 */
[----:B------:R-:W-:Y:S01]  /*3c70*/  FMUL.FTZ R129, R141, R5 ;  /* 0x000000058d817220 */ /* 0x000fe20000410000 */
[----:B------:R-:W-:Y:S01]  /*3c80*/  FADD.FTZ R132, R132, -UR6 ;  /* 0x8000000684847e21 */ /* 0x000fe20008010000 */
        /* <DEDUP_REMOVED lines=9> */
[----:B------:R-:W-:Y:S01]  /*3d20*/  FADD.FTZ R129, R134, R129 ;  /* 0x0000008186817221 */ /* 0x000fe20000010000 */
[----:B------:R-:W-:Y:S01]  /*3d30*/  FFMA.FTZ R7, R126, R130, R141 ;  /* 0x000000827e077223 */ /* 0x000fe2000001008d */
[----:B------:R-:W-:Y:S01]  /*3d40*/  FMUL.FTZ R134, R132, UR26 ;  /* 0x0000001a84867c20 */ /* 0x000fe20008410000 */
[----:B------:R-:W-:Y:S01]  /*3d50*/  FADD.FTZ R130, R146, R130 ;  /* 0x0000008292827221 */ /* 0x000fe20000010000 */
        /* <DEDUP_REMOVED lines=22> */
.L_x_2604:
[----:B------:R-:W-:Y:S01]  /*3ec0*/  FMUL.FTZ R146, R132, R5 ;  /* 0x0000000584927220 */ /* 0x000fe20000410000 */
[----:B------:R-:W-:Y:S01]  /*3ed0*/  FADD.FTZ R161, R161, R132 ;  /* 0x00000084a1a17221 */ /* 0x000fe20000010000 */
[C---:B------:R-:W-:Y:S01]  /*3ee0*/  FFMA.FTZ R132, R134.reuse, R132, R140 ;  /* 0x0000008486847223 */ /* 0x040fe2000001008c */
[----:B------:R-:W-:Y:S01]  /*3ef0*/  FMUL.FTZ R140, R141, R0 ;  /* 0x000000008d8c7220 */ /* 0x000fe20000410000 */
[----:B------:R-:W-:Y:S01]  /*3f00*/  FFMA.FTZ R135, R134, R146, R135 ;  /* 0x0000009286877223 */ /* 0x000fe20000010087 */
[----:B------:R-:W-:Y:S01]  /*3f10*/  FADD.FTZ R129, R129, R146 ;  /* 0x0000009281817221 */ /* 0x000fe20000010000 */
[----:B------:R-:W-:Y:S01]  /*3f20*/  FADD.FTZ R136, R136, -UR6 ;  /* 0x8000000688887e21 */ /* 0x000fe20008010000 */
[----:B------:R-:W-:Y:S01]  /*3f30*/  FADD.FTZ R130, R130, R141 ;  /* 0x0000008d82827221 */ /* 0x000fe20000010000 */
        /* <DEDUP_REMOVED lines=27> */
.L_x_2605:
        /* <DEDUP_REMOVED lines=35> */
.L_x_2606:
[----:B------:R-:W-:Y:S01]  /*4320*/  FMUL.FTZ R138, R146, R5 ;  /* 0x00000005928a7220 */ /* 0x000fe20000410000 */
[----:B------:R-:W-:Y:S01]  /*4330*/  FADD.FTZ R130, R130, R141 ;  /* 0x0000008d82827221 */ /* 0x000fe20000010000 */
[----:B------:R-:W-:Y:S01]  /*4340*/  FFMA.FTZ R7, R139, R141, R7 ;  /* 0x0000008d8b077223 */ /* 0x000fe20000010007 */
[----:B------:R-:W-:Y:S01]  /*4350*/  FADD.FTZ R142, R142, -UR6 ;  /* 0x800000068e8e7e21 */ /* 0x000fe20008010000 */
[C---:B------:R-:W-:Y:S01]  /*4360*/  FFMA.FTZ R135, R140.reuse, R138, R135 ;  /* 0x0000008a8c877223 */ /* 0x040fe20000010087 */
[----:B------:R-:W-:Y:S01]  /*4370*/  FADD.FTZ R129, R129, R138 ;  /* 0x0000008a81817221 */ /* 0x000fe20000010000 */
[----:B------:R-:W-:Y:S01]  /*4380*/  FMUL.FTZ R138, R141, R0 ;  /* 0x000000008d8a7220 */ /* 0x000fe20000410000 */
[----:B------:R-:W-:Y:S01]  /*4390*/  FADD.FTZ R141, R143, -UR6 ;  /* 0x800000068f8d7e21 */ /* 0x000fe20008010000 */
        /* <DEDUP_REMOVED lines=27> */
.L_x_2607:
[----:B------:R-:W-:Y:S01]  /*4550*/  FMUL.FTZ R138, R146, R5 ;  /* 0x00000005928a7220 */ /* 0x000fe20000410000 */
[----:B------:R-:W-:Y:S01]  /*4560*/  FADD.FTZ R144, R144, -UR6 ;  /* 0x8000000690907e21 */ /* 0x000fe20008010000 */
[----:B------:R-:W-:Y:S01]  /*4570*/  FADD.FTZ R161, R161, R146 ;  /* 0x00000092a1a17221 */ /* 0x000fe20000010000 */
[C---:B------:R-:W-:Y:S01]  /*4580*/  FFMA.FTZ R132, R142.reuse, R146, R132 ;  /* 0x000000928e847223 */ /* 0x040fe20000010084 */
[----:B------:R-:W-:Y:S01]  /*4590*/  FFMA.FTZ R135, R142, R138, R135 ;  /* 0x0000008a8e877223 */ /* 0x000fe20000010087 */
[----:B------:R-:W-:Y:S01]  /*45a0*/  FADD.FTZ R129, R129, R138 ;  /* 0x0000008a81817221 */ /* 0x000fe20000010000 */
[----:B------:R-:W-:Y:S01]  /*45b0*/  FMUL.FTZ R138, R143, R0 ;  /* 0x000000008f8a7220 */ /* 0x000fe20000410000 */
[----:B------:R-:W-:Y:S01]  /*45c0*/  FADD.FTZ R130, R130, R143 ;  /* 0x0000008f82827221 */ /* 0x000fe20000010000 */
[C---:B------:R-:W-:Y:S01]  /*45d0*/  FFMA.FTZ R7, R141.reuse, R143, R7 ;  /* 0x0000008f8d077223 */ /* 0x040fe20000010007 */
[----:B------:R-:W-:Y:S01]  /*45e0*/  MOV R146, R20 ;  /* 0x0000001400927202 */ /* 0x000fe20000000f00 */
[----:B------:R-:W-:Y:S01]  /*45f0*/  FFMA.FTZ R135, R141, R138, R135 ;  /* 0x0000008a8d877223 */ /* 0x000fe20000010087 */
[----:B------:R-:W-:Y:S01]  /*4600*/  FADD.FTZ R129, R138, R129 ;  /* 0x000000818a817221 */ /* 0x000fe20000010000 */
[----:B------:R-:W-:Y:S01]  /*4610*/  FADD.FTZ R138, R145, -UR6 ;  /* 0x80000006918a7e21 */ /* 0x000fe20008010000 */
[----:B------:R-:W-:Y:S01]  /*4620*/  FMUL.FTZ R145, R144, UR26 ;  /* 0x0000001a90917c20 */ /* 0x000fe20008410000 */
[----:B------:R-:W-:-:S02]  /*4630*/  MOV R143, R21 ;  /* 0x00000015008f7202 */ /* 0x000fc40000000f00 */
        /* <DEDUP_REMOVED lines=20> */
.L_x_2608:
[----:B------:R-:W-:Y:S01]  /*4780*/  FMUL.FTZ R138, R146, R5 ;  /* 0x00000005928a7220 */ /* 0x000fe20000410000 */
[----:B------:R-:W-:Y:S01]  /*4790*/  FADD.FTZ R124, R124, -UR6 ;  /* 0x800000067c7c7e21 */ /* 0x000fe20008010000 */
[----:B------:R-:W-:Y:S01]  /*47a0*/  FADD.FTZ R125, R125, -UR6 ;  /* 0x800000067d7d7e21 */ /* 0x000fe20008010000 */
[----:B------:R-:W-:Y:S01]  /*47b0*/  FADD.FTZ R161, R161, R146 ;  /* 0x00000092a1a17221 */ /* 0x000fe20000010000 */
[----:B------:R-:W-:Y:S01]  /*47c0*/  FFMA.FTZ R135, R145, R138, R135 ;  /* 0x0000008a91877223 */ /* 0x000fe20000010087 */
[----:B------:R-:W-:Y:S01]  /*47d0*/  FADD.FTZ R129, R129, R138 ;  /* 0x0000008a81817221 */ /* 0x000fe20000010000 */
[----:B------:R-:W-:Y:S01]  /*47e0*/  FMUL.FTZ R138, R143, R0 ;  /* 0x000000008f8a7220 */ /* 0x000fe20000410000 */
[----:B------:R-:W-:Y:S01]  /*47f0*/  FMUL.FTZ R148, R124, UR26 ;  /* 0x0000001a7c947c20 */ /* 0x000fe20008410000 */
[----:B------:R-:W-:Y:S01]  /*4800*/  FFMA.FTZ R132, R145, R146, R132 ;  /* 0x0000009291847223 */ /* 0x000fe20000010084 */
[----:B------:R-:W-:Y:S01]  /*4810*/  FADD.FTZ R130, R130, R143 ;  /* 0x0000008f82827221 */ /* 0x000fe20000010000 */
        /* <DEDUP_REMOVED lines=25> */
.L_x_2609:
        /* <DEDUP_REMOVED lines=35> */
.L_x_2610:
        /* <DEDUP_REMOVED lines=10> */
[C---:B------:R-:W-:Y:S01]  /*4c80*/  FFMA.FTZ R125, R146.reuse, R129, R130 ;  /* 0x00000081927d7223 */ /* 0x040fe20000010082 */
        /* <DEDUP_REMOVED lines=24> */
.L_x_2611:
        /* <DEDUP_REMOVED lines=35> */
.L_x_2612:
        /* <DEDUP_REMOVED lines=35> */
.L_x_2613:
        /* <DEDUP_REMOVED lines=35> */
.L_x_2614:
        /* <DEDUP_REMOVED lines=35> */
.L_x_2615:
        /* <DEDUP_REMOVED lines=35> */
.L_x_2616:
        /* <DEDUP_REMOVED lines=35> */
.L_x_2617:
        /* <DEDUP_REMOVED lines=35> */
.L_x_2618:
        /* <DEDUP_REMOVED lines=35> */
.L_x_2619:
        /* <DEDUP_REMOVED lines=35> */
.L_x_2620:
        /* <DEDUP_REMOVED lines=35> */
.L_x_2621:
        /* <DEDUP_REMOVED lines=35> */
.L_x_2622:
        /* <DEDUP_REMOVED lines=35> */
.L_x_2623:
        /* <DEDUP_REMOVED lines=35> */
.L_x_2624:
        /* <DEDUP_REMOVED lines=35> */
.L_x_2625:
        /* <DEDUP_REMOVED lines=35> */
.L_x_2626:
        /* <DEDUP_REMOVED lines=8> */
[----:B------:R-:W-:Y:S01]  /*6f60*/  FFMA.FTZ R93, R99, R96, R93 ;  /* 0x00000060635d7223 */ /* 0x000fe2000001005d */
        /* <DEDUP_REMOVED lines=26> */
.L_x_2627:
[----:B------:R-:W-:Y:S01]  /*7110*/  FMUL.FTZ R88, R89, R5 ;  /* 0x0000000559587220 */ /* 0x000fe20000410000 */
[----:B------:R-:W-:Y:S01]  /*7120*/  FADD.FTZ R161, R161, R89 ;  /* 0x00000059a1a17221 */ /* 0x000fe20000010000 */
[C---:B------:R-:W-:Y:S01]  /*7130*/  FFMA.FTZ R93, R97.reuse, R89, R93 ;  /* 0x00000059615d7223 */ /* 0x040fe2000001005d */
[----:B------:R-:W-:Y:S01]  /*7140*/  FADD.FTZ R86, R86, -UR6 ;  /* 0x8000000656567e21 */ /* 0x000fe20008010000 */
[----:B------:R-:W-:Y:S01]  /*7150*/  FFMA.FTZ R7, R97, R88, R7 ;  /* 0x0000005861077223 */ /* 0x000fe20000010007 */
[----:B------:R-:W-:Y:S01]  /*7160*/  FADD.FTZ R87, R87, -UR6 ;  /* 0x8000000657577e21 */ /* 0x000fe20008010000 */
[----:B------:R-:W-:Y:S01]  /*7170*/  FADD.FTZ R88, R94, R88 ;  /* 0x000000585e587221 */ /* 0x000fe20000010000 */
[----:B------:R-:W-:Y:S01]  /*7180*/  FMUL.FTZ R89, R90, R0 ;  /* 0x000000005a597220 */ /* 0x000fe20000410000 */
[----:B------:R-:W-:Y:S01]  /*7190*/  FMUL.FTZ R95, R86, UR26 ;  /* 0x0000001a565f7c20 */ /* 0x000fe20008410000 */
[----:B------:R-:W-:Y:S01]  /*71a0*/  FMUL.FTZ R94, R87, UR26 ;  /* 0x0000001a575e7c20 */ /* 0x000fe20008410000 */
[----:B------:R-:W-:Y:S01]  /*71b0*/  FADD.FTZ R92, R92, R90 ;  /* 0x0000005a5c5c7221 */ /* 0x000fe20000010000 */
[C---:B------:R-:W-:Y:S01]  /*71c0*/  FFMA.FTZ R91, R96.reuse, R90, R91 ;  /* 0x0000005a605b7223 */ /* 0x040fe2000001005b */
[----:B------:R-:W-:Y:S01]  /*71d0*/  FFMA.FTZ R7, R96, R89, R7 ;  /* 0x0000005960077223 */ /* 0x000fe20000010007 */
[----:B------:R-:W-:Y:S01]  /*71e0*/  FADD.FTZ R88, R89, R88 ;  /* 0x0000005859587221 */ /* 0x000fe20000010000 */
        /* <DEDUP_REMOVED lines=21> */
.L_x_2628:
[----:B------:R-:W-:Y:S01]  /*7340*/  FMUL.FTZ R89, R86, R5 ;  /* 0x0000000556597220 */ /* 0x000fe20000410000 */
[----:B------:R-:W-:Y:S01]  /*7350*/  FADD.FTZ R161, R161, R86 ;  /* 0x00000056a1a17221 */ /* 0x000fe20000010000 */
[C---:B------:R-:W-:Y:S01]  /*7360*/  FFMA.FTZ R93, R95.reuse, R86, R93 ;  /* 0x000000565f5d7223 */ /* 0x040fe2000001005d */
[----:B------:R-:W-:Y:S01]  /*7370*/  FADD.FTZ R84, R84, -UR6 ;  /* 0x8000000654547e21 */ /* 0x000fe20008010000 */
[----:B------:R-:W-:Y:S01]  /*7380*/  FFMA.FTZ R86, R95, R89, R7 ;  /* 0x000000595f567223 */ /* 0x000fe20000010007 */
[----:B------:R-:W-:Y:S01]  /*7390*/  FADD.FTZ R88, R88, R89 ;  /* 0x0000005958587221 */ /* 0x000fe20000010000 */
[----:B------:R-:W-:Y:S01]  /*73a0*/  FMUL.FTZ R7, R87, R0 ;  /* 0x0000000057077220 */ /* 0x000fe20000410000 */
[----:B------:R-:W-:Y:S01]  /*73b0*/  FADD.FTZ R92, R92, R87 ;  /* 0x000000575c5c7221 */ /* 0x000fe20000010000 */
[----:B------:R-:W-:Y:S01]  /*73c0*/  FFMA.FTZ R91, R94, R87, R91 ;  /* 0x000000575e5b7223 */ /* 0x000fe2000001005b */
        /* <DEDUP_REMOVED lines=26> */
.L_x_2629:
        /* <DEDUP_REMOVED lines=35> */
.L_x_2630:
        /* <DEDUP_REMOVED lines=31> */
.L_x_2631:
        /* <DEDUP_REMOVED lines=31> */
.L_x_2632:
        /* <DEDUP_REMOVED lines=31> */
.L_x_2633:
        /* <DEDUP_REMOVED lines=96> */
.L_x_2635:
[----:B------:R-:W-:Y:S05]  /*8370*/  BSYNC B0 ;  /* 0x0000000000007941 */ /* 0x000fea0003800000 */
.L_x_2634:
        /* <DEDUP_REMOVED lines=78> */
.L_x_2637:
[----:B------:R-:W-:Y:S05]  /*8860*/  BSYNC B0 ;  /* 0x0000000000007941 */ /* 0x000fea0003800000 */
.L_x_2636:
        /* <DEDUP_REMOVED lines=19> */
.L_x_2639:
[----:B------:R-:W-:Y:S05]  /*89a0*/  BSYNC B0 ;  /* 0x0000000000007941 */ /* 0x000fea0003800000 */
.L_x_2638:
        /* <DEDUP_REMOVED lines=41> */
.L_x_2642:
[----:B------:R-:W-:Y:S02]  /*8c40*/  MOV R72, UR18 ;  /* 0x0000001200487c02 */ /* 0x000fe40008000f00 */
[----:B------:R-:W-:-:S05]  /*8c50*/  MOV R73, UR19 ;  /* 0x0000001300497c02 */ /* 0x000fca0008000f00 */
[----:B------:R-:W2:Y:S04]  /*8c60*/  LDG.E.STRONG.GPU R72, desc[UR22][R72.64] ;  /* 0x0000001648487981 */ /* 0x000ea8000c1ef900 */
[----:B--2---:R-:W-:Y:S01]  /*8c70*/  CCTL.IVALL ;  /* 0x00000000ff00798f */ /* 0x004fe20002000000 */
[----:B------:R-:W-:Y:S05]  /*8c80*/  YIELD ;  /* 0x0000000000007946 */ /* 0x000fea0003800000 */
[----:B------:R-:W-:-:S13]  /*8c90*/  ISETP.NE.AND P0, PT, R72, R74, PT ;  /* 0x0000004a4800720c */ /* 0x000fda0003f05270 */
[----:B------:R-:W-:Y:S05]  /*8ca0*/  @P0 BRA `(.L_x_2642) ;  /* 0xfffffffc00e40947 */ /* 0x000fea000383ffff */
.L_x_2641:
        /* <DEDUP_REMOVED lines=19> */
.L_x_2646:
        /* <DEDUP_REMOVED lines=165> */
.L_x_2645:
        /* <DEDUP_REMOVED lines=87> */
.L_x_2647:
[----:B------:R-:W-:-:S13]  /*9da0*/  ISETP.NE.OR P0, PT, RZ, UR16, P0 ;  /* 0x00000010ff007c0c */ /* 0x000fda0008705670 */
[----:B------:R-:W-:Y:S05]  /*9db0*/  @!P0 BRA `(.L_x_2643) ;  /* 0x0000000000b08947 */ /* 0x000fea0003800000 */
.L_x_2644:
        /* <DEDUP_REMOVED lines=44> */
.L_x_2643:
        /* <DEDUP_REMOVED lines=14> */
.L_x_2649:
[----:B------:R-:W-:Y:S05]  /*a160*/  BSYNC B0 ;  /* 0x0000000000007941 */ /* 0x000fea0003800000 */
.L_x_2648:
        /* <DEDUP_REMOVED lines=25> */
.L_x_2640:
        /* <DEDUP_REMOVED lines=12> */
[----:B-----5:R-:W-:-:S04]  /*a3c0*/  FFMA.FTZ R72, R128, R5, R2 ;  /* 0x0000000580487223 */ /* 0x020fc80000010002 */
        /* <DEDUP_REMOVED lines=17> */
.L_x_2650:
[----:B------:R-:W-:Y:S04]  /*a4e0*/  BSSY B0, `(.L_x_2651) ;  /* 0x0000016000007945 */ /* 0x000fe80003800000 */
[----:B------:R-:W-:Y:S05]  /*a4f0*/  @!P1 BRA `(.L_x_2652) ;  /* 0x0000000000509947 */ /* 0x000fea0003800000 */
[----:B------:R-:W-:Y:S01]  /*a500*/  MOV R72, UR5 ;  /* 0x0000000500487c02 */ /* 0x000fe20008000f00 */
[----:B------:R-:W-:Y:S01]  /*a510*/  ULDC.64 UR6, c[0x0][0x288] ;  /* 0x0000a20000067ab9 */ /* 0x000fe20000000a00 */
[----:B------:R-:W-:-:S03]  /*a520*/  SHF.R.S32.HI R73, RZ, 0x1f, R4 ;  /* 0x0000001fff497819 */ /* 0x000fc60000011404 */
        /* <DEDUP_REMOVED lines=17> */
.L_x_2652:
[----:B------:R-:W-:Y:S05]  /*a640*/  BSYNC B0 ;  /* 0x0000000000007941 */ /* 0x000fea0003800000 */
.L_x_2651:
[C---:B------:R-:W-:Y:S01]  /*a650*/  IADD3 R75, R4.reuse, 0x10, RZ ;  /* 0x00000010044b7810 */ /* 0x040fe20007ffe0ff */
[----:B------:R-:W-:Y:S01]  /*a660*/  ULDC.64 UR6, c[0x0][0x290] ;  /* 0x0000a40000067ab9 */ /* 0x000fe20000000a00 */
[----:B------:R-:W-:Y:S02]  /*a670*/  IADD3 R74, R4, 0x10, RZ ;  /* 0x00000010044a7810 */ /* 0x000fe40007ffe0ff */
[----:B------:R-:W-:Y:S02]  /*a680*/  SHF.R.S32.HI R75, RZ, 0x1f, R75 ;  /* 0x0000001fff4b7819 */ /* 0x000fe4000001144b */
[----:B------:R-:W-:-:S04]  /*a690*/  ISETP.GE.U32.AND P0, PT, R74, UR6, PT ;  /* 0x000000064a007c0c */ /* 0x000fc8000bf06070 */
[----:B------:R-:W-:-:S04]  /*a6a0*/  ISETP.GE.AND.EX P0, PT, R75, UR7, PT, P0 ;  /* 0x000000074b007c0c */ /* 0x000fc8000bf06300 */
[----:B------:R-:W-:Y:S01]  /*a6b0*/  ISETP.GT.U32.OR P0, PT, R6, 0x17f, P0 ;  /* 0x0000017f0600780c */ /* 0x000fe20000704470 */
[----:B------:R-:W-:-:S12]  /*a6c0*/  @!P5 BRA `(.L_x_2653) ;  /* 0x000000000048d947 */ /* 0x000fd80003800000 */
[----:B0----5:R-:W-:-:S04]  /*a6d0*/  FFMA.FTZ R18, R131, R5, R2 ;  /* 0x0000000583127223 */ /* 0x021fc80000010002 */
        /* <DEDUP_REMOVED lines=17> */
.L_x_2653:
        /* <DEDUP_REMOVED lines=21> */
.L_x_2655:
[----:B------:R-:W-:Y:S05]  /*a940*/  BSYNC B0 ;  /* 0x0000000000007941 */ /* 0x000fea0003800000 */
.L_x_2654:
[C---:B------:R-:W-:Y:S02]  /*a950*/  IADD3 R74, R4.reuse, 0x20, RZ ;  /* 0x00000020044a7810 */ /* 0x040fe40007ffe0ff */
[----:B0-----:R-:W-:Y:S02]  /*a960*/  IADD3 R73, R4, 0x20, RZ ;  /* 0x0000002004497810 */ /* 0x001fe40007ffe0ff */
[----:B------:R-:W-:Y:S02]  /*a970*/  SHF.R.S32.HI R74, RZ, 0x1f, R74 ;  /* 0x0000001fff4a7819 */ /* 0x000fe4000001144a */
[----:B------:R-:W-:-:S04]  /*a980*/  ISETP.GE.U32.AND P0, PT, R73, UR6, PT ;  /* 0x0000000649007c0c */ /* 0x000fc8000bf06070 */
[----:B------:R-:W-:-:S04]  /*a990*/  ISETP.GE.AND.EX P0, PT, R74, UR7, PT, P0 ;  /* 0x000000074a007c0c */ /* 0x000fc8000bf06300 */
[----:B------:R-:W-:Y:S01]  /*a9a0*/  ISETP.GT.U32.OR P0, PT, R6, 0x17f, P0 ;  /* 0x0000017f0600780c */ /* 0x000fe20000704470 */
[----:B------:R-:W-:-:S12]  /*a9b0*/  @!P5 BRA `(.L_x_2656) ;  /* 0x000000000048d947 */ /* 0x000fd80003800000 */
[----:B-1---5:R-:W-:-:S04]  /*a9c0*/  FFMA.FTZ R18, R134, R5, R2 ;  /* 0x0000000586127223 */ /* 0x022fc80000010002 */
        /* <DEDUP_REMOVED lines=17> */
.L_x_2656:
        /* <DEDUP_REMOVED lines=21> */
.L_x_2658:
[----:B------:R-:W-:Y:S05]  /*ac30*/  BSYNC B0 ;  /* 0x0000000000007941 */ /* 0x000fea0003800000 */
.L_x_2657:
        /* <DEDUP_REMOVED lines=28> */
[----:B-1---5:R-:W-:Y:S01]  /*ae00*/  FFMA.FTZ R18, R137, R5, R2 ;  /* 0x0000000589127223 */ /* 0x022fe20000010002 */
        /* <DEDUP_REMOVED lines=17> */
.L_x_2659:
[----:B------:R-:W-:Y:S04]  /*af20*/  BSSY B0, `(.L_x_2660) ;  /* 0x0000015000007945 */ /* 0x000fe80003800000 */
[----:B------:R-:W-:Y:S05]  /*af30*/  @P6 BRA `(.L_x_2661) ;  /* 0x00000000004c6947 */ /* 0x000fea0003800000 */
[----:B-1----:R-:W-:Y:S01]  /*af40*/  MOV R18, UR5 ;  /* 0x0000000500127c02 */ /* 0x002fe20008000f00 */
[----:B------:R-:W-:Y:S01]  /*af50*/  ULDC.64 UR14, c[0x0][0x288] ;  /* 0x0000a200000e7ab9 */ /* 0x000fe20000000a00 */
[----:B------:R-:W-:Y:S02]  /*af60*/  MOV R19, R81 ;  /* 0x0000005100137202 */ /* 0x000fe40000000f00 */
[----:B------:R-:W-:Y:S01]  /*af70*/  MOV R31, UR5 ;  /* 0x00000005001f7c02 */ /* 0x000fe20008000f00 */
[----:B------:R-:W-:-:S04]  /*af80*/  FFMA.FTZ R18, R137, R18, UR13 ;  /* 0x0000000d89127e23 */ /* 0x000fc80008010012 */
[----:B------:R-:W-:Y:S01]  /*af90*/  FFMA.FTZ R29, R5, R26, -R18 ;  /* 0x0000001a051d7223 */ /* 0x000fe20000010812 */
[----:B------:R-:W-:Y:S01]  /*afa0*/  MOV R18, R82 ;  /* 0x0000005200127202 */ /* 0x000fe20000000f00 */
[----:B------:R-:W-:Y:S02]  /*afb0*/  IMAD R26, R93, UR14, RZ ;  /* 0x0000000e5d1a7c24 */ /* 0x000fe4000f8e02ff */
[----:B------:R-:W-:Y:S02]  /*afc0*/  FFMA.FTZ R31, R136, R31, UR13 ;  /* 0x0000000d881f7e23 */ /* 0x000fe4000801001f */
[----:B------:R-:W-:-:S04]  /*afd0*/  IMAD.WIDE.U32 R18, R92, UR14, R18 ;  /* 0x0000000e5c127c25 */ /* 0x000fc8000f8e0012 */
[----:B------:R-:W-:Y:S01]  /*afe0*/  FFMA.FTZ R31, R0, R27, -R31 ;  /* 0x0000001b001f7223 */ /* 0x000fe2000001081f */
        /* <DEDUP_REMOVED lines=8> */
.L_x_2661:
[----:B------:R-:W-:Y:S05]  /*b070*/  BSYNC B0 ;  /* 0x0000000000007941 */ /* 0x000fea0003800000 */
.L_x_2660:
[----:B------:R-:W-:Y:S05]  /*b080*/  @!P5 BRA `(.L_x_2662) ;  /* 0x000000000048d947 */ /* 0x000fea0003800000 */
[----:B01---5:R-:W-:Y:S01]  /*b090*/  FFMA.FTZ R19, R140, R5, R2 ;  /* 0x000000058c137223 */ /* 0x023fe20000010002 */
        /* <DEDUP_REMOVED lines=17> */
.L_x_2662:
[----:B------:R-:W-:Y:S04]  /*b1b0*/  BSSY B0, `(.L_x_2663) ;  /* 0x0000015000007945 */ /* 0x000fe80003800000 */
[----:B------:R-:W-:Y:S05]  /*b1c0*/  @P0 BRA `(.L_x_2664) ;  /* 0x00000000004c0947 */ /* 0x000fea0003800000 */
[----:B01----:R-:W-:Y:S01]  /*b1d0*/  MOV R19, UR5 ;  /* 0x0000000500137c02 */ /* 0x003fe20008000f00 */
        /* <DEDUP_REMOVED lines=18> */
.L_x_2664:
[----:B------:R-:W-:Y:S05]  /*b300*/  BSYNC B0 ;  /* 0x0000000000007941 */ /* 0x000fea0003800000 */
.L_x_2663:
[----:B------:R-:W-:Y:S05]  /*b310*/  @!P5 BRA `(.L_x_2665) ;  /* 0x000000000048d947 */ /* 0x000fea0003800000 */
[----:B012--5:R-:W-:Y:S01]  /*b320*/  FFMA.FTZ R18, R142, R5, R2 ;  /* 0x000000058e127223 */ /* 0x027fe20000010002 */
        /* <DEDUP_REMOVED lines=17> */
.L_x_2665:
[----:B------:R-:W-:Y:S04]  /*b440*/  BSSY B0, `(.L_x_2666) ;  /* 0x0000015000007945 */ /* 0x000fe80003800000 */
[----:B------:R-:W-:Y:S05]  /*b450*/  @P2 BRA `(.L_x_2667) ;  /* 0x00000000004c2947 */ /* 0x000fea0003800000 */
[----:B012---:R-:W-:Y:S01]  /*b460*/  MOV R19, UR5 ;  /* 0x0000000500137c02 */ /* 0x007fe20008000f00 */
        /* <DEDUP_REMOVED lines=18> */
.L_x_2667:
[----:B------:R-:W-:Y:S05]  /*b590*/  BSYNC B0 ;  /* 0x0000000000007941 */ /* 0x000fea0003800000 */
.L_x_2666:
[----:B------:R-:W-:Y:S05]  /*b5a0*/  @!P5 BRA `(.L_x_2668) ;  /* 0x000000000048d947 */ /* 0x000fea0003800000 */
[----:B012--5:R-:W-:Y:S01]  /*b5b0*/  FFMA.FTZ R18, R145, R5, R2 ;  /* 0x0000000591127223 */ /* 0x027fe20000010002 */
        /* <DEDUP_REMOVED lines=17> */
.L_x_2668:
[----:B------:R-:W-:Y:S04]  /*b6d0*/  BSSY B0, `(.L_x_2669) ;  /* 0x0000015000007945 */ /* 0x000fe80003800000 */
[----:B------:R-:W-:Y:S05]  /*b6e0*/  @P4 BRA `(.L_x_2670) ;  /* 0x00000000004c4947 */ /* 0x000fea0003800000 */
[----:B------:R-:W-:Y:S01]  /*b6f0*/  ULDC.64 UR14, c[0x0][0x288] ;  /* 0x0000a200000e7ab9 */ /* 0x000fe20000000a00 */
[----:B---3--:R-:W-:Y:S01]  /*b700*/  MOV R22, UR5 ;  /* 0x0000000500167c02 */ /* 0x008fe20008000f00 */
[----:B------:R-:W-:Y:S01]  /*b710*/  IMAD R23, R76, UR14, RZ ;  /* 0x0000000e4c177c24 */ /* 0x000fe2000f8e02ff */
[----:B012---:R-:W-:Y:S02]  /*b720*/  MOV R18, R82 ;  /* 0x0000005200127202 */ /* 0x007fe40000000f00 */
        /* <DEDUP_REMOVED lines=15> */
.L_x_2670:
[----:B------:R-:W-:Y:S05]  /*b820*/  BSYNC B0 ;  /* 0x0000000000007941 */ /* 0x000fea0003800000 */
.L_x_2669:
        /* <DEDUP_REMOVED lines=27> */
[----:B0----5:R-:W-:Y:S01]  /*b9e0*/  FFMA.FTZ R18, R148, R5, R2 ;  /* 0x0000000594127223 */ /* 0x021fe20000010002 */
        /* <DEDUP_REMOVED lines=17> */
.L_x_2671:
        /* <DEDUP_REMOVED lines=21> */
.L_x_2673:
[----:B------:R-:W-:Y:S05]  /*bc50*/  BSYNC B0 ;  /* 0x0000000000007941 */ /* 0x000fea0003800000 */
.L_x_2672:
[----:B------:R-:W-:Y:S05]  /*bc60*/  @!P5 BRA `(.L_x_2674) ;  /* 0x000000000048d947 */ /* 0x000fea0003800000 */
[----:B-1---5:R-:W-:Y:S01]  /*bc70*/  FFMA.FTZ R16, R149, R5, R2 ;  /* 0x0000000595107223 */ /* 0x022fe20000010002 */
        /* <DEDUP_REMOVED lines=17> */
.L_x_2674:
[----:B------:R-:W-:Y:S04]  /*bd90*/  BSSY B0, `(.L_x_2675) ;  /* 0x0000015000007945 */ /* 0x000fe80003800000 */
[----:B------:R-:W-:Y:S05]  /*bda0*/  @P0 BRA `(.L_x_2676) ;  /* 0x00000000004c0947 */ /* 0x000fea0003800000 */
[----:B------:R-:W-:Y:S01]  /*bdb0*/  ULDC.64 UR14, c[0x0][0x288] ;  /* 0x0000a200000e7ab9 */ /* 0x000fe20000000a00 */
[----:B0-----:R-:W-:Y:S01]  /*bdc0*/  MOV R18, UR5 ;  /* 0x0000000500127c02 */ /* 0x001fe20008000f00 */
[----:B------:R-:W-:Y:S01]  /*bdd0*/  IMAD R19, R74, UR14, RZ ;  /* 0x0000000e4a137c24 */ /* 0x000fe2000f8e02ff */
[----:B-1----:R-:W-:Y:S02]  /*bde0*/  MOV R16, R82 ;  /* 0x0000005200107202 */ /* 0x002fe40000000f00 */
        /* <DEDUP_REMOVED lines=15> */
.L_x_2676:
[----:B------:R-:W-:Y:S05]  /*bee0*/  BSYNC B0 ;  /* 0x0000000000007941 */ /* 0x000fea0003800000 */
.L_x_2675:
[----:B------:R-:W-:Y:S05]  /*bef0*/  @!P5 BRA `(.L_x_2677) ;  /* 0x000000000048d947 */ /* 0x000fea0003800000 */
[----:B--2--5:R-:W-:Y:S01]  /*bf00*/  FFMA.FTZ R14, R143, R5, R2 ;  /* 0x000000058f0e7223 */ /* 0x024fe20000010002 */
        /* <DEDUP_REMOVED lines=17> */
.L_x_2677:
[----:B------:R-:W-:Y:S04]  /*c020*/  BSSY B0, `(.L_x_2678) ;  /* 0x0000015000007945 */ /* 0x000fe80003800000 */
[----:B------:R-:W-:Y:S05]  /*c030*/  @P6 BRA `(.L_x_2679) ;  /* 0x00000000004c6947 */ /* 0x000fea0003800000 */
[----:B------:R-:W-:Y:S01]  /*c040*/  ULDC.64 UR14, c[0x0][0x288] ;  /* 0x0000a200000e7ab9 */ /* 0x000fe20000000a00 */
[----:B-1----:R-:W-:Y:S01]  /*c050*/  MOV R16, UR5 ;  /* 0x0000000500107c02 */ /* 0x002fe20008000f00 */
[----:B------:R-:W-:Y:S01]  /*c060*/  IMAD R17, R72, UR14, RZ ;  /* 0x0000000e48117c24 */ /* 0x000fe2000f8e02ff */
[----:B--2---:R-:W-:Y:S02]  /*c070*/  MOV R14, R82 ;  /* 0x00000052000e7202 */ /* 0x004fe40000000f00 */
[----:B------:R-:W-:Y:S01]  /*c080*/  MOV R15, R81 ;  /* 0x00000051000f7202 */ /* 0x000fe20000000f00 */
[----:B------:R-:W-:Y:S01]  /*c090*/  FFMA.FTZ R16, R143, R16, UR13 ;  /* 0x0000000d8f107e23 */ /* 0x000fe20008010010 */
[----:B------:R-:W-:Y:S01]  /*c0a0*/  MOV R21, UR5 ;  /* 0x0000000500157c02 */ /* 0x000fe20008000f00 */
[C---:B0-----:R-:W-:Y:S02]  /*c0b0*/  IMAD R19, R31.reuse, UR15, R17 ;  /* 0x0000000f1f137c24 */ /* 0x041fe4000f8e0211 */
        /* <DEDUP_REMOVED lines=11> */
.L_x_2679:
[----:B------:R-:W-:Y:S05]  /*c170*/  BSYNC B0 ;  /* 0x0000000000007941 */ /* 0x000fea0003800000 */
.L_x_2678:
[----:B------:R-:W-:Y:S05]  /*c180*/  @!P5 BRA `(.L_x_2680) ;  /* 0x000000000048d947 */ /* 0x000fea0003800000 */
[----:B---3-5:R-:W-:Y:S01]  /*c190*/  FFMA.FTZ R12, R135, R5, R2 ;  /* 0x00000005870c7223 */ /* 0x028fe20000010002 */
        /* <DEDUP_REMOVED lines=17> */
.L_x_2680:
[----:B------:R-:W-:Y:S04]  /*c2b0*/  BSSY B0, `(.L_x_2681) ;  /* 0x0000015000007945 */ /* 0x000fe80003800000 */
[----:B------:R-:W-:Y:S05]  /*c2c0*/  @P4 BRA `(.L_x_2682) ;  /* 0x00000000004c4947 */ /* 0x000fea0003800000 */
[----:B------:R-:W-:Y:S01]  /*c2d0*/  ULDC.64 UR14, c[0x0][0x288] ;  /* 0x0000a200000e7ab9 */ /* 0x000fe20000000a00 */
[----:B--2---:R-:W-:Y:S01]  /*c2e0*/  MOV R14, UR5 ;  /* 0x00000005000e7c02 */ /* 0x004fe20008000f00 */
[----:B------:R-:W-:Y:S01]  /*c2f0*/  IMAD R15, R29, UR14, RZ ;  /* 0x0000000e1d0f7c24 */ /* 0x000fe2000f8e02ff */
[----:B---3--:R-:W-:Y:S02]  /*c300*/  MOV R12, R82 ;  /* 0x00000052000c7202 */ /* 0x008fe40000000f00 */
[----:B------:R-:W-:Y:S01]  /*c310*/  MOV R13, R81 ;  /* 0x00000051000d7202 */ /* 0x000fe20000000f00 */
[----:B------:R-:W-:Y:S01]  /*c320*/  FFMA.FTZ R14, R135, R14, UR13 ;  /* 0x0000000d870e7e23 */ /* 0x000fe2000801000e */
[----:B0-----:R-:W-:Y:S01]  /*c330*/  MOV R19, UR5 ;  /* 0x0000000500137c02 */ /* 0x001fe20008000f00 */
[C---:B-1----:R-:W-:Y:S02]  /*c340*/  IMAD R17, R160.reuse, UR15, R15 ;  /* 0x0000000fa0117c24 */ /* 0x042fe4000f8e020f */
        /* <DEDUP_REMOVED lines=11> */
.L_x_2682:
[----:B------:R-:W-:Y:S05]  /*c400*/  BSYNC B0 ;  /* 0x0000000000007941 */ /* 0x000fea0003800000 */
.L_x_2681:
[----:B------:R-:W-:Y:S05]  /*c410*/  @!P5 BRA `(.L_x_2683) ;  /* 0x000000000048d947 */ /* 0x000fea0003800000 */
[----:B----45:R-:W-:Y:S01]  /*c420*/  FFMA.FTZ R10, R125, R5, R2 ;  /* 0x000000057d0a7223 */ /* 0x030fe20000010002 */
        /* <DEDUP_REMOVED lines=17> */
.L_x_2683:
[----:B------:R-:W-:Y:S04]  /*c540*/  BSSY B0, `(.L_x_2684) ;  /* 0x0000015000007945 */ /* 0x000fe80003800000 */
[----:B------:R-:W-:Y:S05]  /*c550*/  @P2 BRA `(.L_x_2685) ;  /* 0x00000000004c2947 */ /* 0x000fea0003800000 */
[----:B------:R-:W-:Y:S01]  /*c560*/  ULDC.64 UR14, c[0x0][0x288] ;  /* 0x0000a200000e7ab9 */ /* 0x000fe20000000a00 */
[----:B----4-:R-:W-:Y:S01]  /*c570*/  MOV R10, R82 ;  /* 0x00000052000a7202 */ /* 0x010fe20000000f00 */
[----:B---3--:R-:W-:Y:S01]  /*c580*/  IMAD R13, R24, UR14, RZ ;  /* 0x0000000e180d7c24 */ /* 0x008fe2000f8e02ff */
[----:B------:R-:W-:Y:S02]  /*c590*/  MOV R11, R81 ;  /* 0x00000051000b7202 */ /* 0x000fe40000000f00 */
[----:B------:R-:W-:Y:S01]  /*c5a0*/  MOV R12, UR5 ;  /* 0x00000005000c7c02 */ /* 0x000fe20008000f00 */
[C---:B--2---:R-:W-:Y:S01]  /*c5b0*/  IMAD R15, R28.reuse, UR15, R13 ;  /* 0x0000000f1c0f7c24 */ /* 0x044fe2000f8e020d */
[----:B-1----:R-:W-:Y:S01]  /*c5c0*/  MOV R17, UR5 ;  /* 0x0000000500117c02 */ /* 0x002fe20008000f00 */
[----:B------:R-:W-:Y:S01]  /*c5d0*/  IMAD.WIDE.U32 R10, R28, UR14, R10 ;  /* 0x0000000e1c0a7c25 */ /* 0x000fe2000f8e000a */
[----:B------:R-:W-:-:S03]  /*c5e0*/  ULDC.64 UR14, c[0x0][0x210] ;  /* 0x00008400000e7ab9 */ /* 0x000fc60000000a00 */
[----:B------:R-:W-:Y:S01]  /*c5f0*/  FFMA.FTZ R12, R125, R12, UR13 ;  /* 0x0000000d7d0c7e23 */ /* 0x000fe2000801000c */
[----:B------:R-:W-:Y:S01]  /*c600*/  FFMA.FTZ R13, R124, R17, UR13 ;  /* 0x0000000d7c0d7e23 */ /* 0x000fe20008010011 */
[----:B------:R-:W-:Y:S02]  /*c610*/  IADD3 R11, R11, R15, RZ ;  /* 0x0000000f0b0b7210 */ /* 0x000fe40007ffe0ff */
[----:B------:R-:W-:Y:S01]  /*c620*/  FFMA.FTZ R14, R5, R66, -R12 ;  /* 0x00000042050e7223 */ /* 0x000fe2000001080c */
[----:B------:R-:W-:Y:S01]  /*c630*/  LEA R12, P0, R10, UR14, 0x2 ;  /* 0x0000000e0a0c7c11 */ /* 0x000fe2000f8010ff */
[----:B------:R-:W-:Y:S02]  /*c640*/  FFMA.FTZ R15, R0, R67, -R13 ;  /* 0x00000043000f7223 */ /* 0x000fe4000001080d */
[----:B------:R-:W-:Y:S01]  /*c650*/  FMUL.FTZ R14, R14, UR26 ;  /* 0x0000001a0e0e7c20 */ /* 0x000fe20008410000 */
[----:B------:R-:W-:Y:S01]  /*c660*/  LEA.HI.X R13, R10, UR15, R11, 0x2, P0 ;  /* 0x0000000f0a0d7c11 */ /* 0x000fe200080f140b */
[----:B------:R-:W-:-:S05]  /*c670*/  FMUL.FTZ R15, R15, UR26 ;  /* 0x0000001a0f0f7c20 */ /* 0x000fca0008410000 */
[----:B------:R1:W-:Y:S03]  /*c680*/  STG.E.64 desc[UR22][R12.64], R14 ;  /* 0x0000000e0c007986 */ /* 0x0003e6000c101b16 */
.L_x_2685:
[----:B------:R-:W-:Y:S05]  /*c690*/  BSYNC B0 ;  /* 0x0000000000007941 */ /* 0x000fea0003800000 */
.L_x_2684:
        /* <DEDUP_REMOVED lines=26> */
[----:B----45:R-:W-:Y:S01]  /*c840*/  FFMA.FTZ R10, R123, R5, R2 ;  /* 0x000000057b0a7223 */ /* 0x030fe20000010002 */
        /* <DEDUP_REMOVED lines=17> */
.L_x_2686:
[----:B------:R-:W-:Y:S04]  /*c960*/  BSSY B0, `(.L_x_2687) ;  /* 0x0000015000007945 */ /* 0x000fe80003800000 */
[----:B------:R-:W-:Y:S05]  /*c970*/  @P6 BRA `(.L_x_2688) ;  /* 0x00000000004c6947 */ /* 0x000fea0003800000 */
[----:B------:R-:W-:Y:S01]  /*c980*/  ULDC.64 UR14, c[0x0][0x288] ;  /* 0x0000a200000e7ab9 */ /* 0x000fe20000000a00 */
[----:B----4-:R-:W-:Y:S01]  /*c990*/  MOV R10, R82 ;  /* 0x00000052000a7202 */ /* 0x010fe20000000f00 */
[----:B------:R-:W-:Y:S01]  /*c9a0*/  IMAD R14, R29, UR14, RZ ;  /* 0x0000000e1d0e7c24 */ /* 0x000fe2000f8e02ff */
        /* <DEDUP_REMOVED lines=9> */
[----:B------:R-:W-:Y:S01]  /*ca40*/  LEA R12, P6, R10, UR14, 0x2 ;  /* 0x0000000e0a0c7c11 */ /* 0x000fe2000f8c10ff */
[----:B------:R-:W-:Y:S01]  /*ca50*/  FFMA.FTZ R15, R0, R65, -R13 ;  /* 0x00000041000f7223 */ /* 0x000fe2000001080d */
[----:B------:R-:W-:Y:S01]  /*ca60*/  IADD3 R23, R11, R23, RZ ;  /* 0x000000170b177210 */ /* 0x000fe20007ffe0ff */
[----:B------:R-:W-:Y:S02]  /*ca70*/  FMUL.FTZ R14, R14, UR26 ;  /* 0x0000001a0e0e7c20 */ /* 0x000fe40008410000 */
[----:B------:R-:W-:Y:S01]  /*ca80*/  FMUL.FTZ R15, R15, UR26 ;  /* 0x0000001a0f0f7c20 */ /* 0x000fe20008410000 */
[----:B------:R-:W-:-:S05]  /*ca90*/  LEA.HI.X R13, R10, UR15, R23, 0x2, P6 ;  /* 0x0000000f0a0d7c11 */ /* 0x000fca000b0f1417 */
[----:B------:R0:W-:Y:S02]  /*caa0*/  STG.E.64 desc[UR22][R12.64], R14 ;  /* 0x0000000e0c007986 */ /* 0x0001e4000c101b16 */
.L_x_2688:
[----:B------:R-:W-:Y:S05]  /*cab0*/  BSYNC B0 ;  /* 0x0000000000007941 */ /* 0x000fea0003800000 */
.L_x_2687:
[----:B------:R-:W-:Y:S05]  /*cac0*/  @!P5 BRA `(.L_x_2689) ;  /* 0x000000000048d947 */ /* 0x000fea0003800000 */
[----:B----45:R-:W-:Y:S01]  /*cad0*/  FFMA.FTZ R10, R121, R5, R2 ;  /* 0x00000005790a7223 */ /* 0x030fe20000010002 */
        /* <DEDUP_REMOVED lines=17> */
.L_x_2689:
[----:B------:R-:W-:Y:S04]  /*cbf0*/  BSSY B0, `(.L_x_2690) ;  /* 0x0000015000007945 */ /* 0x000fe80003800000 */
[----:B------:R-:W-:Y:S05]  /*cc00*/  @P0 BRA `(.L_x_2691) ;  /* 0x00000000004c0947 */ /* 0x000fea0003800000 */
[----:B------:R-:W-:Y:S01]  /*cc10*/  ULDC.64 UR14, c[0x0][0x288] ;  /* 0x0000a200000e7ab9 */ /* 0x000fe20000000a00 */
[----:B----4-:R-:W-:Y:S01]  /*cc20*/  MOV R10, R82 ;  /* 0x00000052000a7202 */ /* 0x010fe20000000f00 */
[----:B0-----:R-:W-:Y:S01]  /*cc30*/  IMAD R13, R26, UR14, RZ ;  /* 0x0000000e1a0d7c24 */ /* 0x001fe2000f8e02ff */
        /* <DEDUP_REMOVED lines=16> */
.L_x_2691:
[----:B------:R-:W-:Y:S05]  /*cd40*/  BSYNC B0 ;  /* 0x0000000000007941 */ /* 0x000fea0003800000 */
.L_x_2690:
[----:B------:R-:W-:Y:S05]  /*cd50*/  @!P5 BRA `(.L_x_2692) ;  /* 0x000000000048d947 */ /* 0x000fea0003800000 */
[----:B----45:R-:W-:Y:S01]  /*cd60*/  FFMA.FTZ R10, R119, R5, R2 ;  /* 0x00000005770a7223 */ /* 0x030fe20000010002 */
        /* <DEDUP_REMOVED lines=17> */
.L_x_2692:
[----:B------:R-:W-:Y:S04]  /*ce80*/  BSSY B0, `(.L_x_2693) ;  /* 0x0000015000007945 */ /* 0x000fe80003800000 */
[----:B------:R-:W-:Y:S05]  /*ce90*/  @P2 BRA `(.L_x_2694) ;  /* 0x00000000004c2947 */ /* 0x000fea0003800000 */
[----:B------:R-:W-:Y:S01]  /*cea0*/  ULDC.64 UR14, c[0x0][0x288] ;  /* 0x0000a200000e7ab9 */ /* 0x000fe20000000a00 */
[----:B----4-:R-:W-:Y:S01]  /*ceb0*/  MOV R10, R82 ;  /* 0x00000052000a7202 */ /* 0x010fe20000000f00 */
[----:B------:R-:W-:Y:S01]  /*cec0*/  IMAD R24, R24, UR14, RZ ;  /* 0x0000000e18187c24 */ /* 0x000fe2000f8e02ff */
[----:B------:R-:W-:Y:S02]  /*ced0*/  MOV R11, R81 ;  /* 0x00000051000b7202 */ /* 0x000fe40000000f00 */
[----:B01----:R-:W-:Y:S02]  /*cee0*/  MOV R12, UR5 ;  /* 0x00000005000c7c02 */ /* 0x003fe40008000f00 */
        /* <DEDUP_REMOVED lines=14> */
.L_x_2694:
[----:B------:R-:W-:Y:S05]  /*cfd0*/  BSYNC B0 ;  /* 0x0000000000007941 */ /* 0x000fea0003800000 */
.L_x_2693:
[----:B------:R-:W-:Y:S05]  /*cfe0*/  @!P5 BRA `(.L_x_2695) ;  /* 0x000000000048d947 */ /* 0x000fea0003800000 */
[----:B----45:R-:W-:Y:S01]  /*cff0*/  FFMA.FTZ R10, R117, R5, R2 ;  /* 0x00000005750a7223 */ /* 0x030fe20000010002 */
        /* <DEDUP_REMOVED lines=17> */
.L_x_2695:
[----:B------:R-:W-:Y:S04]  /*d110*/  BSSY B0, `(.L_x_2696) ;  /* 0x0000015000007945 */ /* 0x000fe80003800000 */
[----:B------:R-:W-:Y:S05]  /*d120*/  @P3 BRA `(.L_x_2697) ;  /* 0x00000000004c3947 */ /* 0x000fea0003800000 */
[----:B------:R-:W-:Y:S01]  /*d130*/  ULDC.64 UR14, c[0x0][0x288] ;  /* 0x0000a200000e7ab9 */ /* 0x000fe20000000a00 */
[----:B----4-:R-:W-:Y:S01]  /*d140*/  MOV R10, R82 ;  /* 0x00000052000a7202 */ /* 0x010fe20000000f00 */
[----:B------:R-:W-:Y:S01]  /*d150*/  IMAD R20, R20, UR14, RZ ;  /* 0x0000000e14147c24 */ /* 0x000fe2000f8e02ff */
[----:B------:R-:W-:Y:S02]  /*d160*/  MOV R11, R81 ;  /* 0x00000051000b7202 */ /* 0x000fe40000000f00 */
[----:B012---:R-:W-:Y:S02]  /*d170*/  MOV R12, UR5 ;  /* 0x00000005000c7c02 */ /* 0x007fe40008000f00 */
        /* <DEDUP_REMOVED lines=14> */
.L_x_2697:
[----:B------:R-:W-:Y:S05]  /*d260*/  BSYNC B0 ;  /* 0x0000000000007941 */ /* 0x000fea0003800000 */
.L_x_2696:
[----:B------:R-:W-:Y:S05]  /*d270*/  @!P5 BRA `(.L_x_2698) ;  /* 0x000000000048d947 */ /* 0x000fea0003800000 */
[----:B----45:R-:W-:Y:S01]  /*d280*/  FFMA.FTZ R10, R115, R5, R2 ;  /* 0x00000005730a7223 */ /* 0x030fe20000010002 */
        /* <DEDUP_REMOVED lines=17> */
.L_x_2698:
[----:B------:R-:W-:Y:S04]  /*d3a0*/  BSSY B0, `(.L_x_2699) ;  /* 0x0000015000007945 */ /* 0x000fe80003800000 */
[----:B------:R-:W-:Y:S05]  /*d3b0*/  @P4 BRA `(.L_x_2700) ;  /* 0x00000000004c4947 */ /* 0x000fea0003800000 */
[----:B------:R-:W-:Y:S01]  /*d3c0*/  ULDC.64 UR14, c[0x0][0x288] ;  /* 0x0000a200000e7ab9 */ /* 0x000fe20000000a00 */
[----:B0123--:R-:W-:Y:S01]  /*d3d0*/  MOV R12, UR5 ;  /* 0x00000005000c7c02 */ /* 0x00ffe20008000f00 */
[----:B------:R-:W-:Y:S01]  /*d3e0*/  IMAD R19, R19, UR14, RZ ;  /* 0x0000000e13137c24 */ /* 0x000fe2000f8e02ff */
[----:B----4-:R-:W-:Y:S02]  /*d3f0*/  MOV R10, R82 ;  /* 0x00000052000a7202 */ /* 0x010fe40000000f00 */
        /* <DEDUP_REMOVED lines=15> */
.L_x_2700:
[----:B------:R-:W-:Y:S05]  /*d4f0*/  BSYNC B0 ;  /* 0x0000000000007941 */ /* 0x000fea0003800000 */
.L_x_2699:
        /* <DEDUP_REMOVED lines=44> */
.L_x_2701:
[----:B------:R-:W-:Y:S04]  /*d7c0*/  BSSY B0, `(.L_x_2702) ;  /* 0x0000015000007945 */ /* 0x000fe80003800000 */
[----:B------:R-:W-:Y:S05]  /*d7d0*/  @P6 BRA `(.L_x_2703) ;  /* 0x00000000004c6947 */ /* 0x000fea0003800000 */
[----:B------:R-:W-:Y:S01]  /*d7e0*/  ULDC.64 UR14, c[0x0][0x288] ;  /* 0x0000a200000e7ab9 */ /* 0x000fe20000000a00 */
[----:B----4-:R-:W-:Y:S01]  /*d7f0*/  MOV R10, R82 ;  /* 0x00000052000a7202 */ /* 0x010fe20000000f00 */
[----:B0123--:R-:W-:Y:S01]  /*d800*/  IMAD R14, R29, UR14, RZ ;  /* 0x0000000e1d0e7c24 */ /* 0x00ffe2000f8e02ff */
        /* <DEDUP_REMOVED lines=16> */
.L_x_2703:
[----:B------:R-:W-:Y:S05]  /*d910*/  BSYNC B0 ;  /* 0x0000000000007941 */ /* 0x000fea0003800000 */
.L_x_2702:
        /* <DEDUP_REMOVED lines=19> */
.L_x_2704:
[----:B------:R-:W-:Y:S04]  /*da50*/  BSSY B0, `(.L_x_2705) ;  /* 0x0000015000007945 */ /* 0x000fe80003800000 */
[----:B------:R-:W-:Y:S05]  /*da60*/  @P0 BRA `(.L_x_2706) ;  /* 0x00000000004c0947 */ /* 0x000fea0003800000 */
[----:B------:R-:W-:Y:S01]  /*da70*/  ULDC.64 UR14, c[0x0][0x288] ;  /* 0x0000a200000e7ab9 */ /* 0x000fe20000000a00 */
[----:B----4-:R-:W-:Y:S01]  /*da80*/  MOV R10, R82 ;  /* 0x00000052000a7202 */ /* 0x010fe20000000f00 */
[----:B0123--:R-:W-:Y:S01]  /*da90*/  IMAD R13, R30, UR14, RZ ;  /* 0x0000000e1e0d7c24 */ /* 0x00ffe2000f8e02ff */
        /* <DEDUP_REMOVED lines=16> */
.L_x_2706:
[----:B------:R-:W-:Y:S05]  /*dba0*/  BSYNC B0 ;  /* 0x0000000000007941 */ /* 0x000fea0003800000 */
.L_x_2705:
        /* <DEDUP_REMOVED lines=19> */
.L_x_2707:
        /* <DEDUP_REMOVED lines=21> */
.L_x_2709:
[----:B------:R-:W-:Y:S05]  /*de30*/  BSYNC B0 ;  /* 0x0000000000007941 */ /* 0x000fea0003800000 */
.L_x_2708:
        /* <DEDUP_REMOVED lines=19> */
.L_x_2710:
[----:B------:R-:W-:Y:S04]  /*df70*/  BSSY B0, `(.L_x_2711) ;  /* 0x0000015000007945 */ /* 0x000fe80003800000 */
[----:B------:R-:W-:Y:S05]  /*df80*/  @P3 BRA `(.L_x_2712) ;  /* 0x00000000004c3947 */ /* 0x000fea0003800000 */
[----:B------:R-:W-:Y:S01]  /*df90*/  ULDC.64 UR14, c[0x0][0x288] ;  /* 0x0000a200000e7ab9 */ /* 0x000fe20000000a00 */
[----:B----4-:R-:W-:Y:S01]  /*dfa0*/  MOV R10, R82 ;  /* 0x00000052000a7202 */ /* 0x010fe20000000f00 */
[----:B------:R-:W-:Y:S01]  /*dfb0*/  IMAD R23, R23, UR14, RZ ;  /* 0x0000000e17177c24 */ /* 0x000fe2000f8e02ff */
[----:B------:R-:W-:Y:S02]  /*dfc0*/  MOV R11, R81 ;  /* 0x00000051000b7202 */ /* 0x000fe40000000f00 */
[----:B0123--:R-:W-:Y:S01]  /*dfd0*/  MOV R14, UR5 ;  /* 0x00000005000e7c02 */ /* 0x00ffe20008000f00 */
[C---:B------:R-:W-:Y:S01]  /*dfe0*/  IMAD R23, R22.reuse, UR15, R23 ;  /* 0x0000000f16177c24 */ /* 0x040fe2000f8e0217 */
[----:B------:R-:W-:Y:S01]  /*dff0*/  MOV R15, UR5 ;  /* 0x00000005000f7c02 */ /* 0x000fe20008000f00 */
        /* <DEDUP_REMOVED lines=12> */
.L_x_2712:
[----:B------:R-:W-:Y:S05]  /*e0c0*/  BSYNC B0 ;  /* 0x0000000000007941 */ /* 0x000fea0003800000 */
.L_x_2711:
[----:B------:R-:W-:Y:S05]  /*e0d0*/  @!P5 BRA `(.L_x_2713) ;  /* 0x000000000048d947 */ /* 0x000fea0003800000 */
[----:B0---45:R-:W-:Y:S01]  /*e0e0*/  FFMA.FTZ R10, R105, R5, R2 ;  /* 0x00000005690a7223 */ /* 0x031fe20000010002 */
        /* <DEDUP_REMOVED lines=17> */
.L_x_2713:
[----:B------:R-:W-:Y:S04]  /*e200*/  BSSY B0, `(.L_x_2714) ;  /* 0x0000015000007945 */ /* 0x000fe80003800000 */
[----:B------:R-:W-:Y:S05]  /*e210*/  @P4 BRA `(.L_x_2715) ;  /* 0x00000000004c4947 */ /* 0x000fea0003800000 */
[----:B------:R-:W-:Y:S01]  /*e220*/  ULDC.64 UR14, c[0x0][0x288] ;  /* 0x0000a200000e7ab9 */ /* 0x000fe20000000a00 */
[----:B0---4-:R-:W-:Y:S01]  /*e230*/  MOV R10, R82 ;  /* 0x00000052000a7202 */ /* 0x011fe20000000f00 */
[----:B------:R-:W-:Y:S01]  /*e240*/  IMAD R21, R21, UR14, RZ ;  /* 0x0000000e15157c24 */ /* 0x000fe2000f8e02ff */
[----:B------:R-:W-:Y:S02]  /*e250*/  MOV R11, R81 ;  /* 0x00000051000b7202 */ /* 0x000fe40000000f00 */
[----:B-123--:R-:W-:Y:S01]  /*e260*/  MOV R14, UR5 ;  /* 0x00000005000e7c02 */ /* 0x00efe20008000f00 */
        /* <DEDUP_REMOVED lines=14> */
.L_x_2715:
[----:B------:R-:W-:Y:S05]  /*e350*/  BSYNC B0 ;  /* 0x0000000000007941 */ /* 0x000fea0003800000 */
.L_x_2714:
        /* <DEDUP_REMOVED lines=22> */
[----:B-----5:R-:W-:Y:S01]  /*e4c0*/  FFMA.FTZ R15, R103, R5, R2 ;  /* 0x00000005670f7223 */ /* 0x020fe20000010002 */
        /* <DEDUP_REMOVED lines=17> */
.L_x_2716:
[----:B------:R-:W-:Y:S04]  /*e5e0*/  BSSY B0, `(.L_x_2717) ;  /* 0x0000015000007945 */ /* 0x000fe80003800000 */
[----:B------:R-:W-:Y:S05]  /*e5f0*/  @P6 BRA `(.L_x_2718) ;  /* 0x00000000004c6947 */ /* 0x000fea0003800000 */
[----:B------:R-:W-:Y:S01]  /*e600*/  ULDC.64 UR14, c[0x0][0x288] ;  /* 0x0000a200000e7ab9 */ /* 0x000fe20000000a00 */
[----:B------:R-:W-:Y:S01]  /*e610*/  MOV R16, R82 ;  /* 0x0000005200107202 */ /* 0x000fe20000000f00 */
        /* <DEDUP_REMOVED lines=17> */
.L_x_2718:
[----:B------:R-:W-:Y:S05]  /*e730*/  BSYNC B0 ;  /* 0x0000000000007941 */ /* 0x000fea0003800000 */
.L_x_2717:
[----:B------:R-:W-:Y:S05]  /*e740*/  @!P5 BRA `(.L_x_2719) ;  /* 0x000000000048d947 */ /* 0x000fea0003800000 */
[----:B-----5:R-:W-:Y:S01]  /*e750*/  FFMA.FTZ R15, R101, R5, R2 ;  /* 0x00000005650f7223 */ /* 0x020fe20000010002 */
        /* <DEDUP_REMOVED lines=17> */
.L_x_2719:
[----:B------:R-:W-:Y:S04]  /*e870*/  BSSY B0, `(.L_x_2720) ;  /* 0x0000015000007945 */ /* 0x000fe80003800000 */
[----:B------:R-:W-:Y:S05]  /*e880*/  @P0 BRA `(.L_x_2721) ;  /* 0x00000000004c0947 */ /* 0x000fea0003800000 */
[----:B------:R-:W-:Y:S01]  /*e890*/  ULDC.64 UR14, c[0x0][0x288] ;  /* 0x0000a200000e7ab9 */ /* 0x000fe20000000a00 */
[----:B0-----:R-:W-:Y:S01]  /*e8a0*/  MOV R16, R82 ;  /* 0x0000005200107202 */ /* 0x001fe20000000f00 */
[----:B------:R-:W-:Y:S01]  /*e8b0*/  IMAD R159, R159, UR14, RZ ;  /* 0x0000000e9f9f7c24 */ /* 0x000fe2000f8e02ff */
        /* <DEDUP_REMOVED lines=16> */
.L_x_2721:
[----:B------:R-:W-:Y:S05]  /*e9c0*/  BSYNC B0 ;  /* 0x0000000000007941 */ /* 0x000fea0003800000 */
.L_x_2720:
[----:B------:R-:W-:Y:S05]  /*e9d0*/  @!P5 BRA `(.L_x_2722) ;  /* 0x000000000048d947 */ /* 0x000fea0003800000 */
[----:B-----5:R-:W-:Y:S01]  /*e9e0*/  FFMA.FTZ R15, R99, R5, R2 ;  /* 0x00000005630f7223 */ /* 0x020fe20000010002 */
        /* <DEDUP_REMOVED lines=17> */
.L_x_2722:
[----:B------:R-:W-:Y:S04]  /*eb00*/  BSSY B0, `(.L_x_2723) ;  /* 0x0000015000007945 */ /* 0x000fe80003800000 */
[----:B------:R-:W-:Y:S05]  /*eb10*/  @P2 BRA `(.L_x_2724) ;  /* 0x00000000004c2947 */ /* 0x000fea0003800000 */
[----:B------:R-:W-:Y:S01]  /*eb20*/  ULDC.64 UR14, c[0x0][0x288] ;  /* 0x0000a200000e7ab9 */ /* 0x000fe20000000a00 */
[----:B01----:R-:W-:Y:S01]  /*eb30*/  MOV R16, R82 ;  /* 0x0000005200107202 */ /* 0x003fe20000000f00 */
        /* <DEDUP_REMOVED lines=17> */
.L_x_2724:
[----:B------:R-:W-:Y:S05]  /*ec50*/  BSYNC B0 ;  /* 0x0000000000007941 */ /* 0x000fea0003800000 */
.L_x_2723:
[----:B------:R-:W-:Y:S05]  /*ec60*/  @!P5 BRA `(.L_x_2725) ;  /* 0x000000000048d947 */ /* 0x000fea0003800000 */
[----:B--2--5:R-:W-:Y:S01]  /*ec70*/  FFMA.FTZ R14, R97, R5, R2 ;  /* 0x00000005610e7223 */ /* 0x024fe20000010002 */
        /* <DEDUP_REMOVED lines=17> */
.L_x_2725:
[----:B------:R-:W-:Y:S04]  /*ed90*/  BSSY B0, `(.L_x_2726) ;  /* 0x0000015000007945 */ /* 0x000fe80003800000 */
[----:B------:R-:W-:Y:S05]  /*eda0*/  @P3 BRA `(.L_x_2727) ;  /* 0x00000000004c3947 */ /* 0x000fea0003800000 */
[----:B------:R-:W-:Y:S01]  /*edb0*/  ULDC.64 UR14, c[0x0][0x288] ;  /* 0x0000a200000e7ab9 */ /* 0x000fe20000000a00 */
[----:B--2---:R-:W-:Y:S01]  /*edc0*/  MOV R14, R82 ;  /* 0x00000052000e7202 */ /* 0x004fe20000000f00 */
[----:B------:R-:W-:Y:S01]  /*edd0*/  IMAD R20, R157, UR14, RZ ;  /* 0x0000000e9d147c24 */ /* 0x000fe2000f8e02ff */
[----:B------:R-:W-:Y:S02]  /*ede0*/  MOV R15, R81 ;  /* 0x00000051000f7202 */ /* 0x000fe40000000f00 */
[----:B------:R-:W-:Y:S02]  /*edf0*/  MOV R18, UR5 ;  /* 0x0000000500127c02 */ /* 0x000fe40008000f00 */
[----:B------:R-:W-:Y:S01]  /*ee00*/  MOV R19, UR5 ;  /* 0x0000000500137c02 */ /* 0x000fe20008000f00 */
[----:B01----:R-:W-:-:S04]  /*ee10*/  IMAD.WIDE.U32 R16, R13, UR14, R14 ;  /* 0x0000000e0d107c25 */ /* 0x003fc8000f8e000e */
        /* <DEDUP_REMOVED lines=12> */
.L_x_2727:
[----:B------:R-:W-:Y:S05]  /*eee0*/  BSYNC B0 ;  /* 0x0000000000007941 */ /* 0x000fea0003800000 */
.L_x_2726:
[----:B------:R-:W-:Y:S05]  /*eef0*/  @!P5 BRA `(.L_x_2728) ;  /* 0x000000000048d947 */ /* 0x000fea0003800000 */
[----:B-----5:R-:W-:Y:S01]  /*ef00*/  FFMA.FTZ R13, R95, R5, R2 ;  /* 0x000000055f0d7223 */ /* 0x020fe20000010002 */
[----:B--23--:R-:W-:-:S03]  /*ef10*/  FFMA.FTZ R14, R94, R0, R3 ;  /* 0x000000005e0e7223 */ /* 0x00cfc60000010003 */
[----:B------:R-:W-:Y:S01]  /*ef20*/  FMUL.FTZ R15, R13, -1.4426950216293334961 ;  /* 0xbfb8aa3b0d0f7820 */ /* 0x000fe20000410000 */
[----:B------:R-:W-:-:S05]  /*ef30*/  FMUL.FTZ R18, R14, -1.4426950216293334961 ;  /* 0xbfb8aa3b0e127820 */ /* 0x000fca0000410000 */
        /* <DEDUP_REMOVED lines=14> */
.L_x_2728:
[----:B------:R-:W-:Y:S04]  /*f020*/  BSSY B0, `(.L_x_2729) ;  /* 0x0000015000007945 */ /* 0x000fe80003800000 */
[----:B------:R-:W-:Y:S05]  /*f030*/  @P4 BRA `(.L_x_2730) ;  /* 0x00000000004c4947 */ /* 0x000fea0003800000 */
[----:B------:R-:W-:Y:S01]  /*f040*/  ULDC.64 UR14, c[0x0][0x288] ;  /* 0x0000a200000e7ab9 */ /* 0x000fe20000000a00 */
[----:B--23--:R-:W-:Y:S01]  /*f050*/  MOV R14, R82 ;  /* 0x00000052000e7202 */ /* 0x00cfe20000000f00 */
[----:B------:R-:W-:Y:S01]  /*f060*/  IMAD R13, R156, UR14, RZ ;  /* 0x0000000e9c0d7c24 */ /* 0x000fe2000f8e02ff */
[----:B------:R-:W-:Y:S02]  /*f070*/  MOV R15, R81 ;  /* 0x00000051000f7202 */ /* 0x000fe40000000f00 */
[----:B01----:R-:W-:Y:S01]  /*f080*/  MOV R16, UR5 ;  /* 0x0000000500107c02 */ /* 0x003fe20008000f00 */
        /* <DEDUP_REMOVED lines=14> */
.L_x_2730:
[----:B------:R-:W-:Y:S05]  /*f170*/  BSYNC B0 ;  /* 0x0000000000007941 */ /* 0x000fea0003800000 */
.L_x_2729:
[C---:B01----:R-:W-:Y:S02]  /*f180*/  IADD3 R23, R4.reuse, 0x1d0, RZ ;  /* 0x000001d004177810 */ /* 0x043fe40007ffe0ff */
        /* <DEDUP_REMOVED lines=18> */
[----:B--23-5:R-:W-:Y:S01]  /*f2b0*/  FFMA.FTZ R14, R90, R5, R2 ;  /* 0x000000055a0e7223 */ /* 0x02cfe20000010002 */
        /* <DEDUP_REMOVED lines=17> */
.L_x_2731:
[----:B------:R-:W-:Y:S04]  /*f3d0*/  BSSY B0, `(.L_x_2732) ;  /* 0x0000015000007945 */ /* 0x000fe80003800000 */
[----:B------:R-:W-:Y:S05]  /*f3e0*/  @P6 BRA `(.L_x_2733) ;  /* 0x00000000004c6947 */ /* 0x000fea0003800000 */
[----:B--23--:R-:W-:Y:S01]  /*f3f0*/  MOV R15, UR5 ;  /* 0x00000005000f7c02 */ /* 0x00cfe20008000f00 */
        /* <DEDUP_REMOVED lines=18> */
.L_x_2733:
[----:B------:R-:W-:Y:S05]  /*f520*/  BSYNC B0 ;  /* 0x0000000000007941 */ /* 0x000fea0003800000 */
.L_x_2732:
[----:B------:R-:W-:Y:S05]  /*f530*/  @!P5 BRA `(.L_x_2734) ;  /* 0x000000000048d947 */ /* 0x000fea0003800000 */
[----:B-----5:R-:W-:Y:S01]  /*f540*/  FFMA.FTZ R7, R84, R5, R2 ;  /* 0x0000000554077223 */ /* 0x020fe20000010002 */
[----:B------:R-:W-:-:S03]  /*f550*/  FFMA.FTZ R11, R85, R0, R3 ;  /* 0x00000000550b7223 */ /* 0x000fc60000010003 */
[----:B0-23--:R-:W-:Y:S01]  /*f560*/  FMUL.FTZ R14, R7, -1.4426950216293334961 ;  /* 0xbfb8aa3b070e7820 */ /* 0x00dfe20000410000 */
        /* <DEDUP_REMOVED lines=15> */
.L_x_2734:
        /* <DEDUP_REMOVED lines=21> */
.L_x_2736:
[----:B------:R-:W-:Y:S05]  /*f7b0*/  BSYNC B0 ;  /* 0x0000000000007941 */ /* 0x000fea0003800000 */
.L_x_2735:
[----:B------:R-:W-:Y:S05]  /*f7c0*/  @!P5 BRA `(.L_x_2737) ;  /* 0x000000000048d947 */ /* 0x000fea0003800000 */
[----:B-----5:R-:W-:Y:S01]  /*f7d0*/  FFMA.FTZ R7, R86, R5, R2 ;  /* 0x0000000556077223 */ /* 0x020fe20000010002 */
[----:B-1----:R-:W-:-:S03]  /*f7e0*/  FFMA.FTZ R10, R87, R0, R3 ;  /* 0x00000000570a7223 */ /* 0x002fc60000010003 */
[----:B------:R-:W-:Y:S01]  /*f7f0*/  FMUL.FTZ R11, R7, -1.4426950216293334961 ;  /* 0xbfb8aa3b070b7820 */ /* 0x000fe20000410000 */
[----:B------:R-:W-:-:S05]  /*f800*/  FMUL.FTZ R16, R10, -1.4426950216293334961 ;  /* 0xbfb8aa3b0a107820 */ /* 0x000fca0000410000 */
[----:B------:R-:W0:Y:S08]  /*f810*/  MUFU.EX2 R11, R11 ;  /* 0x0000000b000b7308 */ /* 0x000e300000000800 */
[----:B------:R-:W1:Y:S01]  /*f820*/  MUFU.EX2 R16, R16 ;  /* 0x0000001000107308 */ /* 0x000e620000000800 */
[----:B0-23--:R-:W-:-:S07]  /*f830*/  FADD.FTZ R14, R11, 1 ;  /* 0x3f8000000b0e7421 */ /* 0x00dfce0000010000 */
        /* <DEDUP_REMOVED lines=11> */
.L_x_2737:
[----:B------:R-:W-:Y:S04]  /*f8f0*/  BSSY B0, `(.L_x_2738) ;  /* 0x0000015000007945 */ /* 0x000fe80003800000 */
[----:B------:R-:W-:Y:S05]  /*f900*/  @P2 BRA `(.L_x_2739) ;  /* 0x00000000004c2947 */ /* 0x000fea0003800000 */
[----:B------:R-:W-:Y:S01]  /*f910*/  ULDC.64 UR6, c[0x0][0x288] ;  /* 0x0000a20000067ab9 */ /* 0x000fe20000000a00 */
[----:B-1----:R-:W-:Y:S01]  /*f920*/  MOV R10, R82 ;  /* 0x00000052000a7202 */ /* 0x002fe20000000f00 */
[----:B------:R-:W-:Y:S01]  /*f930*/  IMAD R153, R153, UR6, RZ ;  /* 0x0000000699997c24 */ /* 0x000fe2000f8e02ff */
[----:B------:R-:W-:Y:S02]  /*f940*/  MOV R11, R81 ;  /* 0x00000051000b7202 */ /* 0x000fe40000000f00 */
[----:B------:R-:W-:Y:S01]  /*f950*/  MOV R7, UR5 ;  /* 0x0000000500077c02 */ /* 0x000fe20008000f00 */
[C---:B------:R-:W-:Y:S01]  /*f960*/  IMAD R153, R23.reuse, UR7, R153 ;  /* 0x0000000717997c24 */ /* 0x040fe2000f8e0299 */
[----:B------:R-:W-:Y:S01]  /*f970*/  MOV R16, UR5 ;  /* 0x0000000500107c02 */ /* 0x000fe20008000f00 */
[----:B0-23--:R-:W-:Y:S01]  /*f980*/  IMAD.WIDE.U32 R14, R23, UR6, R10 ;  /* 0x00000006170e7c25 */ /* 0x00dfe2000f8e000a */
        /* <DEDUP_REMOVED lines=11> */
.L_x_2739:
[----:B------:R-:W-:Y:S05]  /*fa40*/  BSYNC B0 ;  /* 0x0000000000007941 */ /* 0x000fea0003800000 */
.L_x_2738:
[----:B------:R-:W-:Y:S05]  /*fa50*/  @!P5 BRA `(.L_x_2740) ;  /* 0x000000000048d947 */ /* 0x000fea0003800000 */
[----:B-----5:R-:W-:Y:S01]  /*fa60*/  FFMA.FTZ R7, R88, R5, R2 ;  /* 0x0000000558077223 */ /* 0x020fe20000010002 */
[----:B-1--4-:R-:W-:-:S03]  /*fa70*/  FFMA.FTZ R10, R89, R0, R3 ;  /* 0x00000000590a7223 */ /* 0x012fc60000010003 */
        /* <DEDUP_REMOVED lines=16> */
.L_x_2740:
[----:B------:R-:W-:Y:S04]  /*fb80*/  BSSY B0, `(.L_x_2741) ;  /* 0x0000015000007945 */ /* 0x000fe80003800000 */
[----:B------:R-:W-:Y:S05]  /*fb90*/  @P3 BRA `(.L_x_2742) ;  /* 0x00000000004c3947 */ /* 0x000fea0003800000 */
[----:B------:R-:W-:Y:S01]  /*fba0*/  ULDC.64 UR6, c[0x0][0x288] ;  /* 0x0000a20000067ab9 */ /* 0x000fe20000000a00 */
[----:B-1--4-:R-:W-:Y:S01]  /*fbb0*/  MOV R10, R82 ;  /* 0x00000052000a7202 */ /* 0x012fe20000000f00 */
[----:B------:R-:W-:Y:S01]  /*fbc0*/  IMAD R152, R152, UR6, RZ ;  /* 0x0000000698987c24 */ /* 0x000fe2000f8e02ff */
[----:B------:R-:W-:Y:S02]  /*fbd0*/  MOV R11, R81 ;  /* 0x00000051000b7202 */ /* 0x000fe40000000f00 */
[----:B------:R-:W-:Y:S02]  /*fbe0*/  MOV R7, UR5 ;  /* 0x0000000500077c02 */ /* 0x000fe40008000f00 */
[----:B------:R-:W-:Y:S01]  /*fbf0*/  MOV R16, UR5 ;  /* 0x0000000500107c02 */ /* 0x000fe20008000f00 */
[----:B0-23--:R-:W-:-:S04]  /*fc00*/  IMAD.WIDE.U32 R14, R13, UR6, R10 ;  /* 0x000000060d0e7c25 */ /* 0x00dfc8000f8e000a */
        /* <DEDUP_REMOVED lines=12> */
.L_x_2742:
[----:B------:R-:W-:Y:S05]  /*fcd0*/  BSYNC B0 ;  /* 0x0000000000007941 */ /* 0x000fea0003800000 */
.L_x_2741:
[----:B------:R-:W-:Y:S05]  /*fce0*/  @!P5 BRA `(.L_x_2743) ;  /* 0x000000000048d947 */ /* 0x000fea0003800000 */
[----:B------:R-:W-:Y:S01]  /*fcf0*/  FFMA.FTZ R3, R129, R0, R3 ;  /* 0x0000000081037223 */ /* 0x000fe20000010003 */
[----:B-----5:R-:W-:-:S03]  /*fd00*/  FFMA.FTZ R2, R130, R5, R2 ;  /* 0x0000000582027223 */ /* 0x020fc60000010002 */
[----:B------:R-:W-:Y:S01]  /*fd10*/  FMUL.FTZ R13, R3, -1.4426950216293334961 ;  /* 0xbfb8aa3b030d7820 */ /* 0x000fe20000410000 */
[----:B------:R-:W-:-:S05]  /*fd20*/  FMUL.FTZ R7, R2, -1.4426950216293334961 ;  /* 0xbfb8aa3b02077820 */ /* 0x000fca0000410000 */
[----:B------:R-:W0:Y:S08]  /*fd30*/  MUFU.EX2 R13, R13 ;  /* 0x0000000d000d7308 */ /* 0x000e300000000800 */
[----:B------:R-:W1:Y:S01]  /*fd40*/  MUFU.EX2 R7, R7 ;  /* 0x0000000700077308 */ /* 0x000e620000000800 */
[----:B0-23--:R-:W-:-:S07]  /*fd50*/  FADD.FTZ R14, R13, 1 ;  /* 0x3f8000000d0e7421 */ /* 0x00dfce0000010000 */
[----:B------:R-:W0:Y:S01]  /*fd60*/  MUFU.RCP R14, R14 ;  /* 0x0000000e000e7308 */ /* 0x000e220000001000 */
[----:B-1--4-:R-:W-:-:S07]  /*fd70*/  FADD.FTZ R10, R7, 1 ;  /* 0x3f800000070a7421 */ /* 0x012fce0000010000 */
        /* <DEDUP_REMOVED lines=9> */
.L_x_2743:
[----:B------:R-:W-:Y:S04]  /*fe10*/  BSSY B0, `(.L_x_2744) ;  /* 0x0000014000007945 */ /* 0x000fe80003800000 */
[----:B------:R-:W-:Y:S05]  /*fe20*/  @P4 BRA `(.L_x_2745) ;  /* 0x0000000000484947 */ /* 0x000fea0003800000 */
[----:B------:R-:W-:Y:S01]  /*fe30*/  ULDC.64 UR6, c[0x0][0x288] ;  /* 0x0000a20000067ab9 */ /* 0x000fe20000000a00 */
[----:B------:R-:W-:Y:S01]  /*fe40*/  MOV R80, R82 ;  /* 0x0000005200507202 */ /* 0x000fe20000000f00 */
[----:B------:R-:W-:Y:S01]  /*fe50*/  IMAD R151, R151, UR6, RZ ;  /* 0x0000000697977c24 */ /* 0x000fe2000f8e02ff */
[----:B------:R-:W-:Y:S02]  /*fe60*/  MOV R3, UR5 ;  /* 0x0000000500037c02 */ /* 0x000fe40008000f00 */
[----:B-----5:R-:W-:Y:S01]  /*fe70*/  MOV R2, UR5 ;  /* 0x0000000500027c02 */ /* 0x020fe20008000f00 */
        /* <DEDUP_REMOVED lines=13> */
.L_x_2745:
[----:B------:R-:W-:Y:S05]  /*ff50*/  BSYNC B0 ;  /* 0x0000000000007941 */ /* 0x000fea0003800000 */
.L_x_2744:
        /* <DEDUP_REMOVED lines=9> */
.L_x_2599:
[----:B------:R-:W1:Y:S01]  /*fff0*/  LDC R4, c[0x0][0xc] ;  /* 0x00000300ff047b82 */ /* 0x000e620000000800 */
[----:B------:R-:W-:Y:S01]  /*10000*/  ISETP.NE.AND P1, PT, R6, RZ, PT ;  /* 0x000000ff0600720c */ /* 0x000fe20003f25270 */
[----:B------:R-:W-:Y:S06]  /*10010*/  BSSY B0, `(.L_x_2747) ;  /* 0x0000011000007945 */ /* 0x000fec0003800000 */
[----:B------:R-:W2:Y:S08]  /*10020*/  LDC R7, c[0x0][0x10] ;  /* 0x00000400ff077b82 */ /* 0x000eb00000000800 */
[----:B0----5:R-:W0:Y:S01]  /*10030*/  LDC.64 R2, c[0x0][0x258] ;  /* 0x00009600ff027b82 */ /* 0x021e220000000a00 */
        /* <DEDUP_REMOVED lines=14> */
.L_x_2748:
[----:B------:R-:W-:Y:S05]  /*10120*/  BSYNC B0 ;  /* 0x0000000000007941 */ /* 0x000fea0003800000 */
.L_x_2747:
        /* <DEDUP_REMOVED lines=11> */
.L_x_2750:
[----:B------:R-:W2:Y:S04]  /*101e0*/  LDG.E.STRONG.GPU R5, desc[UR22][R2.64] ;  /* 0x0000001602057981 */ /* 0x000ea8000c1ef900 */
[----:B--2---:R-:W-:Y:S01]  /*101f0*/  CCTL.IVALL ;  /* 0x00000000ff00798f */ /* 0x004fe20002000000 */
[----:B------:R-:W-:Y:S05]  /*10200*/  YIELD ;  /* 0x0000000000007946 */ /* 0x000fea0003800000 */
[----:B------:R-:W-:-:S13]  /*10210*/  ISETP.NE.AND P0, PT, R5, R0, PT ;  /* 0x000000000500720c */ /* 0x000fda0003f05270 */
[----:B------:R-:W-:Y:S05]  /*10220*/  @P0 BRA `(.L_x_2750) ;  /* 0xfffffffc00ec0947 */ /* 0x000fea000383ffff */
.L_x_2749:
        /* <DEDUP_REMOVED lines=19> */
[----:B---3--:R-:W1:Y:S03]  /*10360*/  LDC.64 R18, c[0x0][0x220] ;  /* 0x00008800ff127b82 */ /* 0x008e660000000a00 */
[----:B------:R-:W-:-:S04]  /*10370*/  IADD3.X R5, RZ, R5, RZ, P0, !PT ;  /* 0x00000005ff057210 */ /* 0x000fc800007fe4ff */
[--C-:B------:R-:W-:Y:S02]  /*10380*/  SHF.R.S64 R29, R2, 0x1, R5.reuse ;  /* 0x00000001021d7819 */ /* 0x100fe40000001005 */
[----:B------:R-:W-:-:S04]  /*10390*/  SHF.R.S32.HI R2, RZ, 0x1, R5 ;  /* 0x00000001ff027819 */ /* 0x000fc80000011405 */
[----:B------:R-:W-:-:S07]  /*103a0*/  SHF.L.U64.HI R31, R29, 0x2, R2 ;  /* 0x000000021d1f7819 */ /* 0x000fce0000010202 */
.L_x_2751:
[----:B------:R-:W-:-:S04]  /*103b0*/  LEA R8, P0, R6, UR4, 0x2 ;  /* 0x0000000406087c11 */ /* 0x000fc8000f8010ff */
[----:B------:R-:W-:Y:S02]  /*103c0*/  LEA.HI.X R9, R6, UR5, R0, 0x2, P0 ;  /* 0x0000000506097c11 */ /* 0x000fe400080f1400 */
[-C--:B----4-:R-:W-:Y:S02]  /*103d0*/  LEA R10, P0, R25, R8.reuse, 0x2 ;  /* 0x00000008190a7211 */ /* 0x090fe400078010ff */
        /* <DEDUP_REMOVED lines=22> */
.L_x_2752:
        /* <DEDUP_REMOVED lines=12> */
.L_x_5163:


//--------------------- .text._Z35group_norm_nhwc_bwd_one_pass_kernelI11Fp32IOFp16WLi64ELi48ELi384EEv26Group_norm_nhwc_bwd_params --------------------------
	.section	.text._Z35group_norm_nhwc_bwd_one_pass_kernelI11Fp32IOFp16WLi64ELi48ELi384EEv26Group_norm_nhwc_bwd_params,"ax",@progbits
	.align	128
        .global         _Z35group_norm_nhwc_bwd_one_pass_kernelI11Fp32IOFp16WLi64ELi48ELi384EEv26Group_norm_nhwc_bwd_params
        .type           _Z35group_norm_nhwc_bwd_one_pass_kernelI11Fp32IOFp16WLi64ELi48ELi384EEv26Group_norm_nhwc_bwd_params,@function
        .size           _Z35group_norm_nhwc_bwd_one_pass_kernelI11Fp32IOFp16WLi64ELi48ELi384EEv26Group_norm_nhwc_bwd_params,(.L_x_5164 - _Z35group_norm_nhwc_bwd_one_pass_kernelI11Fp32IOFp16WLi64ELi48ELi384EEv26Group_norm_nhwc_bwd_params)
        .other          _Z35group_norm_nhwc_bwd_one_pass_kernelI11Fp32IOFp16WLi64ELi48ELi384EEv26Group_norm_nhwc_bwd_params,@"STO_CUDA_ENTRY STV_DEFAULT"
_Z35group_norm_nhwc_bwd_one_pass_kernelI11Fp32IOFp16WLi64ELi48ELi384EEv26Group_norm_nhwc_bwd_params:
.text._Z35group_norm_nhwc_bwd_one_pass_kernelI11Fp32IOFp16WLi64ELi48ELi384EEv26Group_norm_nhwc_bwd_params:
        /* <DEDUP_REMOVED lines=46> */
.L_x_2788:
        /* <DEDUP_REMOVED lines=170> */
.L_x_2755:
[----:B------:R-:W-:Y:S05]  /*0d80*/  BSYNC B0 ;  /* 0x0000000000007941 */ /* 0x000fea0003800000 */
.L_x_2754:
        /* <DEDUP_REMOVED lines=29> */
.L_x_2756:
        /* <DEDUP_REMOVED lines=26> */
.L_x_2757:
        /* <DEDUP_REMOVED lines=31> */
.L_x_2758:
        /* <DEDUP_REMOVED lines=31> */
.L_x_2759:
        /* <DEDUP_REMOVED lines=91> */
.L_x_2761:
[----:B------:R-:W-:Y:S05]  /*1a90*/  BSYNC B0 ;  /* 0x0000000000007941 */ /* 0x000fea0003800000 */
.L_x_2760:
        /* <DEDUP_REMOVED lines=78> */
.L_x_2763:
[----:B------:R-:W-:Y:S05]  /*1f80*/  BSYNC B0 ;  /* 0x0000000000007941 */ /* 0x000fea0003800000 */
.L_x_2762:
        /* <DEDUP_REMOVED lines=20> */
.L_x_2765:
[----:B------:R-:W-:Y:S05]  /*20d0*/  BSYNC B0 ;  /* 0x0000000000007941 */ /* 0x000fea0003800000 */
.L_x_2764:
        /* <DEDUP_REMOVED lines=34> */
.L_x_2768:
[----:B------:R-:W2:Y:S04]  /*2300*/  LDG.E.STRONG.GPU R16, desc[UR14][R14.64] ;  /* 0x0000000e0e107981 */ /* 0x000ea8000c1ef900 */
[----:B--2---:R-:W-:Y:S01]  /*2310*/  CCTL.IVALL ;  /* 0x00000000ff00798f */ /* 0x004fe20002000000 */
[----:B------:R-:W-:Y:S05]  /*2320*/  YIELD ;  /* 0x0000000000007946 */ /* 0x000fea0003800000 */
[----:B------:R-:W-:-:S13]  /*2330*/  ISETP.NE.AND P0, PT, R16, R19, PT ;  /* 0x000000131000720c */ /* 0x000fda0003f05270 */
[----:B------:R-:W-:Y:S05]  /*2340*/  @P0 BRA `(.L_x_2768) ;  /* 0xfffffffc00ec0947 */ /* 0x000fea000383ffff */
.L_x_2767:
        /* <DEDUP_REMOVED lines=17> */
.L_x_2772:
        /* <DEDUP_REMOVED lines=115> */
.L_x_2771:
        /* <DEDUP_REMOVED lines=61> */
.L_x_2773:
[----:B------:R-:W-:-:S13]  /*2f60*/  ISETP.NE.OR P0, PT, R25, RZ, P0 ;  /* 0x000000ff1900720c */ /* 0x000fda0000705670 */
[----:B------:R-:W-:Y:S05]  /*2f70*/  @!P0 BRA `(.L_x_2769) ;  /* 0x00000000007c8947 */ /* 0x000fea0003800000 */
.L_x_2770:
        /* <DEDUP_REMOVED lines=31> */
.L_x_2769:
        /* <DEDUP_REMOVED lines=11> */
.L_x_2775:
[----:B------:R-:W-:Y:S05]  /*3220*/  BSYNC B0 ;  /* 0x0000000000007941 */ /* 0x000fea0003800000 */
.L_x_2774:
        /* <DEDUP_REMOVED lines=16> */
.L_x_2766:
        /* <DEDUP_REMOVED lines=44> */
.L_x_2776:
        /* <DEDUP_REMOVED lines=20> */
.L_x_2778:
[----:B------:R-:W-:Y:S05]  /*3730*/  BSYNC B0 ;  /* 0x0000000000007941 */ /* 0x000fea0003800000 */
.L_x_2777:
        /* <DEDUP_REMOVED lines=19> */
.L_x_2779:
        /* <DEDUP_REMOVED lines=19> */
.L_x_2781:
[----:B------:R-:W-:Y:S05]  /*39a0*/  BSYNC B0 ;  /* 0x0000000000007941 */ /* 0x000fea0003800000 */
.L_x_2780:
        /* <DEDUP_REMOVED lines=19> */
.L_x_2782:
        /* <DEDUP_REMOVED lines=19> */
.L_x_2784:
[----:B------:R-:W-:Y:S05]  /*3c10*/  BSYNC B0 ;  /* 0x0000000000007941 */ /* 0x000fea0003800000 */
.L_x_2783:
        /* <DEDUP_REMOVED lines=19> */
.L_x_2785:
        /* <DEDUP_REMOVED lines=18> */
.L_x_2787:
[----:B------:R-:W-:Y:S05]  /*3e70*/  BSYNC B0 ;  /* 0x0000000000007941 */ /* 0x000fea0003800000 */
.L_x_2786:
[----:B------:R-:W-:Y:S01]  /*3e80*/  ULDC UR10, c[0x0][0x10] ;  /* 0x00000400000a7ab9 */ /* 0x000fe20000000800 */
[----:B------:R-:W-:Y:S02]  /*3e90*/  UIADD3 UR4, UR4, 0x1, URZ ;  /* 0x0000000104047890 */ /* 0x000fe4000fffe03f */
[----:B------:R-:W-:-:S04]  /*3ea0*/  UIADD3 UR12, UR10, UR12, URZ ;  /* 0x0000000c0a0c7290 */ /* 0x000fc8000fffe03f */
[----:B------:R-:W-:-:S06]  /*3eb0*/  UISETP.GE.AND UP0, UPT, UR12, UR5, UPT ;  /* 0x000000050c00728c */ /* 0x000fcc000bf06270 */
[----:B------:R-:W-:-:S13]  /*3ec0*/  PLOP3.LUT P0, PT, PT, PT, UP0, 0x80, 0x0 ;  /* 0x000000000000781c */ /* 0x000fda0003f0f008 */
[----:B------:R-:W-:Y:S05]  /*3ed0*/  @!P0 BRA `(.L_x_2788) ;  /* 0xffffffc400008947 */ /* 0x000fea000383ffff */
.L_x_2753:
        /* <DEDUP_REMOVED lines=19> */
.L_x_2790:
[----:B------:R-:W-:Y:S05]  /*4010*/  BSYNC B0 ;  /* 0x0000000000007941 */ /* 0x000fea0003800000 */
.L_x_2789:
        /* <DEDUP_REMOVED lines=11> */
.L_x_2792:
[----:B------:R-:W2:Y:S04]  /*40d0*/  LDG.E.STRONG.GPU R5, desc[UR14][R2.64] ;  /* 0x0000000e02057981 */ /* 0x000ea8000c1ef900 */
[----:B--2---:R-:W-:Y:S01]  /*40e0*/  CCTL.IVALL ;  /* 0x00000000ff00798f */ /* 0x004fe20002000000 */
[----:B------:R-:W-:Y:S05]  /*40f0*/  YIELD ;  /* 0x0000000000007946 */ /* 0x000fea0003800000 */
[----:B------:R-:W-:-:S13]  /*4100*/  ISETP.NE.AND P0, PT, R5, R0, PT ;  /* 0x000000000500720c */ /* 0x000fda0003f05270 */
[----:B------:R-:W-:Y:S05]  /*4110*/  @P0 BRA `(.L_x_2792) ;  /* 0xfffffffc00ec0947 */ /* 0x000fea000383ffff */
.L_x_2791:
        /* <DEDUP_REMOVED lines=24> */
.L_x_2793:
        /* <DEDUP_REMOVED lines=25> */
.L_x_2794:
        /* <DEDUP_REMOVED lines=13> */
.L_x_5164:


//--------------------- .text._Z35group_norm_nhwc_bwd_one_pass_kernelI11Fp32IOFp16WLi128ELi48ELi384EEv26Group_norm_nhwc_bwd_params --------------------------
	.section	.text._Z35group_norm_nhwc_bwd_one_pass_kernelI11Fp32IOFp16WLi128ELi48ELi384EEv26Group_norm_nhwc_bwd_params,"ax",@progbits
	.align	128
        .global         _Z35group_norm_nhwc_bwd_one_pass_kernelI11Fp32IOFp16WLi128ELi48ELi384EEv26Group_norm_nhwc_bwd_params
        .type           _Z35group_norm_nhwc_bwd_one_pass_kernelI11Fp32IOFp16WLi128ELi48ELi384EEv26Group_norm_nhwc_bwd_params,@function
        .size           _Z35group_norm_nhwc_bwd_one_pass_kernelI11Fp32IOFp16WLi128ELi48ELi384EEv26Group_norm_nhwc_bwd_params,(.L_x_5165 - _Z35group_norm_nhwc_bwd_one_pass_kernelI11Fp32IOFp16WLi128ELi48ELi384EEv26Group_norm_nhwc_bwd_params)
        .other          _Z35group_norm_nhwc_bwd_one_pass_kernelI11Fp32IOFp16WLi128ELi48ELi384EEv26Group_norm_nhwc_bwd_params,@"STO_CUDA_ENTRY STV_DEFAULT"
_Z35group_norm_nhwc_bwd_one_pass_kernelI11Fp32IOFp16WLi128ELi48ELi384EEv26Group_norm_nhwc_bwd_params:
.text._Z35group_norm_nhwc_bwd_one_pass_kernelI11Fp32IOFp16WLi128ELi48ELi384EEv26Group_norm_nhwc_bwd_params:
        /* <DEDUP_REMOVED lines=70> */
.L_x_2846:
        /* <DEDUP_REMOVED lines=264> */
.L_x_2797:
[----:B------:R-:W-:Y:S05]  /*14e0*/  BSYNC B0 ;  /* 0x0000000000007941 */ /* 0x000fea0003800000 */
.L_x_2796:
        /* <DEDUP_REMOVED lines=30> */
.L_x_2798:
        /* <DEDUP_REMOVED lines=26> */
.L_x_2799:
        /* <DEDUP_REMOVED lines=41> */
.L_x_2800:
        /* <DEDUP_REMOVED lines=35> */
.L_x_2801:
        /* <DEDUP_REMOVED lines=35> */
.L_x_2802:
        /* <DEDUP_REMOVED lines=35> */
.L_x_2803:
        /* <DEDUP_REMOVED lines=35> */
.L_x_2804:
        /* <DEDUP_REMOVED lines=33> */
.L_x_2805:
        /* <DEDUP_REMOVED lines=79> */
.L_x_2807:
[----:B------:R-:W-:Y:S05]  /*2ac0*/  BSYNC B0 ;  /* 0x0000000000007941 */ /* 0x000fea0003800000 */
.L_x_2806:
        /* <DEDUP_REMOVED lines=80> */
.L_x_2809:
[----:B------:R-:W-:Y:S05]  /*2fd0*/  BSYNC B0 ;  /* 0x0000000000007941 */ /* 0x000fea0003800000 */
.L_x_2808:
        /* <DEDUP_REMOVED lines=19> */
.L_x_2811:
[----:B------:R-:W-:Y:S05]  /*3110*/  BSYNC B0 ;  /* 0x0000000000007941 */ /* 0x000fea0003800000 */
.L_x_2810:
        /* <DEDUP_REMOVED lines=36> */
.L_x_2814:
[----:B------:R-:W2:Y:S04]  /*3360*/  LDG.E.STRONG.GPU R30, desc[UR14][R28.64] ;  /* 0x0000000e1c1e7981 */ /* 0x000ea8000c1ef900 */
[----:B--2---:R-:W-:Y:S01]  /*3370*/  CCTL.IVALL ;  /* 0x00000000ff00798f */ /* 0x004fe20002000000 */
[----:B------:R-:W-:Y:S05]  /*3380*/  YIELD ;  /* 0x0000000000007946 */ /* 0x000fea0003800000 */
[----:B------:R-:W-:-:S13]  /*3390*/  ISETP.NE.AND P6, PT, R30, R35, PT ;  /* 0x000000231e00720c */ /* 0x000fda0003fc5270 */
[----:B------:R-:W-:Y:S05]  /*33a0*/  @P6 BRA `(.L_x_2814) ;  /* 0xfffffffc00ec6947 */ /* 0x000fea000383ffff */
.L_x_2813:
        /* <DEDUP_REMOVED lines=19> */
.L_x_2818:
        /* <DEDUP_REMOVED lines=116> */
.L_x_2817:
        /* <DEDUP_REMOVED lines=62> */
.L_x_2819:
[----:B------:R-:W-:-:S06]  /*4000*/  UISETP.NE.OR UP0, UPT, UR10, URZ, UP0 ;  /* 0x0000003f0a00728c */ /* 0x000fcc0008705670 */
[----:B------:R-:W-:-:S13]  /*4010*/  PLOP3.LUT P6, PT, PT, PT, UP0, 0x80, 0x0 ;  /* 0x000000000000781c */ /* 0x000fda0003fcf008 */
[----:B------:R-:W-:Y:S05]  /*4020*/  @!P6 BRA `(.L_x_2815) ;  /* 0x00000000007ce947 */ /* 0x000fea0003800000 */
.L_x_2816:
        /* <DEDUP_REMOVED lines=31> */
.L_x_2815:
        /* <DEDUP_REMOVED lines=10> */
.L_x_2821:
[----:B------:R-:W-:Y:S05]  /*42c0*/  BSYNC B0 ;  /* 0x0000000000007941 */ /* 0x000fea0003800000 */
.L_x_2820:
        /* <DEDUP_REMOVED lines=17> */
.L_x_2812:
        /* <DEDUP_REMOVED lines=36> */
.L_x_2822:
        /* <DEDUP_REMOVED lines=21> */
.L_x_2824:
[----:B------:R-:W-:Y:S05]  /*4770*/  BSYNC B0 ;  /* 0x0000000000007941 */ /* 0x000fea0003800000 */
.L_x_2823:
        /* <DEDUP_REMOVED lines=20> */
.L_x_2825:
        /* <DEDUP_REMOVED lines=21> */
.L_x_2827:
[----:B------:R-:W-:Y:S05]  /*4a10*/  BSYNC B0 ;  /* 0x0000000000007941 */ /* 0x000fea0003800000 */
.L_x_2826:
        /* <DEDUP_REMOVED lines=19> */
.L_x_2828:
        /* <DEDUP_REMOVED lines=21> */
.L_x_2830:
[----:B------:R-:W-:Y:S05]  /*4ca0*/  BSYNC B0 ;  /* 0x0000000000007941 */ /* 0x000fea0003800000 */
.L_x_2829:
        /* <DEDUP_REMOVED lines=19> */
.L_x_2831:
        /* <DEDUP_REMOVED lines=21> */
.L_x_2833:
[----:B------:R-:W-:Y:S05]  /*4f30*/  BSYNC B0 ;  /* 0x0000000000007941 */ /* 0x000fea0003800000 */
.L_x_2832:
        /* <DEDUP_REMOVED lines=19> */
.L_x_2834:
        /* <DEDUP_REMOVED lines=21> */
.L_x_2836:
[----:B------:R-:W-:Y:S05]  /*51c0*/  BSYNC B0 ;  /* 0x0000000000007941 */ /* 0x000fea0003800000 */
.L_x_2835:
        /* <DEDUP_REMOVED lines=19> */
.L_x_2837:
        /* <DEDUP_REMOVED lines=21> */
.L_x_2839:
[----:B------:R-:W-:Y:S05]  /*5450*/  BSYNC B0 ;  /* 0x0000000000007941 */ /* 0x000fea0003800000 */
.L_x_2838:
        /* <DEDUP_REMOVED lines=19> */
.L_x_2840:
        /* <DEDUP_REMOVED lines=25> */
.L_x_2842:
[----:B------:R-:W-:Y:S05]  /*5720*/  BSYNC B0 ;  /* 0x0000000000007941 */ /* 0x000fea0003800000 */
.L_x_2841:
        /* <DEDUP_REMOVED lines=22> */
.L_x_2843:
        /* <DEDUP_REMOVED lines=18> */
.L_x_2845:
[----:B------:R-:W-:Y:S05]  /*59b0*/  BSYNC B0 ;  /* 0x0000000000007941 */ /* 0x000fea0003800000 */
.L_x_2844:
[----:B------:R-:W-:Y:S02]  /*59c0*/  UIADD3 UR16, UR18, UR16, URZ ;  /* 0x0000001012107290 */ /* 0x000fe4000fffe03f */
[----:B------:R-:W-:Y:S02]  /*59d0*/  UIADD3 UR4, UR4, 0x1, URZ ;  /* 0x0000000104047890 */ /* 0x000fe4000fffe03f */
[----:B------:R-:W-:-:S06]  /*59e0*/  UISETP.GE.AND UP0, UPT, UR16, UR5, UPT ;  /* 0x000000051000728c */ /* 0x000fcc000bf06270 */
[----:B------:R-:W-:-:S13]  /*59f0*/  PLOP3.LUT P0, PT, PT, PT, UP0, 0x80, 0x0 ;  /* 0x000000000000781c */ /* 0x000fda0003f0f008 */
[----:B------:R-:W-:Y:S05]  /*5a00*/  @!P0 BRA `(.L_x_2846) ;  /* 0xffffffa800948947 */ /* 0x000fea000383ffff */
.L_x_2795:
        /* <DEDUP_REMOVED lines=23> */
.L_x_2848:
[----:B------:R-:W-:Y:S05]  /*5b80*/  BSYNC B0 ;  /* 0x0000000000007941 */ /* 0x000fea0003800000 */
.L_x_2847:
[----:B------:R-:W-:Y:S05]  /*5b90*/  @P0 EXIT ;  /* 0x000000000000094d */ /* 0x000fea0003800000 */
[----:B------:R-:W-:Y:S05]  /*5ba0*/  @P2 BRA `(.L_x_2849) ;  /* 0x0000000000202947 */ /* 0x000fea0003800000 */
[----:B------:R-:W-:-:S05]  /*5bb0*/  IMAD R0, R6, R7, RZ ;  /* 0x0000000706007224 */ /* 0x000fca00078e02ff */
[----:B------:R-:W-:-:S13]  /*5bc0*/  ISETP.NE.AND P0, PT, R0, -0x1, PT ;  /* 0xffffffff0000780c */ /* 0x000fda0003f05270 */
[----:B------:R-:W-:Y:S05]  /*5bd0*/  @!P0 BRA `(.L_x_2849) ;  /* 0x0000000000148947 */ /* 0x000fea0003800000 */
.L_x_2850:
[----:B0-----:R-:W2:Y:S04]  /*5be0*/  LDG.E.STRONG.GPU R5, desc[UR14][R2.64] ;  /* 0x0000000e02057981 */ /* 0x001ea8000c1ef900 */
[----:B--2---:R-:W-:Y:S01]  /*5bf0*/  CCTL.IVALL ;  /* 0x00000000ff00798f */ /* 0x004fe20002000000 */
[----:B------:R-:W-:Y:S05]  /*5c00*/  YIELD ;  /* 0x0000000000007946 */ /* 0x000fea0003800000 */
[----:B------:R-:W-:-:S13]  /*5c10*/  ISETP.NE.AND P0, PT, R5, R0, PT ;  /* 0x000000000500720c */ /* 0x000fda0003f05270 */
[----:B------:R-:W-:Y:S05]  /*5c20*/  @P0 BRA `(.L_x_2850) ;  /* 0xfffffffc00ec0947 */ /* 0x000fea000383ffff */
.L_x_2849:
        /* <DEDUP_REMOVED lines=24> */
.L_x_2851:
        /* <DEDUP_REMOVED lines=25> */
.L_x_2852:
        /* <DEDUP_REMOVED lines=12> */
.L_x_5165:


//--------------------- .text._Z35group_norm_nhwc_bwd_one_pass_kernelI11Fp32IOFp16WLi256ELi48ELi384EEv26Group_norm_nhwc_bwd_params --------------------------
	.section	.text._Z35group_norm_nhwc_bwd_one_pass_kernelI11Fp32IOFp16WLi256ELi48ELi384EEv26Group_norm_nhwc_bwd_params,"ax",@progbits
	.align	128
        .global         _Z35group_norm_nhwc_bwd_one_pass_kernelI11Fp32IOFp16WLi256ELi48ELi384EEv26Group_norm_nhwc_bwd_params
        .type           _Z35group_norm_nhwc_bwd_one_pass_kernelI11Fp32IOFp16WLi256ELi48ELi384EEv26Group_norm_nhwc_bwd_params,@function
        .size           _Z35group_norm_nhwc_bwd_one_pass_kernelI11Fp32IOFp16WLi256ELi48ELi384EEv26Group_norm_nhwc_bwd_params,(.L_x_5166 - _Z35group_norm_nhwc_bwd_one_pass_kernelI11Fp32IOFp16WLi256ELi48ELi384EEv26Group_norm_nhwc_bwd_params)
        .other          _Z35group_norm_nhwc_bwd_one_pass_kernelI11Fp32IOFp16WLi256ELi48ELi384EEv26Group_norm_nhwc_bwd_params,@"STO_CUDA_ENTRY STV_DEFAULT"
_Z35group_norm_nhwc_bwd_one_pass_kernelI11Fp32IOFp16WLi256ELi48ELi384EEv26Group_norm_nhwc_bwd_params:
.text._Z35group_norm_nhwc_bwd_one_pass_kernelI11Fp32IOFp16WLi256ELi48ELi384EEv26Group_norm_nhwc_bwd_params:
        /* <DEDUP_REMOVED lines=117> */
.L_x_2936:
        /* <DEDUP_REMOVED lines=420> */
[----:B------:R-:W0:Y:S01]  /*2190*/  LDC.64 R98, c[0x0][0x238] ;  /* 0x00008e00ff627b82 */ /* 0x000e220000000a00 */
[----:B---3--:R-:W-:Y:S02]  /*21a0*/  @P5 HADD2.F32 R120, -RZ, R81.H0_H0 ;  /* 0x20000051ff785230 */ /* 0x008fe40000004100 */
[----:B0-----:R-:W-:-:S05]  /*21b0*/  IMAD.WIDE R98, R131, 0x2, R98 ;  /* 0x0000000283627825 */ /* 0x001fca00078e0262 */
[----:B------:R-:W2:Y:S04]  /*21c0*/  LDG.E.U16 R124, desc[UR8][R98.64] ;  /* 0x00000008627c7981 */ /* 0x000ea8000c1e1500 */
[----:B------:R-:W3:Y:S01]  /*21d0*/  LDG.E.U16 R123, desc[UR8][R98.64+0x2] ;  /* 0x00000208627b7981 */ /* 0x000ee2000c1e1500 */
[----:B--2---:R-:W-:Y:S02]  /*21e0*/  HADD2.F32 R124, -RZ, R124.H0_H0 ;  /* 0x2000007cff7c7230 */ /* 0x004fe40000004100 */
[----:B---3--:R-:W-:-:S07]  /*21f0*/  HADD2.F32 R123, -RZ, R123.H0_H0 ;  /* 0x2000007bff7b7230 */ /* 0x008fce0000004100 */
.L_x_2855:
[----:B------:R-:W-:Y:S05]  /*2200*/  BSYNC B0 ;  /* 0x0000000000007941 */ /* 0x000fea0003800000 */
.L_x_2854:
        /* <DEDUP_REMOVED lines=31> */
.L_x_2856:
        /* <DEDUP_REMOVED lines=26> */
.L_x_2857:
        /* <DEDUP_REMOVED lines=31> */
.L_x_2858:
        /* <DEDUP_REMOVED lines=31> */
.L_x_2859:
        /* <DEDUP_REMOVED lines=31> */
.L_x_2860:
        /* <DEDUP_REMOVED lines=31> */
.L_x_2861:
        /* <DEDUP_REMOVED lines=31> */
.L_x_2862:
        /* <DEDUP_REMOVED lines=31> */
.L_x_2863:
        /* <DEDUP_REMOVED lines=31> */
.L_x_2864:
        /* <DEDUP_REMOVED lines=31> */
.L_x_2865:
        /* <DEDUP_REMOVED lines=31> */
.L_x_2866:
        /* <DEDUP_REMOVED lines=31> */
.L_x_2867:
        /* <DEDUP_REMOVED lines=33> */
.L_x_2868:
        /* <DEDUP_REMOVED lines=35> */
.L_x_2869:
        /* <DEDUP_REMOVED lines=29> */
.L_x_2870:
        /* <DEDUP_REMOVED lines=29> */
.L_x_2871:
        /* <DEDUP_REMOVED lines=140> */
.L_x_2873:
[----:B------:R-:W-:Y:S05]  /*49a0*/  BSYNC B0 ;  /* 0x0000000000007941 */ /* 0x000fea0003800000 */
.L_x_2872:
        /* <DEDUP_REMOVED lines=81> */
.L_x_2875:
[----:B------:R-:W-:Y:S05]  /*4ec0*/  BSYNC B0 ;  /* 0x0000000000007941 */ /* 0x000fea0003800000 */
.L_x_2874:
        /* <DEDUP_REMOVED lines=13> */
.L_x_2877:
[----:B------:R-:W-:Y:S05]  /*4fa0*/  BSYNC B0 ;  /* 0x0000000000007941 */ /* 0x000fea0003800000 */
.L_x_2876:
        /* <DEDUP_REMOVED lines=33> */
.L_x_2880:
[----:B-1----:R-:W2:Y:S04]  /*51c0*/  LDG.E.STRONG.GPU R50, desc[UR8][R48.64] ;  /* 0x0000000830327981 */ /* 0x002ea8000c1ef900 */
[----:B--2---:R-:W-:Y:S01]  /*51d0*/  CCTL.IVALL ;  /* 0x00000000ff00798f */ /* 0x004fe20002000000 */
[----:B------:R-:W-:Y:S05]  /*51e0*/  YIELD ;  /* 0x0000000000007946 */ /* 0x000fea0003800000 */
[----:B------:R-:W-:-:S13]  /*51f0*/  ISETP.NE.AND P6, PT, R50, R57, PT ;  /* 0x000000393200720c */ /* 0x000fda0003fc5270 */
[----:B------:R-:W-:Y:S05]  /*5200*/  @P6 BRA `(.L_x_2880) ;  /* 0xfffffffc00ec6947 */ /* 0x000fea000383ffff */
.L_x_2879:
        /* <DEDUP_REMOVED lines=22> */
.L_x_2884:
        /* <DEDUP_REMOVED lines=115> */
.L_x_2883:
        /* <DEDUP_REMOVED lines=63> */
.L_x_2885:
[----:B------:R-:W-:-:S04]  /*5e90*/  LOP3.LUT P6, RZ, R118, 0x1, RZ, 0xc0, !PT ;  /* 0x0000000176ff7812 */ /* 0x000fc800078cc0ff */
[----:B------:R-:W-:-:S13]  /*5ea0*/  ISETP.NE.OR P6, PT, R50, RZ, P6 ;  /* 0x000000ff3200720c */ /* 0x000fda00037c5670 */
[----:B------:R-:W-:Y:S05]  /*5eb0*/  @!P6 BRA `(.L_x_2881) ;  /* 0x00000000007ce947 */ /* 0x000fea0003800000 */
.L_x_2882:
        /* <DEDUP_REMOVED lines=31> */
.L_x_2881:
        /* <DEDUP_REMOVED lines=10> */
.L_x_2887:
[----:B------:R-:W-:Y:S05]  /*6150*/  BSYNC B0 ;  /* 0x0000000000007941 */ /* 0x000fea0003800000 */
.L_x_2886:
        /* <DEDUP_REMOVED lines=17> */
.L_x_2878:
        /* <DEDUP_REMOVED lines=36> */
.L_x_2888:
        /* <DEDUP_REMOVED lines=20> */
.L_x_2890:
[----:B------:R-:W-:Y:S05]  /*65f0*/  BSYNC B0 ;  /* 0x0000000000007941 */ /* 0x000fea0003800000 */
.L_x_2889:
        /* <DEDUP_REMOVED lines=20> */
.L_x_2891:
        /* <DEDUP_REMOVED lines=20> */
.L_x_2893:
[----:B------:R-:W-:Y:S05]  /*6880*/  BSYNC B0 ;  /* 0x0000000000007941 */ /* 0x000fea0003800000 */
.L_x_2892:
        /* <DEDUP_REMOVED lines=20> */
.L_x_2894:
        /* <DEDUP_REMOVED lines=20> */
.L_x_2896:
[----:B------:R-:W-:Y:S05]  /*6b10*/  BSYNC B0 ;  /* 0x0000000000007941 */ /* 0x000fea0003800000 */
.L_x_2895:
        /* <DEDUP_REMOVED lines=20> */
.L_x_2897:
        /* <DEDUP_REMOVED lines=20> */
.L_x_2899:
[----:B------:R-:W-:Y:S05]  /*6da0*/  BSYNC B0 ;  /* 0x0000000000007941 */ /* 0x000fea0003800000 */
.L_x_2898:
        /* <DEDUP_REMOVED lines=20> */
.L_x_2900:
        /* <DEDUP_REMOVED lines=20> */
.L_x_2902:
[----:B------:R-:W-:Y:S05]  /*7030*/  BSYNC B0 ;  /* 0x0000000000007941 */ /* 0x000fea0003800000 */
.L_x_2901:
        /* <DEDUP_REMOVED lines=20> */
.L_x_2903:
        /* <DEDUP_REMOVED lines=20> */
.L_x_2905:
[----:B------:R-:W-:Y:S05]  /*72c0*/  BSYNC B0 ;  /* 0x0000000000007941 */ /* 0x000fea0003800000 */
.L_x_2904:
        /* <DEDUP_REMOVED lines=20> */
.L_x_2906:
        /* <DEDUP_REMOVED lines=20> */
.L_x_2908:
[----:B------:R-:W-:Y:S05]  /*7550*/  BSYNC B0 ;  /* 0x0000000000007941 */ /* 0x000fea0003800000 */
.L_x_2907:
        /* <DEDUP_REMOVED lines=20> */
.L_x_2909:
        /* <DEDUP_REMOVED lines=19> */
.L_x_2911:
[----:B------:R-:W-:Y:S05]  /*77d0*/  BSYNC B0 ;  /* 0x0000000000007941 */ /* 0x000fea0003800000 */
.L_x_2910:
        /* <DEDUP_REMOVED lines=19> */
.L_x_2912:
        /* <DEDUP_REMOVED lines=19> */
.L_x_2914:
[----:B------:R-:W-:Y:S05]  /*7a40*/  BSYNC B0 ;  /* 0x0000000000007941 */ /* 0x000fea0003800000 */
.L_x_2913:
        /* <DEDUP_REMOVED lines=19> */
.L_x_2915:
        /* <DEDUP_REMOVED lines=19> */
.L_x_2917:
[----:B------:R-:W-:Y:S05]  /*7cb0*/  BSYNC B0 ;  /* 0x0000000000007941 */ /* 0x000fea0003800000 */
.L_x_2916:
        /* <DEDUP_REMOVED lines=19> */
.L_x_2918:
        /* <DEDUP_REMOVED lines=19> */
.L_x_2920:
[----:B------:R-:W-:Y:S05]  /*7f20*/  BSYNC B0 ;  /* 0x0000000000007941 */ /* 0x000fea0003800000 */
.L_x_2919:
        /* <DEDUP_REMOVED lines=19> */
.L_x_2921:
        /* <DEDUP_REMOVED lines=19> */
.L_x_2923:
[----:B------:R-:W-:Y:S05]  /*8190*/  BSYNC B0 ;  /* 0x0000000000007941 */ /* 0x000fea0003800000 */
.L_x_2922:
        /* <DEDUP_REMOVED lines=19> */
.L_x_2924:
        /* <DEDUP_REMOVED lines=24> */
.L_x_2926:
[----:B------:R-:W-:Y:S05]  /*8450*/  BSYNC B0 ;  /* 0x0000000000007941 */ /* 0x000fea0003800000 */
.L_x_2925:
        /* <DEDUP_REMOVED lines=19> */
.L_x_2927:
        /* <DEDUP_REMOVED lines=24> */
.L_x_2929:
[----:B------:R-:W-:Y:S05]  /*8710*/  BSYNC B0 ;  /* 0x0000000000007941 */ /* 0x000fea0003800000 */
.L_x_2928:
        /* <DEDUP_REMOVED lines=19> */
.L_x_2930:
        /* <DEDUP_REMOVED lines=24> */
.L_x_2932:
[----:B------:R-:W-:Y:S05]  /*89d0*/  BSYNC B0 ;  /* 0x0000000000007941 */ /* 0x000fea0003800000 */
.L_x_2931:
        /* <DEDUP_REMOVED lines=19> */
.L_x_2933:
        /* <DEDUP_REMOVED lines=21> */
.L_x_2935:
[----:B------:R-:W-:Y:S05]  /*8c60*/  BSYNC B0 ;  /* 0x0000000000007941 */ /* 0x000fea0003800000 */
.L_x_2934:
[----:B------:R-:W-:Y:S02]  /*8c70*/  IADD3 R3, R6, R3, RZ ;  /* 0x0000000306037210 */ /* 0x000fe40007ffe0ff */
[----:B------:R-:W-:Y:S02]  /*8c80*/  IADD3 R4, R4, 0x1, RZ ;  /* 0x0000000104047810 */ /* 0x000fe40007ffe0ff */
[----:B------:R-:W-:-:S13]  /*8c90*/  ISETP.GE.AND P5, PT, R3, UR4, PT ;  /* 0x0000000403007c0c */ /* 0x000fda000bfa6270 */
[----:B------:R-:W-:Y:S05]  /*8ca0*/  @!P5 BRA `(.L_x_2936) ;  /* 0xffffff7800a8d947 */ /* 0x000fea000383ffff */
.L_x_2853:
        /* <DEDUP_REMOVED lines=23> */
.L_x_2938:
[----:B------:R-:W-:Y:S05]  /*8e20*/  BSYNC B0 ;  /* 0x0000000000007941 */ /* 0x000fea0003800000 */
.L_x_2937:
[----:B------:R-:W-:Y:S05]  /*8e30*/  @P0 EXIT ;  /* 0x000000000000094d */ /* 0x000fea0003800000 */
[----:B------:R-:W-:Y:S05]  /*8e40*/  @P2 BRA `(.L_x_2939) ;  /* 0x0000000000202947 */ /* 0x000fea0003800000 */
[----:B------:R-:W-:-:S05]  /*8e50*/  IMAD R0, R6, R7, RZ ;  /* 0x0000000706007224 */ /* 0x000fca00078e02ff */
[----:B------:R-:W-:-:S13]  /*8e60*/  ISETP.NE.AND P0, PT, R0, -0x1, PT ;  /* 0xffffffff0000780c */ /* 0x000fda0003f05270 */
[----:B------:R-:W-:Y:S05]  /*8e70*/  @!P0 BRA `(.L_x_2939) ;  /* 0x0000000000148947 */ /* 0x000fea0003800000 */
.L_x_2940:
[----:B--2---:R-:W2:Y:S04]  /*8e80*/  LDG.E.STRONG.GPU R5, desc[UR8][R2.64] ;  /* 0x0000000802057981 */ /* 0x004ea8000c1ef900 */
[----:B--2---:R-:W-:Y:S01]  /*8e90*/  CCTL.IVALL ;  /* 0x00000000ff00798f */ /* 0x004fe20002000000 */
[----:B------:R-:W-:Y:S05]  /*8ea0*/  YIELD ;  /* 0x0000000000007946 */ /* 0x000fea0003800000 */
[----:B------:R-:W-:-:S13]  /*8eb0*/  ISETP.NE.AND P0, PT, R5, R0, PT ;  /* 0x000000000500720c */ /* 0x000fda0003f05270 */
[----:B------:R-:W-:Y:S05]  /*8ec0*/  @P0 BRA `(.L_x_2940) ;  /* 0xfffffffc00ec0947 */ /* 0x000fea000383ffff */
.L_x_2939:
        /* <DEDUP_REMOVED lines=24> */
.L_x_2941:
        /* <DEDUP_REMOVED lines=17> */
[----:B---3--:R-:W-:Y:S02]  /*9160*/  F2FP.F16.F32.PACK_AB R19, R9, R0 ;  /* 0x000000000913723e */ /* 0x008fe400000000ff */
[----:B------:R-:W-:Y:S02]  /*9170*/  SHF.R.S32.HI R0, RZ, 0x1f, R102 ;  /* 0x0000001fff007819 */ /* 0x000fe40000011466 */
[----:B----4-:R-:W-:Y:S01]  /*9180*/  F2FP.F16.F32.PACK_AB R21, R13, R10 ;  /* 0x0000000a0d15723e */ /* 0x010fe200000000ff */
[----:B------:R1:W-:Y:S04]  /*9190*/  STG.E desc[UR8][R2.64], R19 ;  /* 0x0000001302007986 */ /* 0x0003e8000c101908 */
[----:B------:R1:W-:Y:S01]  /*91a0*/  STG.E desc[UR8][R4.64], R21 ;  /* 0x0000001504007986 */ /* 0x0003e2000c101908 */
[----:B------:R-:W-:-:S13]  /*91b0*/  ISETP.GT.AND.EX P0, PT, R27, R0, PT, P0 ;  /* 0x000000001b00720c */ /* 0x000fda0003f04300 */
[----:B-1----:R-:W-:Y:S05]  /*91c0*/  @P0 BRA `(.L_x_2941) ;  /* 0xfffffffc00a00947 */ /* 0x002fea000383ffff */
[----:B------:R-:W-:Y:S05]  /*91d0*/  EXIT ;  /* 0x000000000000794d */ /* 0x000fea0003800000 */
.L_x_2942:
        /* <DEDUP_REMOVED lines=10> */
.L_x_5166:


//--------------------- .text._Z35group_norm_nhwc_bwd_one_pass_kernelI11Fp32IOFp16WLi512ELi48ELi384EEv26Group_norm_nhwc_bwd_params --------------------------
	.section	.text._Z35group_norm_nhwc_bwd_one_pass_kernelI11Fp32IOFp16WLi512ELi48ELi384EEv26Group_norm_nhwc_bwd_params,"ax",@progbits
	.align	128
        .global         _Z35group_norm_nhwc_bwd_one_pass_kernelI11Fp32IOFp16WLi512ELi48ELi384EEv26Group_norm_nhwc_bwd_params
        .type           _Z35group_norm_nhwc_bwd_one_pass_kernelI11Fp32IOFp16WLi512ELi48ELi384EEv26Group_norm_nhwc_bwd_params,@function
        .size           _Z35group_norm_nhwc_bwd_one_pass_kernelI11Fp32IOFp16WLi512ELi48ELi384EEv26Group_norm_nhwc_bwd_params,(.L_x_5167 - _Z35group_norm_nhwc_bwd_one_pass_kernelI11Fp32IOFp16WLi512ELi48ELi384EEv26Group_norm_nhwc_bwd_params)
        .other          _Z35group_norm_nhwc_bwd_one_pass_kernelI11Fp32IOFp16WLi512ELi48ELi384EEv26Group_norm_nhwc_bwd_params,@"STO_CUDA_ENTRY STV_DEFAULT"
_Z35group_norm_nhwc_bwd_one_pass_kernelI11Fp32IOFp16WLi512ELi48ELi384EEv26Group_norm_nhwc_bwd_params:
.text._Z35group_norm_nhwc_bwd_one_pass_kernelI11Fp32IOFp16WLi512ELi48ELi384EEv26Group_norm_nhwc_bwd_params:
        /* <DEDUP_REMOVED lines=57> */
.L_x_3090:
        /* <DEDUP_REMOVED lines=853> */
.L_x_2945:
[----:B------:R-:W-:Y:S05]  /*38e0*/  BSYNC B0 ;  /* 0x0000000000007941 */ /* 0x000fea0003800000 */
.L_x_2944:
        /* <DEDUP_REMOVED lines=23> */
.L_x_2946:
        /* <DEDUP_REMOVED lines=31> */
.L_x_2947:
        /* <DEDUP_REMOVED lines=39> */
.L_x_2948:
        /* <DEDUP_REMOVED lines=35> */
.L_x_2949:
        /* <DEDUP_REMOVED lines=35> */
.L_x_2950:
        /* <DEDUP_REMOVED lines=35> */
.L_x_2951:
        /* <DEDUP_REMOVED lines=35> */
.L_x_2952:
        /* <DEDUP_REMOVED lines=35> */
.L_x_2953:
        /* <DEDUP_REMOVED lines=35> */
.L_x_2954:
        /* <DEDUP_REMOVED lines=35> */
.L_x_2955:
        /* <DEDUP_REMOVED lines=35> */
.L_x_2956:
        /* <DEDUP_REMOVED lines=35> */
.L_x_2957:
        /* <DEDUP_REMOVED lines=35> */
.L_x_2958:
        /* <DEDUP_REMOVED lines=35> */
.L_x_2959:
        /* <DEDUP_REMOVED lines=35> */
.L_x_2960:
        /* <DEDUP_REMOVED lines=35> */
.L_x_2961:
        /* <DEDUP_REMOVED lines=35> */
.L_x_2962:
        /* <DEDUP_REMOVED lines=35> */
.L_x_2963:
        /* <DEDUP_REMOVED lines=35> */
.L_x_2964:
        /* <DEDUP_REMOVED lines=35> */
.L_x_2965:
        /* <DEDUP_REMOVED lines=35> */
.L_x_2966:
        /* <DEDUP_REMOVED lines=35> */
.L_x_2967:
        /* <DEDUP_REMOVED lines=35> */
.L_x_2968:
        /* <DEDUP_REMOVED lines=35> */
.L_x_2969:
        /* <DEDUP_REMOVED lines=35> */
.L_x_2970:
        /* <DEDUP_REMOVED lines=35> */
.L_x_2971:
        /* <DEDUP_REMOVED lines=35> */
.L_x_2972:
        /* <DEDUP_REMOVED lines=35> */
.L_x_2973:
        /* <DEDUP_REMOVED lines=35> */
.L_x_2974:
        /* <DEDUP_REMOVED lines=31> */
.L_x_2975:
        /* <DEDUP_REMOVED lines=31> */
.L_x_2976:
        /* <DEDUP_REMOVED lines=31> */
.L_x_2977:
        /* <DEDUP_REMOVED lines=96> */
.L_x_2979:
[----:B------:R-:W-:Y:S05]  /*8370*/  BSYNC B0 ;  /* 0x0000000000007941 */ /* 0x000fea0003800000 */
.L_x_2978:
        /* <DEDUP_REMOVED lines=78> */
.L_x_2981:
[----:B------:R-:W-:Y:S05]  /*8860*/  BSYNC B0 ;  /* 0x0000000000007941 */ /* 0x000fea0003800000 */
.L_x_2980:
        /* <DEDUP_REMOVED lines=19> */
.L_x_2983:
[----:B------:R-:W-:Y:S05]  /*89a0*/  BSYNC B0 ;  /* 0x0000000000007941 */ /* 0x000fea0003800000 */
.L_x_2982:
        /* <DEDUP_REMOVED lines=41> */
.L_x_2986:
[----:B------:R-:W-:Y:S02]  /*8c40*/  MOV R72, UR18 ;  /* 0x0000001200487c02 */ /* 0x000fe40008000f00 */
[----:B------:R-:W-:-:S05]  /*8c50*/  MOV R73, UR19 ;  /* 0x0000001300497c02 */ /* 0x000fca0008000f00 */
[----:B------:R-:W2:Y:S04]  /*8c60*/  LDG.E.STRONG.GPU R72, desc[UR22][R72.64] ;  /* 0x0000001648487981 */ /* 0x000ea8000c1ef900 */
[----:B--2---:R-:W-:Y:S01]  /*8c70*/  CCTL.IVALL ;  /* 0x00000000ff00798f */ /* 0x004fe20002000000 */
[----:B------:R-:W-:Y:S05]  /*8c80*/  YIELD ;  /* 0x0000000000007946 */ /* 0x000fea0003800000 */
[----:B------:R-:W-:-:S13]  /*8c90*/  ISETP.NE.AND P0, PT, R72, R74, PT ;  /* 0x0000004a4800720c */ /* 0x000fda0003f05270 */
[----:B------:R-:W-:Y:S05]  /*8ca0*/  @P0 BRA `(.L_x_2986) ;  /* 0xfffffffc00e40947 */ /* 0x000fea000383ffff */
.L_x_2985:
        /* <DEDUP_REMOVED lines=19> */
.L_x_2990:
        /* <DEDUP_REMOVED lines=165> */
.L_x_2989:
        /* <DEDUP_REMOVED lines=87> */
.L_x_2991:
[----:B------:R-:W-:-:S13]  /*9da0*/  ISETP.NE.OR P0, PT, RZ, UR16, P0 ;  /* 0x00000010ff007c0c */ /* 0x000fda0008705670 */
[----:B------:R-:W-:Y:S05]  /*9db0*/  @!P0 BRA `(.L_x_2987) ;  /* 0x0000000000b08947 */ /* 0x000fea0003800000 */
.L_x_2988:
        /* <DEDUP_REMOVED lines=44> */
.L_x_2987:
        /* <DEDUP_REMOVED lines=14> */
.L_x_2993:
[----:B------:R-:W-:Y:S05]  /*a160*/  BSYNC B0 ;  /* 0x0000000000007941 */ /* 0x000fea0003800000 */
.L_x_2992:
        /* <DEDUP_REMOVED lines=25> */
.L_x_2984:
        /* <DEDUP_REMOVED lines=30> */
.L_x_2994:
        /* <DEDUP_REMOVED lines=22> */
.L_x_2996:
[----:B------:R-:W-:Y:S05]  /*a640*/  BSYNC B0 ;  /* 0x0000000000007941 */ /* 0x000fea0003800000 */
.L_x_2995:
        /* <DEDUP_REMOVED lines=26> */
.L_x_2997:
        /* <DEDUP_REMOVED lines=21> */
.L_x_2999:
[----:B------:R-:W-:Y:S05]  /*a940*/  BSYNC B0 ;  /* 0x0000000000007941 */ /* 0x000fea0003800000 */
.L_x_2998:
        /* <DEDUP_REMOVED lines=25> */
.L_x_3000:
        /* <DEDUP_REMOVED lines=21> */
.L_x_3002:
[----:B------:R-:W-:Y:S05]  /*ac30*/  BSYNC B0 ;  /* 0x0000000000007941 */ /* 0x000fea0003800000 */
.L_x_3001:
        /* <DEDUP_REMOVED lines=46> */
.L_x_3003:
        /* <DEDUP_REMOVED lines=21> */
.L_x_3005:
[----:B------:R-:W-:Y:S05]  /*b070*/  BSYNC B0 ;  /* 0x0000000000007941 */ /* 0x000fea0003800000 */
.L_x_3004:
        /* <DEDUP_REMOVED lines=19> */
.L_x_3006:
        /* <DEDUP_REMOVED lines=21> */
.L_x_3008:
[----:B------:R-:W-:Y:S05]  /*b300*/  BSYNC B0 ;  /* 0x0000000000007941 */ /* 0x000fea0003800000 */
.L_x_3007:
        /* <DEDUP_REMOVED lines=19> */
.L_x_3009:
        /* <DEDUP_REMOVED lines=21> */
.L_x_3011:
[----:B------:R-:W-:Y:S05]  /*b590*/  BSYNC B0 ;  /* 0x0000000000007941 */ /* 0x000fea0003800000 */
.L_x_3010:
        /* <DEDUP_REMOVED lines=19> */
.L_x_3012:
        /* <DEDUP_REMOVED lines=21> */
.L_x_3014:
[----:B------:R-:W-:Y:S05]  /*b820*/  BSYNC B0 ;  /* 0x0000000000007941 */ /* 0x000fea0003800000 */
.L_x_3013:
        /* <DEDUP_REMOVED lines=45> */
.L_x_3015:
        /* <DEDUP_REMOVED lines=21> */
.L_x_3017:
[----:B------:R-:W-:Y:S05]  /*bc50*/  BSYNC B0 ;  /* 0x0000000000007941 */ /* 0x000fea0003800000 */
.L_x_3016:
        /* <DEDUP_REMOVED lines=19> */
.L_x_3018:
        /* <DEDUP_REMOVED lines=21> */
.L_x_3020:
[----:B------:R-:W-:Y:S05]  /*bee0*/  BSYNC B0 ;  /* 0x0000000000007941 */ /* 0x000fea0003800000 */
.L_x_3019:
        /* <DEDUP_REMOVED lines=19> */
.L_x_3021:
        /* <DEDUP_REMOVED lines=21> */
.L_x_3023:
[----:B------:R-:W-:Y:S05]  /*c170*/  BSYNC B0 ;  /* 0x0000000000007941 */ /* 0x000fea0003800000 */
.L_x_3022:
        /* <DEDUP_REMOVED lines=19> */
.L_x_3024:
        /* <DEDUP_REMOVED lines=21> */
.L_x_3026:
[----:B------:R-:W-:Y:S05]  /*c400*/  BSYNC B0 ;  /* 0x0000000000007941 */ /* 0x000fea0003800000 */
.L_x_3025:
        /* <DEDUP_REMOVED lines=19> */
.L_x_3027:
        /* <DEDUP_REMOVED lines=21> */
.L_x_3029:
[----:B------:R-:W-:Y:S05]  /*c690*/  BSYNC B0 ;  /* 0x0000000000007941 */ /* 0x000fea0003800000 */
.L_x_3028:
        /* <DEDUP_REMOVED lines=44> */
.L_x_3030:
        /* <DEDUP_REMOVED lines=21> */
.L_x_3032:
[----:B------:R-:W-:Y:S05]  /*cab0*/  BSYNC B0 ;  /* 0x0000000000007941 */ /* 0x000fea0003800000 */
.L_x_3031:
        /* <DEDUP_REMOVED lines=19> */
.L_x_3033:
        /* <DEDUP_REMOVED lines=21> */
.L_x_3035:
[----:B------:R-:W-:Y:S05]  /*cd40*/  BSYNC B0 ;  /* 0x0000000000007941 */ /* 0x000fea0003800000 */
.L_x_3034:
        /* <DEDUP_REMOVED lines=19> */
.L_x_3036:
        /* <DEDUP_REMOVED lines=21> */
.L_x_3038:
[----:B------:R-:W-:Y:S05]  /*cfd0*/  BSYNC B0 ;  /* 0x0000000000007941 */ /* 0x000fea0003800000 */
.L_x_3037:
        /* <DEDUP_REMOVED lines=19> */
.L_x_3039:
        /* <DEDUP_REMOVED lines=21> */
.L_x_3041:
[----:B------:R-:W-:Y:S05]  /*d260*/  BSYNC B0 ;  /* 0x0000000000007941 */ /* 0x000fea0003800000 */
.L_x_3040:
        /* <DEDUP_REMOVED lines=19> */
.L_x_3042:
        /* <DEDUP_REMOVED lines=21> */
.L_x_3044:
[----:B------:R-:W-:Y:S05]  /*d4f0*/  BSYNC B0 ;  /* 0x0000000000007941 */ /* 0x000fea0003800000 */
.L_x_3043:
        /* <DEDUP_REMOVED lines=44> */
.L_x_3045:
        /* <DEDUP_REMOVED lines=21> */
.L_x_3047:
[----:B------:R-:W-:Y:S05]  /*d910*/  BSYNC B0 ;  /* 0x0000000000007941 */ /* 0x000fea0003800000 */
.L_x_3046:
        /* <DEDUP_REMOVED lines=19> */
.L_x_3048:
        /* <DEDUP_REMOVED lines=21> */
.L_x_3050:
[----:B------:R-:W-:Y:S05]  /*dba0*/  BSYNC B0 ;  /* 0x0000000000007941 */ /* 0x000fea0003800000 */
.L_x_3049:
        /* <DEDUP_REMOVED lines=19> */
.L_x_3051:
        /* <DEDUP_REMOVED lines=21> */
.L_x_3053:
[----:B------:R-:W-:Y:S05]  /*de30*/  BSYNC B0 ;  /* 0x0000000000007941 */ /* 0x000fea0003800000 */
.L_x_3052:
        /* <DEDUP_REMOVED lines=19> */
.L_x_3054:
        /* <DEDUP_REMOVED lines=21> */
.L_x_3056:
[----:B------:R-:W-:Y:S05]  /*e0c0*/  BSYNC B0 ;  /* 0x0000000000007941 */ /* 0x000fea0003800000 */
.L_x_3055:
        /* <DEDUP_REMOVED lines=19> */
.L_x_3057:
        /* <DEDUP_REMOVED lines=21> */
.L_x_3059:
[----:B------:R-:W-:Y:S05]  /*e350*/  BSYNC B0 ;  /* 0x0000000000007941 */ /* 0x000fea0003800000 */
.L_x_3058:
        /* <DEDUP_REMOVED lines=40> */
.L_x_3060:
        /* <DEDUP_REMOVED lines=21> */
.L_x_3062:
[----:B------:R-:W-:Y:S05]  /*e730*/  BSYNC B0 ;  /* 0x0000000000007941 */ /* 0x000fea0003800000 */
.L_x_3061:
        /* <DEDUP_REMOVED lines=19> */
.L_x_3063:
        /* <DEDUP_REMOVED lines=21> */
.L_x_3065:
[----:B------:R-:W-:Y:S05]  /*e9c0*/  BSYNC B0 ;  /* 0x0000000000007941 */ /* 0x000fea0003800000 */
.L_x_3064:
        /* <DEDUP_REMOVED lines=19> */
.L_x_3066:
        /* <DEDUP_REMOVED lines=21> */
.L_x_3068:
[----:B------:R-:W-:Y:S05]  /*ec50*/  BSYNC B0 ;  /* 0x0000000000007941 */ /* 0x000fea0003800000 */
.L_x_3067:
        /* <DEDUP_REMOVED lines=19> */
.L_x_3069:
        /* <DEDUP_REMOVED lines=21> */
.L_x_3071:
[----:B------:R-:W-:Y:S05]  /*eee0*/  BSYNC B0 ;  /* 0x0000000000007941 */ /* 0x000fea0003800000 */
.L_x_3070:
        /* <DEDUP_REMOVED lines=19> */
.L_x_3072:
        /* <DEDUP_REMOVED lines=21> */
.L_x_3074:
[----:B------:R-:W-:Y:S05]  /*f170*/  BSYNC B0 ;  /* 0x0000000000007941 */ /* 0x000fea0003800000 */
.L_x_3073:
        /* <DEDUP_REMOVED lines=37> */
.L_x_3075:
        /* <DEDUP_REMOVED lines=21> */
.L_x_3077:
[----:B------:R-:W-:Y:S05]  /*f520*/  BSYNC B0 ;  /* 0x0000000000007941 */ /* 0x000fea0003800000 */
.L_x_3076:
        /* <DEDUP_REMOVED lines=19> */
.L_x_3078:
        /* <DEDUP_REMOVED lines=21> */
.L_x_3080:
[----:B------:R-:W-:Y:S05]  /*f7b0*/  BSYNC B0 ;  /* 0x0000000000007941 */ /* 0x000fea0003800000 */
.L_x_3079:
        /* <DEDUP_REMOVED lines=19> */
.L_x_3081:
        /* <DEDUP_REMOVED lines=21> */
.L_x_3083:
[----:B------:R-:W-:Y:S05]  /*fa40*/  BSYNC B0 ;  /* 0x0000000000007941 */ /* 0x000fea0003800000 */
.L_x_3082:
        /* <DEDUP_REMOVED lines=19> */
.L_x_3084:
        /* <DEDUP_REMOVED lines=21> */
.L_x_3086:
[----:B------:R-:W-:Y:S05]  /*fcd0*/  BSYNC B0 ;  /* 0x0000000000007941 */ /* 0x000fea0003800000 */
.L_x_3085:
        /* <DEDUP_REMOVED lines=19> */
.L_x_3087:
        /* <DEDUP_REMOVED lines=20> */
.L_x_3089:
[----:B------:R-:W-:Y:S05]  /*ff50*/  BSYNC B0 ;  /* 0x0000000000007941 */ /* 0x000fea0003800000 */
.L_x_3088:
        /* <DEDUP_REMOVED lines=9> */
.L_x_2943:
        /* <DEDUP_REMOVED lines=19> */
.L_x_3092:
[----:B------:R-:W-:Y:S05]  /*10120*/  BSYNC B0 ;  /* 0x0000000000007941 */ /* 0x000fea0003800000 */
.L_x_3091:
        /* <DEDUP_REMOVED lines=11> */
.L_x_3094:
[----:B------:R-:W2:Y:S04]  /*101e0*/  LDG.E.STRONG.GPU R5, desc[UR22][R2.64] ;  /* 0x0000001602057981 */ /* 0x000ea8000c1ef900 */
[----:B--2---:R-:W-:Y:S01]  /*101f0*/  CCTL.IVALL ;  /* 0x00000000ff00798f */ /* 0x004fe20002000000 */
[----:B------:R-:W-:Y:S05]  /*10200*/  YIELD ;  /* 0x0000000000007946 */ /* 0x000fea0003800000 */
[----:B------:R-:W-:-:S13]  /*10210*/  ISETP.NE.AND P0, PT, R5, R0, PT ;  /* 0x000000000500720c */ /* 0x000fda0003f05270 */
[----:B------:R-:W-:Y:S05]  /*10220*/  @P0 BRA `(.L_x_3094) ;  /* 0xfffffffc00ec0947 */ /* 0x000fea000383ffff */
.L_x_3093:
        /* <DEDUP_REMOVED lines=24> */
.L_x_3095:
        /* <DEDUP_REMOVED lines=25> */
.L_x_3096:
        /* <DEDUP_REMOVED lines=12> */
.L_x_5167:


//--------------------- .text._Z35group_norm_nhwc_fwd_one_pass_kernelI11Bf16IOFp32WLi64ELi48ELi384EEv26Group_norm_nhwc_fwd_params --------------------------
	.section	.text._Z35group_norm_nhwc_fwd_one_pass_kernelI11Bf16IOFp32WLi64ELi48ELi384EEv26Group_norm_nhwc_fwd_params,"ax",@progbits
	.align	128
        .global         _Z35group_norm_nhwc_fwd_one_pass_kernelI11Bf16IOFp32WLi64ELi48ELi384EEv26Group_norm_nhwc_fwd_params
        .type           _Z35group_norm_nhwc_fwd_one_pass_kernelI11Bf16IOFp32WLi64ELi48ELi384EEv26Group_norm_nhwc_fwd_params,@function
        .size           _Z35group_norm_nhwc_fwd_one_pass_kernelI11Bf16IOFp32WLi64ELi48ELi384EEv26Group_norm_nhwc_fwd_params,(.L_x_5168 - _Z35group_norm_nhwc_fwd_one_pass_kernelI11Bf16IOFp32WLi64ELi48ELi384EEv26Group_norm_nhwc_fwd_params)
        .other          _Z35group_norm_nhwc_fwd_one_pass_kernelI11Bf16IOFp32WLi64ELi48ELi384EEv26Group_norm_nhwc_fwd_params,@"STO_CUDA_ENTRY STV_DEFAULT"
_Z35group_norm_nhwc_fwd_one_pass_kernelI11Bf16IOFp32WLi64ELi48ELi384EEv26Group_norm_nhwc_fwd_params:
.text._Z35group_norm_nhwc_fwd_one_pass_kernelI11Bf16IOFp32WLi64ELi48ELi384EEv26Group_norm_nhwc_fwd_params:
[----:B------:R-:W-:Y:S01]  /*0000*/  LDC R1, c[0x0][0x28] ;  /* 0x00000a00ff017b82 */ /* 0x000fe20000000800 */
[----:B------:R-:W0:Y:S01]  /*0010*/  S2R R20, SR_CTAID.Y ;  /* 0x0000000000147919 */ /* 0x000e220000002600 */
[----:B------:R-:W-:Y:S01]  /*0020*/  ULDC UR4, c[0x0][0x288] ;  /* 0x0000a20000047ab9 */ /* 0x000fe20000000800 */
[----:B------:R-:W-:Y:S02]  /*0030*/  ULDC UR5, c[0x0][0x258] ;  /* 0x0000960000057ab9 */ /* 0x000fe40000000800 */
[----:B------:R-:W-:-:S06]  /*0040*/  UIMAD UR4, UR4, UR5, URZ ;  /* 0x00000005040472a4 */ /* 0x000fcc000f8e023f */
[----:B0-----:R-:W-:-:S13]  /*0050*/  ISETP.GE.AND P0, PT, R20, UR4, PT ;  /* 0x0000000414007c0c */ /* 0x001fda000bf06270 */
[----:B------:R-:W-:Y:S05]  /*0060*/  @P0 EXIT ;  /* 0x000000000000094d */ /* 0x000fea0003800000 */
[----:B------:R-:W0:Y:S01]  /*0070*/  S2R R4, SR_TID.X ;  /* 0x0000000000047919 */ /* 0x000e220000002100 */
[----:B------:R-:W-:Y:S01]  /*0080*/  S2UR UR7, SR_CTAID.X ;  /* 0x00000000000779c3 */ /* 0x000fe20000002500 */
[----:B------:R-:W-:Y:S01]  /*0090*/  ULDC.64 UR8, c[0x0][0x278] ;  /* 0x00009e0000087ab9 */ /* 0x000fe20000000a00 */
[----:B------:R-:W-:Y:S01]  /*00a0*/  UMOV UR5, 0x400 ;  /* 0x0000040000057882 */ /* 0x000fe20000000000 */
[----:B------:R-:W-:-:S05]  /*00b0*/  ULDC.U8 UR10, c[0x0][0x28c] ;  /* 0x0000a300000a7ab9 */ /* 0x000fca0000000000 */
[----:B------:R-:W1:Y:S08]  /*00c0*/  LDC R19, c[0x0][0x294] ;  /* 0x0000a500ff137b82 */ /* 0x000e700000000800 */
[----:B------:R-:W2:Y:S01]  /*00d0*/  S2UR UR6, SR_CgaCtaId ;  /* 0x00000000000679c3 */ /* 0x000ea20000008800 */
[----:B0-----:R-:W-:Y:S01]  /*00e0*/  IMAD.WIDE.U32 R2, R4, -0x55555555, RZ ;  /* 0xaaaaaaab04027825 */ /* 0x001fe200078e00ff */
[----:B------:R-:W-:-:S04]  /*00f0*/  SHF.R.S32.HI R5, RZ, 0x1f, R4 ;  /* 0x0000001fff057819 */ /* 0x000fc80000011404 */
[----:B------:R-:W-:Y:S02]  /*0100*/  SHF.R.U32.HI R2, RZ, 0x4, R3 ;  /* 0x00000004ff027819 */ /* 0x000fe40000011603 */
[----:B------:R-:W-:Y:S01]  /*0110*/  LEA.HI R5, R5, R4, RZ, 0x5 ;  /* 0x0000000405057211 */ /* 0x000fe200078f28ff */
[----:B--2---:R-:W-:Y:S02]  /*0120*/  ULEA UR5, UR6, UR5, 0x18 ;  /* 0x0000000506057291 */ /* 0x004fe4000f8ec03f */
[----:B-1----:R-:W-:Y:S01]  /*0130*/  IMAD R19, R19, UR7, R2 ;  /* 0x0000000713137c24 */ /* 0x002fe2000f8e0202 */
[----:B------:R-:W-:Y:S01]  /*0140*/  SHF.R.S32.HI R0, RZ, 0x5, R5 ;  /* 0x00000005ff007819 */ /* 0x000fe20000011405 */
[----:B------:R-:W-:-:S03]  /*0150*/  HFMA2.MMA R2, -RZ, RZ, 0, 0 ;  /* 0x00000000ff027435 */ /* 0x000fc600000001ff */
[----:B------:R-:W-:Y:S02]  /*0160*/  ISETP.GE.U32.AND P0, PT, R19, UR8, PT ;  /* 0x0000000813007c0c */ /* 0x000fe4000bf06070 */
[----:B------:R-:W-:Y:S02]  /*0170*/  SHF.R.S32.HI R3, RZ, 0x1f, R19 ;  /* 0x0000001fff037819 */ /* 0x000fe40000011413 */
[----:B------:R-:W-:Y:S02]  /*0180*/  LEA R0, R0, UR5, 0x3 ;  /* 0x0000000500007c11 */ /* 0x000fe4000f8e18ff */
[----:B------:R-:W-:Y:S01]  /*0190*/  ISETP.GE.AND.EX P0, PT, R3, UR9, PT, P0 ;  /* 0x0000000903007c0c */ /* 0x000fe2000bf06300 */
[----:B------:R-:W-:Y:S01]  /*01a0*/  ULDC.64 UR8, c[0x0][0x208] ;  /* 0x0000820000087ab9 */ /* 0x000fe20000000a00 */
[----:B------:R-:W-:Y:S02]  /*01b0*/  IADD3 R18, R19, 0x10, RZ ;  /* 0x0000001013127810 */ /* 0x000fe40007ffe0ff */
[----:B------:R-:W-:-:S13]  /*01c0*/  ISETP.LT.U32.AND P0, PT, R4, 0x180, !P0 ;  /* 0x000001800400780c */ /* 0x000fda0004701070 */
.L_x_3118:
[----:B01----:R-:W0:Y:S01]  /*01d0*/  LDC R7, c[0x0][0x288] ;  /* 0x0000a200ff077b82 */ /* 0x003e220000000800 */
[----:B------:R-:W-:Y:S01]  /*01e0*/  IABS R10, R20 ;  /* 0x00000014000a7213 */ /* 0x000fe20000000000 */
[----:B------:R-:W-:Y:S01]  /*01f0*/  ULDC.64 UR14, c[0x0][0x278] ;  /* 0x00009e00000e7ab9 */ /* 0x000fe20000000a00 */
[----:B------:R-:W-:Y:S01]  /*0200*/  ULDC.64 UR12, c[0x0][0x280] ;  /* 0x0000a000000c7ab9 */ /* 0x000fe20000000a00 */
[----:B------:R-:W-:-:S04]  /*0210*/  IADD3 R15, R19, 0x20, RZ ;  /* 0x00000020130f7810 */ /* 0x000fc80007ffe0ff */
[----:B------:R-:W-:Y:S02]  /*0220*/  SHF.R.S32.HI R16, RZ, 0x1f, R15 ;  /* 0x0000001fff107819 */ /* 0x000fe4000001140f */
[----:B0-----:R-:W-:-:S04]  /*0230*/  IABS R6, R7 ;  /* 0x0000000700067213 */ /* 0x001fc80000000000 */
[----:B------:R-:W0:Y:S08]  /*0240*/  I2F.RP R5, R6 ;  /* 0x0000000600057306 */ /* 0x000e300000209400 */
[----:B0-----:R-:W0:Y:S02]  /*0250*/  MUFU.RCP R5, R5 ;  /* 0x0000000500057308 */ /* 0x001e240000001000 */
[----:B0--3--:R-:W-:-:S06]  /*0260*/  IADD3 R8, R5, 0xffffffe, RZ ;  /* 0x0ffffffe05087810 */ /* 0x009fcc0007ffe0ff */
[----:B------:R0:W1:Y:S02]  /*0270*/  F2I.FTZ.U32.TRUNC.NTZ R9, R8 ;  /* 0x0000000800097305 */ /* 0x000064000021f000 */
[----:B0-----:R-:W-:Y:S02]  /*0280*/  MOV R8, RZ ;  /* 0x000000ff00087202 */ /* 0x001fe40000000f00 */
[----:B-1----:R-:W-:-:S05]  /*0290*/  IADD3 R11, RZ, -R9, RZ ;  /* 0x80000009ff0b7210 */ /* 0x002fca0007ffe0ff */
[----:B------:R-:W-:-:S04]  /*02a0*/  IMAD R11, R11, R6, RZ ;  /* 0x000000060b0b7224 */ /* 0x000fc800078e02ff */
[----:B------:R-:W-:-:S06]  /*02b0*/  IMAD.HI.U32 R9, R9, R11, R8 ;  /* 0x0000000b09097227 */ /* 0x000fcc00078e0008 */
[----:B------:R-:W-:-:S04]  /*02c0*/  IMAD.HI.U32 R13, R9, R10, RZ ;  /* 0x0000000a090d7227 */ /* 0x000fc800078e00ff */
[----:B------:R-:W-:Y:S01]  /*02d0*/  IMAD.WIDE.U32 R8, R4, -0x55555555, RZ ;  /* 0xaaaaaaab04087825 */ /* 0x000fe200078e00ff */
[----:B------:R-:W-:-:S04]  /*02e0*/  IADD3 R5, -R13, RZ, RZ ;  /* 0x000000ff0d057210 */ /* 0x000fc80007ffe1ff */
[----:B------:R-:W-:Y:S01]  /*02f0*/  SHF.R.U32.HI R9, RZ, 0x4, R9 ;  /* 0x00000004ff097819 */ /* 0x000fe20000011609 */
[C---:B------:R-:W-:Y:S02]  /*0300*/  IMAD R5, R6.reuse, R5, R10 ;  /* 0x0000000506057224 */ /* 0x040fe400078e020a */
[----:B------:R-:W0:Y:S02]  /*0310*/  @P0 LDC.64 R10, c[0x0][0x270] ;  /* 0x00009c00ff0a0b82 */ /* 0x000e240000000a00 */
[----:B------:R-:W-:Y:S01]  /*0320*/  IMAD R9, R9, -0x18, R4 ;  /* 0xffffffe809097824 */ /* 0x000fe200078e0204 */
[----:B------:R-:W-:-:S04]  /*0330*/  ISETP.GT.U32.AND P2, PT, R6, R5, PT ;  /* 0x000000050600720c */ /* 0x000fc80003f44070 */
[----:B------:R-:W-:-:S04]  /*0340*/  SHF.L.U32 R22, R9, 0x1, RZ ;  /* 0x0000000109167819 */ /* 0x000fc800000006ff */
[----:B------:R-:W-:-:S05]  /*0350*/  SHF.R.S32.HI R12, RZ, 0x1f, R22 ;  /* 0x0000001fff0c7819 */ /* 0x000fca0000011416 */
[-C--:B------:R-:W-:Y:S02]  /*0360*/  @!P2 IADD3 R5, R5, -R6.reuse, RZ ;  /* 0x800000060505a210 */ /* 0x080fe40007ffe0ff */
[----:B------:R-:W-:Y:S02]  /*0370*/  @!P2 IADD3 R13, R13, 0x1, RZ ;  /* 0x000000010d0da810 */ /* 0x000fe40007ffe0ff */
[----:B------:R-:W-:Y:S02]  /*0380*/  ISETP.GE.U32.AND P1, PT, R5, R6, PT ;  /* 0x000000060500720c */ /* 0x000fe40003f26070 */
[----:B------:R-:W-:Y:S02]  /*0390*/  LOP3.LUT R5, R20, R7, RZ, 0x3c, !PT ;  /* 0x0000000714057212 */ /* 0x000fe400078e3cff */
[----:B------:R-:W-:Y:S02]  /*03a0*/  ISETP.NE.AND P2, PT, R7, RZ, PT ;  /* 0x000000ff0700720c */ /* 0x000fe40003f45270 */
[----:B------:R-:W-:-:S02]  /*03b0*/  ISETP.GE.AND P3, PT, R5, RZ, PT ;  /* 0x000000ff0500720c */ /* 0x000fc40003f66270 */
[----:B------:R-:W-:-:S05]  /*03c0*/  SHF.R.S32.HI R5, RZ, 0x1f, R18 ;  /* 0x0000001fff057819 */ /* 0x000fca0000011412 */
[----:B------:R-:W-:Y:S02]  /*03d0*/  @P1 IADD3 R13, R13, 0x1, RZ ;  /* 0x000000010d0d1810 */ /* 0x000fe40007ffe0ff */
[----:B------:R-:W-:-:S04]  /*03e0*/  ISETP.GE.U32.AND P1, PT, R18, UR14, PT ;  /* 0x0000000e12007c0c */ /* 0x000fc8000bf26070 */
[----:B------:R-:W-:Y:S02]  /*03f0*/  @!P3 IADD3 R13, -R13, RZ, RZ ;  /* 0x000000ff0d0db210 */ /* 0x000fe40007ffe1ff */
[----:B------:R-:W-:Y:S02]  /*0400*/  @!P2 LOP3.LUT R13, RZ, R7, RZ, 0x33, !PT ;  /* 0x00000007ff0da212 */ /* 0x000fe400078e33ff */
[----:B------:R-:W-:Y:S02]  /*0410*/  ISETP.GE.AND.EX P1, PT, R5, UR15, PT, P1 ;  /* 0x0000000f05007c0c */ /* 0x000fe4000bf26310 */
[----:B------:R-:W-:Y:S02]  /*0420*/  IADD3 R21, -R13, RZ, RZ ;  /* 0x000000ff0d157210 */ /* 0x000fe40007ffe1ff */
[----:B------:R-:W-:Y:S02]  /*0430*/  ISETP.GT.U32.OR P1, PT, R4, 0x17f, P1 ;  /* 0x0000017f0400780c */ /* 0x000fe40000f24470 */
[----:B------:R-:W-:Y:S01]  /*0440*/  SHF.R.S32.HI R8, RZ, 0x1f, R13 ;  /* 0x0000001fff087819 */ /* 0x000fe2000001140d */
[----:B------:R-:W-:-:S02]  /*0450*/  IMAD R21, R7, R21, R20 ;  /* 0x0000001507157224 */ /* 0x000fc400078e0214 */
[----:B------:R-:W1:Y:S02]  /*0460*/  @P0 LDC.64 R6, c[0x0][0x220] ;  /* 0x00008800ff060b82 */ /* 0x000e640000000a00 */
[----:B------:R-:W-:Y:S02]  /*0470*/  IMAD R21, R21, 0x30, RZ ;  /* 0x0000003015157824 */ /* 0x000fe400078e02ff */
[----:B------:R-:W-:-:S03]  /*0480*/  IMAD R14, R8, UR12, RZ ;  /* 0x0000000c080e7c24 */ /* 0x000fc6000f8e02ff */
[----:B------:R-:W-:Y:S01]  /*0490*/  IADD3 R22, P2, R22, R21, RZ ;  /* 0x0000001516167210 */ /* 0x000fe20007f5e0ff */
[----:B------:R-:W2:Y:S01]  /*04a0*/  @!P1 LDC.64 R8, c[0x0][0x270] ;  /* 0x00009c00ff089b82 */ /* 0x000ea20000000a00 */
[----:B------:R-:W-:Y:S01]  /*04b0*/  IMAD R25, R13, UR13, R14 ;  /* 0x0000000d0d197c24 */ /* 0x000fe2000f8e020e */
[----:B------:R-:W-:Y:S02]  /*04c0*/  IADD3 R14, R19, 0x30, RZ ;  /* 0x00000030130e7810 */ /* 0x000fe40007ffe0ff */
[----:B------:R-:W-:Y:S01]  /*04d0*/  LEA.HI.X.SX32 R23, R21, R12, 0x1, P2 ;  /* 0x0000000c15177211 */ /* 0x000fe200010f0eff */
[----:B0-----:R-:W-:Y:S01]  /*04e0*/  @P0 IMAD R12, R3, R10, RZ ;  /* 0x0000000a030c0224 */ /* 0x001fe200078e02ff */
[----:B------:R-:W-:Y:S02]  /*04f0*/  ISETP.GE.U32.AND P2, PT, R15, UR14, PT ;  /* 0x0000000e0f007c0c */ /* 0x000fe4000bf46070 */
[----:B------:R-:W-:Y:S01]  /*0500*/  SHF.R.S32.HI R17, RZ, 0x1f, R14 ;  /* 0x0000001fff117819 */ /* 0x000fe2000001140e */
[----:B------:R-:W-:Y:S01]  /*0510*/  IMAD.WIDE.U32 R22, R13, UR12, R22 ;  /* 0x0000000c0d167c25 */ /* 0x000fe2000f8e0016 */
[----:B------:R-:W-:-:S03]  /*0520*/  ISETP.GE.AND.EX P2, PT, R16, UR15, PT, P2 ;  /* 0x0000000f10007c0c */ /* 0x000fc6000bf46320 */
[----:B------:R-:W-:Y:S01]  /*0530*/  @P0 IMAD R13, R19, R11, R12 ;  /* 0x0000000b130d0224 */ /* 0x000fe200078e020c */
[----:B------:R-:W-:Y:S02]  /*0540*/  IADD3 R25, R23, R25, RZ ;  /* 0x0000001917197210 */ /* 0x000fe40007ffe0ff */
[----:B------:R-:W-:Y:S02]  /*0550*/  @P0 MOV R24, R22 ;  /* 0x0000001600180202 */ /* 0x000fe40000000f00 */
[----:B------:R-:W-:-:S03]  /*0560*/  ISETP.GT.U32.OR P2, PT, R4, 0x17f, P2 ;  /* 0x0000017f0400780c */ /* 0x000fc60001744470 */
[----:B------:R-:W-:Y:S02]  /*0570*/  @P0 IMAD.WIDE.U32 R26, R19, R10, R24 ;  /* 0x0000000a131a0225 */ /* 0x000fe400078e0018 */
[----:B------:R-:W0:Y:S03]  /*0580*/  @!P1 LDC.64 R10, c[0x0][0x220] ;  /* 0x00008800ff0a9b82 */ /* 0x000e260000000a00 */
[----:B------:R-:W-:Y:S02]  /*0590*/  @P0 IADD3 R13, R27, R13, RZ ;  /* 0x0000000d1b0d0210 */ /* 0x000fe40007ffe0ff */
[C---:B-1----:R-:W-:Y:S02]  /*05a0*/  @P0 LEA R12, P3, R26.reuse, R6, 0x1 ;  /* 0x000000061a0c0211 */ /* 0x042fe400078608ff */
[----:B------:R-:W-:Y:S02]  /*05b0*/  @!P1 MOV R27, R25 ;  /* 0x00000019001b9202 */ /* 0x000fe40000000f00 */
[----:B------:R-:W-:Y:S01]  /*05c0*/  @P0 LEA.HI.X R13, R26, R7, R13, 0x1, P3 ;  /* 0x000000071a0d0211 */ /* 0x000fe200018f0c0d */
[----:B--2---:R-:W-:Y:S01]  /*05d0*/  @!P1 IMAD R7, R5, R8, RZ ;  /* 0x0000000805079224 */ /* 0x004fe200078e02ff */
[----:B------:R-:W-:-:S02]  /*05e0*/  @!P1 MOV R26, R22 ;  /* 0x00000016001a9202 */ /* 0x000fc40000000f00 */
[----:B------:R-:W-:Y:S01]  /*05f0*/  ISETP.GE.U32.AND P3, PT, R14, UR14, PT ;  /* 0x0000000e0e007c0c */ /* 0x000fe2000bf66070 */
[C---:B------:R-:W-:Y:S01]  /*0600*/  @!P1 IMAD R7, R18.reuse, R9, R7 ;  /* 0x0000000912079224 */ /* 0x040fe200078e0207 */
[----:B------:R-:W-:Y:S01]  /*0610*/  MOV R6, RZ ;  /* 0x000000ff00067202 */ /* 0x000fe20000000f00 */
[----:B------:R-:W-:Y:S01]  /*0620*/  @!P1 IMAD.WIDE.U32 R26, R18, R8, R26 ;  /* 0x00000008121a9225 */ /* 0x000fe200078e001a */
[----:B------:R-:W-:Y:S01]  /*0630*/  ISETP.GE.AND.EX P3, PT, R17, UR15, PT, P3 ;  /* 0x0000000f11007c0c */ /* 0x000fe2000bf66330 */
[----:B------:R-:W1:Y:S03]  /*0640*/  @!P2 LDC.64 R8, c[0x0][0x270] ;  /* 0x00009c00ff08ab82 */ /* 0x000e660000000a00 */
[----:B------:R-:W-:Y:S01]  /*0650*/  ISETP.GT.U32.OR P3, PT, R4, 0x17f, P3 ;  /* 0x0000017f0400780c */ /* 0x000fe20001f64470 */
[----:B------:R0:W2:Y:S01]  /*0660*/  @P0 LDG.E R6, desc[UR8][R12.64] ;  /* 0x000000080c060981 */ /* 0x0000a2000c1e1900 */
[----:B------:R-:W-:-:S02]  /*0670*/  @!P1 IADD3 R7, R27, R7, RZ ;  /* 0x000000071b079210 */ /* 0x000fc40007ffe0ff */
[----:B0-----:R-:W-:-:S04]  /*0680*/  @!P1 LEA R12, P4, R26, R10, 0x1 ;  /* 0x0000000a1a0c9211 */ /* 0x001fc800078808ff */
[----:B------:R-:W-:Y:S02]  /*0690*/  @!P1 LEA.HI.X R13, R26, R11, R7, 0x1, P4 ;  /* 0x0000000b1a0d9211 */ /* 0x000fe400020f0c07 */
[----:B------:R-:W-:-:S03]  /*06a0*/  MOV R7, RZ ;  /* 0x000000ff00077202 */ /* 0x000fc60000000f00 */
[----:B------:R-:W0:Y:S01]  /*06b0*/  @!P3 LDC.64 R10, c[0x0][0x270] ;  /* 0x00009c00ff0abb82 */ /* 0x000e220000000a00 */
[----:B------:R-:W-:Y:S02]  /*06c0*/  @!P2 MOV R26, R22 ;  /* 0x00000016001aa202 */ /* 0x000fe40000000f00 */
[-C--:B------:R-:W-:Y:S01]  /*06d0*/  @!P2 MOV R27, R25.reuse ;  /* 0x00000019001ba202 */ /* 0x080fe20000000f00 */
[----:B------:R3:W4:Y:S01]  /*06e0*/  @!P1 LDG.E R7, desc[UR8][R12.64] ;  /* 0x000000080c079981 */ /* 0x000722000c1e1900 */
[----:B-1----:R-:W-:Y:S01]  /*06f0*/  @!P2 IMAD R16, R16, R8, RZ ;  /* 0x000000081010a224 */ /* 0x002fe200078e02ff */
[----:B------:R-:W-:Y:S01]  /*0700*/  @!P3 MOV R28, R22 ;  /* 0x00000016001cb202 */ /* 0x000fe20000000f00 */
[----:B------:R-:W-:Y:S01]  /*0710*/  @!P2 IMAD.WIDE.U32 R26, R15, R8, R26 ;  /* 0x000000080f1aa225 */ /* 0x000fe200078e001a */
[----:B------:R-:W-:-:S03]  /*0720*/  @!P3 MOV R29, R25 ;  /* 0x00000019001db202 */ /* 0x000fc60000000f00 */
[----:B------:R-:W-:Y:S02]  /*0730*/  @!P2 IMAD R16, R15, R9, R16 ;  /* 0x000000090f10a224 */ /* 0x000fe400078e0210 */
[----:B------:R-:W1:Y:S03]  /*0740*/  @!P3 LDC.64 R8, c[0x0][0x220] ;  /* 0x00008800ff08bb82 */ /* 0x000e660000000a00 */
[----:B------:R-:W-:-:S05]  /*0750*/  @!P2 IADD3 R16, R27, R16, RZ ;  /* 0x000000101b10a210 */ /* 0x000fca0007ffe0ff */
[----:B---3--:R-:W3:Y:S01]  /*0760*/  @!P2 LDC.64 R12, c[0x0][0x220] ;  /* 0x00008800ff0cab82 */ /* 0x008ee20000000a00 */
[-C--:B0-----:R-:W-:Y:S02]  /*0770*/  @!P3 IMAD R17, R17, R10.reuse, RZ ;  /* 0x0000000a1111b224 */ /* 0x081fe400078e02ff */
[----:B------:R-:W-:-:S04]  /*0780*/  @!P3 IMAD.WIDE.U32 R28, R14, R10, R28 ;  /* 0x0000000a0e1cb225 */ /* 0x000fc800078e001c */
[----:B------:R-:W-:-:S05]  /*0790*/  @!P3 IMAD R11, R14, R11, R17 ;  /* 0x0000000b0e0bb224 */ /* 0x000fca00078e0211 */
[----:B------:R-:W-:Y:S02]  /*07a0*/  @!P3 IADD3 R11, R29, R11, RZ ;  /* 0x0000000b1d0bb210 */ /* 0x000fe40007ffe0ff */
[----:B---3--:R-:W-:-:S04]  /*07b0*/  @!P2 LEA R12, P1, R26, R12, 0x1 ;  /* 0x0000000c1a0ca211 */ /* 0x008fc800078208ff */
[----:B------:R-:W-:Y:S02]  /*07c0*/  @!P2 LEA.HI.X R13, R26, R13, R16, 0x1, P1 ;  /* 0x0000000d1a0da211 */ /* 0x000fe400008f0c10 */
[----:B------:R-:W-:Y:S02]  /*07d0*/  CS2R R16, SRZ ;  /* 0x0000000000107805 */ /* 0x000fe4000001ff00 */
[----:B-1----:R-:W-:-:S04]  /*07e0*/  @!P3 LEA R8, P1, R28, R8, 0x1 ;  /* 0x000000081c08b211 */ /* 0x002fc800078208ff */
[----:B------:R-:W-:Y:S01]  /*07f0*/  @!P3 LEA.HI.X R9, R28, R9, R11, 0x1, P1 ;  /* 0x000000091c09b211 */ /* 0x000fe200008f0c0b */
[----:B------:R-:W3:Y:S04]  /*0800*/  @!P2 LDG.E R16, desc[UR8][R12.64] ;  /* 0x000000080c10a981 */ /* 0x000ee8000c1e1900 */
[----:B------:R0:W5:Y:S01]  /*0810*/  @!P3 LDG.E R17, desc[UR8][R8.64] ;  /* 0x000000080811b981 */ /* 0x000162000c1e1900 */
[----:B------:R-:W-:Y:S01]  /*0820*/  ISETP.NE.AND P2, PT, R4, RZ, PT ;  /* 0x000000ff0400720c */ /* 0x000fe20003f45270 */
[----:B------:R-:W-:Y:S01]  /*0830*/  BSSY B0, `(.L_x_3097) ;  /* 0x000005e000007945 */ /* 0x000fe20003800000 */
[----:B--2---:R-:W-:-:S04]  /*0840*/  PRMT R10, R6, 0x7632, R10 ;  /* 0x00007632060a7816 */ /* 0x004fc8000000000a */
[----:B------:R-:W-:Y:S02]  /*0850*/  SHF.L.U32 R11, R10, 0x10, RZ ;  /* 0x000000100a0b7819 */ /* 0x000fe400000006ff */
[----:B------:R-:W-:-:S03]  /*0860*/  SHF.L.U32 R10, R6, 0x10, RZ ;  /* 0x00000010060a7819 */ /* 0x000fc600000006ff */
[----:B------:R-:W-:Y:S02]  /*0870*/  FMUL.FTZ R15, R11, R11 ;  /* 0x0000000b0b0f7220 */ /* 0x000fe40000410000 */
[C---:B------:R-:W-:Y:S02]  /*0880*/  FADD.FTZ R11, R10.reuse, R11 ;  /* 0x0000000b0a0b7221 */ /* 0x040fe40000010000 */
[----:B------:R-:W-:Y:S02]  /*0890*/  FFMA.FTZ R15, R10, R10, R15 ;  /* 0x0000000a0a0f7223 */ /* 0x000fe4000001000f */
[----:B0-----:R-:W-:Y:S02]  /*08a0*/  FADD.FTZ R8, RZ, R11 ;  /* 0x0000000bff087221 */ /* 0x001fe40000010000 */
[----:B------:R-:W-:Y:S01]  /*08b0*/  FADD.FTZ R10, RZ, R15 ;  /* 0x0000000fff0a7221 */ /* 0x000fe20000010000 */
[----:B----4-:R-:W-:-:S04]  /*08c0*/  PRMT R14, R7, 0x7632, R14 ;  /* 0x00007632070e7816 */ /* 0x010fc8000000000e */
[----:B------:R-:W-:Y:S02]  /*08d0*/  SHF.L.U32 R27, R14, 0x10, RZ ;  /* 0x000000100e1b7819 */ /* 0x000fe400000006ff */
[----:B------:R-:W-:-:S03]  /*08e0*/  SHF.L.U32 R14, R7, 0x10, RZ ;  /* 0x00000010070e7819 */ /* 0x000fc600000006ff */
[----:B------:R-:W-:Y:S02]  /*08f0*/  FMUL.FTZ R13, R27, R27 ;  /* 0x0000001b1b0d7220 */ /* 0x000fe40000410000 */
[C---:B------:R-:W-:Y:S02]  /*0900*/  FADD.FTZ R27, R14.reuse, R27 ;  /* 0x0000001b0e1b7221 */ /* 0x040fe40000010000 */
[----:B------:R-:W-:Y:S02]  /*0910*/  FFMA.FTZ R13, R14, R14, R13 ;  /* 0x0000000e0e0d7223 */ /* 0x000fe4000001000d */
[----:B------:R-:W0:Y:S01]  /*0920*/  S2R R14, SR_LANEID ;  /* 0x00000000000e7919 */ /* 0x000e220000000000 */
[----:B------:R-:W-:Y:S01]  /*0930*/  FADD.FTZ R8, R8, R27 ;  /* 0x0000001b08087221 */ /* 0x000fe20000010000 */
[----:B------:R-:W-:Y:S01]  /*0940*/  FADD.FTZ R10, R10, R13 ;  /* 0x0000000d0a0a7221 */ /* 0x000fe20000010000 */
[C---:B0-----:R-:W-:Y:S02]  /*0950*/  ISETP.GT.AND P1, PT, R14.reuse, 0x1e, PT ;  /* 0x0000001e0e00780c */ /* 0x041fe40003f24270 */
[----:B------:R-:W-:-:S02]  /*0960*/  ISETP.NE.AND P3, PT, R14, RZ, PT ;  /* 0x000000ff0e00720c */ /* 0x000fc40003f65270 */
[C---:B---3--:R-:W-:Y:S02]  /*0970*/  PRMT R9, R16.reuse, 0x7632, R9 ;  /* 0x0000763210097816 */ /* 0x048fe40000000009 */
[----:B------:R-:W-:Y:S02]  /*0980*/  SHF.L.U32 R11, R16, 0x10, RZ ;  /* 0x00000010100b7819 */ /* 0x000fe400000006ff */
[----:B------:R-:W-:Y:S02]  /*0990*/  SHF.L.U32 R12, R9, 0x10, RZ ;  /* 0x00000010090c7819 */ /* 0x000fe400000006ff */
[----:B-----5:R-:W-:-:S03]  /*09a0*/  PRMT R9, R17, 0x7632, R9 ;  /* 0x0000763211097816 */ /* 0x020fc60000000009 */
[----:B------:R-:W-:Y:S01]  /*09b0*/  FMUL.FTZ R26, R12, R12 ;  /* 0x0000000c0c1a7220 */ /* 0x000fe20000410000 */
[----:B------:R-:W-:Y:S01]  /*09c0*/  SHF.L.U32 R9, R9, 0x10, RZ ;  /* 0x0000001009097819 */ /* 0x000fe200000006ff */
[----:B------:R-:W-:Y:S01]  /*09d0*/  FADD.FTZ R13, R11, R12 ;  /* 0x0000000c0b0d7221 */ /* 0x000fe20000010000 */
[----:B------:R-:W-:Y:S01]  /*09e0*/  SHF.L.U32 R12, R17, 0x10, RZ ;  /* 0x00000010110c7819 */ /* 0x000fe200000006ff */
[----:B------:R-:W-:Y:S02]  /*09f0*/  FFMA.FTZ R11, R11, R11, R26 ;  /* 0x0000000b0b0b7223 */ /* 0x000fe4000001001a */
[----:B------:R-:W-:Y:S01]  /*0a00*/  FMUL.FTZ R15, R9, R9 ;  /* 0x00000009090f7220 */ /* 0x000fe20000410000 */
[----:B------:R-:W-:Y:S01]  /*0a10*/  FADD.FTZ R8, R8, R13 ;  /* 0x0000000d08087221 */ /* 0x000fe20000010000 */
[----:B------:R-:W-:Y:S01]  /*0a20*/  FADD.FTZ R10, R10, R11 ;  /* 0x0000000b0a0a7221 */ /* 0x000fe20000010000 */
[C---:B------:R-:W-:Y:S01]  /*0a30*/  FADD.FTZ R9, R12.reuse, R9 ;  /* 0x000000090c097221 */ /* 0x040fe20000010000 */
[----:B------:R-:W-:-:S03]  /*0a40*/  FFMA.FTZ R15, R12, R12, R15 ;  /* 0x0000000c0c0f7223 */ /* 0x000fc6000001000f */
[----:B------:R-:W-:Y:S01]  /*0a50*/  FADD.FTZ R12, R8, R9 ;  /* 0x00000009080c7221 */ /* 0x000fe20000010000 */
[----:B------:R-:W-:-:S04]  /*0a60*/  FADD.FTZ R13, R10, R15 ;  /* 0x0000000f0a0d7221 */ /* 0x000fc80000010000 */
[----:B------:R-:W0:Y:S04]  /*0a70*/  SHFL.DOWN PT, R9, R12, 0x1, 0x1f ;  /* 0x08201f000c097f89 */ /* 0x000e2800000e0000 */
[----:B------:R-:W1:Y:S01]  /*0a80*/  SHFL.DOWN PT, R8, R13, 0x1, 0x1f ;  /* 0x08201f000d087f89 */ /* 0x000e6200000e0000 */
        /* <DEDUP_REMOVED lines=21> */
[----:B-1----:R-:W-:-:S05]  /*0be0*/  @!P1 FADD.FTZ R13, R13, R8 ;  /* 0x000000080d0d9221 */ /* 0x002fca0000010000 */
[----:B------:R0:W-:Y:S01]  /*0bf0*/  @!P3 STS.64 [R0+0x10], R12 ;  /* 0x0000100c0000b388 */ /* 0x0001e20000000a00 */
[----:B------:R-:W-:Y:S06]  /*0c00*/  BAR.SYNC.DEFER_BLOCKING 0x0 ;  /* 0x0000000000007b1d */ /* 0x000fec0000010000 */
[----:B------:R-:W-:Y:S05]  /*0c10*/  @P2 BRA `(.L_x_3098) ;  /* 0x00000000007c2947 */ /* 0x000fea0003800000 */
[----:B------:R-:W1:Y:S01]  /*0c20*/  S2UR UR6, SR_CgaCtaId ;  /* 0x00000000000679c3 */ /* 0x000e620000008800 */
[----:B------:R-:W-:Y:S02]  /*0c30*/  UMOV UR5, 0x400 ;  /* 0x0000040000057882 */ /* 0x000fe40000000000 */
[----:B-1----:R-:W-:-:S09]  /*0c40*/  ULEA UR5, UR6, UR5, 0x18 ;  /* 0x0000000506057291 */ /* 0x002fd2000f8ec03f */
[----:B------:R-:W1:Y:S04]  /*0c50*/  LDS.64 R14, [UR5+0x18] ;  /* 0x00001805ff0e7984 */ /* 0x000e680008000a00 */
[----:B------:R-:W2:Y:S01]  /*0c60*/  LDS.128 R8, [UR5+0x20] ;  /* 0x00002005ff087984 */ /* 0x000ea20008000c00 */
[----:B-1----:R-:W-:Y:S01]  /*0c70*/  FADD.FTZ R27, R12, R14 ;  /* 0x0000000e0c1b7221 */ /* 0x002fe20000010000 */
[----:B------:R-:W-:Y:S02]  /*0c80*/  FADD.FTZ R26, R13, R15 ;  /* 0x0000000f0d1a7221 */ /* 0x000fe40000010000 */
[----:B0-----:R-:W0:Y:S01]  /*0c90*/  LDS.128 R12, [UR5+0x30] ;  /* 0x00003005ff0c7984 */ /* 0x001e220008000c00 */
[----:B--2---:R-:W-:Y:S01]  /*0ca0*/  FADD.FTZ R27, R27, R8 ;  /* 0x000000081b1b7221 */ /* 0x004fe20000010000 */
[----:B------:R-:W-:-:S03]  /*0cb0*/  FADD.FTZ R26, R26, R9 ;  /* 0x000000091a1a7221 */ /* 0x000fc60000010000 */
        /* <DEDUP_REMOVED lines=21> */
.L_x_3098:
[----:B------:R-:W-:Y:S05]  /*0e10*/  BSYNC B0 ;  /* 0x0000000000007941 */ /* 0x000fea0003800000 */
.L_x_3097:
[----:B------:R-:W1:Y:S01]  /*0e20*/  LDC R10, c[0x0][0xc] ;  /* 0x00000300ff0a7b82 */ /* 0x000e620000000800 */
[----:B------:R-:W-:Y:S02]  /*0e30*/  PRMT R14, R7, 0x7632, R14 ;  /* 0x00007632070e7816 */ /* 0x000fe4000000000e */
[----:B-1----:R-:W-:-:S13]  /*0e40*/  ISETP.GE.U32.AND P1, PT, R10, 0x2, PT ;  /* 0x000000020a00780c */ /* 0x002fda0003f26070 */
[----:B------:R-:W-:Y:S05]  /*0e50*/  @!P1 BRA `(.L_x_3099) ;  /* 0x0000000800709947 */ /* 0x000fea0003800000 */
[----:B------:R-:W-:Y:S05]  /*0e60*/  @P2 BRA `(.L_x_3100) ;  /* 0x0000000000742947 */ /* 0x000fea0003800000 */
[----:B------:R-:W1:Y:S01]  /*0e70*/  LDC R15, c[0x0][0x10] ;  /* 0x00000400ff0f7b82 */ /* 0x000e620000000800 */
[----:B------:R-:W2:Y:S01]  /*0e80*/  S2R R11, SR_CTAID.Y ;  /* 0x00000000000b7919 */ /* 0x000ea20000002600 */
[C---:B------:R-:W-:Y:S02]  /*0e90*/  LOP3.LUT R8, R2.reuse, 0x1, RZ, 0xc0, !PT ;  /* 0x0000000102087812 */ /* 0x040fe400078ec0ff */
[----:B------:R-:W-:-:S04]  /*0ea0*/  LOP3.LUT P1, RZ, R2, 0x2, RZ, 0xc0, !PT ;  /* 0x0000000202ff7812 */ /* 0x000fc8000782c0ff */
[----:B------:R-:W3:Y:S01]  /*0eb0*/  LDC.64 R26, c[0x0][0x248] ;  /* 0x00009200ff1a7b82 */ /* 0x000ee20000000a00 */
[----:B-1----:R-:W-:-:S04]  /*0ec0*/  IMAD R8, R8, R15, RZ ;  /* 0x0000000f08087224 */ /* 0x002fc800078e02ff */
[----:B------:R-:W-:-:S05]  /*0ed0*/  IMAD R9, R8, R10, RZ ;  /* 0x0000000a08097224 */ /* 0x000fca00078e02ff */
[----:B------:R-:W-:Y:S01]  /*0ee0*/  SHF.L.U32 R9, R9, 0x1, RZ ;  /* 0x0000000109097819 */ /* 0x000fe200000006ff */
[----:B--2---:R-:W-:Y:S01]  /*0ef0*/  IMAD R15, R15, UR7, R11 ;  /* 0x000000070f0f7c24 */ /* 0x004fe2000f8e020b */
[----:B------:R-:W-:-:S03]  /*0f00*/  IADD3 R11, R8, R11, RZ ;  /* 0x0000000b080b7210 */ /* 0x000fc60007ffe0ff */
[----:B---3--:R-:W-:Y:S02]  /*0f10*/  IMAD.WIDE R26, R9, 0x4, R26 ;  /* 0x00000004091a7825 */ /* 0x008fe400078e021a */
[----:B------:R-:W1:Y:S01]  /*0f20*/  LDC.64 R8, c[0x0][0x240] ;  /* 0x00009000ff087b82 */ /* 0x000e620000000a00 */
[----:B------:R-:W-:Y:S01]  /*0f30*/  SEL R28, R10, RZ, !P1 ;  /* 0x000000ff0a1c7207 */ /* 0x000fe20004800000 */
[----:B------:R-:W-:Y:S01]  /*0f40*/  IMAD.WIDE.U32 R26, R15, 0x8, R26 ;  /* 0x000000080f1a7825 */ /* 0x000fe200078e001a */
[----:B------:R-:W-:-:S04]  /*0f50*/  MOV R15, 0xffffffff ;  /* 0xffffffff000f7802 */ /* 0x000fc80000000f00 */
[----:B------:R2:W-:Y:S01]  /*0f60*/  STG.E.64 desc[UR8][R26.64], R12 ;  /* 0x0000000c1a007986 */ /* 0x0005e2000c101b08 */
[----:B-1----:R-:W-:Y:S01]  /*0f70*/  IMAD.WIDE.U32 R8, R11, 0x4, R8 ;  /* 0x000000040b087825 */ /* 0x002fe200078e0008 */
[----:B------:R-:W-:Y:S02]  /*0f80*/  SEL R11, R15, 0x1, P1 ;  /* 0x000000010f0b7807 */ /* 0x000fe40000800000 */
[----:B------:R-:W-:Y:S01]  /*0f90*/  ISETP.NE.AND P1, PT, R28, -0x1, PT ;  /* 0xffffffff1c00780c */ /* 0x000fe20003f25270 */
[----:B------:R-:W-:Y:S06]  /*0fa0*/  MEMBAR.ALL.GPU ;  /* 0x0000000000007992 */ /* 0x000fec000000a000 */
[----:B------:R-:W-:-:S00]  /*0fb0*/  ERRBAR ;  /* 0x00000000000079ab */ /* 0x000fc00000000000 */
[----:B------:R-:W-:Y:S06]  /*0fc0*/  CGAERRBAR ;  /* 0x00000000000075ab */ /* 0x000fec0000000000 */
[----:B------:R2:W-:Y:S01]  /*0fd0*/  REDG.E.ADD.S32.STRONG.GPU desc[UR8][R8.64], R11 ;  /* 0x0000000b0800798e */ /* 0x0005e2000c10e388 */
[----:B------:R-:W-:Y:S05]  /*0fe0*/  @!P1 BRA `(.L_x_3100) ;  /* 0x0000000000149947 */ /* 0x000fea0003800000 */
.L_x_3101:
[----:B--2---:R-:W2:Y:S04]  /*0ff0*/  LDG.E.STRONG.GPU R11, desc[UR8][R8.64] ;  /* 0x00000008080b7981 */ /* 0x004ea8000c1ef900 */
[----:B--2---:R-:W-:Y:S01]  /*1000*/  CCTL.IVALL ;  /* 0x00000000ff00798f */ /* 0x004fe20002000000 */
[----:B------:R-:W-:Y:S05]  /*1010*/  YIELD ;  /* 0x0000000000007946 */ /* 0x000fea0003800000 */
[----:B------:R-:W-:-:S13]  /*1020*/  ISETP.NE.AND P1, PT, R11, R28, PT ;  /* 0x0000001c0b00720c */ /* 0x000fda0003f25270 */
[----:B------:R-:W-:Y:S05]  /*1030*/  @P1 BRA `(.L_x_3101) ;  /* 0xfffffffc00ec1947 */ /* 0x000fea000383ffff */
.L_x_3100:
[----:B------:R-:W-:Y:S01]  /*1040*/  ISETP.NE.AND P1, PT, R10, RZ, PT ;  /* 0x000000ff0a00720c */ /* 0x000fe20003f25270 */
[----:B------:R-:W-:Y:S05]  /*1050*/  WARPSYNC.ALL ;  /* 0x0000000000007948 */ /* 0x000fea0003800000 */
[----:B------:R-:W-:Y:S07]  /*1060*/  BAR.SYNC.DEFER_BLOCKING 0x0 ;  /* 0x0000000000007b1d */ /* 0x000fee0000010000 */
[----:B------:R-:W-:Y:S05]  /*1070*/  @!P1 BRA `(.L_x_3099) ;  /* 0x0000000400e89947 */ /* 0x000fea0003800000 */
[----:B--2---:R-:W-:Y:S01]  /*1080*/  IADD3 R8, R10, -0x1, RZ ;  /* 0xffffffff0a087810 */ /* 0x004fe20007ffe0ff */
[----:B------:R-:W-:-:S03]  /*1090*/  HFMA2.MMA R11, -RZ, RZ, 0, 0 ;  /* 0x00000000ff0b7435 */ /* 0x000fc600000001ff */
[----:B------:R-:W-:-:S13]  /*10a0*/  ISETP.GE.U32.AND P1, PT, R8, 0x3, PT ;  /* 0x000000030800780c */ /* 0x000fda0003f26070 */
[----:B------:R-:W-:Y:S05]  /*10b0*/  @!P1 BRA `(.L_x_3102) ;  /* 0x0000000400089947 */ /* 0x000fea0003800000 */
[----:B------:R-:W-:Y:S02]  /*10c0*/  LOP3.LUT R15, R10, 0x3, RZ, 0xc0, !PT ;  /* 0x000000030a0f7812 */ /* 0x000fe400078ec0ff */
[----:B------:R-:W-:Y:S02]  /*10d0*/  MOV R11, RZ ;  /* 0x000000ff000b7202 */ /* 0x000fe40000000f00 */
[----:B------:R-:W-:-:S07]  /*10e0*/  IADD3 R15, -R15, R10, RZ ;  /* 0x0000000a0f0f7210 */ /* 0x000fce0007ffe1ff */
.L_x_3103:
[----:B------:R-:W-:-:S13]  /*10f0*/  ISETP.EQ.OR P1, PT, R11, UR7, P2 ;  /* 0x000000070b007c0c */ /* 0x000fda0009722670 */
[----:B------:R-:W1:Y:S01]  /*1100*/  @!P1 S2R R27, SR_CTAID.Y ;  /* 0x00000000001b9919 */ /* 0x000e620000002600 */
[----:B------:R-:W2:Y:S01]  /*1110*/  @!P1 LDC R8, c[0x0][0x10] ;  /* 0x00000400ff089b82 */ /* 0x000ea20000000800 */
[----:B------:R-:W-:-:S05]  /*1120*/  @!P1 LOP3.LUT R29, R2, 0x1, RZ, 0xc0, !PT ;  /* 0x00000001021d9812 */ /* 0x000fca00078ec0ff */
[----:B--2---:R-:W-:-:S04]  /*1130*/  @!P1 IMAD R29, R29, R8, RZ ;  /* 0x000000081d1d9224 */ /* 0x004fc800078e02ff */
[----:B------:R-:W-:Y:S02]  /*1140*/  @!P1 IMAD R29, R29, R10, RZ ;  /* 0x0000000a1d1d9224 */ /* 0x000fe400078e02ff */
[----:B-1----:R-:W-:Y:S02]  /*1150*/  @!P1 IMAD R27, R8, R11, R27 ;  /* 0x0000000b081b9224 */ /* 0x002fe400078e021b */
[----:B------:R-:W1:Y:S01]  /*1160*/  @!P1 LDC.64 R8, c[0x0][0x248] ;  /* 0x00009200ff089b82 */ /* 0x000e620000000a00 */
[----:B------:R-:W-:-:S05]  /*1170*/  @!P1 SHF.L.U32 R29, R29, 0x1, RZ ;  /* 0x000000011d1d9819 */ /* 0x000fca00000006ff */
[----:B-1----:R-:W-:-:S04]  /*1180*/  @!P1 IMAD.WIDE R8, R29, 0x4, R8 ;  /* 0x000000041d089825 */ /* 0x002fc800078e0208 */
[----:B------:R-:W-:-:S06]  /*1190*/  @!P1 IMAD.WIDE.U32 R8, R27, 0x8, R8 ;  /* 0x000000081b089825 */ /* 0x000fcc00078e0008 */
[----:B------:R-:W0:Y:S01]  /*11a0*/  @!P1 LDG.E.64 R8, desc[UR8][R8.64] ;  /* 0x0000000808089981 */ /* 0x000e22000c1e1b00 */
[----:B------:R-:W-:-:S04]  /*11b0*/  IADD3 R26, R11, 0x1, RZ ;  /* 0x000000010b1a7810 */ /* 0x000fc80007ffe0ff */
[----:B------:R-:W-:-:S13]  /*11c0*/  ISETP.EQ.OR P3, PT, R26, UR7, P2 ;  /* 0x000000071a007c0c */ /* 0x000fda0009762670 */
[----:B------:R-:W1:Y:S01]  /*11d0*/  @!P3 S2R R27, SR_CTAID.Y ;  /* 0x00000000001bb919 */ /* 0x000e620000002600 */
[----:B------:R-:W1:Y:S01]  /*11e0*/  @!P3 LDC R29, c[0x0][0x10] ;  /* 0x00000400ff1dbb82 */ /* 0x000e620000000800 */
[----:B------:R-:W-:Y:S01]  /*11f0*/  @!P3 LOP3.LUT R28, R2, 0x1, RZ, 0xc0, !PT ;  /* 0x00000001021cb812 */ /* 0x000fe200078ec0ff */
[----:B-1----:R-:W-:-:S04]  /*1200*/  @!P3 IMAD R27, R26, R29, R27 ;  /* 0x0000001d1a1bb224 */ /* 0x002fc800078e021b */
[----:B------:R-:W-:-:S04]  /*1210*/  @!P3 IMAD R29, R28, R29, RZ ;  /* 0x0000001d1c1db224 */ /* 0x000fc800078e02ff */
[----:B------:R-:W-:-:S05]  /*1220*/  @!P3 IMAD R29, R29, R10, RZ ;  /* 0x0000000a1d1db224 */ /* 0x000fca00078e02ff */
[----:B------:R-:W-:Y:S01]  /*1230*/  @!P3 SHF.L.U32 R29, R29, 0x1, RZ ;  /* 0x000000011d1db819 */ /* 0x000fe200000006ff */
[----:B0-----:R-:W-:Y:S01]  /*1240*/  @!P1 FADD.FTZ R12, R12, R8 ;  /* 0x000000080c0c9221 */ /* 0x001fe20000010000 */
[----:B------:R-:W-:Y:S02]  /*1250*/  @!P1 FADD.FTZ R13, R13, R9 ;  /* 0x000000090d0d9221 */ /* 0x000fe40000010000 */
[----:B------:R-:W0:Y:S02]  /*1260*/  @!P3 LDC.64 R8, c[0x0][0x248] ;  /* 0x00009200ff08bb82 */ /* 0x000e240000000a00 */
[----:B0-----:R-:W-:-:S04]  /*1270*/  @!P3 IMAD.WIDE R8, R29, 0x4, R8 ;  /* 0x000000041d08b825 */ /* 0x001fc800078e0208 */
[----:B------:R-:W-:-:S06]  /*1280*/  @!P3 IMAD.WIDE.U32 R8, R27, 0x8, R8 ;  /* 0x000000081b08b825 */ /* 0x000fcc00078e0008 */
[----:B------:R-:W2:Y:S01]  /*1290*/  @!P3 LDG.E.64 R8, desc[UR8][R8.64] ;  /* 0x000000080808b981 */ /* 0x000ea2000c1e1b00 */
[----:B------:R-:W-:-:S04]  /*12a0*/  IADD3 R26, R11, 0x2, RZ ;  /* 0x000000020b1a7810 */ /* 0x000fc80007ffe0ff */
[----:B------:R-:W-:-:S13]  /*12b0*/  ISETP.EQ.OR P1, PT, R26, UR7, P2 ;  /* 0x000000071a007c0c */ /* 0x000fda0009722670 */
[----:B------:R-:W0:Y:S01]  /*12c0*/  @!P1 S2R R27, SR_CTAID.Y ;  /* 0x00000000001b9919 */ /* 0x000e220000002600 */
[----:B------:R-:W0:Y:S01]  /*12d0*/  @!P1 LDC R29, c[0x0][0x10] ;  /* 0x00000400ff1d9b82 */ /* 0x000e220000000800 */
[----:B------:R-:W-:Y:S01]  /*12e0*/  @!P1 LOP3.LUT R28, R2, 0x1, RZ, 0xc0, !PT ;  /* 0x00000001021c9812 */ /* 0x000fe200078ec0ff */
[----:B0-----:R-:W-:-:S04]  /*12f0*/  @!P1 IMAD R27, R26, R29, R27 ;  /* 0x0000001d1a1b9224 */ /* 0x001fc800078e021b */
[----:B------:R-:W-:-:S04]  /*1300*/  @!P1 IMAD R29, R28, R29, RZ ;  /* 0x0000001d1c1d9224 */ /* 0x000fc800078e02ff */
[----:B------:R-:W-:-:S05]  /*1310*/  @!P1 IMAD R29, R29, R10, RZ ;  /* 0x0000000a1d1d9224 */ /* 0x000fca00078e02ff */
[----:B------:R-:W-:Y:S01]  /*1320*/  @!P1 SHF.L.U32 R29, R29, 0x1, RZ ;  /* 0x000000011d1d9819 */ /* 0x000fe200000006ff */
[----:B--2---:R-:W-:Y:S01]  /*1330*/  @!P3 FADD.FTZ R12, R12, R8 ;  /* 0x000000080c0cb221 */ /* 0x004fe20000010000 */
        /* <DEDUP_REMOVED lines=20> */
[----:B------:R-:W-:Y:S02]  /*1480*/  IADD3 R15, R15, -0x4, RZ ;  /* 0xfffffffc0f0f7810 */ /* 0x000fe40007ffe0ff */
[----:B------:R-:W-:Y:S02]  /*1490*/  IADD3 R11, R11, 0x4, RZ ;  /* 0x000000040b0b7810 */ /* 0x000fe40007ffe0ff */
[----:B------:R-:W-:Y:S01]  /*14a0*/  ISETP.NE.AND P1, PT, R15, RZ, PT ;  /* 0x000000ff0f00720c */ /* 0x000fe20003f25270 */
[----:B--2---:R-:W-:Y:S01]  /*14b0*/  @!P3 FADD.FTZ R12, R12, R8 ;  /* 0x000000080c0cb221 */ /* 0x004fe20000010000 */
[----:B------:R-:W-:-:S11]  /*14c0*/  @!P3 FADD.FTZ R13, R13, R9 ;  /* 0x000000090d0db221 */ /* 0x000fd60000010000 */
[----:B------:R-:W-:Y:S05]  /*14d0*/  @P1 BRA `(.L_x_3103) ;  /* 0xfffffffc00041947 */ /* 0x000fea000383ffff */
.L_x_3102:
[----:B------:R-:W-:-:S13]  /*14e0*/  LOP3.LUT P1, R15, R10, 0x3, RZ, 0xc0, !PT ;  /* 0x000000030a0f7812 */ /* 0x000fda000782c0ff */
[----:B------:R-:W-:Y:S05]  /*14f0*/  @!P1 BRA `(.L_x_3099) ;  /* 0x0000000000c89947 */ /* 0x000fea0003800000 */
[----:B------:R-:W-:Y:S01]  /*1500*/  ISETP.EQ.OR P1, PT, R11, UR7, P2 ;  /* 0x000000070b007c0c */ /* 0x000fe20009722670 */
[----:B------:R-:W-:Y:S01]  /*1510*/  BSSY B0, `(.L_x_3104) ;  /* 0x0000010000007945 */ /* 0x000fe20003800000 */
[----:B------:R-:W-:-:S11]  /*1520*/  ISETP.NE.AND P3, PT, R15, 0x1, PT ;  /* 0x000000010f00780c */ /* 0x000fd60003f65270 */
[----:B------:R-:W-:Y:S05]  /*1530*/  @P1 BRA `(.L_x_3105) ;  /* 0x0000000000341947 */ /* 0x000fea0003800000 */
[----:B------:R-:W1:Y:S01]  /*1540*/  S2R R26, SR_CTAID.Y ;  /* 0x00000000001a7919 */ /* 0x000e620000002600 */
[----:B------:R-:W2:Y:S01]  /*1550*/  LDC.64 R8, c[0x0][0x248] ;  /* 0x00009200ff087b82 */ /* 0x000ea20000000a00 */
[----:B------:R-:W-:Y:S01]  /*1560*/  LOP3.LUT R27, R2, 0x1, RZ, 0xc0, !PT ;  /* 0x00000001021b7812 */ /* 0x000fe200078ec0ff */
[----:B------:R-:W-:-:S04]  /*1570*/  ULDC UR5, c[0x0][0x10] ;  /* 0x0000040000057ab9 */ /* 0x000fc80000000800 */
[----:B------:R-:W-:-:S04]  /*1580*/  IMAD R27, R27, UR5, RZ ;  /* 0x000000051b1b7c24 */ /* 0x000fc8000f8e02ff */
[----:B------:R-:W-:-:S05]  /*1590*/  IMAD R27, R27, R10, RZ ;  /* 0x0000000a1b1b7224 */ /* 0x000fca00078e02ff */
[----:B------:R-:W-:-:S05]  /*15a0*/  SHF.L.U32 R27, R27, 0x1, RZ ;  /* 0x000000011b1b7819 */ /* 0x000fca00000006ff */
[----:B--2---:R-:W-:-:S04]  /*15b0*/  IMAD.WIDE R8, R27, 0x4, R8 ;  /* 0x000000041b087825 */ /* 0x004fc800078e0208 */
[----:B-1----:R-:W-:-:S04]  /*15c0*/  IMAD R27, R11, UR5, R26 ;  /* 0x000000050b1b7c24 */ /* 0x002fc8000f8e021a */
[----:B------:R-:W-:-:S06]  /*15d0*/  IMAD.WIDE.U32 R8, R27, 0x8, R8 ;  /* 0x000000081b087825 */ /* 0x000fcc00078e0008 */
[----:B------:R-:W0:Y:S02]  /*15e0*/  LDG.E.64 R8, desc[UR8][R8.64] ;  /* 0x0000000808087981 */ /* 0x000e24000c1e1b00 */
[----:B0-----:R-:W-:Y:S01]  /*15f0*/  FADD.FTZ R12, R12, R8 ;  /* 0x000000080c0c7221 */ /* 0x001fe20000010000 */
[----:B------:R-:W-:-:S07]  /*1600*/  FADD.FTZ R13, R13, R9 ;  /* 0x000000090d0d7221 */ /* 0x000fce0000010000 */
.L_x_3105:
[----:B------:R-:W-:Y:S05]  /*1610*/  BSYNC B0 ;  /* 0x0000000000007941 */ /* 0x000fea0003800000 */
.L_x_3104:
[----:B------:R-:W-:Y:S05]  /*1620*/  @!P3 BRA `(.L_x_3099) ;  /* 0x00000000007cb947 */ /* 0x000fea0003800000 */
[C---:B------:R-:W-:Y:S02]  /*1630*/  IADD3 R26, R11.reuse, 0x1, RZ ;  /* 0x000000010b1a7810 */ /* 0x040fe40007ffe0ff */
[----:B------:R-:W-:Y:S02]  /*1640*/  IADD3 R8, R11, 0x2, RZ ;  /* 0x000000020b087810 */ /* 0x000fe40007ffe0ff */
[----:B------:R-:W-:Y:S02]  /*1650*/  ISETP.EQ.OR P3, PT, R26, UR7, P2 ;  /* 0x000000071a007c0c */ /* 0x000fe40009762670 */
[----:B------:R-:W-:-:S04]  /*1660*/  ISETP.EQ.OR P1, PT, R8, UR7, P2 ;  /* 0x0000000708007c0c */ /* 0x000fc80009722670 */
[----:B------:R-:W-:-:S07]  /*1670*/  ISETP.EQ.OR P1, PT, R15, 0x2, P1 ;  /* 0x000000020f00780c */ /* 0x000fce0000f22670 */
[----:B------:R-:W1:Y:S01]  /*1680*/  @!P3 S2R R27, SR_CTAID.Y ;  /* 0x00000000001bb919 */ /* 0x000e620000002600 */
[----:B------:R-:W1:Y:S01]  /*1690*/  @!P3 LDC R11, c[0x0][0x10] ;  /* 0x00000400ff0bbb82 */ /* 0x000e620000000800 */
[----:B------:R-:W-:-:S04]  /*16a0*/  @!P3 LOP3.LUT R28, R2, 0x1, RZ, 0xc0, !PT ;  /* 0x00000001021cb812 */ /* 0x000fc800078ec0ff */
[----:B------:R-:W2:Y:S03]  /*16b0*/  @!P1 S2R R15, SR_CTAID.Y ;  /* 0x00000000000f9919 */ /* 0x000ea60000002600 */
[----:B------:R-:W2:Y:S01]  /*16c0*/  @!P1 LDC R9, c[0x0][0x10] ;  /* 0x00000400ff099b82 */ /* 0x000ea20000000800 */
[-C--:B-1----:R-:W-:Y:S02]  /*16d0*/  @!P3 IMAD R26, R26, R11.reuse, R27 ;  /* 0x0000000b1a1ab224 */ /* 0x082fe400078e021b */
[----:B------:R-:W-:Y:S01]  /*16e0*/  @!P3 IMAD R11, R28, R11, RZ ;  /* 0x0000000b1c0bb224 */ /* 0x000fe200078e02ff */
[----:B------:R-:W-:Y:S01]  /*16f0*/  @!P1 LOP3.LUT R28, R2, 0x1, RZ, 0xc0, !PT ;  /* 0x00000001021c9812 */ /* 0x000fe200078ec0ff */
[----:B--2---:R-:W-:-:S04]  /*1700*/  @!P1 IMAD R15, R8, R9, R15 ;  /* 0x00000009080f9224 */ /* 0x004fc800078e020f */
[----:B------:R-:W-:Y:S02]  /*1710*/  @!P1 IMAD R27, R28, R9, RZ ;  /* 0x000000091c1b9224 */ /* 0x000fe400078e02ff */
[----:B------:R-:W1:Y:S01]  /*1720*/  @!P3 LDC.64 R8, c[0x0][0x248] ;  /* 0x00009200ff08bb82 */ /* 0x000e620000000a00 */
[-C--:B------:R-:W-:Y:S02]  /*1730*/  @!P3 IMAD R11, R11, R10.reuse, RZ ;  /* 0x0000000a0b0bb224 */ /* 0x080fe400078e02ff */
[----:B------:R-:W-:-:S03]  /*1740*/  @!P1 IMAD R27, R27, R10, RZ ;  /* 0x0000000a1b1b9224 */ /* 0x000fc600078e02ff */
[----:B------:R-:W-:Y:S02]  /*1750*/  @!P3 SHF.L.U32 R11, R11, 0x1, RZ ;  /* 0x000000010b0bb819 */ /* 0x000fe400000006ff */
[----:B------:R-:W-:-:S03]  /*1760*/  @!P1 SHF.L.U32 R27, R27, 0x1, RZ ;  /* 0x000000011b1b9819 */ /* 0x000fc600000006ff */
[----:B-1----:R-:W-:Y:S02]  /*1770*/  @!P3 IMAD.WIDE R10, R11, 0x4, R8 ;  /* 0x000000040b0ab825 */ /* 0x002fe400078e0208 */
[----:B------:R-:W1:Y:S02]  /*1780*/  @!P1 LDC.64 R8, c[0x0][0x248] ;  /* 0x00009200ff089b82 */ /* 0x000e640000000a00 */
[----:B------:R-:W-:-:S04]  /*1790*/  @!P3 IMAD.WIDE.U32 R10, R26, 0x8, R10 ;  /* 0x000000081a0ab825 */ /* 0x000fc800078e000a */
[----:B-1----:R-:W-:-:S04]  /*17a0*/  @!P1 IMAD.WIDE R8, R27, 0x4, R8 ;  /* 0x000000041b089825 */ /* 0x002fc800078e0208 */
[----:B------:R-:W-:Y:S02]  /*17b0*/  @!P1 IMAD.WIDE.U32 R26, R15, 0x8, R8 ;  /* 0x000000080f1a9825 */ /* 0x000fe400078e0008 */
[----:B------:R-:W0:Y:S04]  /*17c0*/  @!P3 LDG.E.64 R8, desc[UR8][R10.64] ;  /* 0x000000080a08b981 */ /* 0x000e28000c1e1b00 */
[----:B------:R-:W2:Y:S01]  /*17d0*/  @!P1 LDG.E.64 R10, desc[UR8][R26.64] ;  /* 0x000000081a0a9981 */ /* 0x000ea2000c1e1b00 */
[----:B0-----:R-:W-:Y:S01]  /*17e0*/  @!P3 FADD.FTZ R12, R12, R8 ;  /* 0x000000080c0cb221 */ /* 0x001fe20000010000 */
[----:B------:R-:W-:-:S03]  /*17f0*/  @!P3 FADD.FTZ R13, R13, R9 ;  /* 0x000000090d0db221 */ /* 0x000fc60000010000 */
[----:B--2---:R-:W-:Y:S01]  /*1800*/  @!P1 FADD.FTZ R12, R12, R10 ;  /* 0x0000000a0c0c9221 */ /* 0x004fe20000010000 */
[----:B------:R-:W-:-:S07]  /*1810*/  @!P1 FADD.FTZ R13, R13, R11 ;  /* 0x0000000b0d0d9221 */ /* 0x000fce0000010000 */
.L_x_3099:
[----:B------:R-:W-:Y:S01]  /*1820*/  ULDC.64 UR12, c[0x0][0x218] ;  /* 0x00008600000c7ab9 */ /* 0x000fe20000000a00 */
[C---:B------:R-:W-:Y:S01]  /*1830*/  LOP3.LUT P1, RZ, R4.reuse, UR7, RZ, 0xfc, !PT ;  /* 0x0000000704ff7c12 */ /* 0x040fe2000f82fcff */
[----:B------:R-:W1:Y:S01]  /*1840*/  S2UR UR6, SR_CgaCtaId ;  /* 0x00000000000679c3 */ /* 0x000e620000008800 */
[----:B------:R-:W-:Y:S01]  /*1850*/  ISETP.EQ.U32.AND P3, PT, RZ, UR12, PT ;  /* 0x0000000cff007c0c */ /* 0x000fe2000bf62070 */
[----:B------:R-:W-:Y:S01]  /*1860*/  UMOV UR5, 0x400 ;  /* 0x0000040000057882 */ /* 0x000fe20000000000 */
[----:B--2---:R-:W-:Y:S02]  /*1870*/  IMAD.WIDE.U32 R8, R4, -0x55555555, RZ ;  /* 0xaaaaaaab04087825 */ /* 0x004fe400078e00ff */
[----:B------:R-:W-:Y:S01]  /*1880*/  ISETP.EQ.OR.EX P1, PT, RZ, UR13, P1, P3 ;  /* 0x0000000dff007c0c */ /* 0x000fe20008f22730 */
[----:B------:R-:W-:Y:S02]  /*1890*/  ULDC.64 UR12, c[0x0][0x278] ;  /* 0x00009e00000c7ab9 */ /* 0x000fe40000000a00 */
[----:B------:R-:W-:Y:S01]  /*18a0*/  SHF.R.U32.HI R15, RZ, 0x4, R9 ;  /* 0x00000004ff0f7819 */ /* 0x000fe20000011609 */
[----:B------:R-:W2:Y:S04]  /*18b0*/  LDC.64 R10, c[0x0][0x228] ;  /* 0x00008a00ff0a7b82 */ /* 0x000ea80000000a00 */
[----:B------:R-:W-:-:S04]  /*18c0*/  IMAD R15, R15, -0x18, R4 ;  /* 0xffffffe80f0f7824 */ /* 0x000fc800078e0204 */
[----:B------:R-:W3:Y:S01]  /*18d0*/  LDC.64 R8, c[0x0][0x230] ;  /* 0x00008c00ff087b82 */ /* 0x000ee20000000a00 */
[----:B------:R-:W-:-:S04]  /*18e0*/  SHF.L.U32 R28, R15, 0x1, RZ ;  /* 0x000000010f1c7819 */ /* 0x000fc800000006ff */
[----:B------:R-:W-:Y:S01]  /*18f0*/  IADD3 R21, R28, R21, RZ ;  /* 0x000000151c157210 */ /* 0x000fe20007ffe0ff */
[----:B-1----:R-:W-:Y:S02]  /*1900*/  ULEA UR5, UR6, UR5, 0x18 ;  /* 0x0000000506057291 */ /* 0x002fe4000f8ec03f */
[----:B------:R-:W1:Y:S01]  /*1910*/  @!P1 LDC.64 R26, c[0x0][0x218] ;  /* 0x00008600ff1a9b82 */ /* 0x000e620000000a00 */
[----:B------:R-:W-:-:S06]  /*1920*/  ULDC UR6, c[0x0][0x2a4] ;  /* 0x0000a90000067ab9 */ /* 0x000fcc0000000800 */
[----:B------:R0:W-:Y:S01]  /*1930*/  @!P2 STS.64 [UR5+0x78], R12 ;  /* 0x0000780cff00a988 */ /* 0x0001e20008000a05 */
[----:B--2---:R-:W-:-:S04]  /*1940*/  IMAD.WIDE R10, R21, 0x4, R10 ;  /* 0x00000004150a7825 */ /* 0x004fc800078e020a */
[----:B---3--:R-:W-:-:S04]  /*1950*/  IMAD.WIDE R28, R21, 0x4, R8 ;  /* 0x00000004151c7825 */ /* 0x008fc800078e0208 */
[----:B0-----:R-:W-:Y:S01]  /*1960*/  @!P1 FMUL.FTZ R13, R13, UR6 ;  /* 0x000000060d0d9c20 */ /* 0x001fe20008410000 */
[----:B------:R-:W-:Y:S01]  /*1970*/  @!P1 FMUL.FTZ R12, R12, UR6 ;  /* 0x000000060c0c9c20 */ /* 0x000fe20008410000 */
[----:B-1----:R-:W-:-:S05]  /*1980*/  @!P1 IMAD.WIDE R26, R20, 0x8, R26 ;  /* 0x00000008141a9825 */ /* 0x002fca00078e021a */
[----:B------:R0:W-:Y:S01]  /*1990*/  @!P1 STG.E.64 desc[UR8][R26.64], R12 ;  /* 0x0000000c1a009986 */ /* 0x0001e2000c101b08 */
[----:B------:R-:W-:Y:S06]  /*19a0*/  BAR.SYNC.DEFER_BLOCKING 0x0 ;  /* 0x0000000000007b1d */ /* 0x000fec0000010000 */
[----:B------:R-:W2:Y:S04]  /*19b0*/  LDG.E.64 R8, desc[UR8][R10.64] ;  /* 0x000000080a087981 */ /* 0x000ea8000c1e1b00 */
[----:B------:R-:W1:Y:S04]  /*19c0*/  LDS.64 R12, [UR5+0x78] ;  /* 0x00007805ff0c7984 */ /* 0x000e680008000a00 */
[----:B------:R3:W2:Y:S01]  /*19d0*/  LDG.E.64 R10, desc[UR8][R28.64] ;  /* 0x000000081c0a7981 */ /* 0x0006a2000c1e1b00 */
[----:B0-----:R-:W-:-:S02]  /*19e0*/  PRMT R26, R16, 0x7632, R26 ;  /* 0x00007632101a7816 */ /* 0x001fc4000000001a */
[----:B------:R-:W-:Y:S02]  /*19f0*/  SHF.L.U32 R16, R16, 0x10, RZ ;  /* 0x0000001010107819 */ /* 0x000fe400000006ff */
[----:B------:R-:W-:Y:S02]  /*1a00*/  SHF.L.U32 R14, R14, 0x10, RZ ;  /* 0x000000100e0e7819 */ /* 0x000fe400000006ff */
[----:B------:R-:W-:Y:S02]  /*1a10*/  SHF.L.U32 R26, R26, 0x10, RZ ;  /* 0x000000101a1a7819 */ /* 0x000fe400000006ff */
[----:B------:R-:W-:Y:S02]  /*1a20*/  ISETP.NE.AND P4, PT, RZ, UR10, PT ;  /* 0x0000000aff007c0c */ /* 0x000fe4000bf85270 */
[----:B------:R-:W-:-:S04]  /*1a30*/  ISETP.GE.U32.AND P2, PT, R18, UR12, PT ;  /* 0x0000000c12007c0c */ /* 0x000fc8000bf46070 */
[----:B------:R-:W-:-:S04]  /*1a40*/  ISETP.GE.AND.EX P2, PT, R5, UR13, PT, P2 ;  /* 0x0000000d05007c0c */ /* 0x000fc8000bf46320 */
[----:B------:R-:W-:Y:S01]  /*1a50*/  ISETP.GT.U32.OR P2, PT, R4, 0x17f, P2 ;  /* 0x0000017f0400780c */ /* 0x000fe20001744470 */
[----:B-1----:R-:W-:Y:S01]  /*1a60*/  FMUL.FTZ R15, R12, UR6 ;  /* 0x000000060c0f7c20 */ /* 0x002fe20008410000 */
[----:B------:R-:W-:-:S03]  /*1a70*/  MOV R12, 0x3f800000 ;  /* 0x3f800000000c7802 */ /* 0x000fc60000000f00 */
[C---:B------:R-:W-:Y:S01]  /*1a80*/  FMUL.FTZ R21, R15.reuse, R15 ;  /* 0x0000000f0f157220 */ /* 0x040fe20000410000 */
[C---:B---3--:R-:W-:Y:S01]  /*1a90*/  FADD.FTZ R29, -R15.reuse, R14 ;  /* 0x0000000e0f1d7221 */ /* 0x048fe20000010100 */
[----:B------:R-:W-:Y:S02]  /*1aa0*/  FADD.FTZ R26, -R15, R26 ;  /* 0x0000001a0f1a7221 */ /* 0x000fe40000010100 */
[----:B------:R-:W-:Y:S01]  /*1ab0*/  FFMA.FTZ R21, R13, UR6, -R21 ;  /* 0x000000060d157c23 */ /* 0x000fe20008010815 */
[----:B------:R-:W-:-:S04]  /*1ac0*/  PRMT R13, R6, 0x7632, R13 ;  /* 0x00007632060d7816 */ /* 0x000fc8000000000d */
[----:B------:R-:W-:Y:S02]  /*1ad0*/  FSETP.GTU.FTZ.AND P1, PT, R21, RZ, PT ;  /* 0x000000ff1500720b */ /* 0x000fe40003f3c000 */
[----:B------:R-:W-:-:S05]  /*1ae0*/  SHF.L.U32 R27, R13, 0x10, RZ ;  /* 0x000000100d1b7819 */ /* 0x000fca00000006ff */
[----:B------:R-:W-:-:S06]  /*1af0*/  FADD.FTZ R27, -R15, R27 ;  /* 0x0000001b0f1b7221 */ /* 0x000fcc0000010100 */
[----:B------:R-:W0:Y:S02]  /*1b00*/  @P1 LDC R28, c[0x0][0x238] ;  /* 0x00008e00ff1c1b82 */ /* 0x000e240000000800 */
[----:B0-----:R-:W-:Y:S01]  /*1b10*/  @P1 FADD.FTZ R21, R21, R28 ;  /* 0x0000001c15151221 */ /* 0x001fe20000010000 */
[----:B------:R-:W-:-:S03]  /*1b20*/  SHF.L.U32 R28, R17, 0x10, RZ ;  /* 0x00000010111c7819 */ /* 0x000fc600000006ff */
[----:B------:R0:W1:Y:S02]  /*1b30*/  @P1 MUFU.RSQ R12, R21 ;  /* 0x00000015000c1308 */ /* 0x0000640000001400 */
[----:B0-----:R-:W-:Y:S02]  /*1b40*/  SHF.L.U32 R21, R6, 0x10, RZ ;  /* 0x0000001006157819 */ /* 0x001fe400000006ff */
[----:B------:R-:W-:Y:S02]  /*1b50*/  SHF.L.U32 R6, R7, 0x10, RZ ;  /* 0x0000001007067819 */ /* 0x000fe400000006ff */
[----:B------:R-:W-:-:S03]  /*1b60*/  PRMT R7, R17, 0x7632, R7 ;  /* 0x0000763211077816 */ /* 0x000fc60000000007 */
[--C-:B------:R-:W-:Y:S01]  /*1b70*/  FADD.FTZ R17, R6, -R15.reuse ;  /* 0x8000000f06117221 */ /* 0x100fe20000010000 */
[----:B------:R-:W-:Y:S01]  /*1b80*/  SHF.L.U32 R13, R7, 0x10, RZ ;  /* 0x00000010070d7819 */ /* 0x000fe200000006ff */
[--C-:B------:R-:W-:Y:S01]  /*1b90*/  FADD.FTZ R7, R21, -R15.reuse ;  /* 0x8000000f15077221 */ /* 0x100fe20000010000 */
[--C-:B------:R-:W-:Y:S01]  /*1ba0*/  FADD.FTZ R21, R16, -R15.reuse ;  /* 0x8000000f10157221 */ /* 0x100fe20000010000 */
[----:B------:R-:W-:Y:S01]  /*1bb0*/  FADD.FTZ R6, R28, -R15 ;  /* 0x8000000f1c067221 */ /* 0x000fe20000010000 */
[-C--:B-1----:R-:W-:Y:S01]  /*1bc0*/  FMUL.FTZ R17, R17, R12.reuse ;  /* 0x0000000c11117220 */ /* 0x082fe20000410000 */
[-C--:B------:R-:W-:Y:S01]  /*1bd0*/  FMUL.FTZ R7, R7, R12.reuse ;  /* 0x0000000c07077220 */ /* 0x080fe20000410000 */
[----:B------:R-:W-:Y:S01]  /*1be0*/  FADD.FTZ R28, -R15, R13 ;  /* 0x0000000d0f1c7221 */ /* 0x000fe20000010100 */
[-C--:B------:R-:W-:Y:S01]  /*1bf0*/  FMUL.FTZ R21, R21, R12.reuse ;  /* 0x0000000c15157220 */ /* 0x080fe20000410000 */
[-C--:B------:R-:W-:Y:S01]  /*1c00*/  FMUL.FTZ R15, R6, R12.reuse ;  /* 0x0000000c060f7220 */ /* 0x080fe20000410000 */
[----:B------:R-:W-:Y:S01]  /*1c10*/  IADD3 R16, R19, 0x30, RZ ;  /* 0x0000003013107810 */ /* 0x000fe20007ffe0ff */
[-C--:B------:R-:W-:Y:S01]  /*1c20*/  FMUL.FTZ R28, R28, R12.reuse ;  /* 0x0000000c1c1c7220 */ /* 0x080fe20000410000 */
[----:B------:R-:W-:-:S02]  /*1c30*/  FMUL.FTZ R26, R26, R12 ;  /* 0x0000000c1a1a7220 */ /* 0x000fc40000410000 */
[----:B------:R-:W-:Y:S02]  /*1c40*/  ISETP.GE.U32.AND P1, PT, R16, UR12, PT ;  /* 0x0000000c10007c0c */ /* 0x000fe4000bf26070 */
[----:B------:R-:W-:-:S04]  /*1c50*/  SHF.R.S32.HI R14, RZ, 0x1f, R16 ;  /* 0x0000001fff0e7819 */ /* 0x000fc80000011410 */
[----:B------:R-:W-:-:S04]  /*1c60*/  ISETP.GE.AND.EX P1, PT, R14, UR13, PT, P1 ;  /* 0x0000000d0e007c0c */ /* 0x000fc8000bf26310 */
[----:B------:R-:W-:Y:S01]  /*1c70*/  ISETP.GT.U32.OR P1, PT, R4, 0x17f, P1 ;  /* 0x0000017f0400780c */ /* 0x000fe20000f24470 */
[C-C-:B--2---:R-:W-:Y:S01]  /*1c80*/  FFMA.FTZ R13, R8.reuse, R7, R10.reuse ;  /* 0x00000007080d7223 */ /* 0x144fe2000001000a */
[C-C-:B------:R-:W-:Y:S01]  /*1c90*/  FFMA.FTZ R7, R8.reuse, R17, R10.reuse ;  /* 0x0000001108077223 */ /* 0x140fe2000001000a */
[----:B------:R-:W-:Y:S01]  /*1ca0*/  IADD3 R17, R19, 0x20, RZ ;  /* 0x0000002013117810 */ /* 0x000fe20007ffe0ff */
[C-C-:B------:R-:W-:Y:S01]  /*1cb0*/  FFMA.FTZ R6, R8.reuse, R21, R10.reuse ;  /* 0x0000001508067223 */ /* 0x140fe2000001000a */
[----:B------:R-:W-:Y:S01]  /*1cc0*/  FFMA.FTZ R21, R8, R15, R10 ;  /* 0x0000000f08157223 */ /* 0x000fe2000001000a */
[-C--:B------:R-:W-:Y:S01]  /*1cd0*/  FMUL.FTZ R8, R29, R12.reuse ;  /* 0x0000000c1d087220 */ /* 0x080fe20000410000 */
[----:B------:R-:W-:Y:S01]  /*1ce0*/  ISETP.GE.U32.AND P3, PT, R17, UR12, PT ;  /* 0x0000000c11007c0c */ /* 0x000fe2000bf66070 */
[----:B------:R-:W-:Y:S01]  /*1cf0*/  FMUL.FTZ R10, R27, R12 ;  /* 0x0000000c1b0a7220 */ /* 0x000fe20000410000 */
[----:B------:R-:W-:Y:S01]  /*1d00*/  SHF.R.S32.HI R15, RZ, 0x1f, R17 ;  /* 0x0000001fff0f7819 */ /* 0x000fe20000011411 */
[C-C-:B------:R-:W-:Y:S01]  /*1d10*/  FFMA.FTZ R12, R9.reuse, R28, R11.reuse ;  /* 0x0000001c090c7223 */ /* 0x140fe2000001000b */
[C-C-:B------:R-:W-:Y:S01]  /*1d20*/  FFMA.FTZ R27, R9.reuse, R8, R11.reuse ;  /* 0x00000008091b7223 */ /* 0x140fe2000001000b */
[--C-:B------:R-:W-:Y:S01]  /*1d30*/  FFMA.FTZ R26, R9, R26, R11.reuse ;  /* 0x0000001a091a7223 */ /* 0x100fe2000001000b */
[----:B------:R-:W-:Y:S01]  /*1d40*/  ISETP.GE.AND.EX P3, PT, R15, UR13, PT, P3 ;  /* 0x0000000d0f007c0c */ /* 0x000fe2000bf66330 */
[----:B------:R-:W-:-:S03]  /*1d50*/  FFMA.FTZ R28, R9, R10, R11 ;  /* 0x0000000a091c7223 */ /* 0x000fc6000001000b */
[----:B------:R-:W-:Y:S01]  /*1d60*/  ISETP.GT.U32.OR P3, PT, R4, 0x17f, P3 ;  /* 0x0000017f0400780c */ /* 0x000fe20001f64470 */
[----:B------:R-:W-:-:S12]  /*1d70*/  @!P4 BRA `(.L_x_3106) ;  /* 0x000000000028c947 */ /* 0x000fd80003800000 */
        /* <DEDUP_REMOVED lines=9> */
[----:B-1----:R-:W-:-:S07]  /*1e10*/  FMUL.FTZ R13, R13, R10 ;  /* 0x0000000a0d0d7220 */ /* 0x002fce0000410000 */
.L_x_3106:
[----:B------:R-:W-:Y:S04]  /*1e20*/  BSSY B0, `(.L_x_3107) ;  /* 0x000000e000007945 */ /* 0x000fe80003800000 */
[----:B------:R-:W-:Y:S05]  /*1e30*/  @!P0 BRA `(.L_x_3108) ;  /* 0x0000000000308947 */ /* 0x000fea0003800000 */
[----:B------:R-:W-:Y:S01]  /*1e40*/  ULDC.64 UR12, c[0x0][0x270] ;  /* 0x00009c00000c7ab9 */ /* 0x000fe20000000a00 */
[----:B------:R-:W-:Y:S01]  /*1e50*/  MOV R8, R22 ;  /* 0x0000001600087202 */ /* 0x000fe20000000f00 */
[----:B------:R-:W-:Y:S01]  /*1e60*/  IMAD R10, R3, UR12, RZ ;  /* 0x0000000c030a7c24 */ /* 0x000fe2000f8e02ff */
[----:B------:R-:W-:Y:S02]  /*1e70*/  MOV R9, R25 ;  /* 0x0000001900097202 */ /* 0x000fe40000000f00 */
[----:B------:R-:W-:Y:S01]  /*1e80*/  F2FP.BF16.F32.PACK_AB R13, R28, R13 ;  /* 0x0000000d1c0d723e */ /* 0x000fe200000010ff */
[C---:B------:R-:W-:Y:S02]  /*1e90*/  IMAD R11, R19.reuse, UR13, R10 ;  /* 0x0000000d130b7c24 */ /* 0x040fe4000f8e020a */
[----:B------:R-:W-:Y:S01]  /*1ea0*/  IMAD.WIDE.U32 R8, R19, UR12, R8 ;  /* 0x0000000c13087c25 */ /* 0x000fe2000f8e0008 */
[----:B------:R-:W-:-:S04]  /*1eb0*/  ULDC.64 UR12, c[0x0][0x210] ;  /* 0x00008400000c7ab9 */ /* 0x000fc80000000a00 */
[----:B------:R-:W-:Y:S02]  /*1ec0*/  IADD3 R11, R9, R11, RZ ;  /* 0x0000000b090b7210 */ /* 0x000fe40007ffe0ff */
[----:B------:R-:W-:-:S04]  /*1ed0*/  LEA R10, P5, R8, UR12, 0x1 ;  /* 0x0000000c080a7c11 */ /* 0x000fc8000f8a08ff */
[----:B------:R-:W-:-:S05]  /*1ee0*/  LEA.HI.X R11, R8, UR13, R11, 0x1, P5 ;  /* 0x0000000d080b7c11 */ /* 0x000fca000a8f0c0b */
[----:B------:R0:W-:Y:S04]  /*1ef0*/  STG.E desc[UR8][R10.64], R13 ;  /* 0x0000000d0a007986 */ /* 0x0001e8000c101908 */
.L_x_3108:
[----:B------:R-:W-:Y:S05]  /*1f00*/  BSYNC B0 ;  /* 0x0000000000007941 */ /* 0x000fea0003800000 */
.L_x_3107:
[----:B------:R-:W-:Y:S05]  /*1f10*/  @!P4 BRA `(.L_x_3109) ;  /* 0x000000000028c947 */ /* 0x000fea0003800000 */
        /* <DEDUP_REMOVED lines=10> */
.L_x_3109:
[----:B------:R-:W-:Y:S04]  /*1fc0*/  BSSY B0, `(.L_x_3110) ;  /* 0x000000e000007945 */ /* 0x000fe80003800000 */
[----:B------:R-:W-:Y:S05]  /*1fd0*/  @P2 BRA `(.L_x_3111) ;  /* 0x0000000000302947 */ /* 0x000fea0003800000 */
[----:B------:R-:W-:Y:S01]  /*1fe0*/  ULDC.64 UR12, c[0x0][0x270] ;  /* 0x00009c00000c7ab9 */ /* 0x000fe20000000a00 */
[----:B------:R-:W-:Y:S01]  /*1ff0*/  MOV R8, R22 ;  /* 0x0000001600087202 */ /* 0x000fe20000000f00 */
[----:B------:R-:W-:Y:S01]  /*2000*/  IMAD R5, R5, UR12, RZ ;  /* 0x0000000c05057c24 */ /* 0x000fe2000f8e02ff */
[----:B------:R-:W-:Y:S02]  /*2010*/  MOV R9, R25 ;  /* 0x0000001900097202 */ /* 0x000fe40000000f00 */
[----:B------:R-:W-:Y:S01]  /*2020*/  F2FP.BF16.F32.PACK_AB R7, R27, R7 ;  /* 0x000000071b07723e */ /* 0x000fe200000010ff */
[C---:B------:R-:W-:Y:S02]  /*2030*/  IMAD R5, R18.reuse, UR13, R5 ;  /* 0x0000000d12057c24 */ /* 0x040fe4000f8e0205 */
[----:B------:R-:W-:Y:S01]  /*2040*/  IMAD.WIDE.U32 R8, R18, UR12, R8 ;  /* 0x0000000c12087c25 */ /* 0x000fe2000f8e0008 */
[----:B------:R-:W-:Y:S02]  /*2050*/  ULDC.64 UR12, c[0x0][0x210] ;  /* 0x00008400000c7ab9 */ /* 0x000fe40000000a00 */
[----:B0-----:R-:W-:-:S02]  /*2060*/  LEA R10, P2, R8, UR12, 0x1 ;  /* 0x0000000c080a7c11 */ /* 0x001fc4000f8408ff */
[----:B------:R-:W-:-:S04]  /*2070*/  IADD3 R5, R9, R5, RZ ;  /* 0x0000000509057210 */ /* 0x000fc80007ffe0ff */
[----:B------:R-:W-:-:S05]  /*2080*/  LEA.HI.X R11, R8, UR13, R5, 0x1, P2 ;  /* 0x0000000d080b7c11 */ /* 0x000fca00090f0c05 */
[----:B------:R1:W-:Y:S02]  /*2090*/  STG.E desc[UR8][R10.64], R7 ;  /* 0x000000070a007986 */ /* 0x0003e4000c101908 */
.L_x_3111:
[----:B------:R-:W-:Y:S05]  /*20a0*/  BSYNC B0 ;  /* 0x0000000000007941 */ /* 0x000fea0003800000 */
.L_x_3110:
[----:B------:R-:W-:Y:S05]  /*20b0*/  @!P4 BRA `(.L_x_3112) ;  /* 0x000000000028c947 */ /* 0x000fea0003800000 */
[----:B------:R-:W-:Y:S01]  /*20c0*/  FMUL.FTZ R5, R6, -1.4426950216293334961 ;  /* 0xbfb8aa3b06057820 */ /* 0x000fe20000410000 */
[----:B------:R-:W-:-:S05]  /*20d0*/  FMUL.FTZ R8, R26, -1.4426950216293334961 ;  /* 0xbfb8aa3b1a087820 */ /* 0x000fca0000410000 */
[----:B------:R-:W1:Y:S08]  /*20e0*/  MUFU.EX2 R5, R5 ;  /* 0x0000000500057308 */ /* 0x000e700000000800 */
[----:B------:R-:W2:Y:S01]  /*20f0*/  MUFU.EX2 R8, R8 ;  /* 0x0000000800087308 */ /* 0x000ea20000000800 */
[----:B-1----:R-:W-:-:S07]  /*2100*/  FADD.FTZ R7, R5, 1 ;  /* 0x3f80000005077421 */ /* 0x002fce0000010000 */
[----:B------:R-:W1:Y:S01]  /*2110*/  MUFU.RCP R7, R7 ;  /* 0x0000000700077308 */ /* 0x000e620000001000 */
[----:B--2---:R-:W-:-:S07]  /*2120*/  FADD.FTZ R9, R8, 1 ;  /* 0x3f80000008097421 */ /* 0x004fce0000010000 */
[----:B------:R-:W2:Y:S01]  /*2130*/  MUFU.RCP R9, R9 ;  /* 0x0000000900097308 */ /* 0x000ea20000001000 */
[----:B-1----:R-:W-:Y:S01]  /*2140*/  FMUL.FTZ R6, R6, R7 ;  /* 0x0000000706067220 */ /* 0x002fe20000410000 */
[----:B--2---:R-:W-:-:S07]  /*2150*/  FMUL.FTZ R26, R26, R9 ;  /* 0x000000091a1a7220 */ /* 0x004fce0000410000 */
.L_x_3112:
[----:B------:R-:W-:Y:S04]  /*2160*/  BSSY B0, `(.L_x_3113) ;  /* 0x000000e000007945 */ /* 0x000fe80003800000 */
[----:B------:R-:W-:Y:S05]  /*2170*/  @P3 BRA `(.L_x_3114) ;  /* 0x0000000000303947 */ /* 0x000fea0003800000 */
[----:B------:R-:W-:Y:S01]  /*2180*/  ULDC.64 UR12, c[0x0][0x270] ;  /* 0x00009c00000c7ab9 */ /* 0x000fe20000000a00 */
[----:B------:R-:W-:Y:S01]  /*2190*/  MOV R8, R22 ;  /* 0x0000001600087202 */ /* 0x000fe20000000f00 */
[----:B01----:R-:W-:Y:S01]  /*21a0*/  IMAD R10, R15, UR12, RZ ;  /* 0x0000000c0f0a7c24 */ /* 0x003fe2000f8e02ff */
[----:B------:R-:W-:Y:S02]  /*21b0*/  MOV R9, R25 ;  /* 0x0000001900097202 */ /* 0x000fe40000000f00 */
[----:B------:R-:W-:Y:S01]  /*21c0*/  F2FP.BF16.F32.PACK_AB R5, R26, R6 ;  /* 0x000000061a05723e */ /* 0x000fe200000010ff */
[----:B------:R-:W-:-:S04]  /*21d0*/  IMAD.WIDE.U32 R8, R17, UR12, R8 ;  /* 0x0000000c11087c25 */ /* 0x000fc8000f8e0008 */
[----:B------:R-:W-:Y:S01]  /*21e0*/  IMAD R17, R17, UR13, R10 ;  /* 0x0000000d11117c24 */ /* 0x000fe2000f8e020a */
[----:B------:R-:W-:Y:S02]  /*21f0*/  ULDC.64 UR12, c[0x0][0x210] ;  /* 0x00008400000c7ab9 */ /* 0x000fe40000000a00 */
[----:B------:R-:W-:Y:S02]  /*2200*/  LEA R10, P2, R8, UR12, 0x1 ;  /* 0x0000000c080a7c11 */ /* 0x000fe4000f8408ff */
[----:B------:R-:W-:-:S04]  /*2210*/  IADD3 R17, R9, R17, RZ ;  /* 0x0000001109117210 */ /* 0x000fc80007ffe0ff */
[----:B------:R-:W-:-:S05]  /*2220*/  LEA.HI.X R11, R8, UR13, R17, 0x1, P2 ;  /* 0x0000000d080b7c11 */ /* 0x000fca00090f0c11 */
[----:B------:R2:W-:Y:S02]  /*2230*/  STG.E desc[UR8][R10.64], R5 ;  /* 0x000000050a007986 */ /* 0x0005e4000c101908 */
.L_x_3114:
[----:B------:R-:W-:Y:S05]  /*2240*/  BSYNC B0 ;  /* 0x0000000000007941 */ /* 0x000fea0003800000 */
.L_x_3113:
[----:B------:R-:W-:Y:S05]  /*2250*/  @!P4 BRA `(.L_x_3115) ;  /* 0x000000000028c947 */ /* 0x000fea0003800000 */
[----:B--2---:R-:W-:Y:S01]  /*2260*/  FMUL.FTZ R5, R21, -1.4426950216293334961 ;  /* 0xbfb8aa3b15057820 */ /* 0x004fe20000410000 */
[----:B-1----:R-:W-:-:S05]  /*2270*/  FMUL.FTZ R7, R12, -1.4426950216293334961 ;  /* 0xbfb8aa3b0c077820 */ /* 0x002fca0000410000 */
        /* <DEDUP_REMOVED lines=8> */
.L_x_3115:
[----:B------:R-:W-:Y:S04]  /*2300*/  BSSY B0, `(.L_x_3116) ;  /* 0x000000e000007945 */ /* 0x000fe80003800000 */
[----:B------:R-:W-:Y:S05]  /*2310*/  @P1 BRA `(.L_x_3117) ;  /* 0x0000000000301947 */ /* 0x000fea0003800000 */
[----:B------:R-:W-:Y:S01]  /*2320*/  ULDC.64 UR12, c[0x0][0x270] ;  /* 0x00009c00000c7ab9 */ /* 0x000fe20000000a00 */
[----:B------:R-:W-:Y:S01]  /*2330*/  MOV R6, R22 ;  /* 0x0000001600067202 */ /* 0x000fe20000000f00 */
[----:B--2---:R-:W-:Y:S01]  /*2340*/  IMAD R5, R14, UR12, RZ ;  /* 0x0000000c0e057c24 */ /* 0x004fe2000f8e02ff */
[----:B-1----:R-:W-:Y:S02]  /*2350*/  MOV R7, R25 ;  /* 0x0000001900077202 */ /* 0x002fe40000000f00 */
[----:B------:R-:W-:Y:S01]  /*2360*/  F2FP.BF16.F32.PACK_AB R21, R12, R21 ;  /* 0x000000150c15723e */ /* 0x000fe200000010ff */
[C---:B------:R-:W-:Y:S02]  /*2370*/  IMAD R5, R16.reuse, UR13, R5 ;  /* 0x0000000d10057c24 */ /* 0x040fe4000f8e0205 */
[----:B------:R-:W-:Y:S01]  /*2380*/  IMAD.WIDE.U32 R6, R16, UR12, R6 ;  /* 0x0000000c10067c25 */ /* 0x000fe2000f8e0006 */
[----:B------:R-:W-:Y:S02]  /*2390*/  ULDC.64 UR12, c[0x0][0x210] ;  /* 0x00008400000c7ab9 */ /* 0x000fe40000000a00 */
[----:B------:R-:W-:-:S02]  /*23a0*/  LEA R8, P1, R6, UR12, 0x1 ;  /* 0x0000000c06087c11 */ /* 0x000fc4000f8208ff */
[----:B------:R-:W-:-:S04]  /*23b0*/  IADD3 R5, R7, R5, RZ ;  /* 0x0000000507057210 */ /* 0x000fc80007ffe0ff */
[----:B------:R-:W-:-:S05]  /*23c0*/  LEA.HI.X R9, R6, UR13, R5, 0x1, P1 ;  /* 0x0000000d06097c11 */ /* 0x000fca00088f0c05 */
[----:B------:R3:W-:Y:S02]  /*23d0*/  STG.E desc[UR8][R8.64], R21 ;  /* 0x0000001508007986 */ /* 0x0007e4000c101908 */
.L_x_3117:
[----:B------:R-:W-:Y:S05]  /*23e0*/  BSYNC B0 ;  /* 0x0000000000007941 */ /* 0x000fea0003800000 */
.L_x_3116:
[----:B--2---:R-:W2:Y:S01]  /*23f0*/  LDC R5, c[0x0][0x10] ;  /* 0x00000400ff057b82 */ /* 0x004ea20000000800 */
[----:B------:R-:W-:Y:S02]  /*2400*/  IADD3 R2, R2, 0x1, RZ ;  /* 0x0000000102027810 */ /* 0x000fe40007ffe0ff */
[----:B--2---:R-:W-:-:S04]  /*2410*/  IADD3 R20, R5, R20, RZ ;  /* 0x0000001405147210 */ /* 0x004fc80007ffe0ff */
[----:B------:R-:W-:-:S13]  /*2420*/  ISETP.GE.AND P1, PT, R20, UR4, PT ;  /* 0x0000000414007c0c */ /* 0x000fda000bf26270 */
[----:B------:R-:W-:Y:S05]  /*2430*/  @!P1 BRA `(.L_x_3118) ;  /* 0xffffffdc00649947 */ /* 0x000fea000383ffff */
[----:B------:R-:W-:Y:S05]  /*2440*/  EXIT ;  /* 0x000000000000794d */ /* 0x000fea0003800000 */
.L_x_3119:
        /* <DEDUP_REMOVED lines=11> */
.L_x_5168:


//--------------------- .text._Z35group_norm_nhwc_fwd_one_pass_kernelI11Bf16IOFp32WLi128ELi48ELi384EEv26Group_norm_nhwc_fwd_params --------------------------
	.section	.text._Z35group_norm_nhwc_fwd_one_pass_kernelI11Bf16IOFp32WLi128ELi48ELi384EEv26Group_norm_nhwc_fwd_params,"ax",@progbits
	.align	128
        .global         _Z35group_norm_nhwc_fwd_one_pass_kernelI11Bf16IOFp32WLi128ELi48ELi384EEv26Group_norm_nhwc_fwd_params
        .type           _Z35group_norm_nhwc_fwd_one_pass_kernelI11Bf16IOFp32WLi128ELi48ELi384EEv26Group_norm_nhwc_fwd_params,@function
        .size           _Z35group_norm_nhwc_fwd_one_pass_kernelI11Bf16IOFp32WLi128ELi48ELi384EEv26Group_norm_nhwc_fwd_params,(.L_x_5169 - _Z35group_norm_nhwc_fwd_one_pass_kernelI11Bf16IOFp32WLi128ELi48ELi384EEv26Group_norm_nhwc_fwd_params)
        .other          _Z35group_norm_nhwc_fwd_one_pass_kernelI11Bf16IOFp32WLi128ELi48ELi384EEv26Group_norm_nhwc_fwd_params,@"STO_CUDA_ENTRY STV_DEFAULT"
_Z35group_norm_nhwc_fwd_one_pass_kernelI11Bf16IOFp32WLi128ELi48ELi384EEv26Group_norm_nhwc_fwd_params:
.text._Z35group_norm_nhwc_fwd_one_pass_kernelI11Bf16IOFp32WLi128ELi48ELi384EEv26Group_norm_nhwc_fwd_params:
        /* <DEDUP_REMOVED lines=11> */
[----:B------:R-:W1:Y:S01]  /*00b0*/  S2R R3, SR_LANEID ;  /* 0x0000000000037919 */ /* 0x000e620000000000 */
[----:B------:R-:W-:-:S04]  /*00c0*/  ULDC.U8 UR10, c[0x0][0x28c] ;  /* 0x0000a300000a7ab9 */ /* 0x000fc80000000000 */
[----:B------:R-:W2:Y:S08]  /*00d0*/  LDC R0, c[0x0][0x294] ;  /* 0x0000a500ff007b82 */ /* 0x000eb00000000800 */
[----:B------:R-:W3:Y:S01]  /*00e0*/  S2UR UR6, SR_CgaCtaId ;  /* 0x00000000000679c3 */ /* 0x000ee20000008800 */
[----:B0-----:R-:W-:Y:S01]  /*00f0*/  IMAD.WIDE.U32 R4, R2, -0x55555555, RZ ;  /* 0xaaaaaaab02047825 */ /* 0x001fe200078e00ff */
[----:B------:R-:W-:-:S04]  /*0100*/  SHF.R.S32.HI R7, RZ, 0x1f, R2 ;  /* 0x0000001fff077819 */ /* 0x000fc80000011402 */
[----:B------:R-:W-:Y:S02]  /*0110*/  SHF.R.U32.HI R43, RZ, 0x4, R5 ;  /* 0x00000004ff2b7819 */ /* 0x000fe40000011605 */
[----:B------:R-:W-:Y:S01]  /*0120*/  LEA.HI R7, R7, R2, RZ, 0x5 ;  /* 0x0000000207077211 */ /* 0x000fe200078f28ff */
[----:B---3--:R-:W-:Y:S02]  /*0130*/  ULEA UR5, UR6, UR5, 0x18 ;  /* 0x0000000506057291 */ /* 0x008fe4000f8ec03f */
[----:B--2---:R-:W-:Y:S01]  /*0140*/  IMAD R4, R0, UR7, R43 ;  /* 0x0000000700047c24 */ /* 0x004fe2000f8e022b */
[----:B------:R-:W-:Y:S01]  /*0150*/  SHF.R.S32.HI R28, RZ, 0x5, R7 ;  /* 0x00000005ff1c7819 */ /* 0x000fe20000011407 */
[----:B------:R-:W-:Y:S01]  /*0160*/  IMAD R43, R43, -0x18, R2 ;  /* 0xffffffe82b2b7824 */ /* 0x000fe200078e0202 */
[----:B------:R-:W-:Y:S02]  /*0170*/  HFMA2.MMA R7, -RZ, RZ, 0, 0 ;  /* 0x00000000ff077435 */ /* 0x000fe400000001ff */
[----:B------:R-:W-:-:S02]  /*0180*/  ISETP.GE.U32.AND P0, PT, R4, UR8, PT ;  /* 0x0000000804007c0c */ /* 0x000fc4000bf06070 */
[----:B------:R-:W-:Y:S02]  /*0190*/  SHF.R.S32.HI R5, RZ, 0x1f, R4 ;  /* 0x0000001fff057819 */ /* 0x000fe40000011404 */
[----:B------:R-:W-:Y:S02]  /*01a0*/  SHF.L.U32 R43, R43, 0x1, RZ ;  /* 0x000000012b2b7819 */ /* 0x000fe400000006ff */
[----:B------:R-:W-:Y:S01]  /*01b0*/  ISETP.GE.AND.EX P0, PT, R5, UR9, PT, P0 ;  /* 0x0000000905007c0c */ /* 0x000fe2000bf06300 */
[----:B------:R-:W-:Y:S01]  /*01c0*/  ULDC.64 UR8, c[0x0][0x208] ;  /* 0x0000820000087ab9 */ /* 0x000fe20000000a00 */
[----:B------:R-:W-:Y:S02]  /*01d0*/  LEA R28, R28, UR5, 0x3 ;  /* 0x000000051c1c7c11 */ /* 0x000fe4000f8e18ff */
[----:B------:R-:W-:Y:S02]  /*01e0*/  IADD3 R29, R4, 0x10, RZ ;  /* 0x00000010041d7810 */ /* 0x000fe40007ffe0ff */
[----:B------:R-:W-:-:S02]  /*01f0*/  ISETP.LT.U32.AND P0, PT, R2, 0x180, !P0 ;  /* 0x000001800200780c */ /* 0x000fc40004701070 */
[C---:B------:R-:W-:Y:S02]  /*0200*/  IADD3 R30, R4.reuse, 0x20, RZ ;  /* 0x00000020041e7810 */ /* 0x040fe40007ffe0ff */
[C---:B------:R-:W-:Y:S02]  /*0210*/  IADD3 R31, R4.reuse, 0x30, RZ ;  /* 0x00000030041f7810 */ /* 0x040fe40007ffe0ff */
[C---:B------:R-:W-:Y:S02]  /*0220*/  IADD3 R32, R4.reuse, 0x40, RZ ;  /* 0x0000004004207810 */ /* 0x040fe40007ffe0ff */
[C---:B------:R-:W-:Y:S02]  /*0230*/  IADD3 R33, R4.reuse, 0x50, RZ ;  /* 0x0000005004217810 */ /* 0x040fe40007ffe0ff */
[C---:B------:R-:W-:Y:S02]  /*0240*/  IADD3 R34, R4.reuse, 0x60, RZ ;  /* 0x0000006004227810 */ /* 0x040fe40007ffe0ff */
[----:B-1----:R-:W-:-:S07]  /*0250*/  IADD3 R35, R4, 0x70, RZ ;  /* 0x0000007004237810 */ /* 0x002fce0007ffe0ff */
.L_x_3153:
[----:B012---:R-:W0:Y:S01]  /*0260*/  LDC R15, c[0x0][0x288] ;  /* 0x0000a200ff0f7b82 */ /* 0x007e220000000800 */
[----:B------:R-:W-:Y:S01]  /*0270*/  ULDC.64 UR14, c[0x0][0x278] ;  /* 0x00009e00000e7ab9 */ /* 0x000fe20000000a00 */
[----:B------:R-:W-:Y:S01]  /*0280*/  SHF.R.S32.HI R23, RZ, 0x1f, R29 ;  /* 0x0000001fff177819 */ /* 0x000fe2000001141d */
[----:B------:R-:W-:Y:S01]  /*0290*/  ULDC.64 UR12, c[0x0][0x280] ;  /* 0x0000a000000c7ab9 */ /* 0x000fe20000000a00 */
[----:B------:R-:W-:Y:S02]  /*02a0*/  ISETP.GE.U32.AND P4, PT, R29, UR14, PT ;  /* 0x0000000e1d007c0c */ /* 0x000fe4000bf86070 */
[----:B------:R-:W-:Y:S02]  /*02b0*/  SHF.R.S32.HI R19, RZ, 0x1f, R30 ;  /* 0x0000001fff137819 */ /* 0x000fe4000001141e */
[----:B------:R-:W-:Y:S01]  /*02c0*/  ISETP.GE.AND.EX P4, PT, R23, UR15, PT, P4 ;  /* 0x0000000f17007c0c */ /* 0x000fe2000bf86340 */
[----:B------:R-:W1:Y:S01]  /*02d0*/  @P0 LDC.64 R20, c[0x0][0x220] ;  /* 0x00008800ff140b82 */ /* 0x000e620000000a00 */
[----:B------:R-:W-:-:S02]  /*02e0*/  SHF.R.S32.HI R17, RZ, 0x1f, R31 ;  /* 0x0000001fff117819 */ /* 0x000fc4000001141f */
[----:B------:R-:W-:Y:S02]  /*02f0*/  ISETP.GT.U32.OR P4, PT, R2, 0x17f, P4 ;  /* 0x0000017f0200780c */ /* 0x000fe40002784470 */
[----:B------:R-:W-:Y:S02]  /*0300*/  SHF.R.S32.HI R45, RZ, 0x1f, R33 ;  /* 0x0000001fff2d7819 */ /* 0x000fe40000011421 */
[----:B0---4-:R-:W-:-:S04]  /*0310*/  IABS R11, R15 ;  /* 0x0000000f000b7213 */ /* 0x011fc80000000000 */
[----:B------:R-:W0:Y:S08]  /*0320*/  I2F.RP R0, R11 ;  /* 0x0000000b00007306 */ /* 0x000e300000209400 */
[----:B0-----:R-:W0:Y:S02]  /*0330*/  MUFU.RCP R0, R0 ;  /* 0x0000000000007308 */ /* 0x001e240000001000 */
[----:B0-----:R-:W-:-:S06]  /*0340*/  IADD3 R8, R0, 0xffffffe, RZ ;  /* 0x0ffffffe00087810 */ /* 0x001fcc0007ffe0ff */
[----:B------:R0:W2:Y:S02]  /*0350*/  F2I.FTZ.U32.TRUNC.NTZ R9, R8 ;  /* 0x0000000800097305 */ /* 0x0000a4000021f000 */
[----:B0-----:R-:W-:Y:S02]  /*0360*/  MOV R8, RZ ;  /* 0x000000ff00087202 */ /* 0x001fe40000000f00 */
[----:B--2---:R-:W-:-:S05]  /*0370*/  IADD3 R10, RZ, -R9, RZ ;  /* 0x80000009ff0a7210 */ /* 0x004fca0007ffe0ff */
[----:B------:R-:W-:Y:S01]  /*0380*/  IMAD R13, R10, R11, RZ ;  /* 0x0000000b0a0d7224 */ /* 0x000fe200078e02ff */
[----:B------:R-:W-:-:S03]  /*0390*/  IABS R10, R6 ;  /* 0x00000006000a7213 */ /* 0x000fc60000000000 */
[----:B------:R-:W-:Y:S02]  /*03a0*/  IMAD.HI.U32 R9, R9, R13, R8 ;  /* 0x0000000d09097227 */ /* 0x000fe400078e0008 */
[----:B------:R-:W0:Y:S04]  /*03b0*/  @P0 LDC.64 R12, c[0x0][0x270] ;  /* 0x00009c00ff0c0b82 */ /* 0x000e280000000a00 */
[----:B------:R-:W-:-:S05]  /*03c0*/  IMAD.HI.U32 R9, R9, R10, RZ ;  /* 0x0000000a09097227 */ /* 0x000fca00078e00ff */
[----:B------:R-:W-:-:S05]  /*03d0*/  IADD3 R0, -R9, RZ, RZ ;  /* 0x000000ff09007210 */ /* 0x000fca0007ffe1ff */
[----:B------:R-:W-:-:S05]  /*03e0*/  IMAD R0, R11, R0, R10 ;  /* 0x000000000b007224 */ /* 0x000fca00078e020a */
[----:B------:R-:W-:-:S13]  /*03f0*/  ISETP.GT.U32.AND P2, PT, R11, R0, PT ;  /* 0x000000000b00720c */ /* 0x000fda0003f44070 */
[-C--:B------:R-:W-:Y:S02]  /*0400*/  @!P2 IADD3 R0, R0, -R11.reuse, RZ ;  /* 0x8000000b0000a210 */ /* 0x080fe40007ffe0ff */
[----:B------:R-:W-:Y:S02]  /*0410*/  @!P2 IADD3 R9, R9, 0x1, RZ ;  /* 0x000000010909a810 */ /* 0x000fe40007ffe0ff */
[----:B------:R-:W-:Y:S02]  /*0420*/  ISETP.GE.U32.AND P1, PT, R0, R11, PT ;  /* 0x0000000b0000720c */ /* 0x000fe40003f26070 */
[----:B------:R-:W-:Y:S02]  /*0430*/  LOP3.LUT R0, R6, R15, RZ, 0x3c, !PT ;  /* 0x0000000f06007212 */ /* 0x000fe400078e3cff */
[----:B------:R-:W-:Y:S02]  /*0440*/  ISETP.NE.AND P2, PT, R15, RZ, PT ;  /* 0x000000ff0f00720c */ /* 0x000fe40003f45270 */
[----:B------:R-:W-:-:S07]  /*0450*/  ISETP.GE.AND P3, PT, R0, RZ, PT ;  /* 0x000000ff0000720c */ /* 0x000fce0003f66270 */
[----:B------:R-:W-:Y:S02]  /*0460*/  @P1 IADD3 R9, R9, 0x1, RZ ;  /* 0x0000000109091810 */ /* 0x000fe40007ffe0ff */
[----:B------:R-:W-:Y:S02]  /*0470*/  ISETP.GE.U32.AND P1, PT, R30, UR14, PT ;  /* 0x0000000e1e007c0c */ /* 0x000fe4000bf26070 */
[----:B------:R-:W-:Y:S02]  /*0480*/  MOV R11, R9 ;  /* 0x00000009000b7202 */ /* 0x000fe40000000f00 */
[----:B------:R-:W-:Y:S02]  /*0490*/  ISETP.GE.AND.EX P1, PT, R19, UR15, PT, P1 ;  /* 0x0000000f13007c0c */ /* 0x000fe4000bf26310 */
[----:B------:R-:W-:Y:S02]  /*04a0*/  @!P3 IADD3 R11, -R11, RZ, RZ ;  /* 0x000000ff0b0bb210 */ /* 0x000fe40007ffe1ff */
[----:B------:R-:W-:-:S02]  /*04b0*/  @!P2 LOP3.LUT R11, RZ, R15, RZ, 0x33, !PT ;  /* 0x0000000fff0ba212 */ /* 0x000fc400078e33ff */
[----:B------:R-:W-:Y:S02]  /*04c0*/  ISETP.GT.U32.OR P1, PT, R2, 0x17f, P1 ;  /* 0x0000017f0200780c */ /* 0x000fe40000f24470 */
[----:B------:R-:W-:Y:S02]  /*04d0*/  IADD3 R9, -R11, RZ, RZ ;  /* 0x000000ff0b097210 */ /* 0x000fe40007ffe1ff */
[----:B------:R-:W-:Y:S02]  /*04e0*/  SHF.R.S32.HI R0, RZ, 0x1f, R11 ;  /* 0x0000001fff007819 */ /* 0x000fe4000001140b */
[----:B------:R-:W-:Y:S01]  /*04f0*/  ISETP.GE.U32.AND P3, PT, R31, UR14, PT ;  /* 0x0000000e1f007c0c */ /* 0x000fe2000bf66070 */
[----:B------:R-:W-:Y:S01]  /*0500*/  IMAD R36, R15, R9, R6 ;  /* 0x000000090f247224 */ /* 0x000fe200078e0206 */
[----:B------:R-:W-:Y:S01]  /*0510*/  SHF.R.S32.HI R15, RZ, 0x1f, R43 ;  /* 0x0000001fff0f7819 */ /* 0x000fe2000001142b */
[----:B------:R-:W2:Y:S01]  /*0520*/  @!P4 LDC.64 R8, c[0x0][0x270] ;  /* 0x00009c00ff08cb82 */ /* 0x000ea20000000a00 */
[----:B------:R-:W-:Y:S01]  /*0530*/  IMAD R0, R0, UR12, RZ ;  /* 0x0000000c00007c24 */ /* 0x000fe2000f8e02ff */
[----:B------:R-:W-:Y:S01]  /*0540*/  ISETP.GE.AND.EX P3, PT, R17, UR15, PT, P3 ;  /* 0x0000000f11007c0c */ /* 0x000fe2000bf66330 */
[----:B------:R-:W-:-:S02]  /*0550*/  IMAD R36, R36, 0x30, RZ ;  /* 0x0000003024247824 */ /* 0x000fc400078e02ff */
[----:B------:R-:W-:Y:S01]  /*0560*/  IMAD R51, R11, UR13, R0 ;  /* 0x0000000d0b337c24 */ /* 0x000fe2000f8e0200 */
[----:B------:R-:W-:Y:S01]  /*0570*/  ISETP.GT.U32.OR P3, PT, R2, 0x17f, P3 ;  /* 0x0000017f0200780c */ /* 0x000fe20001f64470 */
[----:B0-----:R-:W-:Y:S01]  /*0580*/  @P0 IMAD R0, R5, R12, RZ ;  /* 0x0000000c05000224 */ /* 0x001fe200078e02ff */
[----:B------:R-:W-:Y:S01]  /*0590*/  IADD3 R48, P2, R43, R36, RZ ;  /* 0x000000242b307210 */ /* 0x000fe20007f5e0ff */
[----:B------:R-:W0:Y:S02]  /*05a0*/  @!P1 LDC.64 R26, c[0x0][0x220] ;  /* 0x00008800ff1a9b82 */ /* 0x000e240000000a00 */
[----:B------:R-:W-:Y:S01]  /*05b0*/  @P0 IMAD R25, R4, R13, R0 ;  /* 0x0000000d04190224 */ /* 0x000fe200078e0200 */
[----:B------:R-:W-:-:S05]  /*05c0*/  LEA.HI.X.SX32 R49, R36, R15, 0x1, P2 ;  /* 0x0000000f24317211 */ /* 0x000fca00010f0eff */
[----:B------:R-:W3:Y:S01]  /*05d0*/  @!P4 LDC.64 R14, c[0x0][0x220] ;  /* 0x00008800ff0ecb82 */ /* 0x000ee20000000a00 */
[----:B------:R-:W-:-:S05]  /*05e0*/  IMAD.WIDE.U32 R48, R11, UR12, R48 ;  /* 0x0000000c0b307c25 */ /* 0x000fca000f8e0030 */
[----:B------:R-:W-:Y:S01]  /*05f0*/  IADD3 R51, R49, R51, RZ ;  /* 0x0000003331337210 */ /* 0x000fe20007ffe0ff */
[----:B--2---:R-:W-:Y:S01]  /*0600*/  @!P4 IMAD R0, R23, R8, RZ ;  /* 0x000000081700c224 */ /* 0x004fe200078e02ff */
[----:B------:R-:W2:Y:S01]  /*0610*/  @!P1 LDC.64 R10, c[0x0][0x270] ;  /* 0x00009c00ff0a9b82 */ /* 0x000ea20000000a00 */
[-C--:B------:R-:W-:Y:S02]  /*0620*/  @P0 MOV R50, R48.reuse ;  /* 0x0000003000320202 */ /* 0x080fe40000000f00 */
[----:B------:R-:W-:Y:S01]  /*0630*/  @!P4 MOV R22, R48 ;  /* 0x000000300016c202 */ /* 0x000fe20000000f00 */
[----:B------:R-:W-:Y:S01]  /*0640*/  @!P4 IMAD R37, R29, R9, R0 ;  /* 0x000000091d25c224 */ /* 0x000fe200078e0200 */
[----:B------:R-:W-:Y:S01]  /*0650*/  @!P4 MOV R23, R51 ;  /* 0x000000330017c202 */ /* 0x000fe20000000f00 */
[----:B------:R-:W-:-:S04]  /*0660*/  @P0 IMAD.WIDE.U32 R12, R4, R12, R50 ;  /* 0x0000000c040c0225 */ /* 0x000fc800078e0032 */
[----:B------:R-:W-:Y:S01]  /*0670*/  @!P4 IMAD.WIDE.U32 R8, R29, R8, R22 ;  /* 0x000000081d08c225 */ /* 0x000fe200078e0016 */
[----:B------:R-:W-:Y:S02]  /*0680*/  @P0 IADD3 R13, R13, R25, RZ ;  /* 0x000000190d0d0210 */ /* 0x000fe40007ffe0ff */
[C---:B-1----:R-:W-:Y:S02]  /*0690*/  @P0 LEA R20, P2, R12.reuse, R20, 0x1 ;  /* 0x000000140c140211 */ /* 0x042fe400078408ff */
[----:B------:R-:W-:Y:S02]  /*06a0*/  SHF.R.S32.HI R25, RZ, 0x1f, R32 ;  /* 0x0000001fff197819 */ /* 0x000fe40000011420 */
[----:B------:R-:W-:Y:S02]  /*06b0*/  @P0 LEA.HI.X R21, R12, R21, R13, 0x1, P2 ;  /* 0x000000150c150211 */ /* 0x000fe400010f0c0d */
[----:B------:R-:W-:Y:S01]  /*06c0*/  ISETP.GE.U32.AND P2, PT, R32, UR14, PT ;  /* 0x0000000e20007c0c */ /* 0x000fe2000bf46070 */
[----:B------:R-:W1:Y:S01]  /*06d0*/  @!P3 LDC.64 R12, c[0x0][0x270] ;  /* 0x00009c00ff0cbb82 */ /* 0x000e620000000a00 */
[----:B------:R-:W-:Y:S01]  /*06e0*/  @!P4 IADD3 R0, R9, R37, RZ ;  /* 0x000000250900c210 */ /* 0x000fe20007ffe0ff */
[----:B------:R-:W-:Y:S01]  /*06f0*/  IMAD.MOV.U32 R37, RZ, RZ, RZ ;  /* 0x000000ffff257224 */ /* 0x000fe200078e00ff */
[----:B---3--:R-:W-:Y:S01]  /*0700*/  @!P4 LEA R14, P5, R8, R14, 0x1 ;  /* 0x0000000e080ec211 */ /* 0x008fe200078a08ff */
[----:B--2---:R-:W-:Y:S01]  /*0710*/  @!P1 IMAD R19, R19, R10, RZ ;  /* 0x0000000a13139224 */ /* 0x004fe200078e02ff */
[----:B------:R-:W-:-:S02]  /*0720*/  ISETP.GE.AND.EX P2, PT, R25, UR15, PT, P2 ;  /* 0x0000000f19007c0c */ /* 0x000fc4000bf46320 */
[----:B------:R-:W-:Y:S01]  /*0730*/  @!P4 LEA.HI.X R15, R8, R15, R0, 0x1, P5 ;  /* 0x0000000f080fc211 */ /* 0x000fe200028f0c00 */
[----:B------:R-:W-:Y:S01]  /*0740*/  @!P1 IMAD R19, R30, R11, R19 ;  /* 0x0000000b1e139224 */ /* 0x000fe200078e0213 */
[----:B------:R-:W-:Y:S02]  /*0750*/  ISETP.GE.U32.AND P5, PT, R33, UR14, PT ;  /* 0x0000000e21007c0c */ /* 0x000fe4000bfa6070 */
[----:B------:R-:W-:Y:S01]  /*0760*/  @!P1 MOV R8, R48 ;  /* 0x0000003000089202 */ /* 0x000fe20000000f00 */
[----:B------:R2:W3:Y:S01]  /*0770*/  @!P4 LDG.E R37, desc[UR8][R14.64] ;  /* 0x000000080e25c981 */ /* 0x0004e2000c1e1900 */
[----:B------:R-:W-:Y:S02]  /*0780*/  @!P1 MOV R9, R51 ;  /* 0x0000003300099202 */ /* 0x000fe40000000f00 */
[----:B------:R-:W-:Y:S02]  /*0790*/  ISETP.GT.U32.OR P2, PT, R2, 0x17f, P2 ;  /* 0x0000017f0200780c */ /* 0x000fe40001744470 */
[----:B------:R-:W-:Y:S01]  /*07a0*/  ISETP.GE.AND.EX P5, PT, R45, UR15, PT, P5 ;  /* 0x0000000f2d007c0c */ /* 0x000fe2000bfa6350 */
[----:B------:R-:W-:-:S03]  /*07b0*/  @!P1 IMAD.WIDE.U32 R10, R30, R10, R8 ;  /* 0x0000000a1e0a9225 */ /* 0x000fc600078e0008 */
[----:B------:R-:W-:Y:S02]  /*07c0*/  ISETP.GT.U32.OR P5, PT, R2, 0x17f, P5 ;  /* 0x0000017f0200780c */ /* 0x000fe40002fa4470 */
[----:B------:R-:W-:Y:S02]  /*07d0*/  @!P1 IADD3 R0, R11, R19, RZ ;  /* 0x000000130b009210 */ /* 0x000fe40007ffe0ff */
[----:B------:R-:W4:Y:S01]  /*07e0*/  @!P3 LDC.64 R18, c[0x0][0x220] ;  /* 0x00008800ff12bb82 */ /* 0x000f220000000a00 */
[----:B0-----:R-:W-:Y:S02]  /*07f0*/  @!P1 LEA R26, P6, R10, R26, 0x1 ;  /* 0x0000001a0a1a9211 */ /* 0x001fe400078c08ff */
[----:B------:R-:W-:-:S05]  /*0800*/  SHF.R.S32.HI R39, RZ, 0x1f, R34 ;  /* 0x0000001fff277819 */ /* 0x000fca0000011422 */
[----:B------:R-:W0:Y:S01]  /*0810*/  @!P2 LDC.64 R8, c[0x0][0x270] ;  /* 0x00009c00ff08ab82 */ /* 0x000e220000000a00 */
[----:B------:R-:W-:Y:S02]  /*0820*/  ISETP.GE.U32.AND P4, PT, R34, UR14, PT ;  /* 0x0000000e22007c0c */ /* 0x000fe4000bf86070 */
[----:B------:R-:W-:Y:S01]  /*0830*/  @!P1 LEA.HI.X R27, R10, R27, R0, 0x1, P6 ;  /* 0x0000001b0a1b9211 */ /* 0x000fe200030f0c00 */
[----:B-1----:R-:W-:Y:S01]  /*0840*/  @!P3 IMAD R0, R17, R12, RZ ;  /* 0x0000000c1100b224 */ /* 0x002fe200078e02ff */
[----:B------:R-:W-:Y:S02]  /*0850*/  @!P3 MOV R22, R48 ;  /* 0x000000300016b202 */ /* 0x000fe40000000f00 */
[----:B------:R-:W-:Y:S01]  /*0860*/  @!P3 MOV R23, R51 ;  /* 0x000000330017b202 */ /* 0x000fe20000000f00 */
[----:B------:R-:W1:Y:S01]  /*0870*/  @!P5 LDC.64 R10, c[0x0][0x270] ;  /* 0x00009c00ff0adb82 */ /* 0x000e620000000a00 */
[----:B------:R-:W-:Y:S01]  /*0880*/  ISETP.GE.AND.EX P4, PT, R39, UR15, PT, P4 ;  /* 0x0000000f27007c0c */ /* 0x000fe2000bf86340 */
[C---:B------:R-:W-:Y:S01]  /*0890*/  @!P3 IMAD R47, R31.reuse, R13, R0 ;  /* 0x0000000d1f2fb224 */ /* 0x040fe200078e0200 */
[----:B------:R-:W-:Y:S01]  /*08a0*/  SHF.R.S32.HI R41, RZ, 0x1f, R35 ;  /* 0x0000001fff297819 */ /* 0x000fe20000011423 */
[----:B------:R-:W-:Y:S01]  /*08b0*/  @!P3 IMAD.WIDE.U32 R22, R31, R12, R22 ;  /* 0x0000000c1f16b225 */ /* 0x000fe200078e0016 */
[----:B------:R-:W-:-:S02]  /*08c0*/  ISETP.GE.U32.AND P6, PT, R35, UR14, PT ;  /* 0x0000000e23007c0c */ /* 0x000fc4000bfc6070 */
[C---:B------:R-:W-:Y:S01]  /*08d0*/  ISETP.GT.U32.OR P4, PT, R2.reuse, 0x17f, P4 ;  /* 0x0000017f0200780c */ /* 0x040fe20002784470 */
[----:B------:R-:W5:Y:S01]  /*08e0*/  @!P2 LDC.64 R12, c[0x0][0x220] ;  /* 0x00008800ff0cab82 */ /* 0x000f620000000a00 */
[----:B------:R-:W-:Y:S02]  /*08f0*/  MOV R38, RZ ;  /* 0x000000ff00267202 */ /* 0x000fe40000000f00 */
[----:B------:R-:W-:Y:S02]  /*0900*/  ISETP.GE.AND.EX P6, PT, R41, UR15, PT, P6 ;  /* 0x0000000f29007c0c */ /* 0x000fe4000bfc6360 */
[----:B------:R-:W-:Y:S02]  /*0910*/  @!P3 IADD3 R23, R23, R47, RZ ;  /* 0x0000002f1717b210 */ /* 0x000fe40007ffe0ff */
[----:B------:R-:W-:Y:S01]  /*0920*/  ISETP.GT.U32.OR P6, PT, R2, 0x17f, P6 ;  /* 0x0000017f0200780c */ /* 0x000fe200037c4470 */
[----:B------:R1:W3:Y:S01]  /*0930*/  @!P1 LDG.E R38, desc[UR8][R26.64] ;  /* 0x000000081a269981 */ /* 0x0002e2000c1e1900 */
[C---:B----4-:R-:W-:Y:S01]  /*0940*/  @!P3 LEA R24, P1, R22.reuse, R18, 0x1 ;  /* 0x000000121618b211 */ /* 0x050fe200078208ff */
[----:B0-----:R-:W-:Y:S01]  /*0950*/  @!P2 IMAD R18, R25, R8, RZ ;  /* 0x000000081912a224 */ /* 0x001fe200078e02ff */
[----:B--2---:R-:W0:Y:S02]  /*0960*/  @!P5 LDC.64 R14, c[0x0][0x220] ;  /* 0x00008800ff0edb82 */ /* 0x004e240000000a00 */
[----:B------:R-:W-:-:S02]  /*0970*/  @!P3 LEA.HI.X R25, R22, R19, R23, 0x1, P1 ;  /* 0x000000131619b211 */ /* 0x000fc400008f0c17 */
[----:B------:R-:W-:Y:S02]  /*0980*/  @!P2 MOV R22, R48 ;  /* 0x000000300016a202 */ /* 0x000fe40000000f00 */
[----:B------:R-:W-:Y:S02]  /*0990*/  @!P2 MOV R23, R51 ;  /* 0x000000330017a202 */ /* 0x000fe40000000f00 */
[----:B------:R-:W2:Y:S01]  /*09a0*/  @!P4 LDC.64 R16, c[0x0][0x270] ;  /* 0x00009c00ff10cb82 */ /* 0x000ea20000000a00 */
[----:B------:R-:W-:Y:S01]  /*09b0*/  MOV R0, RZ ;  /* 0x000000ff00007202 */ /* 0x000fe20000000f00 */
[C---:B------:R-:W-:Y:S02]  /*09c0*/  @!P2 IMAD R47, R32.reuse, R9, R18 ;  /* 0x00000009202fa224 */ /* 0x040fe400078e0212 */
[----:B-1----:R-:W-:Y:S02]  /*09d0*/  @!P5 IMAD R26, R45, R10, RZ ;  /* 0x0000000a2d1ad224 */ /* 0x002fe400078e02ff */
[----:B------:R-:W-:Y:S01]  /*09e0*/  @!P2 IMAD.WIDE.U32 R22, R32, R8, R22 ;  /* 0x000000082016a225 */ /* 0x000fe200078e0016 */
[----:B------:R1:W4:Y:S01]  /*09f0*/  @P0 LDG.E R0, desc[UR8][R20.64] ;  /* 0x0000000814000981 */ /* 0x000322000c1e1900 */
[----:B------:R-:W0:Y:S01]  /*0a00*/  @!P6 LDC.64 R18, c[0x0][0x270] ;  /* 0x00009c00ff12eb82 */ /* 0x000e220000000a00 */
[----:B------:R-:W-:Y:S01]  /*0a10*/  MOV R40, RZ ;  /* 0x000000ff00287202 */ /* 0x000fe20000000f00 */
[----:B------:R-:W-:Y:S01]  /*0a20*/  @!P5 IMAD R27, R33, R11, R26 ;  /* 0x0000000b211bd224 */ /* 0x000fe200078e021a */
[----:B------:R-:W-:-:S02]  /*0a30*/  @!P2 IADD3 R11, R23, R47, RZ ;  /* 0x0000002f170ba210 */ /* 0x000fc40007ffe0ff */
[C---:B-----5:R-:W-:Y:S02]  /*0a40*/  @!P2 LEA R12, P1, R22.reuse, R12, 0x1 ;  /* 0x0000000c160ca211 */ /* 0x060fe400078208ff */
[----:B------:R-:W5:Y:S01]  /*0a50*/  @!P3 LDG.E R40, desc[UR8][R24.64] ;  /* 0x000000081828b981 */ /* 0x000f62000c1e1900 */
[----:B------:R-:W0:Y:S01]  /*0a60*/  @!P4 LDC.64 R8, c[0x0][0x220] ;  /* 0x00008800ff08cb82 */ /* 0x000e220000000a00 */
[----:B-1----:R-:W-:Y:S02]  /*0a70*/  @!P5 MOV R20, R48 ;  /* 0x000000300014d202 */ /* 0x002fe40000000f00 */
[----:B------:R-:W-:Y:S02]  /*0a80*/  @!P5 MOV R21, R51 ;  /* 0x000000330015d202 */ /* 0x000fe40000000f00 */
[----:B------:R-:W-:Y:S01]  /*0a90*/  @!P2 LEA.HI.X R13, R22, R13, R11, 0x1, P1 ;  /* 0x0000000d160da211 */ /* 0x000fe200008f0c0b */
[----:B------:R-:W-:Y:S01]  /*0aa0*/  @!P5 IMAD.WIDE.U32 R20, R33, R10, R20 ;  /* 0x0000000a2114d225 */ /* 0x000fe200078e0014 */
[----:B------:R-:W-:Y:S01]  /*0ab0*/  MOV R42, RZ ;  /* 0x000000ff002a7202 */ /* 0x000fe20000000f00 */
[----:B------:R-:W1:Y:S02]  /*0ac0*/  @!P6 LDC.64 R10, c[0x0][0x220] ;  /* 0x00008800ff0aeb82 */ /* 0x000e640000000a00 */
[----:B--2---:R-:W-:Y:S01]  /*0ad0*/  @!P4 IMAD R22, R39, R16, RZ ;  /* 0x000000102716c224 */ /* 0x004fe200078e02ff */
[----:B------:R-:W-:-:S02]  /*0ae0*/  @!P5 IADD3 R21, R21, R27, RZ ;  /* 0x0000001b1515d210 */ /* 0x000fc40007ffe0ff */
[C---:B0-----:R-:W-:Y:S01]  /*0af0*/  @!P5 LEA R14, P1, R20.reuse, R14, 0x1 ;  /* 0x0000000e140ed211 */ /* 0x041fe200078208ff */
[----:B------:R0:W2:Y:S01]  /*0b00*/  @!P2 LDG.E R42, desc[UR8][R12.64] ;  /* 0x000000080c2aa981 */ /* 0x0000a2000c1e1900 */
[----:B------:R-:W-:Y:S02]  /*0b10*/  CS2R R44, SRZ ;  /* 0x00000000002c7805 */ /* 0x000fe4000001ff00 */
[----:B------:R-:W-:Y:S01]  /*0b20*/  @!P5 LEA.HI.X R15, R20, R15, R21, 0x1, P1 ;  /* 0x0000000f140fd211 */ /* 0x000fe200008f0c15 */
[C---:B------:R-:W-:Y:S01]  /*0b30*/  @!P4 IMAD R21, R34.reuse, R17, R22 ;  /* 0x000000112215c224 */ /* 0x040fe200078e0216 */
[----:B0-----:R-:W-:Y:S02]  /*0b40*/  @!P4 MOV R12, R48 ;  /* 0x00000030000cc202 */ /* 0x001fe40000000f00 */
[----:B------:R-:W-:Y:S01]  /*0b50*/  @!P4 MOV R13, R51 ;  /* 0x00000033000dc202 */ /* 0x000fe20000000f00 */
[----:B------:R-:W-:Y:S01]  /*0b60*/  @!P6 IMAD R20, R41, R18, RZ ;  /* 0x000000122914e224 */ /* 0x000fe200078e02ff */
[----:B------:R0:W2:Y:S01]  /*0b70*/  @!P5 LDG.E R44, desc[UR8][R14.64] ;  /* 0x000000080e2cd981 */ /* 0x0000a2000c1e1900 */
[----:B------:R-:W-:Y:S01]  /*0b80*/  @!P4 IMAD.WIDE.U32 R16, R34, R16, R12 ;  /* 0x000000102210c225 */ /* 0x000fe200078e000c */
[----:B------:R-:W-:-:S02]  /*0b90*/  @!P6 MOV R12, R48 ;  /* 0x00000030000ce202 */ /* 0x000fc40000000f00 */
[----:B------:R-:W-:Y:S01]  /*0ba0*/  @!P6 MOV R13, R51 ;  /* 0x00000033000de202 */ /* 0x000fe20000000f00 */
[----:B------:R-:W-:Y:S01]  /*0bb0*/  @!P4 IMAD.IADD R17, R17, 0x1, R21 ;  /* 0x000000011111c824 */ /* 0x000fe200078e0215 */
[C---:B------:R-:W-:Y:S01]  /*0bc0*/  @!P4 LEA R8, P1, R16.reuse, R8, 0x1 ;  /* 0x000000081008c211 */ /* 0x040fe200078208ff */
[C---:B------:R-:W-:Y:S02]  /*0bd0*/  @!P6 IMAD R19, R35.reuse, R19, R20 ;  /* 0x000000132313e224 */ /* 0x040fe400078e0214 */
[----:B------:R-:W-:Y:S01]  /*0be0*/  @!P6 IMAD.WIDE.U32 R12, R35, R18, R12 ;  /* 0x00000012230ce225 */ /* 0x000fe200078e000c */
[----:B------:R-:W-:-:S04]  /*0bf0*/  @!P4 LEA.HI.X R9, R16, R9, R17, 0x1, P1 ;  /* 0x000000091009c211 */ /* 0x000fc800008f0c11 */
[----:B------:R-:W-:Y:S01]  /*0c00*/  @!P6 IADD3 R13, R13, R19, RZ ;  /* 0x000000130d0de210 */ /* 0x000fe20007ffe0ff */
[----:B------:R4:W2:Y:S01]  /*0c10*/  @!P4 LDG.E R45, desc[UR8][R8.64] ;  /* 0x00000008082dc981 */ /* 0x0008a2000c1e1900 */
[C---:B-1----:R-:W-:Y:S02]  /*0c20*/  @!P6 LEA R10, P1, R12.reuse, R10, 0x1 ;  /* 0x0000000a0c0ae211 */ /* 0x042fe400078208ff */
[----:B------:R-:W-:Y:S02]  /*0c30*/  MOV R46, RZ ;  /* 0x000000ff002e7202 */ /* 0x000fe40000000f00 */
[----:B------:R-:W-:-:S05]  /*0c40*/  @!P6 LEA.HI.X R11, R12, R11, R13, 0x1, P1 ;  /* 0x0000000b0c0be211 */ /* 0x000fca00008f0c0d */
[----:B------:R1:W2:Y:S01]  /*0c50*/  @!P6 LDG.E R46, desc[UR8][R10.64] ;  /* 0x000000080a2ee981 */ /* 0x0002a2000c1e1900 */
[----:B------:R-:W-:Y:S02]  /*0c60*/  ISETP.GT.AND P1, PT, R3, 0x1e, PT ;  /* 0x0000001e0300780c */ /* 0x000fe40003f24270 */
[----:B---3--:R-:W-:-:S04]  /*0c70*/  PRMT R12, R37, 0x7632, R12 ;  /* 0x00007632250c7816 */ /* 0x008fc8000000000c */
[----:B------:R-:W-:Y:S02]  /*0c80*/  SHF.L.U32 R12, R12, 0x10, RZ ;  /* 0x000000100c0c7819 */ /* 0x000fe400000006ff */
[----:B------:R-:W-:-:S03]  /*0c90*/  SHF.L.U32 R13, R37, 0x10, RZ ;  /* 0x00000010250d7819 */ /* 0x000fc600000006ff */
[----:B0-----:R-:W-:Y:S02]  /*0ca0*/  FMUL.FTZ R14, R12, R12 ;  /* 0x0000000c0c0e7220 */ /* 0x001fe40000410000 */
[C---:B------:R-:W-:Y:S02]  /*0cb0*/  FADD.FTZ R12, R13.reuse, R12 ;  /* 0x0000000c0d0c7221 */ /* 0x040fe40000010000 */
[----:B------:R-:W-:Y:S01]  /*0cc0*/  FFMA.FTZ R13, R13, R13, R14 ;  /* 0x0000000d0d0d7223 */ /* 0x000fe2000001000e */
[C---:B------:R-:W-:Y:S02]  /*0cd0*/  PRMT R15, R38.reuse, 0x7632, R15 ;  /* 0x00007632260f7816 */ /* 0x040fe4000000000f */
[----:B------:R-:W-:Y:S02]  /*0ce0*/  SHF.L.U32 R14, R38, 0x10, RZ ;  /* 0x00000010260e7819 */ /* 0x000fe400000006ff */
[----:B------:R-:W-:-:S05]  /*0cf0*/  SHF.L.U32 R15, R15, 0x10, RZ ;  /* 0x000000100f0f7819 */ /* 0x000fca00000006ff */
[----:B------:R-:W-:Y:S01]  /*0d00*/  FMUL.FTZ R17, R15, R15 ;  /* 0x0000000f0f117220 */ /* 0x000fe20000410000 */
[----:B----4-:R-:W-:-:S04]  /*0d10*/  PRMT R8, R0, 0x7632, R8 ;  /* 0x0000763200087816 */ /* 0x010fc80000000008 */
[----:B-1----:R-:W-:Y:S02]  /*0d20*/  SHF.L.U32 R11, R8, 0x10, RZ ;  /* 0x00000010080b7819 */ /* 0x002fe400000006ff */
[----:B-----5:R-:W-:Y:S02]  /*0d30*/  PRMT R9, R40, 0x7632, R9 ;  /* 0x0000763228097816 */ /* 0x020fe40000000009 */
[----:B------:R-:W-:Y:S02]  /*0d40*/  SHF.L.U32 R10, R0, 0x10, RZ ;  /* 0x00000010000a7819 */ /* 0x000fe400000006ff */
[----:B------:R-:W-:Y:S01]  /*0d50*/  SHF.L.U32 R19, R9, 0x10, RZ ;  /* 0x0000001009137819 */ /* 0x000fe200000006ff */
[C---:B------:R-:W-:Y:S01]  /*0d60*/  FADD.FTZ R9, R14.reuse, R15 ;  /* 0x0000000f0e097221 */ /* 0x040fe20000010000 */
[----:B------:R-:W-:Y:S01]  /*0d70*/  FMUL.FTZ R15, R11, R11 ;  /* 0x0000000b0b0f7220 */ /* 0x000fe20000410000 */
[----:B------:R-:W-:Y:S01]  /*0d80*/  FFMA.FTZ R8, R14, R14, R17 ;  /* 0x0000000e0e087223 */ /* 0x000fe20000010011 */
[----:B------:R-:W-:Y:S01]  /*0d90*/  SHF.L.U32 R16, R40, 0x10, RZ ;  /* 0x0000001028107819 */ /* 0x000fe200000006ff */
[C---:B------:R-:W-:Y:S01]  /*0da0*/  FADD.FTZ R11, R10.reuse, R11 ;  /* 0x0000000b0a0b7221 */ /* 0x040fe20000010000 */
[----:B------:R-:W-:Y:S01]  /*0db0*/  FFMA.FTZ R14, R10, R10, R15 ;  /* 0x0000000a0a0e7223 */ /* 0x000fe2000001000f */
[----:B------:R-:W-:-:S02]  /*0dc0*/  FMUL.FTZ R17, R19, R19 ;  /* 0x0000001313117220 */ /* 0x000fc40000410000 */
[----:B------:R-:W-:Y:S01]  /*0dd0*/  FADD.FTZ R15, RZ, R11 ;  /* 0x0000000bff0f7221 */ /* 0x000fe20000010000 */
[----:B------:R-:W-:Y:S01]  /*0de0*/  FADD.FTZ R14, RZ, R14 ;  /* 0x0000000eff0e7221 */ /* 0x000fe20000010000 */
[C---:B------:R-:W-:Y:S01]  /*0df0*/  FADD.FTZ R10, R16.reuse, R19 ;  /* 0x00000013100a7221 */ /* 0x040fe20000010000 */
[----:B------:R-:W-:Y:S01]  /*0e00*/  FFMA.FTZ R11, R16, R16, R17 ;  /* 0x00000010100b7223 */ /* 0x000fe20000010011 */
[----:B--2---:R-:W-:Y:S01]  /*0e10*/  PRMT R18, R42, 0x7632, R18 ;  /* 0x000076322a127816 */ /* 0x004fe20000000012 */
[----:B------:R-:W-:Y:S01]  /*0e20*/  FADD.FTZ R13, R14, R13 ;  /* 0x0000000d0e0d7221 */ /* 0x000fe20000010000 */
[----:B------:R-:W-:Y:S02]  /*0e30*/  FADD.FTZ R12, R15, R12 ;  /* 0x0000000c0f0c7221 */ /* 0x000fe40000010000 */
[----:B------:R-:W-:Y:S01]  /*0e40*/  SHF.L.U32 R18, R18, 0x10, RZ ;  /* 0x0000001012127819 */ /* 0x000fe200000006ff */
[----:B------:R-:W-:Y:S01]  /*0e50*/  FADD.FTZ R8, R13, R8 ;  /* 0x000000080d087221 */ /* 0x000fe20000010000 */
[----:B------:R-:W-:Y:S01]  /*0e60*/  SHF.L.U32 R15, R42, 0x10, RZ ;  /* 0x000000102a0f7819 */ /* 0x000fe200000006ff */
[----:B------:R-:W-:Y:S01]  /*0e70*/  FADD.FTZ R9, R12, R9 ;  /* 0x000000090c097221 */ /* 0x000fe20000010000 */
[----:B------:R-:W-:Y:S01]  /*0e80*/  PRMT R16, R44, 0x7632, R16 ;  /* 0x000076322c107816 */ /* 0x000fe20000000010 */
[----:B------:R-:W-:-:S03]  /*0e90*/  FMUL.FTZ R14, R18, R18 ;  /* 0x00000012120e7220 */ /* 0x000fc60000410000 */
[----:B------:R-:W-:Y:S01]  /*0ea0*/  SHF.L.U32 R17, R16, 0x10, RZ ;  /* 0x0000001010117819 */ /* 0x000fe200000006ff */
[----:B------:R-:W-:Y:S01]  /*0eb0*/  FADD.FTZ R8, R8, R11 ;  /* 0x0000000b08087221 */ /* 0x000fe20000010000 */
[----:B------:R-:W-:Y:S01]  /*0ec0*/  SHF.L.U32 R12, R44, 0x10, RZ ;  /* 0x000000102c0c7819 */ /* 0x000fe200000006ff */
[----:B------:R-:W-:Y:S01]  /*0ed0*/  FADD.FTZ R18, R15, R18 ;  /* 0x000000120f127221 */ /* 0x000fe20000010000 */
[----:B------:R-:W-:Y:S01]  /*0ee0*/  FADD.FTZ R9, R9, R10 ;  /* 0x0000000a09097221 */ /* 0x000fe20000010000 */
[----:B------:R-:W-:Y:S01]  /*0ef0*/  FMUL.FTZ R13, R17, R17 ;  /* 0x00000011110d7220 */ /* 0x000fe20000410000 */
[----:B------:R-:W-:Y:S01]  /*0f00*/  FFMA.FTZ R15, R15, R15, R14 ;  /* 0x0000000f0f0f7223 */ /* 0x000fe2000001000e */
[C---:B------:R-:W-:Y:S01]  /*0f10*/  FADD.FTZ R10, R12.reuse, R17 ;  /* 0x000000110c0a7221 */ /* 0x040fe20000010000 */
[----:B------:R-:W-:Y:S01]  /*0f20*/  FADD.FTZ R9, R9, R18 ;  /* 0x0000001209097221 */ /* 0x000fe20000010000 */
[----:B------:R-:W-:Y:S01]  /*0f30*/  FFMA.FTZ R13, R12, R12, R13 ;  /* 0x0000000c0c0d7223 */ /* 0x000fe2000001000d */
[----:B------:R-:W-:Y:S01]  /*0f40*/  PRMT R11, R45, 0x7632, R11 ;  /* 0x000076322d0b7816 */ /* 0x000fe2000000000b */
[----:B------:R-:W-:-:S03]  /*0f50*/  FADD.FTZ R8, R8, R15 ;  /* 0x0000000f08087221 */ /* 0x000fc60000010000 */
[----:B------:R-:W-:Y:S01]  /*0f60*/  SHF.L.U32 R12, R11, 0x10, RZ ;  /* 0x000000100b0c7819 */ /* 0x000fe200000006ff */
[----:B------:R-:W-:Y:S01]  /*0f70*/  FADD.FTZ R9, R9, R10 ;  /* 0x0000000a09097221 */ /* 0x000fe20000010000 */
[----:B------:R-:W-:Y:S01]  /*0f80*/  SHF.L.U32 R11, R45, 0x10, RZ ;  /* 0x000000102d0b7819 */ /* 0x000fe200000006ff */
[----:B------:R-:W-:Y:S01]  /*0f90*/  FADD.FTZ R8, R8, R13 ;  /* 0x0000000d08087221 */ /* 0x000fe20000010000 */
[----:B------:R-:W-:Y:S01]  /*0fa0*/  PRMT R14, R46, 0x7632, R14 ;  /* 0x000076322e0e7816 */ /* 0x000fe2000000000e */
[----:B------:R-:W-:Y:S02]  /*0fb0*/  FMUL.FTZ R10, R12, R12 ;  /* 0x0000000c0c0a7220 */ /* 0x000fe40000410000 */
[C---:B------:R-:W-:Y:S01]  /*0fc0*/  FADD.FTZ R12, R11.reuse, R12 ;  /* 0x0000000c0b0c7221 */ /* 0x040fe20000010000 */
[----:B------:R-:W-:Y:S01]  /*0fd0*/  SHF.L.U32 R13, R14, 0x10, RZ ;  /* 0x000000100e0d7819 */ /* 0x000fe200000006ff */
[----:B------:R-:W-:Y:S01]  /*0fe0*/  FFMA.FTZ R11, R11, R11, R10 ;  /* 0x0000000b0b0b7223 */ /* 0x000fe2000001000a */
[----:B------:R-:W-:-:S03]  /*0ff0*/  SHF.L.U32 R10, R46, 0x10, RZ ;  /* 0x000000102e0a7819 */ /* 0x000fc600000006ff */
        /* <DEDUP_REMOVED lines=11> */
[----:B------:R-:W0:Y:S04]  /*10b0*/  SHFL.DOWN PT, R10, R9, 0x2, 0x1f ;  /* 0x08401f00090a7f89 */ /* 0x000e2800000e0000 */
[----:B------:R-:W1:Y:S01]  /*10c0*/  SHFL.DOWN PT, R11, R8, 0x2, 0x1f ;  /* 0x08401f00080b7f89 */ /* 0x000e6200000e0000 */
[----:B------:R-:W-:-:S13]  /*10d0*/  ISETP.GT.AND P1, PT, R3, 0x1d, PT ;  /* 0x0000001d0300780c */ /* 0x000fda0003f24270 */
        /* <DEDUP_REMOVED lines=14> */
[C---:B------:R-:W-:Y:S02]  /*11c0*/  ISETP.GT.AND P1, PT, R3.reuse, 0xf, PT ;  /* 0x0000000f0300780c */ /* 0x040fe40003f24270 */
[----:B------:R-:W-:Y:S02]  /*11d0*/  ISETP.NE.AND P2, PT, R3, RZ, PT ;  /* 0x000000ff0300720c */ /* 0x000fe40003f45270 */
[----:B------:R-:W-:Y:S01]  /*11e0*/  ISETP.NE.AND P3, PT, R2, RZ, PT ;  /* 0x000000ff0200720c */ /* 0x000fe20003f65270 */
[----:B------:R-:W-:Y:S08]  /*11f0*/  BSSY B0, `(.L_x_3120) ;  /* 0x0000027000007945 */ /* 0x000ff00003800000 */
[----:B0-----:R-:W-:Y:S01]  /*1200*/  @!P1 FADD.FTZ R9, R9, R10 ;  /* 0x0000000a09099221 */ /* 0x001fe20000010000 */
[----:B-1----:R-:W-:-:S04]  /*1210*/  @!P1 FADD.FTZ R8, R8, R11 ;  /* 0x0000000b08089221 */ /* 0x002fc80000010000 */
[----:B------:R-:W-:Y:S02]  /*1220*/  MOV R26, R9 ;  /* 0x00000009001a7202 */ /* 0x000fe40000000f00 */
[----:B------:R-:W-:-:S05]  /*1230*/  MOV R27, R8 ;  /* 0x00000008001b7202 */ /* 0x000fca0000000f00 */
[----:B------:R0:W-:Y:S01]  /*1240*/  @!P2 STS.64 [R28+0x10], R26 ;  /* 0x0000101a1c00a388 */ /* 0x0001e20000000a00 */
[----:B------:R-:W-:Y:S06]  /*1250*/  BAR.SYNC.DEFER_BLOCKING 0x0 ;  /* 0x0000000000007b1d */ /* 0x000fec0000010000 */
[----:B------:R-:W-:Y:S05]  /*1260*/  @P3 BRA `(.L_x_3121) ;  /* 0x00000000007c3947 */ /* 0x000fea0003800000 */
[----:B------:R-:W1:Y:S01]  /*1270*/  S2UR UR6, SR_CgaCtaId ;  /* 0x00000000000679c3 */ /* 0x000e620000008800 */
[----:B------:R-:W-:Y:S02]  /*1280*/  UMOV UR5, 0x400 ;  /* 0x0000040000057882 */ /* 0x000fe40000000000 */
[----:B-1----:R-:W-:-:S09]  /*1290*/  ULEA UR5, UR6, UR5, 0x18 ;  /* 0x0000000506057291 */ /* 0x002fd2000f8ec03f */
[----:B------:R-:W1:Y:S04]  /*12a0*/  LDS.64 R24, [UR5+0x18] ;  /* 0x00001805ff187984 */ /* 0x000e680008000a00 */
[----:B------:R-:W2:Y:S04]  /*12b0*/  LDS.128 R8, [UR5+0x20] ;  /* 0x00002005ff087984 */ /* 0x000ea80008000c00 */
[----:B------:R-:W3:Y:S04]  /*12c0*/  LDS.128 R12, [UR5+0x30] ;  /* 0x00003005ff0c7984 */ /* 0x000ee80008000c00 */
[----:B------:R-:W4:Y:S04]  /*12d0*/  LDS.128 R16, [UR5+0x40] ;  /* 0x00004005ff107984 */ /* 0x000f280008000c00 */
[----:B------:R-:W5:Y:S01]  /*12e0*/  LDS.128 R20, [UR5+0x50] ;  /* 0x00005005ff147984 */ /* 0x000f620008000c00 */
[----:B-1----:R-:W-:Y:S01]  /*12f0*/  FADD.FTZ R47, R26, R24 ;  /* 0x000000181a2f7221 */ /* 0x002fe20000010000 */
[----:B------:R-:W-:-:S02]  /*1300*/  FADD.FTZ R52, R27, R25 ;  /* 0x000000191b347221 */ /* 0x000fc40000010000 */
[----:B0-----:R-:W0:Y:S01]  /*1310*/  LDS.128 R24, [UR5+0x60] ;  /* 0x00006005ff187984 */ /* 0x001e220008000c00 */
        /* <DEDUP_REMOVED lines=20> */
.L_x_3121:
[----:B------:R-:W-:Y:S05]  /*1460*/  BSYNC B0 ;  /* 0x0000000000007941 */ /* 0x000fea0003800000 */
.L_x_3120:
[----:B------:R-:W1:Y:S01]  /*1470*/  LDC R14, c[0x0][0xc] ;  /* 0x00000300ff0e7b82 */ /* 0x000e620000000800 */
        /* <DEDUP_REMOVED lines=17> */
[----:B------:R-:W-:-:S04]  /*1590*/  IMAD R8, R25, R14, RZ ;  /* 0x0000000e19087224 */ /* 0x000fc800078e02ff */
[----:B------:R-:W-:Y:S02]  /*15a0*/  IMAD.SHL.U32 R13, R8, 0x2, RZ ;  /* 0x00000002080d7824 */ /* 0x000fe400078e00ff */
[----:B------:R-:W1:Y:S02]  /*15b0*/  LDC.64 R8, c[0x0][0x240] ;  /* 0x00009000ff087b82 */ /* 0x000e640000000a00 */
[----:B---3--:R-:W-:-:S04]  /*15c0*/  IMAD.WIDE R10, R13, 0x4, R10 ;  /* 0x000000040d0a7825 */ /* 0x008fc800078e020a */
[----:B--2---:R-:W-:Y:S01]  /*15d0*/  IMAD R13, R15, UR7, R24 ;  /* 0x000000070f0d7c24 */ /* 0x004fe2000f8e0218 */
[----:B------:R-:W-:-:S03]  /*15e0*/  SEL R47, R14, RZ, !P1 ;  /* 0x000000ff0e2f7207 */ /* 0x000fc60004800000 */
[----:B------:R-:W-:Y:S01]  /*15f0*/  IMAD.WIDE.U32 R12, R13, 0x8, R10 ;  /* 0x000000080d0c7825 */ /* 0x000fe200078e000a */
[----:B------:R-:W-:Y:S02]  /*1600*/  IADD3 R11, R25, R24, RZ ;  /* 0x00000018190b7210 */ /* 0x000fe40007ffe0ff */
[----:B------:R-:W-:Y:S02]  /*1610*/  MOV R25, 0x1 ;  /* 0x0000000100197802 */ /* 0x000fe40000000f00 */
[----:B------:R2:W-:Y:S02]  /*1620*/  STG.E.64 desc[UR8][R12.64], R26 ;  /* 0x0000001a0c007986 */ /* 0x0005e4000c101b08 */
[----:B------:R-:W-:Y:S02]  /*1630*/  SEL R25, R25, 0xffffffff, !P1 ;  /* 0xffffffff19197807 */ /* 0x000fe40004800000 */
[----:B------:R-:W-:Y:S01]  /*1640*/  ISETP.NE.AND P1, PT, R47, -0x1, PT ;  /* 0xffffffff2f00780c */ /* 0x000fe20003f25270 */
[----:B-1----:R-:W-:Y:S01]  /*1650*/  IMAD.WIDE.U32 R10, R11, 0x4, R8 ;  /* 0x000000040b0a7825 */ /* 0x002fe200078e0008 */
[----:B------:R-:W-:Y:S06]  /*1660*/  MEMBAR.ALL.GPU ;  /* 0x0000000000007992 */ /* 0x000fec000000a000 */
[----:B------:R-:W-:-:S00]  /*1670*/  ERRBAR ;  /* 0x00000000000079ab */ /* 0x000fc00000000000 */
[----:B------:R-:W-:Y:S06]  /*1680*/  CGAERRBAR ;  /* 0x00000000000075ab */ /* 0x000fec0000000000 */
[----:B------:R2:W-:Y:S01]  /*1690*/  REDG.E.ADD.S32.STRONG.GPU desc[UR8][R10.64], R25 ;  /* 0x000000190a00798e */ /* 0x0005e2000c10e388 */
[----:B------:R-:W-:Y:S05]  /*16a0*/  @!P1 BRA `(.L_x_3123) ;  /* 0x00000000001c9947 */ /* 0x000fea0003800000 */
[----:B------:R-:W-:-:S04]  /*16b0*/  IMAD R15, R52, R15, R24 ;  /* 0x0000000f340f7224 */ /* 0x000fc800078e0218 */
[----:B------:R-:W-:-:S07]  /*16c0*/  IMAD.WIDE.U32 R8, R15, 0x4, R8 ;  /* 0x000000040f087825 */ /* 0x000fce00078e0008 */
.L_x_3124:
[----:B--2---:R-:W2:Y:S04]  /*16d0*/  LDG.E.STRONG.GPU R10, desc[UR8][R8.64] ;  /* 0x00000008080a7981 */ /* 0x004ea8000c1ef900 */
[----:B--2---:R-:W-:Y:S01]  /*16e0*/  CCTL.IVALL ;  /* 0x00000000ff00798f */ /* 0x004fe20002000000 */
[----:B------:R-:W-:Y:S05]  /*16f0*/  YIELD ;  /* 0x0000000000007946 */ /* 0x000fea0003800000 */
[----:B------:R-:W-:-:S13]  /*1700*/  ISETP.NE.AND P1, PT, R10, R47, PT ;  /* 0x0000002f0a00720c */ /* 0x000fda0003f25270 */
[----:B------:R-:W-:Y:S05]  /*1710*/  @P1 BRA `(.L_x_3124) ;  /* 0xfffffffc00ec1947 */ /* 0x000fea000383ffff */
.L_x_3123:
        /* <DEDUP_REMOVED lines=10> */
[----:B------:R-:W-:-:S07]  /*17c0*/  IADD3 R24, -R9, R14, RZ ;  /* 0x0000000e09187210 */ /* 0x000fce0007ffe1ff */
.L_x_3126:
[----:B------:R-:W-:-:S13]  /*17d0*/  ISETP.EQ.OR P1, PT, R15, UR7, P3 ;  /* 0x000000070f007c0c */ /* 0x000fda0009f22670 */
[----:B--2---:R-:W1:Y:S01]  /*17e0*/  @!P1 LDC R10, c[0x0][0x10] ;  /* 0x00000400ff0a9b82 */ /* 0x004e620000000800 */
[----:B------:R-:W2:Y:S01]  /*17f0*/  @!P1 S2R R12, SR_CTAID.Y ;  /* 0x00000000000c9919 */ /* 0x000ea20000002600 */
[----:B------:R-:W-:-:S06]  /*1800*/  @!P1 LOP3.LUT R11, R7, 0x1, RZ, 0xc0, !PT ;  /* 0x00000001070b9812 */ /* 0x000fcc00078ec0ff */
[----:B------:R-:W3:Y:S01]  /*1810*/  @!P1 LDC.64 R8, c[0x0][0x248] ;  /* 0x00009200ff089b82 */ /* 0x000ee20000000a00 */
[----:B-1----:R-:W-:-:S04]  /*1820*/  @!P1 IMAD R11, R10, R11, RZ ;  /* 0x0000000b0a0b9224 */ /* 0x002fc800078e02ff */
[----:B------:R-:W-:-:S05]  /*1830*/  @!P1 IMAD R11, R11, R14, RZ ;  /* 0x0000000e0b0b9224 */ /* 0x000fca00078e02ff */
[----:B------:R-:W-:-:S05]  /*1840*/  @!P1 SHF.L.U32 R11, R11, 0x1, RZ ;  /* 0x000000010b0b9819 */ /* 0x000fca00000006ff */
[----:B---3--:R-:W-:-:S04]  /*1850*/  @!P1 IMAD.WIDE R8, R11, 0x4, R8 ;  /* 0x000000040b089825 */ /* 0x008fc800078e0208 */
[----:B--2---:R-:W-:-:S04]  /*1860*/  @!P1 IMAD R11, R10, R15, R12 ;  /* 0x0000000f0a0b9224 */ /* 0x004fc800078e020c */
[----:B------:R-:W-:-:S06]  /*1870*/  @!P1 IMAD.WIDE.U32 R8, R11, 0x8, R8 ;  /* 0x000000080b089825 */ /* 0x000fcc00078e0008 */
[----:B------:R-:W0:Y:S01]  /*1880*/  @!P1 LDG.E.64 R8, desc[UR8][R8.64] ;  /* 0x0000000808089981 */ /* 0x000e22000c1e1b00 */
[C---:B------:R-:W-:Y:S02]  /*1890*/  IADD3 R10, R15.reuse, 0x1, RZ ;  /* 0x000000010f0a7810 */ /* 0x040fe40007ffe0ff */
[----:B------:R-:W-:Y:S02]  /*18a0*/  IADD3 R12, R15, 0x2, RZ ;  /* 0x000000020f0c7810 */ /* 0x000fe40007ffe0ff */
[----:B------:R-:W-:Y:S02]  /*18b0*/  ISETP.EQ.OR P2, PT, R10, UR7, P3 ;  /* 0x000000070a007c0c */ /* 0x000fe40009f42670 */
[----:B------:R-:W-:-:S11]  /*18c0*/  ISETP.EQ.OR P4, PT, R12, UR7, P3 ;  /* 0x000000070c007c0c */ /* 0x000fd60009f82670 */
[----:B------:R-:W1:Y:S01]  /*18d0*/  @!P2 S2R R53, SR_CTAID.Y ;  /* 0x000000000035a919 */ /* 0x000e620000002600 */
[----:B------:R-:W1:Y:S01]  /*18e0*/  @!P2 LDC R47, c[0x0][0x10] ;  /* 0x00000400ff2fab82 */ /* 0x000e620000000800 */
[----:B------:R-:W-:Y:S01]  /*18f0*/  @!P2 LOP3.LUT R52, R7, 0x1, RZ, 0xc0, !PT ;  /* 0x000000010734a812 */ /* 0x000fe200078ec0ff */
[----:B------:R-:W2:Y:S06]  /*1900*/  @!P4 S2R R25, SR_CTAID.Y ;  /* 0x000000000019c919 */ /* 0x000eac0000002600 */
[----:B------:R-:W2:Y:S01]  /*1910*/  @!P4 LDC R13, c[0x0][0x10] ;  /* 0x00000400ff0dcb82 */ /* 0x000ea20000000800 */
[----:B-1----:R-:W-:-:S07]  /*1920*/  @!P2 IMAD R53, R10, R47, R53 ;  /* 0x0000002f0a35a224 */ /* 0x002fce00078e0235 */
[----:B------:R-:W1:Y:S01]  /*1930*/  @!P2 LDC.64 R10, c[0x0][0x248] ;  /* 0x00009200ff0aab82 */ /* 0x000e620000000a00 */
[----:B------:R-:W-:Y:S02]  /*1940*/  @!P2 IMAD R47, R47, R52, RZ ;  /* 0x000000342f2fa224 */ /* 0x000fe400078e02ff */
[----:B--2---:R-:W-:Y:S01]  /*1950*/  @!P4 IMAD R12, R12, R13, R25 ;  /* 0x0000000d0c0cc224 */ /* 0x004fe200078e0219 */
[----:B------:R-:W-:Y:S01]  /*1960*/  IADD3 R25, R15, 0x3, RZ ;  /* 0x000000030f197810 */ /* 0x000fe20007ffe0ff */
[----:B------:R-:W-:-:S05]  /*1970*/  @!P2 IMAD R47, R47, R14, RZ ;  /* 0x0000000e2f2fa224 */ /* 0x000fca00078e02ff */
[----:B------:R-:W-:-:S05]  /*1980*/  @!P2 SHF.L.U32 R47, R47, 0x1, RZ ;  /* 0x000000012f2fa819 */ /* 0x000fca00000006ff */
[----:B-1----:R-:W-:-:S04]  /*1990*/  @!P2 IMAD.WIDE R10, R47, 0x4, R10 ;  /* 0x000000042f0aa825 */ /* 0x002fc800078e020a */
[----:B------:R-:W-:-:S04]  /*19a0*/  @!P2 IMAD.WIDE.U32 R52, R53, 0x8, R10 ;  /* 0x000000083534a825 */ /* 0x000fc800078e000a */
[----:B0-----:R-:W-:Y:S01]  /*19b0*/  @!P1 FADD.FTZ R26, R26, R8 ;  /* 0x000000081a1a9221 */ /* 0x001fe20000010000 */
[----:B------:R-:W-:Y:S01]  /*19c0*/  @!P1 FADD.FTZ R27, R27, R9 ;  /* 0x000000091b1b9221 */ /* 0x000fe20000010000 */
[----:B------:R-:W-:Y:S02]  /*19d0*/  ISETP.EQ.OR P1, PT, R25, UR7, P3 ;  /* 0x0000000719007c0c */ /* 0x000fe40009f22670 */
[----:B------:R-:W-:-:S05]  /*19e0*/  @!P4 LOP3.LUT R8, R7, 0x1, RZ, 0xc0, !PT ;  /* 0x000000010708c812 */ /* 0x000fca00078ec0ff */
[----:B------:R-:W-:Y:S02]  /*19f0*/  @!P4 IMAD R13, R13, R8, RZ ;  /* 0x000000080d0dc224 */ /* 0x000fe400078e02ff */
[----:B------:R-:W0:Y:S02]  /*1a00*/  @!P4 LDC.64 R8, c[0x0][0x248] ;  /* 0x00009200ff08cb82 */ /* 0x000e240000000a00 */
[----:B------:R-:W-:Y:S02]  /*1a10*/  @!P4 IMAD R10, R13, R14, RZ ;  /* 0x0000000e0d0ac224 */ /* 0x000fe400078e02ff */
[----:B------:R-:W1:Y:S03]  /*1a20*/  @!P1 S2R R13, SR_CTAID.Y ;  /* 0x00000000000d9919 */ /* 0x000e660000002600 */
[----:B------:R-:W-:Y:S01]  /*1a30*/  @!P4 SHF.L.U32 R11, R10, 0x1, RZ ;  /* 0x000000010a0bc819 */ /* 0x000fe200000006ff */
[----:B------:R-:W1:Y:S04]  /*1a40*/  @!P1 LDC R47, c[0x0][0x10] ;  /* 0x00000400ff2f9b82 */ /* 0x000e680000000800 */
[----:B0-----:R-:W-:-:S04]  /*1a50*/  @!P4 IMAD.WIDE R8, R11, 0x4, R8 ;  /* 0x000000040b08c825 */ /* 0x001fc800078e0208 */
[----:B------:R-:W-:Y:S01]  /*1a60*/  @!P4 IMAD.WIDE.U32 R10, R12, 0x8, R8 ;  /* 0x000000080c0ac825 */ /* 0x000fe200078e0008 */
[----:B------:R-:W-:-:S03]  /*1a70*/  @!P1 LOP3.LUT R8, R7, 0x1, RZ, 0xc0, !PT ;  /* 0x0000000107089812 */ /* 0x000fc600078ec0ff */
[----:B-1----:R-:W-:Y:S02]  /*1a80*/  @!P1 IMAD R25, R25, R47, R13 ;  /* 0x0000002f19199224 */ /* 0x002fe400078e020d */
[----:B------:R-:W2:Y:S01]  /*1a90*/  @!P4 LDG.E.64 R10, desc[UR8][R10.64] ;  /* 0x000000080a0ac981 */ /* 0x000ea2000c1e1b00 */
[----:B------:R-:W0:Y:S01]  /*1aa0*/  @!P1 LDC.64 R12, c[0x0][0x248] ;  /* 0x00009200ff0c9b82 */ /* 0x000e220000000a00 */
[----:B------:R-:W-:Y:S02]  /*1ab0*/  @!P1 IMAD R47, R47, R8, RZ ;  /* 0x000000082f2f9224 */ /* 0x000fe400078e02ff */
[----:B------:R-:W3:Y:S02]  /*1ac0*/  @!P2 LDG.E.64 R8, desc[UR8][R52.64] ;  /* 0x000000083408a981 */ /* 0x000ee4000c1e1b00 */
[----:B------:R-:W-:-:S05]  /*1ad0*/  @!P1 IMAD R47, R47, R14, RZ ;  /* 0x0000000e2f2f9224 */ /* 0x000fca00078e02ff */
[----:B------:R-:W-:-:S05]  /*1ae0*/  @!P1 SHF.L.U32 R47, R47, 0x1, RZ ;  /* 0x000000012f2f9819 */ /* 0x000fca00000006ff */
[----:B0-----:R-:W-:-:S04]  /*1af0*/  @!P1 IMAD.WIDE R12, R47, 0x4, R12 ;  /* 0x000000042f0c9825 */ /* 0x001fc800078e020c */
[----:B------:R-:W-:-:S06]  /*1b00*/  @!P1 IMAD.WIDE.U32 R12, R25, 0x8, R12 ;  /* 0x00000008190c9825 */ /* 0x000fcc00078e000c */
[----:B------:R-:W4:Y:S01]  /*1b10*/  @!P1 LDG.E.64 R12, desc[UR8][R12.64] ;  /* 0x000000080c0c9981 */ /* 0x000f22000c1e1b00 */
[----:B------:R-:W-:Y:S02]  /*1b20*/  IADD3 R24, R24, -0x4, RZ ;  /* 0xfffffffc18187810 */ /* 0x000fe40007ffe0ff */
[----:B------:R-:W-:Y:S01]  /*1b30*/  IADD3 R15, R15, 0x4, RZ ;  /* 0x000000040f0f7810 */ /* 0x000fe20007ffe0ff */
[----:B---3--:R-:W-:Y:S01]  /*1b40*/  @!P2 FADD.FTZ R26, R26, R8 ;  /* 0x000000081a1aa221 */ /* 0x008fe20000010000 */
[----:B------:R-:W-:Y:S01]  /*1b50*/  @!P2 FADD.FTZ R27, R27, R9 ;  /* 0x000000091b1ba221 */ /* 0x000fe20000010000 */
[----:B------:R-:W-:Y:S02]  /*1b60*/  ISETP.NE.AND P2, PT, R24, RZ, PT ;  /* 0x000000ff1800720c */ /* 0x000fe40003f45270 */
[----:B--2---:R-:W-:Y:S01]  /*1b70*/  @!P4 FADD.FTZ R26, R26, R10 ;  /* 0x0000000a1a1ac221 */ /* 0x004fe20000010000 */
[----:B------:R-:W-:-:S03]  /*1b80*/  @!P4 FADD.FTZ R27, R27, R11 ;  /* 0x0000000b1b1bc221 */ /* 0x000fc60000010000 */
[----:B----4-:R-:W-:Y:S01]  /*1b90*/  @!P1 FADD.FTZ R26, R26, R12 ;  /* 0x0000000c1a1a9221 */ /* 0x010fe20000010000 */
[----:B------:R-:W-:-:S06]  /*1ba0*/  @!P1 FADD.FTZ R27, R27, R13 ;  /* 0x0000000d1b1b9221 */ /* 0x000fcc0000010000 */
[----:B------:R-:W-:Y:S05]  /*1bb0*/  @P2 BRA `(.L_x_3126) ;  /* 0xfffffffc00042947 */ /* 0x000fea000383ffff */
.L_x_3125:
[----:B--2---:R-:W-:-:S13]  /*1bc0*/  LOP3.LUT P1, R10, R14, 0x3, RZ, 0xc0, !PT ;  /* 0x000000030e0a7812 */ /* 0x004fda000782c0ff */
        /* <DEDUP_REMOVED lines=18> */
.L_x_3128:
[----:B------:R-:W-:Y:S05]  /*1cf0*/  BSYNC B0 ;  /* 0x0000000000007941 */ /* 0x000fea0003800000 */
.L_x_3127:
[----:B------:R-:W-:Y:S05]  /*1d00*/  @!P2 BRA `(.L_x_3122) ;  /* 0x00000000007ca947 */ /* 0x000fea0003800000 */
[C---:B------:R-:W-:Y:S02]  /*1d10*/  IADD3 R8, R15.reuse, 0x1, RZ ;  /* 0x000000010f087810 */ /* 0x040fe40007ffe0ff */
[----:B------:R-:W-:Y:S02]  /*1d20*/  IADD3 R24, R15, 0x2, RZ ;  /* 0x000000020f187810 */ /* 0x000fe40007ffe0ff */
[----:B------:R-:W-:Y:S02]  /*1d30*/  ISETP.EQ.OR P2, PT, R8, UR7, P3 ;  /* 0x0000000708007c0c */ /* 0x000fe40009f42670 */
[----:B------:R-:W-:-:S04]  /*1d40*/  ISETP.EQ.OR P1, PT, R24, UR7, P3 ;  /* 0x0000000718007c0c */ /* 0x000fc80009f22670 */
[----:B------:R-:W-:-:S07]  /*1d50*/  ISETP.EQ.OR P1, PT, R10, 0x2, P1 ;  /* 0x000000020a00780c */ /* 0x000fce0000f22670 */
[----:B------:R-:W1:Y:S01]  /*1d60*/  @!P2 S2R R9, SR_CTAID.Y ;  /* 0x000000000009a919 */ /* 0x000e620000002600 */
[----:B------:R-:W1:Y:S05]  /*1d70*/  @!P2 LDC R13, c[0x0][0x10] ;  /* 0x00000400ff0dab82 */ /* 0x000e6a0000000800 */
[----:B------:R-:W2:Y:S01]  /*1d80*/  @!P1 S2R R25, SR_CTAID.Y ;  /* 0x0000000000199919 */ /* 0x000ea20000002600 */
[C---:B------:R-:W-:Y:S02]  /*1d90*/  @!P1 LOP3.LUT R12, R7.reuse, 0x1, RZ, 0xc0, !PT ;  /* 0x00000001070c9812 */ /* 0x040fe400078ec0ff */
[----:B------:R-:W3:Y:S08]  /*1da0*/  @!P1 LDC R47, c[0x0][0x10] ;  /* 0x00000400ff2f9b82 */ /* 0x000ef00000000800 */
[----:B------:R-:W4:Y:S01]  /*1db0*/  @!P2 LDC.64 R10, c[0x0][0x248] ;  /* 0x00009200ff0aab82 */ /* 0x000f220000000a00 */
[----:B-1----:R-:W-:Y:S01]  /*1dc0*/  @!P2 IMAD R15, R8, R13, R9 ;  /* 0x0000000d080fa224 */ /* 0x002fe200078e0209 */
[----:B------:R-:W-:Y:S01]  /*1dd0*/  @!P2 LOP3.LUT R8, R7, 0x1, RZ, 0xc0, !PT ;  /* 0x000000010708a812 */ /* 0x000fe200078ec0ff */
[----:B---3--:R-:W-:-:S04]  /*1de0*/  @!P1 IMAD R53, R47, R12, RZ ;  /* 0x0000000c2f359224 */ /* 0x008fc800078e02ff */
[----:B------:R-:W-:Y:S02]  /*1df0*/  @!P2 IMAD R13, R13, R8, RZ ;  /* 0x000000080d0da224 */ /* 0x000fe400078e02ff */
[----:B------:R-:W1:Y:S01]  /*1e00*/  @!P1 LDC.64 R8, c[0x0][0x248] ;  /* 0x00009200ff089b82 */ /* 0x000e620000000a00 */
[-C--:B------:R-:W-:Y:S02]  /*1e10*/  @!P1 IMAD R53, R53, R14.reuse, RZ ;  /* 0x0000000e35359224 */ /* 0x080fe400078e02ff */
[----:B------:R-:W-:Y:S02]  /*1e20*/  @!P2 IMAD R13, R13, R14, RZ ;  /* 0x0000000e0d0da224 */ /* 0x000fe400078e02ff */
[----:B--2---:R-:W-:-:S03]  /*1e30*/  @!P1 IMAD R25, R24, R47, R25 ;  /* 0x0000002f18199224 */ /* 0x004fc600078e0219 */
[----:B------:R-:W-:-:S05]  /*1e40*/  @!P2 SHF.L.U32 R13, R13, 0x1, RZ ;  /* 0x000000010d0da819 */ /* 0x000fca00000006ff */
[----:B----4-:R-:W-:Y:S01]  /*1e50*/  @!P2 IMAD.WIDE R12, R13, 0x4, R10 ;  /* 0x000000040d0ca825 */ /* 0x010fe200078e020a */
[----:B------:R-:W-:-:S05]  /*1e60*/  @!P1 SHF.L.U32 R11, R53, 0x1, RZ ;  /* 0x00000001350b9819 */ /* 0x000fca00000006ff */
[----:B-1----:R-:W-:-:S04]  /*1e70*/  @!P1 IMAD.WIDE R10, R11, 0x4, R8 ;  /* 0x000000040b0a9825 */ /* 0x002fc800078e0208 */
        /* <DEDUP_REMOVED lines=8> */
.L_x_3122:
[----:B------:R-:W-:Y:S01]  /*1f00*/  ULDC.64 UR12, c[0x0][0x218] ;  /* 0x00008600000c7ab9 */ /* 0x000fe20000000a00 */
[----:B------:R-:W-:Y:S01]  /*1f10*/  LOP3.LUT P1, RZ, R2, UR7, RZ, 0xfc, !PT ;  /* 0x0000000702ff7c12 */ /* 0x000fe2000f82fcff */
[----:B------:R-:W1:Y:S01]  /*1f20*/  S2UR UR6, SR_CgaCtaId ;  /* 0x00000000000679c3 */ /* 0x000e620000008800 */
[----:B------:R-:W-:Y:S01]  /*1f30*/  ISETP.EQ.U32.AND P2, PT, RZ, UR12, PT ;  /* 0x0000000cff007c0c */ /* 0x000fe2000bf42070 */
[----:B------:R-:W-:Y:S01]  /*1f40*/  UMOV UR5, 0x400 ;  /* 0x0000040000057882 */ /* 0x000fe20000000000 */
[----:B------:R-:W-:-:S05]  /*1f50*/  IMAD.IADD R47, R43, 0x1, R36 ;  /* 0x000000012b2f7824 */ /* 0x000fca00078e0224 */
[----:B--2---:R-:W2:Y:S01]  /*1f60*/  LDC.64 R10, c[0x0][0x228] ;  /* 0x00008a00ff0a7b82 */ /* 0x004ea20000000a00 */
[----:B------:R-:W-:Y:S01]  /*1f70*/  ISETP.EQ.OR.EX P1, PT, RZ, UR13, P1, P2 ;  /* 0x0000000dff007c0c */ /* 0x000fe20008f22720 */
[----:B------:R-:W-:-:S06]  /*1f80*/  ULDC.64 UR14, c[0x0][0x278] ;  /* 0x00009e00000e7ab9 */ /* 0x000fcc0000000a00 */
[----:B------:R-:W3:Y:S08]  /*1f90*/  LDC.64 R8, c[0x0][0x230] ;  /* 0x00008c00ff087b82 */ /* 0x000ef00000000a00 */
[----:B------:R-:W4:Y:S01]  /*1fa0*/  @!P1 LDC.64 R12, c[0x0][0x218] ;  /* 0x00008600ff0c9b82 */ /* 0x000f220000000a00 */
[----:B-1----:R-:W-:-:S03]  /*1fb0*/  ULEA UR5, UR6, UR5, 0x18 ;  /* 0x0000000506057291 */ /* 0x002fc6000f8ec03f */
[----:B------:R-:W-:Y:S02]  /*1fc0*/  ULDC UR6, c[0x0][0x2a4] ;  /* 0x0000a90000067ab9 */ /* 0x000fe40000000800 */
[----:B------:R-:W-:Y:S01]  /*1fd0*/  @!P1 FMUL.FTZ R15, R27, UR6 ;  /* 0x000000061b0f9c20 */ /* 0x000fe20008410000 */
[----:B------:R-:W-:Y:S01]  /*1fe0*/  @!P1 FMUL.FTZ R14, R26, UR6 ;  /* 0x000000061a0e9c20 */ /* 0x000fe20008410000 */
[C---:B--2---:R-:W-:Y:S02]  /*1ff0*/  IMAD.WIDE R52, R47.reuse, 0x4, R10 ;  /* 0x000000042f347825 */ /* 0x044fe400078e020a */
[----:B------:R-:W-:Y:S02]  /*2000*/  @!P3 STS.64 [UR5+0x78], R26 ;  /* 0x0000781aff00b988 */ /* 0x000fe40008000a05 */
[----:B---3--:R-:W-:-:S04]  /*2010*/  IMAD.WIDE R10, R47, 0x4, R8 ;  /* 0x000000042f0a7825 */ /* 0x008fc800078e0208 */
[----:B----4-:R-:W-:-:S05]  /*2020*/  @!P1 IMAD.WIDE R24, R6, 0x8, R12 ;  /* 0x0000000806189825 */ /* 0x010fca00078e020c */
[----:B------:R1:W-:Y:S01]  /*2030*/  @!P1 STG.E.64 desc[UR8][R24.64], R14 ;  /* 0x0000000e18009986 */ /* 0x0003e2000c101b08 */
[----:B------:R-:W-:Y:S06]  /*2040*/  BAR.SYNC.DEFER_BLOCKING 0x0 ;  /* 0x0000000000007b1d */ /* 0x000fec0000010000 */
[----:B------:R2:W3:Y:S04]  /*2050*/  LDG.E.64 R8, desc[UR8][R52.64] ;  /* 0x0000000834087981 */ /* 0x0004e8000c1e1b00 */
[----:B------:R-:W3:Y:S01]  /*2060*/  LDG.E.64 R10, desc[UR8][R10.64] ;  /* 0x000000080a0a7981 */ /* 0x000ee2000c1e1b00 */
[----:B------:R-:W-:-:S02]  /*2070*/  ISETP.NE.AND P6, PT, RZ, UR10, PT ;  /* 0x0000000aff007c0c */ /* 0x000fc4000bfc5270 */
[----:B-1----:R-:W-:Y:S01]  /*2080*/  SHF.L.U32 R15, R0, 0x10, RZ ;  /* 0x00000010000f7819 */ /* 0x002fe200000006ff */
[----:B------:R-:W1:Y:S01]  /*2090*/  LDS.64 R12, [UR5+0x78] ;  /* 0x00007805ff0c7984 */ /* 0x000e620008000a00 */
[----:B------:R-:W-:Y:S02]  /*20a0*/  SHF.L.U32 R23, R23, 0x10, RZ ;  /* 0x0000001017177819 */ /* 0x000fe400000006ff */
[----:B------:R-:W-:Y:S02]  /*20b0*/  SHF.L.U32 R37, R37, 0x10, RZ ;  /* 0x0000001025257819 */ /* 0x000fe400000006ff */
[----:B0-----:R-:W-:Y:S02]  /*20c0*/  SHF.L.U32 R27, R38, 0x10, RZ ;  /* 0x00000010261b7819 */ /* 0x001fe400000006ff */
[----:B------:R-:W-:Y:S02]  /*20d0*/  SHF.L.U32 R19, R19, 0x10, RZ ;  /* 0x0000001013137819 */ /* 0x000fe400000006ff */
[----:B------:R-:W-:-:S02]  /*20e0*/  SHF.L.U32 R25, R22, 0x10, RZ ;  /* 0x0000001016197819 */ /* 0x000fc400000006ff */
[----:B------:R-:W-:Y:S02]  /*20f0*/  SHF.L.U32 R21, R21, 0x10, RZ ;  /* 0x0000001015157819 */ /* 0x000fe400000006ff */
[----:B------:R-:W-:Y:S02]  /*2100*/  SHF.L.U32 R47, R40, 0x10, RZ ;  /* 0x00000010282f7819 */ /* 0x000fe400000006ff */
[----:B--2---:R-:W-:Y:S02]  /*2110*/  SHF.L.U32 R53, R20, 0x10, RZ ;  /* 0x0000001014357819 */ /* 0x004fe400000006ff */
[----:B------:R-:W-:Y:S02]  /*2120*/  SHF.L.U32 R42, R42, 0x10, RZ ;  /* 0x000000102a2a7819 */ /* 0x000fe400000006ff */
[----:B------:R-:W-:Y:S02]  /*2130*/  SHF.L.U32 R44, R44, 0x10, RZ ;  /* 0x000000102c2c7819 */ /* 0x000fe400000006ff */
[----:B------:R-:W-:-:S02]  /*2140*/  SHF.L.U32 R18, R18, 0x10, RZ ;  /* 0x0000001012127819 */ /* 0x000fc400000006ff */
[----:B------:R-:W-:Y:S02]  /*2150*/  SHF.L.U32 R45, R45, 0x10, RZ ;  /* 0x000000102d2d7819 */ /* 0x000fe400000006ff */
[----:B------:R-:W-:Y:S02]  /*2160*/  SHF.L.U32 R17, R17, 0x10, RZ ;  /* 0x0000001011117819 */ /* 0x000fe400000006ff */
[----:B------:R-:W-:Y:S02]  /*2170*/  SHF.L.U32 R46, R46, 0x10, RZ ;  /* 0x000000102e2e7819 */ /* 0x000fe400000006ff */
[----:B------:R-:W-:Y:S02]  /*2180*/  SHF.L.U32 R16, R16, 0x10, RZ ;  /* 0x0000001010107819 */ /* 0x000fe400000006ff */
[----:B------:R-:W-:Y:S02]  /*2190*/  SHF.R.S32.HI R0, RZ, 0x1f, R29 ;  /* 0x0000001fff007819 */ /* 0x000fe4000001141d */
[----:B------:R-:W-:-:S02]  /*21a0*/  SHF.R.S32.HI R14, RZ, 0x1f, R30 ;  /* 0x0000001fff0e7819 */ /* 0x000fc4000001141e */
[----:B------:R-:W-:-:S04]  /*21b0*/  ISETP.GE.U32.AND P2, PT, R30, UR14, PT ;  /* 0x0000000e1e007c0c */ /* 0x000fc8000bf46070 */
[----:B------:R-:W-:Y:S01]  /*21c0*/  ISETP.GE.AND.EX P2, PT, R14, UR15, PT, P2 ;  /* 0x0000000f0e007c0c */ /* 0x000fe2000bf46320 */
[----:B-1----:R-:W-:-:S03]  /*21d0*/  FMUL.FTZ R12, R12, UR6 ;  /* 0x000000060c0c7c20 */ /* 0x002fc60008410000 */
[----:B------:R-:W-:Y:S01]  /*21e0*/  ISETP.GT.U32.OR P2, PT, R2, 0x17f, P2 ;  /* 0x0000017f0200780c */ /* 0x000fe20001744470 */
[C---:B------:R-:W-:Y:S01]  /*21f0*/  FMUL.FTZ R36, R12.reuse, R12 ;  /* 0x0000000c0c247220 */ /* 0x040fe20000410000 */
[--C-:B------:R-:W-:Y:S01]  /*2200*/  FADD.FTZ R20, R15, -R12.reuse ;  /* 0x8000000c0f147221 */ /* 0x100fe20000010000 */
[C---:B------:R-:W-:Y:S01]  /*2210*/  FADD.FTZ R22, -R12.reuse, R23 ;  /* 0x000000170c167221 */ /* 0x040fe20000010100 */
[----:B------:R-:W-:Y:S01]  /*2220*/  FADD.FTZ R24, R37, -R12 ;  /* 0x8000000c25187221 */ /* 0x000fe20000010000 */
[----:B------:R-:W-:Y:S01]  /*2230*/  FFMA.FTZ R13, R13, UR6, -R36 ;  /* 0x000000060d0d7c23 */ /* 0x000fe20008010824 */
[C---:B------:R-:W-:Y:S01]  /*2240*/  FADD.FTZ R19, -R12.reuse, R19 ;  /* 0x000000130c137221 */ /* 0x040fe20000010100 */
[C---:B------:R-:W-:Y:S01]  /*2250*/  FADD.FTZ R38, -R12.reuse, R21 ;  /* 0x000000150c267221 */ /* 0x040fe20000010100 */
[--C-:B------:R-:W-:Y:S01]  /*2260*/  FADD.FTZ R40, R47, -R12.reuse ;  /* 0x8000000c2f287221 */ /* 0x100fe20000010000 */
[----:B------:R-:W-:Y:S01]  /*2270*/  FADD.FTZ R52, -R12, R53 ;  /* 0x000000350c347221 */ /* 0x000fe20000010100 */
[----:B------:R-:W-:Y:S01]  /*2280*/  FSETP.GTU.FTZ.AND P1, PT, R13, RZ, PT ;  /* 0x000000ff0d00720b */ /* 0x000fe20003f3c000 */
[--C-:B------:R-:W-:Y:S01]  /*2290*/  FADD.FTZ R42, R42, -R12.reuse ;  /* 0x8000000c2a2a7221 */ /* 0x100fe20000010000 */
[----:B------:R-:W-:Y:S01]  /*22a0*/  FADD.FTZ R44, R44, -R12 ;  /* 0x8000000c2c2c7221 */ /* 0x000fe20000010000 */
[C---:B------:R-:W-:Y:S01]  /*22b0*/  FADD.FTZ R18, -R12.reuse, R18 ;  /* 0x000000120c127221 */ /* 0x040fe20000010100 */
[--C-:B------:R-:W-:Y:S01]  /*22c0*/  FADD.FTZ R45, R45, -R12.reuse ;  /* 0x8000000c2d2d7221 */ /* 0x100fe20000010000 */
[----:B------:R-:W-:Y:S01]  /*22d0*/  FADD.FTZ R17, -R12, R17 ;  /* 0x000000110c117221 */ /* 0x000fe20000010100 */
[----:B------:R-:W-:Y:S01]  /*22e0*/  FADD.FTZ R46, R46, -R12 ;  /* 0x8000000c2e2e7221 */ /* 0x000fe20000010000 */
[----:B------:R-:W-:-:S06]  /*22f0*/  FADD.FTZ R16, -R12, R16 ;  /* 0x000000100c107221 */ /* 0x000fcc0000010100 */
[----:B------:R-:W0:Y:S02]  /*2300*/  @P1 LDC R36, c[0x0][0x238] ;  /* 0x00008e00ff241b82 */ /* 0x000e240000000800 */
[----:B0-----:R-:W-:Y:S01]  /*2310*/  @P1 FADD.FTZ R26, R13, R36 ;  /* 0x000000240d1a1221 */ /* 0x001fe20000010000 */
[----:B------:R-:W-:Y:S01]  /*2320*/  MOV R13, 0x3f800000 ;  /* 0x3f800000000d7802 */ /* 0x000fe20000000f00 */
[----:B------:R-:W-:-:S05]  /*2330*/  FADD.FTZ R36, R27, -R12 ;  /* 0x8000000c1b247221 */ /* 0x000fca0000010000 */
[----:B------:R0:W1:Y:S01]  /*2340*/  @P1 MUFU.RSQ R13, R26 ;  /* 0x0000001a000d1308 */ /* 0x0000620000001400 */
[----:B------:R-:W-:-:S04]  /*2350*/  ISETP.GE.U32.AND P1, PT, R29, UR14, PT ;  /* 0x0000000e1d007c0c */ /* 0x000fc8000bf26070 */
[----:B------:R-:W-:Y:S01]  /*2360*/  ISETP.GE.AND.EX P1, PT, R0, UR15, PT, P1 ;  /* 0x0000000f00007c0c */ /* 0x000fe2000bf26310 */
[----:B0-----:R-:W-:-:S03]  /*2370*/  FADD.FTZ R26, -R12, R25 ;  /* 0x000000190c1a7221 */ /* 0x001fc60000010100 */
[----:B------:R-:W-:Y:S01]  /*2380*/  ISETP.GT.U32.OR P1, PT, R2, 0x17f, P1 ;  /* 0x0000017f0200780c */ /* 0x000fe20000f24470 */
[-C--:B-1----:R-:W-:Y:S01]  /*2390*/  FMUL.FTZ R27, R20, R13.reuse ;  /* 0x0000000d141b7220 */ /* 0x082fe20000410000 */
[-C--:B------:R-:W-:Y:S01]  /*23a0*/  FMUL.FTZ R22, R22, R13.reuse ;  /* 0x0000000d16167220 */ /* 0x080fe20000410000 */
        /* <DEDUP_REMOVED lines=13> */
[----:B------:R-:W-:Y:S01]  /*2480*/  FMUL.FTZ R36, R16, R13 ;  /* 0x0000000d10247220 */ /* 0x000fe20000410000 */
[----:B---3--:R-:W-:Y:S01]  /*2490*/  FFMA.FTZ R27, R8, R27, R10 ;  /* 0x0000001b081b7223 */ /* 0x008fe2000001000a */
[----:B------:R-:W-:Y:S01]  /*24a0*/  FFMA.FTZ R22, R9, R22, R11 ;  /* 0x0000001609167223 */ /* 0x000fe2000001000b */
[----:B------:R-:W-:Y:S06]  /*24b0*/  @!P6 BRA `(.L_x_3129) ;  /* 0x000000000028e947 */ /* 0x000fec0003800000 */
        /* <DEDUP_REMOVED lines=10> */
.L_x_3129:
        /* <DEDUP_REMOVED lines=14> */
.L_x_3131:
[----:B------:R-:W-:Y:S05]  /*2640*/  BSYNC B0 ;  /* 0x0000000000007941 */ /* 0x000fea0003800000 */
.L_x_3130:
[----:B------:R-:W-:Y:S01]  /*2650*/  FFMA.FTZ R15, R8, R15, R10 ;  /* 0x0000000f080f7223 */ /* 0x000fe2000001000a */
[----:B------:R-:W-:Y:S01]  /*2660*/  FFMA.FTZ R26, R9, R26, R11 ;  /* 0x0000001a091a7223 */ /* 0x000fe2000001000b */
[----:B------:R-:W-:Y:S06]  /*2670*/  @!P6 BRA `(.L_x_3132) ;  /* 0x000000000028e947 */ /* 0x000fec0003800000 */
        /* <DEDUP_REMOVED lines=10> */
.L_x_3132:
[----:B------:R-:W-:Y:S04]  /*2720*/  BSSY B0, `(.L_x_3133) ;  /* 0x000000e000007945 */ /* 0x000fe80003800000 */
[----:B------:R-:W-:Y:S05]  /*2730*/  @P1 BRA `(.L_x_3134) ;  /* 0x0000000000301947 */ /* 0x000fea0003800000 */
[----:B------:R-:W-:Y:S01]  /*2740*/  ULDC.64 UR12, c[0x0][0x270] ;  /* 0x00009c00000c7ab9 */ /* 0x000fe20000000a00 */
[----:B------:R-:W-:Y:S01]  /*2750*/  MOV R13, R51 ;  /* 0x00000033000d7202 */ /* 0x000fe20000000f00 */
[----:B------:R-:W-:Y:S01]  /*2760*/  IMAD R0, R0, UR12, RZ ;  /* 0x0000000c00007c24 */ /* 0x000fe2000f8e02ff */
[----:B------:R-:W-:Y:S01]  /*2770*/  F2FP.BF16.F32.PACK_AB R15, R26, R15 ;  /* 0x0000000f1a0f723e */ /* 0x000fe200000010ff */
[----:B------:R-:W-:Y:S02]  /*2780*/  IMAD.MOV.U32 R12, RZ, RZ, R48 ;  /* 0x000000ffff0c7224 */ /* 0x000fe400078e0030 */
[C---:B0-----:R-:W-:Y:S02]  /*2790*/  IMAD R17, R29.reuse, UR13, R0 ;  /* 0x0000000d1d117c24 */ /* 0x041fe4000f8e0200 */
[----:B------:R-:W-:Y:S01]  /*27a0*/  IMAD.WIDE.U32 R12, R29, UR12, R12 ;  /* 0x0000000c1d0c7c25 */ /* 0x000fe2000f8e000c */
[----:B------:R-:W-:Y:S02]  /*27b0*/  ULDC.64 UR12, c[0x0][0x210] ;  /* 0x00008400000c7ab9 */ /* 0x000fe40000000a00 */
[----:B------:R-:W-:-:S02]  /*27c0*/  LEA R16, P1, R12, UR12, 0x1 ;  /* 0x0000000c0c107c11 */ /* 0x000fc4000f8208ff */
[----:B------:R-:W-:-:S04]  /*27d0*/  IADD3 R17, R13, R17, RZ ;  /* 0x000000110d117210 */ /* 0x000fc80007ffe0ff */
[----:B------:R-:W-:-:S05]  /*27e0*/  LEA.HI.X R17, R12, UR13, R17, 0x1, P1 ;  /* 0x0000000d0c117c11 */ /* 0x000fca00088f0c11 */
[----:B------:R1:W-:Y:S02]  /*27f0*/  STG.E desc[UR8][R16.64], R15 ;  /* 0x0000000f10007986 */ /* 0x0003e4000c101908 */
.L_x_3134:
[----:B------:R-:W-:Y:S05]  /*2800*/  BSYNC B0 ;  /* 0x0000000000007941 */ /* 0x000fea0003800000 */
.L_x_3133:
[----:B------:R-:W-:Y:S01]  /*2810*/  FFMA.FTZ R21, R8, R21, R10 ;  /* 0x0000001508157223 */ /* 0x000fe2000001000a */
[----:B------:R-:W-:Y:S01]  /*2820*/  FFMA.FTZ R38, R9, R38, R11 ;  /* 0x0000002609267223 */ /* 0x000fe2000001000b */
[----:B------:R-:W-:Y:S06]  /*2830*/  @!P6 BRA `(.L_x_3135) ;  /* 0x000000000028e947 */ /* 0x000fec0003800000 */
[----:B------:R-:W-:Y:S01]  /*2840*/  FMUL.FTZ R0, R21, -1.4426950216293334961 ;  /* 0xbfb8aa3b15007820 */ /* 0x000fe20000410000 */
[----:B------:R-:W-:-:S05]  /*2850*/  FMUL.FTZ R13, R38, -1.4426950216293334961 ;  /* 0xbfb8aa3b260d7820 */ /* 0x000fca0000410000 */
[----:B------:R-:W2:Y:S08]  /*2860*/  MUFU.EX2 R0, R0 ;  /* 0x0000000000007308 */ /* 0x000eb00000000800 */
[----:B------:R-:W1:Y:S01]  /*2870*/  MUFU.EX2 R13, R13 ;  /* 0x0000000d000d7308 */ /* 0x000e620000000800 */
[----:B--2---:R-:W-:-:S07]  /*2880*/  FADD.FTZ R12, R0, 1 ;  /* 0x3f800000000c7421 */ /* 0x004fce0000010000 */
[----:B------:R-:W2:Y:S01]  /*2890*/  MUFU.RCP R12, R12 ;  /* 0x0000000c000c7308 */ /* 0x000ea20000001000 */
[----:B-1----:R-:W-:-:S07]  /*28a0*/  FADD.FTZ R15, R13, 1 ;  /* 0x3f8000000d0f7421 */ /* 0x002fce0000010000 */
[----:B------:R-:W1:Y:S01]  /*28b0*/  MUFU.RCP R15, R15 ;  /* 0x0000000f000f7308 */ /* 0x000e620000001000 */
[----:B--2---:R-:W-:Y:S01]  /*28c0*/  FMUL.FTZ R21, R21, R12 ;  /* 0x0000000c15157220 */ /* 0x004fe20000410000 */
[----:B-1----:R-:W-:-:S07]  /*28d0*/  FMUL.FTZ R38, R38, R15 ;  /* 0x0000000f26267220 */ /* 0x002fce0000410000 */
.L_x_3135:
[----:B------:R-:W-:Y:S04]  /*28e0*/  BSSY B0, `(.L_x_3136) ;  /* 0x000000e000007945 */ /* 0x000fe80003800000 */
[----:B------:R-:W-:Y:S05]  /*28f0*/  @P2 BRA `(.L_x_3137) ;  /* 0x0000000000302947 */ /* 0x000fea0003800000 */
[----:B------:R-:W-:Y:S01]  /*2900*/  ULDC.64 UR12, c[0x0][0x270] ;  /* 0x00009c00000c7ab9 */ /* 0x000fe20000000a00 */
[----:B------:R-:W-:Y:S01]  /*2910*/  MOV R12, R48 ;  /* 0x00000030000c7202 */ /* 0x000fe20000000f00 */
[----:B-1----:R-:W-:Y:S01]  /*2920*/  IMAD R15, R14, UR12, RZ ;  /* 0x0000000c0e0f7c24 */ /* 0x002fe2000f8e02ff */
        /* <DEDUP_REMOVED lines=9> */
.L_x_3137:
[----:B------:R-:W-:Y:S05]  /*29c0*/  BSYNC B0 ;  /* 0x0000000000007941 */ /* 0x000fea0003800000 */
.L_x_3136:
[----:B------:R-:W-:Y:S01]  /*29d0*/  SHF.R.S32.HI R13, RZ, 0x1f, R31 ;  /* 0x0000001fff0d7819 */ /* 0x000fe2000001141f */
[C---:B------:R-:W-:Y:S01]  /*29e0*/  FFMA.FTZ R23, R8.reuse, R23, R10 ;  /* 0x0000001708177223 */ /* 0x040fe2000001000a */
[----:B------:R-:W-:Y:S01]  /*29f0*/  SHF.R.S32.HI R12, RZ, 0x1f, R32 ;  /* 0x0000001fff0c7819 */ /* 0x000fe20000011420 */
[C-C-:B------:R-:W-:Y:S01]  /*2a00*/  FFMA.FTZ R25, R8.reuse, R25, R10.reuse ;  /* 0x0000001908197223 */ /* 0x140fe2000001000a */
[----:B------:R-:W-:Y:S01]  /*2a10*/  SHF.R.S32.HI R0, RZ, 0x1f, R33 ;  /* 0x0000001fff007819 */ /* 0x000fe20000011421 */
[C-C-:B------:R-:W-:Y:S01]  /*2a20*/  FFMA.FTZ R19, R8.reuse, R19, R10.reuse ;  /* 0x0000001308137223 */ /* 0x140fe2000001000a */
[----:B------:R-:W-:Y:S01]  /*2a30*/  ISETP.GE.U32.AND P5, PT, R31, UR14, PT ;  /* 0x0000000e1f007c0c */ /* 0x000fe2000bfa6070 */
[--C-:B------:R-:W-:Y:S01]  /*2a40*/  FFMA.FTZ R45, R8, R45, R10.reuse ;  /* 0x0000002d082d7223 */ /* 0x100fe2000001000a */
[----:B------:R-:W-:Y:S01]  /*2a50*/  ISETP.GE.U32.AND P1, PT, R32, UR14, PT ;  /* 0x0000000e20007c0c */ /* 0x000fe2000bf26070 */
[----:B------:R-:W-:Y:S01]  /*2a60*/  FFMA.FTZ R37, R8, R37, R10 ;  /* 0x0000002508257223 */ /* 0x000fe2000001000a */
[----:B------:R-:W-:Y:S01]  /*2a70*/  ISETP.GE.U32.AND P2, PT, R33, UR14, PT ;  /* 0x0000000e21007c0c */ /* 0x000fe2000bf46070 */
[C-C-:B------:R-:W-:Y:S01]  /*2a80*/  FFMA.FTZ R20, R9.reuse, R20, R11.reuse ;  /* 0x0000001409147223 */ /* 0x140fe2000001000b */
[----:B------:R-:W-:Y:S01]  /*2a90*/  ISETP.GE.U32.AND P3, PT, R34, UR14, PT ;  /* 0x0000000e22007c0c */ /* 0x000fe2000bf66070 */
[--C-:B------:R-:W-:Y:S01]  /*2aa0*/  FFMA.FTZ R18, R9, R18, R11.reuse ;  /* 0x0000001209127223 */ /* 0x100fe2000001000b */
[----:B------:R-:W-:Y:S01]  /*2ab0*/  ISETP.GE.U32.AND P4, PT, R35, UR14, PT ;  /* 0x0000000e23007c0c */ /* 0x000fe2000bf86070 */
[--C-:B------:R-:W-:Y:S01]  /*2ac0*/  FFMA.FTZ R24, R9, R24, R11.reuse ;  /* 0x0000001809187223 */ /* 0x100fe2000001000b */
[----:B------:R-:W-:Y:S01]  /*2ad0*/  ISETP.GE.AND.EX P5, PT, R13, UR15, PT, P5 ;  /* 0x0000000f0d007c0c */ /* 0x000fe2000bfa6350 */
[C-C-:B------:R-:W-:Y:S01]  /*2ae0*/  FFMA.FTZ R36, R9.reuse, R36, R11.reuse ;  /* 0x0000002409247223 */ /* 0x140fe2000001000b */
[----:B------:R-:W-:Y:S01]  /*2af0*/  ISETP.GE.AND.EX P1, PT, R12, UR15, PT, P1 ;  /* 0x0000000f0c007c0c */ /* 0x000fe2000bf26310 */
[----:B------:R-:W-:Y:S01]  /*2b00*/  FFMA.FTZ R52, R9, R52, R11 ;  /* 0x0000003409347223 */ /* 0x000fe2000001000b */
[----:B------:R-:W-:-:S02]  /*2b10*/  ISETP.GE.AND.EX P2, PT, R0, UR15, PT, P2 ;  /* 0x0000000f00007c0c */ /* 0x000fc4000bf46320 */
[----:B------:R-:W-:Y:S02]  /*2b20*/  ISETP.GE.AND.EX P3, PT, R39, UR15, PT, P3 ;  /* 0x0000000f27007c0c */ /* 0x000fe4000bf66330 */
[----:B------:R-:W-:Y:S02]  /*2b30*/  ISETP.GE.AND.EX P4, PT, R41, UR15, PT, P4 ;  /* 0x0000000f29007c0c */ /* 0x000fe4000bf86340 */
[C---:B------:R-:W-:Y:S02]  /*2b40*/  ISETP.GT.U32.OR P5, PT, R2.reuse, 0x17f, P5 ;  /* 0x0000017f0200780c */ /* 0x040fe40002fa4470 */
[C---:B------:R-:W-:Y:S02]  /*2b50*/  ISETP.GT.U32.OR P1, PT, R2.reuse, 0x17f, P1 ;  /* 0x0000017f0200780c */ /* 0x040fe40000f24470 */
[C---:B------:R-:W-:Y:S02]  /*2b60*/  ISETP.GT.U32.OR P2, PT, R2.reuse, 0x17f, P2 ;  /* 0x0000017f0200780c */ /* 0x040fe40001744470 */
[----:B------:R-:W-:-:S02]  /*2b70*/  ISETP.GT.U32.OR P3, PT, R2, 0x17f, P3 ;  /* 0x0000017f0200780c */ /* 0x000fc40001f64470 */
[----:B------:R-:W-:Y:S01]  /*2b80*/  ISETP.GT.U32.OR P4, PT, R2, 0x17f, P4 ;  /* 0x0000017f0200780c */ /* 0x000fe20002784470 */
[----:B------:R-:W-:-:S12]  /*2b90*/  @!P6 BRA `(.L_x_3138) ;  /* 0x000000000028e947 */ /* 0x000fd80003800000 */
[----:B------:R-:W-:Y:S01]  /*2ba0*/  FMUL.FTZ R8, R23, -1.4426950216293334961 ;  /* 0xbfb8aa3b17087820 */ /* 0x000fe20000410000 */
[----:B------:R-:W-:-:S05]  /*2bb0*/  FMUL.FTZ R11, R52, -1.4426950216293334961 ;  /* 0xbfb8aa3b340b7820 */ /* 0x000fca0000410000 */
[----:B------:R-:W3:Y:S08]  /*2bc0*/  MUFU.EX2 R8, R8 ;  /* 0x0000000800087308 */ /* 0x000ef00000000800 */
[----:B------:R-:W2:Y:S01]  /*2bd0*/  MUFU.EX2 R11, R11 ;  /* 0x0000000b000b7308 */ /* 0x000ea20000000800 */
[----:B---3--:R-:W-:-:S07]  /*2be0*/  FADD.FTZ R9, R8, 1 ;  /* 0x3f80000008097421 */ /* 0x008fce0000010000 */
[----:B------:R-:W3:Y:S01]  /*2bf0*/  MUFU.RCP R10, R9 ;  /* 0x00000009000a7308 */ /* 0x000ee20000001000 */
[----:B--2---:R-:W-:-:S07]  /*2c00*/  FADD.FTZ R14, R11, 1 ;  /* 0x3f8000000b0e7421 */ /* 0x004fce0000010000 */
[----:B-1----:R-:W1:Y:S01]  /*2c10*/  MUFU.RCP R15, R14 ;  /* 0x0000000e000f7308 */ /* 0x002e620000001000 */
[----:B---3--:R-:W-:Y:S01]  /*2c20*/  FMUL.FTZ R23, R23, R10 ;  /* 0x0000000a17177220 */ /* 0x008fe20000410000 */
[----:B-1----:R-:W-:-:S07]  /*2c30*/  FMUL.FTZ R52, R52, R15 ;  /* 0x0000000f34347220 */ /* 0x002fce0000410000 */
.L_x_3138:
        /* <DEDUP_REMOVED lines=14> */
.L_x_3140:
[----:B------:R-:W-:Y:S05]  /*2d20*/  BSYNC B0 ;  /* 0x0000000000007941 */ /* 0x000fea0003800000 */
.L_x_3139:
[----:B------:R-:W-:Y:S05]  /*2d30*/  @!P6 BRA `(.L_x_3141) ;  /* 0x000000000028e947 */ /* 0x000fea0003800000 */
[----:B---3--:R-:W-:Y:S01]  /*2d40*/  FMUL.FTZ R11, R20, -1.4426950216293334961 ;  /* 0xbfb8aa3b140b7820 */ /* 0x008fe20000410000 */
[----:B------:R-:W-:-:S05]  /*2d50*/  FMUL.FTZ R8, R25, -1.4426950216293334961 ;  /* 0xbfb8aa3b19087820 */ /* 0x000fca0000410000 */
[----:B------:R-:W3:Y:S08]  /*2d60*/  MUFU.EX2 R11, R11 ;  /* 0x0000000b000b7308 */ /* 0x000ef00000000800 */
[----:B------:R-:W4:Y:S01]  /*2d70*/  MUFU.EX2 R8, R8 ;  /* 0x0000000800087308 */ /* 0x000f220000000800 */
[----:B---3--:R-:W-:-:S07]  /*2d80*/  FADD.FTZ R13, R11, 1 ;  /* 0x3f8000000b0d7421 */ /* 0x008fce0000010000 */
[----:B------:R-:W3:Y:S01]  /*2d90*/  MUFU.RCP R13, R13 ;  /* 0x0000000d000d7308 */ /* 0x000ee20000001000 */
[----:B----4-:R-:W-:-:S07]  /*2da0*/  FADD.FTZ R9, R8, 1 ;  /* 0x3f80000008097421 */ /* 0x010fce0000010000 */
[----:B------:R-:W4:Y:S01]  /*2db0*/  MUFU.RCP R10, R9 ;  /* 0x00000009000a7308 */ /* 0x000f220000001000 */
[----:B---3--:R-:W-:Y:S01]  /*2dc0*/  FMUL.FTZ R20, R20, R13 ;  /* 0x0000000d14147220 */ /* 0x008fe20000410000 */
[----:B----4-:R-:W-:-:S07]  /*2dd0*/  FMUL.FTZ R25, R25, R10 ;  /* 0x0000000a19197220 */ /* 0x010fce0000410000 */
.L_x_3141:
[----:B------:R-:W-:Y:S04]  /*2de0*/  BSSY B0, `(.L_x_3142) ;  /* 0x000000e000007945 */ /* 0x000fe80003800000 */
[----:B------:R-:W-:Y:S05]  /*2df0*/  @P1 BRA `(.L_x_3143) ;  /* 0x0000000000301947 */ /* 0x000fea0003800000 */
[----:B------:R-:W-:Y:S01]  /*2e00*/  ULDC.64 UR12, c[0x0][0x270] ;  /* 0x00009c00000c7ab9 */ /* 0x000fe20000000a00 */
[----:B------:R-:W-:Y:S01]  /*2e10*/  MOV R8, R48 ;  /* 0x0000003000087202 */ /* 0x000fe20000000f00 */
[----:B---3--:R-:W-:Y:S01]  /*2e20*/  IMAD R11, R12, UR12, RZ ;  /* 0x0000000c0c0b7c24 */ /* 0x008fe2000f8e02ff */
        /* <DEDUP_REMOVED lines=9> */
.L_x_3143:
[----:B------:R-:W-:Y:S05]  /*2ec0*/  BSYNC B0 ;  /* 0x0000000000007941 */ /* 0x000fea0003800000 */
.L_x_3142:
[----:B------:R-:W-:Y:S05]  /*2ed0*/  @!P6 BRA `(.L_x_3144) ;  /* 0x000000000028e947 */ /* 0x000fea0003800000 */
[----:B------:R-:W-:Y:S01]  /*2ee0*/  FMUL.FTZ R8, R19, -1.4426950216293334961 ;  /* 0xbfb8aa3b13087820 */ /* 0x000fe20000410000 */
[----:B---34-:R-:W-:-:S05]  /*2ef0*/  FMUL.FTZ R11, R18, -1.4426950216293334961 ;  /* 0xbfb8aa3b120b7820 */ /* 0x018fca0000410000 */
        /* <DEDUP_REMOVED lines=8> */
.L_x_3144:
[----:B------:R-:W-:Y:S04]  /*2f80*/  BSSY B0, `(.L_x_3145) ;  /* 0x000000e000007945 */ /* 0x000fe80003800000 */
[----:B------:R-:W-:Y:S05]  /*2f90*/  @P2 BRA `(.L_x_3146) ;  /* 0x0000000000302947 */ /* 0x000fea0003800000 */
[----:B------:R-:W-:Y:S01]  /*2fa0*/  ULDC.64 UR12, c[0x0][0x270] ;  /* 0x00009c00000c7ab9 */ /* 0x000fe20000000a00 */
[----:B------:R-:W-:Y:S01]  /*2fb0*/  MOV R8, R48 ;  /* 0x0000003000087202 */ /* 0x000fe20000000f00 */
[----:B------:R-:W-:Y:S01]  /*2fc0*/  IMAD R0, R0, UR12, RZ ;  /* 0x0000000c00007c24 */ /* 0x000fe2000f8e02ff */
[----:B------:R-:W-:Y:S02]  /*2fd0*/  MOV R9, R51 ;  /* 0x0000003300097202 */ /* 0x000fe40000000f00 */
[----:B------:R-:W-:Y:S01]  /*2fe0*/  F2FP.BF16.F32.PACK_AB R19, R18, R19 ;  /* 0x000000131213723e */ /* 0x000fe200000010ff */
[C---:B---34-:R-:W-:Y:S02]  /*2ff0*/  IMAD R11, R33.reuse, UR13, R0 ;  /* 0x0000000d210b7c24 */ /* 0x058fe4000f8e0200 */
[----:B------:R-:W-:Y:S01]  /*3000*/  IMAD.WIDE.U32 R8, R33, UR12, R8 ;  /* 0x0000000c21087c25 */ /* 0x000fe2000f8e0008 */
[----:B------:R-:W-:Y:S02]  /*3010*/  ULDC.64 UR12, c[0x0][0x210] ;  /* 0x00008400000c7ab9 */ /* 0x000fe40000000a00 */
[----:B------:R-:W-:-:S02]  /*3020*/  LEA R10, P1, R8, UR12, 0x1 ;  /* 0x0000000c080a7c11 */ /* 0x000fc4000f8208ff */
[----:B------:R-:W-:-:S04]  /*3030*/  IADD3 R11, R9, R11, RZ ;  /* 0x0000000b090b7210 */ /* 0x000fc80007ffe0ff */
[----:B------:R-:W-:-:S05]  /*3040*/  LEA.HI.X R11, R8, UR13, R11, 0x1, P1 ;  /* 0x0000000d080b7c11 */ /* 0x000fca00088f0c0b */
[----:B------:R3:W-:Y:S02]  /*3050*/  STG.E desc[UR8][R10.64], R19 ;  /* 0x000000130a007986 */ /* 0x0007e4000c101908 */
.L_x_3146:
[----:B------:R-:W-:Y:S05]  /*3060*/  BSYNC B0 ;  /* 0x0000000000007941 */ /* 0x000fea0003800000 */
.L_x_3145:
[----:B------:R-:W-:Y:S05]  /*3070*/  @!P6 BRA `(.L_x_3147) ;  /* 0x000000000028e947 */ /* 0x000fea0003800000 */
[----:B------:R-:W-:Y:S01]  /*3080*/  FMUL.FTZ R0, R45, -1.4426950216293334961 ;  /* 0xbfb8aa3b2d007820 */ /* 0x000fe20000410000 */
[----:B------:R-:W-:-:S05]  /*3090*/  FMUL.FTZ R9, R24, -1.4426950216293334961 ;  /* 0xbfb8aa3b18097820 */ /* 0x000fca0000410000 */
[----:B------:R-:W5:Y:S08]  /*30a0*/  MUFU.EX2 R0, R0 ;  /* 0x0000000000007308 */ /* 0x000f700000000800 */
[----:B------:R-:W3:Y:S01]  /*30b0*/  MUFU.EX2 R9, R9 ;  /* 0x0000000900097308 */ /* 0x000ee20000000800 */
[----:B-----5:R-:W-:-:S07]  /*30c0*/  FADD.FTZ R8, R0, 1 ;  /* 0x3f80000000087421 */ /* 0x020fce0000010000 */
[----:B------:R-:W5:Y:S01]  /*30d0*/  MUFU.RCP R8, R8 ;  /* 0x0000000800087308 */ /* 0x000f620000001000 */
[----:B---34-:R-:W-:-:S07]  /*30e0*/  FADD.FTZ R10, R9, 1 ;  /* 0x3f800000090a7421 */ /* 0x018fce0000010000 */
[----:B------:R-:W3:Y:S01]  /*30f0*/  MUFU.RCP R11, R10 ;  /* 0x0000000a000b7308 */ /* 0x000ee20000001000 */
[----:B-----5:R-:W-:Y:S01]  /*3100*/  FMUL.FTZ R45, R45, R8 ;  /* 0x000000082d2d7220 */ /* 0x020fe20000410000 */
[----:B---3--:R-:W-:-:S07]  /*3110*/  FMUL.FTZ R24, R24, R11 ;  /* 0x0000000b18187220 */ /* 0x008fce0000410000 */
.L_x_3147:
[----:B------:R-:W-:Y:S04]  /*3120*/  BSSY B0, `(.L_x_3148) ;  /* 0x000000e000007945 */ /* 0x000fe80003800000 */
[----:B------:R-:W-:Y:S05]  /*3130*/  @P3 BRA `(.L_x_3149) ;  /* 0x0000000000303947 */ /* 0x000fea0003800000 */
[----:B------:R-:W-:Y:S01]  /*3140*/  ULDC.64 UR12, c[0x0][0x270] ;  /* 0x00009c00000c7ab9 */ /* 0x000fe20000000a00 */
[----:B---34-:R-:W-:Y:S01]  /*3150*/  MOV R10, R48 ;  /* 0x00000030000a7202 */ /* 0x018fe20000000f00 */
        /* <DEDUP_REMOVED lines=10> */
.L_x_3149:
[----:B------:R-:W-:Y:S05]  /*3200*/  BSYNC B0 ;  /* 0x0000000000007941 */ /* 0x000fea0003800000 */
.L_x_3148:
[----:B------:R-:W-:Y:S05]  /*3210*/  @!P6 BRA `(.L_x_3150) ;  /* 0x000000000028e947 */ /* 0x000fea0003800000 */
[----:B------:R-:W-:Y:S01]  /*3220*/  FMUL.FTZ R0, R37, -1.4426950216293334961 ;  /* 0xbfb8aa3b25007820 */ /* 0x000fe20000410000 */
[----:B---3--:R-:W-:-:S05]  /*3230*/  FMUL.FTZ R9, R36, -1.4426950216293334961 ;  /* 0xbfb8aa3b24097820 */ /* 0x008fca0000410000 */
        /* <DEDUP_REMOVED lines=8> */
.L_x_3150:
[----:B------:R-:W-:Y:S04]  /*32c0*/  BSSY B0, `(.L_x_3151) ;  /* 0x000000d000007945 */ /* 0x000fe80003800000 */
[----:B------:R-:W-:Y:S05]  /*32d0*/  @P4 BRA `(.L_x_3152) ;  /* 0x00000000002c4947 */ /* 0x000fea0003800000 */
[----:B------:R-:W-:Y:S01]  /*32e0*/  ULDC.64 UR12, c[0x0][0x270] ;  /* 0x00009c00000c7ab9 */ /* 0x000fe20000000a00 */
[----:B------:R-:W-:Y:S01]  /*32f0*/  MOV R49, R51 ;  /* 0x0000003300317202 */ /* 0x000fe20000000f00 */
[----:B------:R-:W-:Y:S01]  /*3300*/  IMAD R0, R41, UR12, RZ ;  /* 0x0000000c29007c24 */ /* 0x000fe2000f8e02ff */
[----:B------:R-:W-:Y:S01]  /*3310*/  F2FP.BF16.F32.PACK_AB R37, R36, R37 ;  /* 0x000000252425723e */ /* 0x000fe200000010ff */
[----:B------:R-:W-:-:S04]  /*3320*/  IMAD.WIDE.U32 R48, R35, UR12, R48 ;  /* 0x0000000c23307c25 */ /* 0x000fc8000f8e0030 */
[----:B---3--:R-:W-:Y:S01]  /*3330*/  IMAD R9, R35, UR13, R0 ;  /* 0x0000000d23097c24 */ /* 0x008fe2000f8e0200 */
[----:B------:R-:W-:Y:S02]  /*3340*/  ULDC.64 UR12, c[0x0][0x210] ;  /* 0x00008400000c7ab9 */ /* 0x000fe40000000a00 */
[----:B------:R-:W-:Y:S02]  /*3350*/  LEA R8, P1, R48, UR12, 0x1 ;  /* 0x0000000c30087c11 */ /* 0x000fe4000f8208ff */
[----:B------:R-:W-:-:S04]  /*3360*/  IADD3 R9, R49, R9, RZ ;  /* 0x0000000931097210 */ /* 0x000fc80007ffe0ff */
[----:B------:R-:W-:-:S05]  /*3370*/  LEA.HI.X R9, R48, UR13, R9, 0x1, P1 ;  /* 0x0000000d30097c11 */ /* 0x000fca00088f0c09 */
[----:B------:R3:W-:Y:S02]  /*3380*/  STG.E desc[UR8][R8.64], R37 ;  /* 0x0000002508007986 */ /* 0x0007e4000c101908 */
.L_x_3152:
[----:B------:R-:W-:Y:S05]  /*3390*/  BSYNC B0 ;  /* 0x0000000000007941 */ /* 0x000fea0003800000 */
.L_x_3151:
[----:B---3--:R-:W3:Y:S01]  /*33a0*/  LDC R9, c[0x0][0x10] ;  /* 0x00000400ff097b82 */ /* 0x008ee20000000800 */
[----:B------:R-:W-:Y:S02]  /*33b0*/  IADD3 R7, R7, 0x1, RZ ;  /* 0x0000000107077810 */ /* 0x000fe40007ffe0ff */
[----:B---3--:R-:W-:-:S04]  /*33c0*/  IADD3 R6, R9, R6, RZ ;  /* 0x0000000609067210 */ /* 0x008fc80007ffe0ff */
[----:B------:R-:W-:-:S13]  /*33d0*/  ISETP.GE.AND P1, PT, R6, UR4, PT ;  /* 0x0000000406007c0c */ /* 0x000fda000bf26270 */
[----:B------:R-:W-:Y:S05]  /*33e0*/  @!P1 BRA `(.L_x_3153) ;  /* 0xffffffcc009c9947 */ /* 0x000fea000383ffff */
[----:B------:R-:W-:Y:S05]  /*33f0*/  EXIT ;  /* 0x000000000000794d */ /* 0x000fea0003800000 */
.L_x_3154:
        /* <DEDUP_REMOVED lines=16> */
.L_x_5169:


//--------------------- .text._Z35group_norm_nhwc_fwd_one_pass_kernelI11Bf16IOFp32WLi256ELi48ELi384EEv26Group_norm_nhwc_fwd_params --------------------------
	.section	.text._Z35group_norm_nhwc_fwd_one_pass_kernelI11Bf16IOFp32WLi256ELi48ELi384EEv26Group_norm_nhwc_fwd_params,"ax",@progbits
	.align	128
        .global         _Z35group_norm_nhwc_fwd_one_pass_kernelI11Bf16IOFp32WLi256ELi48ELi384EEv26Group_norm_nhwc_fwd_params
        .type           _Z35group_norm_nhwc_fwd_one_pass_kernelI11Bf16IOFp32WLi256ELi48ELi384EEv26Group_norm_nhwc_fwd_params,@function
        .size           _Z35group_norm_nhwc_fwd_one_pass_kernelI11Bf16IOFp32WLi256ELi48ELi384EEv26Group_norm_nhwc_fwd_params,(.L_x_5170 - _Z35group_norm_nhwc_fwd_one_pass_kernelI11Bf16IOFp32WLi256ELi48ELi384EEv26Group_norm_nhwc_fwd_params)
        .other          _Z35group_norm_nhwc_fwd_one_pass_kernelI11Bf16IOFp32WLi256ELi48ELi384EEv26Group_norm_nhwc_fwd_params,@"STO_CUDA_ENTRY STV_DEFAULT"
_Z35group_norm_nhwc_fwd_one_pass_kernelI11Bf16IOFp32WLi256ELi48ELi384EEv26Group_norm_nhwc_fwd_params:
.text._Z35group_norm_nhwc_fwd_one_pass_kernelI11Bf16IOFp32WLi256ELi48ELi384EEv26Group_norm_nhwc_fwd_params:
[----:B------:R-:W-:Y:S08]  /*0000*/  LDC R1, c[0x0][0x28] ;  /* 0x00000a00ff017b82 */ /* 0x000ff00000000800 */
[----:B------:R-:W0:Y:S01]  /*0010*/  S2UR UR7, SR_CTAID.Y ;  /* 0x00000000000779c3 */ /* 0x000e220000002600 */
[----:B------:R-:W-:Y:S01]  /*0020*/  ULDC UR5, c[0x0][0x288] ;  /* 0x0000a20000057ab9 */ /* 0x000fe20000000800 */
[----:B------:R-:W-:-:S02]  /*0030*/  ULDC UR4, c[0x0][0x258] ;  /* 0x0000960000047ab9 */ /* 0x000fc40000000800 */
[----:B------:R-:W-:-:S04]  /*0040*/  UIMAD UR5, UR5, UR4, URZ ;  /* 0x00000004050572a4 */ /* 0x000fc8000f8e023f */
[----:B0-----:R-:W-:-:S06]  /*0050*/  UISETP.GE.AND UP0, UPT, UR7, UR5, UPT ;  /* 0x000000050700728c */ /* 0x001fcc000bf06270 */
[----:B------:R-:W-:-:S13]  /*0060*/  PLOP3.LUT P0, PT, PT, PT, UP0, 0x80, 0x0 ;  /* 0x000000000000781c */ /* 0x000fda0003f0f008 */
[----:B------:R-:W-:Y:S05]  /*0070*/  @P0 EXIT ;  /* 0x000000000000094d */ /* 0x000fea0003800000 */
[----:B------:R-:W0:Y:S01]  /*0080*/  S2R R74, SR_TID.X ;  /* 0x00000000004a7919 */ /* 0x000e220000002100 */
[----:B------:R-:W-:Y:S01]  /*0090*/  S2UR UR9, SR_CTAID.X ;  /* 0x00000000000979c3 */ /* 0x000fe20000002500 */
[----:B------:R-:W-:Y:S01]  /*00a0*/  ULDC.64 UR10, c[0x0][0x278] ;  /* 0x00009e00000a7ab9 */ /* 0x000fe20000000a00 */
[----:B------:R-:W-:Y:S01]  /*00b0*/  LOP3.LUT R3, R3, 0xfffffeff, RZ, 0xc0, !PT ;  /* 0xfffffeff03037812 */ /* 0x000fe200078ec0ff */
[----:B------:R-:W1:Y:S01]  /*00c0*/  S2R R75, SR_LANEID ;  /* 0x00000000004b7919 */ /* 0x000e620000000000 */
[----:B------:R-:W-:Y:S01]  /*00d0*/  UMOV UR4, 0x400 ;  /* 0x0000040000047882 */ /* 0x000fe20000000000 */
[----:B------:R-:W-:-:S03]  /*00e0*/  ULDC.U8 UR12, c[0x0][0x28c] ;  /* 0x0000a300000c7ab9 */ /* 0x000fc60000000000 */
[----:B------:R-:W2:Y:S08]  /*00f0*/  LDC R0, c[0x0][0x294] ;  /* 0x0000a500ff007b82 */ /* 0x000eb00000000800 */
[----:B------:R-:W3:Y:S01]  /*0100*/  S2UR UR6, SR_CgaCtaId ;  /* 0x00000000000679c3 */ /* 0x000ee20000008800 */
[C---:B0-----:R-:W-:Y:S01]  /*0110*/  IMAD.WIDE.U32 R4, R74.reuse, -0x55555555, RZ ;  /* 0xaaaaaaab4a047825 */ /* 0x041fe200078e00ff */
[----:B------:R-:W-:-:S04]  /*0120*/  ISETP.GE.U32.AND P4, PT, R74, 0x180, PT ;  /* 0x000001804a00780c */ /* 0x000fc80003f86070 */
[----:B------:R-:W-:Y:S01]  /*0130*/  SHF.R.U32.HI R7, RZ, 0x4, R5 ;  /* 0x00000004ff077819 */ /* 0x000fe20000011605 */
[----:B---3--:R-:W-:-:S04]  /*0140*/  ULEA UR4, UR6, UR4, 0x18 ;  /* 0x0000000406047291 */ /* 0x008fc8000f8ec03f */
[----:B--2---:R-:W-:Y:S01]  /*0150*/  IMAD R0, R0, UR9, R7 ;  /* 0x0000000900007c24 */ /* 0x004fe2000f8e0207 */
[----:B------:R-:W-:-:S04]  /*0160*/  UMOV UR6, UR7 ;  /* 0x0000000700067c82 */ /* 0x000fc80008000000 */
[C---:B------:R-:W-:Y:S02]  /*0170*/  ISETP.LT.U32.AND P0, PT, R0.reuse, UR10, PT ;  /* 0x0000000a00007c0c */ /* 0x040fe4000bf01070 */
[----:B------:R-:W-:Y:S02]  /*0180*/  SHF.R.S32.HI R2, RZ, 0x1f, R0 ;  /* 0x0000001fff027819 */ /* 0x000fe40000011400 */
[----:B------:R-:W-:Y:S02]  /*0190*/  IADD3 R73, R0, 0x10, RZ ;  /* 0x0000001000497810 */ /* 0x000fe40007ffe0ff */
[----:B------:R-:W-:Y:S02]  /*01a0*/  ISETP.LT.AND.EX P0, PT, R2, UR11, !P4, P0 ;  /* 0x0000000b02007c0c */ /* 0x000fe4000e701300 */
[----:B------:R-:W-:Y:S02]  /*01b0*/  ISETP.LT.U32.AND P5, PT, R73, UR10, PT ;  /* 0x0000000a49007c0c */ /* 0x000fe4000bfa1070 */
[----:B------:R-:W-:-:S02]  /*01c0*/  SHF.R.S32.HI R13, RZ, 0x1f, R73 ;  /* 0x0000001fff0d7819 */ /* 0x000fc40000011449 */
[----:B------:R-:W-:Y:S02]  /*01d0*/  IADD3 R72, R0, 0x20, RZ ;  /* 0x0000002000487810 */ /* 0x000fe40007ffe0ff */
[----:B------:R-:W-:Y:S02]  /*01e0*/  ISETP.LT.AND.EX P6, PT, R13, UR11, !P4, P5 ;  /* 0x0000000b0d007c0c */ /* 0x000fe4000e7c1350 */
        /* <DEDUP_REMOVED lines=29> */
[----:B------:R-:W-:Y:S02]  /*03c0*/  IADD3 R67, R0, 0x70, RZ ;  /* 0x0000007000437810 */ /* 0x000fe40007ffe0ff */
[----:B------:R-:W-:Y:S02]  /*03d0*/  @P2 LOP3.LUT R3, R3, 0x8, RZ, 0xfc, !PT ;  /* 0x0000000803032812 */ /* 0x000fe400078efcff */
[----:B------:R-:W-:Y:S02]  /*03e0*/  SHF.R.S32.HI R6, RZ, 0x1f, R67 ;  /* 0x0000001fff067819 */ /* 0x000fe40000011443 */
[----:B------:R-:W-:Y:S02]  /*03f0*/  LOP3.LUT R3, R3, 0xfffffffb, RZ, 0xc0, !PT ;  /* 0xfffffffb03037812 */ /* 0x000fe400078ec0ff */
[----:B------:R-:W-:-:S02]  /*0400*/  ISETP.LT.U32.AND P0, PT, R67, UR10, PT ;  /* 0x0000000a43007c0c */ /* 0x000fc4000bf01070 */
[----:B------:R-:W-:Y:S02]  /*0410*/  IADD3 R66, R0, 0x80, RZ ;  /* 0x0000008000427810 */ /* 0x000fe40007ffe0ff */
[----:B------:R-:W-:Y:S02]  /*0420*/  @P1 LOP3.LUT R3, R3, 0x4, RZ, 0xfc, !PT ;  /* 0x0000000403031812 */ /* 0x000fe400078efcff */
[----:B------:R-:W-:Y:S02]  /*0430*/  ISETP.LT.AND.EX P1, PT, R6, UR11, !P4, P0 ;  /* 0x0000000b06007c0c */ /* 0x000fe4000e721300 */
[----:B------:R-:W-:Y:S02]  /*0440*/  SHF.R.S32.HI R5, RZ, 0x1f, R66 ;  /* 0x0000001fff057819 */ /* 0x000fe40000011442 */
[----:B------:R-:W-:Y:S02]  /*0450*/  ISETP.LT.U32.AND P0, PT, R66, UR10, PT ;  /* 0x0000000a42007c0c */ /* 0x000fe4000bf01070 */
[----:B------:R-:W-:-:S02]  /*0460*/  IADD3 R64, R0, 0xa0, RZ ;  /* 0x000000a000407810 */ /* 0x000fc40007ffe0ff */
[----:B------:R-:W-:Y:S02]  /*0470*/  ISETP.LT.AND.EX P0, PT, R5, UR11, !P4, P0 ;  /* 0x0000000b05007c0c */ /* 0x000fe4000e701300 */
[----:B------:R-:W-:Y:S02]  /*0480*/  SHF.R.S32.HI R2, RZ, 0x1f, R64 ;  /* 0x0000001fff027819 */ /* 0x000fe40000011440 */
[----:B------:R-:W-:Y:S02]  /*0490*/  ISETP.LT.U32.AND P2, PT, R64, UR10, PT ;  /* 0x0000000a40007c0c */ /* 0x000fe4000bf41070 */
[----:B------:R-:W-:Y:S02]  /*04a0*/  SHF.R.S32.HI R5, RZ, 0x1f, R74 ;  /* 0x0000001fff057819 */ /* 0x000fe4000001144a */
[----:B------:R-:W-:Y:S02]  /*04b0*/  LOP3.LUT R3, R3, 0xfffffffd, RZ, 0xc0, !PT ;  /* 0xfffffffd03037812 */ /* 0x000fe400078ec0ff */
[----:B------:R-:W-:-:S02]  /*04c0*/  IADD3 R65, R0, 0x90, RZ ;  /* 0x0000009000417810 */ /* 0x000fc40007ffe0ff */
[C---:B------:R-:W-:Y:S02]  /*04d0*/  IADD3 R63, R0.reuse, 0xb0, RZ ;  /* 0x000000b0003f7810 */ /* 0x040fe40007ffe0ff */
[----:B------:R-:W-:Y:S02]  /*04e0*/  IADD3 R62, R0, 0xc0, RZ ;  /* 0x000000c0003e7810 */ /* 0x000fe40007ffe0ff */
[----:B------:R-:W-:Y:S01]  /*04f0*/  ISETP.LT.AND.EX P2, PT, R2, UR11, !P4, P2 ;  /* 0x0000000b02007c0c */ /* 0x000fe2000e741320 */
[----:B------:R-:W-:Y:S01]  /*0500*/  IMAD R2, R7, -0x18, R74 ;  /* 0xffffffe807027824 */ /* 0x000fe200078e024a */
[----:B------:R-:W-:Y:S02]  /*0510*/  LEA.HI R5, R5, R74, RZ, 0x5 ;  /* 0x0000004a05057211 */ /* 0x000fe400078f28ff */
[----:B------:R-:W-:Y:S02]  /*0520*/  @P1 LOP3.LUT R3, R3, 0x2, RZ, 0xfc, !PT ;  /* 0x0000000203031812 */ /* 0x000fe400078efcff */
[----:B------:R-:W-:-:S02]  /*0530*/  SHF.R.S32.HI R4, RZ, 0x1f, R65 ;  /* 0x0000001fff047819 */ /* 0x000fc40000011441 */
[----:B------:R-:W-:Y:S02]  /*0540*/  SHF.R.S32.HI R77, RZ, 0x1f, R63 ;  /* 0x0000001fff4d7819 */ /* 0x000fe4000001143f */
[----:B------:R-:W-:Y:S02]  /*0550*/  ISETP.LT.U32.AND P1, PT, R65, UR10, PT ;  /* 0x0000000a41007c0c */ /* 0x000fe4000bf21070 */
[----:B------:R-:W-:Y:S02]  /*0560*/  ISETP.LT.U32.AND P3, PT, R63, UR10, PT ;  /* 0x0000000a3f007c0c */ /* 0x000fe4000bf61070 */
[----:B------:R-:W-:Y:S02]  /*0570*/  SHF.R.S32.HI R76, RZ, 0x1f, R62 ;  /* 0x0000001fff4c7819 */ /* 0x000fe4000001143e */
[----:B------:R-:W-:Y:S02]  /*0580*/  ISETP.LT.U32.AND P5, PT, R62, UR10, PT ;  /* 0x0000000a3e007c0c */ /* 0x000fe4000bfa1070 */
[----:B------:R-:W-:-:S02]  /*0590*/  SHF.R.S32.HI R5, RZ, 0x5, R5 ;  /* 0x00000005ff057819 */ /* 0x000fc40000011405 */
[----:B------:R-:W-:Y:S02]  /*05a0*/  SHF.L.U32 R2, R2, 0x1, RZ ;  /* 0x0000000102027819 */ /* 0x000fe400000006ff */
[C---:B------:R-:W-:Y:S02]  /*05b0*/  IADD3 R56, R0.reuse, 0xd0, RZ ;  /* 0x000000d000387810 */ /* 0x040fe40007ffe0ff */
[C---:B------:R-:W-:Y:S02]  /*05c0*/  IADD3 R55, R0.reuse, 0xe0, RZ ;  /* 0x000000e000377810 */ /* 0x040fe40007ffe0ff */
[----:B------:R-:W-:Y:S02]  /*05d0*/  IADD3 R57, R0, 0xf0, RZ ;  /* 0x000000f000397810 */ /* 0x000fe40007ffe0ff */
[----:B------:R-:W-:Y:S02]  /*05e0*/  ISETP.LT.AND.EX P1, PT, R4, UR11, !P4, P1 ;  /* 0x0000000b04007c0c */ /* 0x000fe4000e721310 */
[----:B------:R-:W-:-:S02]  /*05f0*/  ISETP.LT.AND.EX P3, PT, R77, UR11, !P4, P3 ;  /* 0x0000000b4d007c0c */ /* 0x000fc4000e761330 */
[----:B------:R-:W-:Y:S01]  /*0600*/  ISETP.LT.AND.EX P4, PT, R76, UR11, !P4, P5 ;  /* 0x0000000b4c007c0c */ /* 0x000fe2000e781350 */
[----:B------:R-:W-:Y:S01]  /*0610*/  ULDC.64 UR10, c[0x0][0x208] ;  /* 0x00008200000a7ab9 */ /* 0x000fe20000000a00 */
[----:B------:R-:W-:Y:S01]  /*0620*/  LEA R61, R5, UR4, 0x3 ;  /* 0x00000004053d7c11 */ /* 0x000fe2000f8e18ff */
[----:B-1----:R-:W-:-:S10]  /*0630*/  UMOV UR4, URZ ;  /* 0x0000003f00047c82 */ /* 0x002fd40008000000 */
.L_x_3215:
[----:B0-----:R-:W0:Y:S01]  /*0640*/  LDC R13, c[0x0][0x288] ;  /* 0x0000a200ff0d7b82 */ /* 0x001e220000000800 */
[----:B-1----:R-:W-:Y:S01]  /*0650*/  P2R R5, PR, RZ, 0x10 ;  /* 0x00000010ff057803 */ /* 0x002fe20000000000 */
[----:B------:R-:W-:Y:S01]  /*0660*/  ULDC.64 UR14, c[0x0][0x280] ;  /* 0x0000a000000e7ab9 */ /* 0x000fe20000000a00 */
[C---:B------:R-:W-:Y:S02]  /*0670*/  LOP3.LUT P4, RZ, R3.reuse, 0x100, RZ, 0xc0, !PT ;  /* 0x0000010003ff7812 */ /* 0x040fe4000788c0ff */
[----:B------:R-:W-:Y:S02]  /*0680*/  SHF.R.S32.HI R10, RZ, 0x1f, R0 ;  /* 0x0000001fff0a7819 */ /* 0x000fe40000011400 */
[----:B------:R-:W-:Y:S01]  /*0690*/  LOP3.LUT P6, RZ, R3, 0x80, RZ, 0xc0, !PT ;  /* 0x0000008003ff7812 */ /* 0x000fe200078cc0ff */
[----:B------:R-:W1:Y:S01]  /*06a0*/  @P0 LDC.64 R24, c[0x0][0x220] ;  /* 0x00008800ff180b82 */ /* 0x000e620000000a00 */
[----:B------:R-:W-:Y:S02]  /*06b0*/  SHF.R.S32.HI R12, RZ, 0x1f, R73 ;  /* 0x0000001fff0c7819 */ /* 0x000fe40000011449 */
[----:B------:R-:W-:-:S02]  /*06c0*/  P2R R14, PR, RZ, 0x8 ;  /* 0x00000008ff0e7803 */ /* 0x000fc40000000000 */
[----:B------:R-:W-:Y:S02]  /*06d0*/  LOP3.LUT P3, RZ, R3, 0x40, RZ, 0xc0, !PT ;  /* 0x0000004003ff7812 */ /* 0x000fe4000786c0ff */
[----:B------:R-:W-:Y:S01]  /*06e0*/  SHF.R.S32.HI R15, RZ, 0x1f, R70 ;  /* 0x0000001fff0f7819 */ /* 0x000fe20000011446 */
[----:B------:R-:W2:Y:S01]  /*06f0*/  @P4 LDC.64 R28, c[0x0][0x220] ;  /* 0x00008800ff1c4b82 */ /* 0x000ea20000000a00 */
[----:B------:R-:W-:Y:S02]  /*0700*/  SHF.R.S32.HI R16, RZ, 0x1f, R65 ;  /* 0x0000001fff107819 */ /* 0x000fe40000011441 */
[----:B------:R-:W-:Y:S02]  /*0710*/  SHF.R.S32.HI R60, RZ, 0x1f, R56 ;  /* 0x0000001fff3c7819 */ /* 0x000fe40000011438 */
[----:B0-----:R-:W-:-:S03]  /*0720*/  IABS R9, R13 ;  /* 0x0000000d00097213 */ /* 0x001fc60000000000 */
[----:B------:R-:W0:Y:S01]  /*0730*/  @P1 LDC.64 R22, c[0x0][0x220] ;  /* 0x00008800ff161b82 */ /* 0x000e220000000a00 */
[----:B------:R-:W3:Y:S07]  /*0740*/  I2F.RP R4, R9 ;  /* 0x0000000900047306 */ /* 0x000eee0000209400 */
[----:B------:R-:W4:Y:S08]  /*0750*/  @P3 LDC.64 R34, c[0x0][0x220] ;  /* 0x00008800ff223b82 */ /* 0x000f300000000a00 */
[----:B------:R-:W5:Y:S01]  /*0760*/  @P2 LDC.64 R20, c[0x0][0x220] ;  /* 0x00008800ff142b82 */ /* 0x000f620000000a00 */
[----:B---3--:R-:W3:Y:S02]  /*0770*/  MUFU.RCP R4, R4 ;  /* 0x0000000400047308 */ /* 0x008ee40000001000 */
[----:B---3--:R-:W-:-:S06]  /*0780*/  IADD3 R6, R4, 0xffffffe, RZ ;  /* 0x0ffffffe04067810 */ /* 0x008fcc0007ffe0ff */
[----:B------:R3:W1:Y:S02]  /*0790*/  F2I.FTZ.U32.TRUNC.NTZ R7, R6 ;  /* 0x0000000600077305 */ /* 0x000664000021f000 */
[----:B---3--:R-:W-:Y:S01]  /*07a0*/  HFMA2.MMA R6, -RZ, RZ, 0, 0 ;  /* 0x00000000ff067435 */ /* 0x008fe200000001ff */
[----:B-1----:R-:W-:-:S04]  /*07b0*/  IMAD.MOV R8, RZ, RZ, -R7 ;  /* 0x000000ffff087224 */ /* 0x002fc800078e0a07 */
[----:B------:R-:W-:Y:S01]  /*07c0*/  IMAD R11, R8, R9, RZ ;  /* 0x00000009080b7224 */ /* 0x000fe200078e02ff */
[----:B------:R-:W-:-:S04]  /*07d0*/  IABS R8, UR6 ;  /* 0x0000000600087c13 */ /* 0x000fc80008000000 */
[----:B------:R-:W-:-:S06]  /*07e0*/  IMAD.HI.U32 R7, R7, R11, R6 ;  /* 0x0000000b07077227 */ /* 0x000fcc00078e0006 */
[----:B------:R-:W-:-:S05]  /*07f0*/  IMAD.HI.U32 R7, R7, R8, RZ ;  /* 0x0000000807077227 */ /* 0x000fca00078e00ff */
[----:B------:R-:W-:-:S05]  /*0800*/  IADD3 R4, -R7, RZ, RZ ;  /* 0x000000ff07047210 */ /* 0x000fca0007ffe1ff */
[----:B------:R-:W-:-:S05]  /*0810*/  IMAD R4, R9, R4, R8 ;  /* 0x0000000409047224 */ /* 0x000fca00078e0208 */
[----:B------:R-:W-:-:S13]  /*0820*/  ISETP.GT.U32.AND P5, PT, R9, R4, PT ;  /* 0x000000040900720c */ /* 0x000fda0003fa4070 */
[-C--:B------:R-:W-:Y:S02]  /*0830*/  @!P5 IADD3 R4, R4, -R9.reuse, RZ ;  /* 0x800000090404d210 */ /* 0x080fe40007ffe0ff */
[----:B------:R-:W-:Y:S02]  /*0840*/  @!P5 IADD3 R7, R7, 0x1, RZ ;  /* 0x000000010707d810 */ /* 0x000fe40007ffe0ff */
[----:B------:R-:W-:Y:S02]  /*0850*/  ISETP.GE.U32.AND P5, PT, R4, R9, PT ;  /* 0x000000090400720c */ /* 0x000fe40003fa6070 */
[----:B------:R-:W-:-:S11]  /*0860*/  LOP3.LUT R4, R13, UR6, RZ, 0x3c, !PT ;  /* 0x000000060d047c12 */ /* 0x000fd6000f8e3cff */
[----:B------:R-:W-:Y:S02]  /*0870*/  @P5 IADD3 R7, R7, 0x1, RZ ;  /* 0x0000000107075810 */ /* 0x000fe40007ffe0ff */
[----:B------:R-:W-:Y:S02]  /*0880*/  ISETP.GE.AND P5, PT, R4, RZ, PT ;  /* 0x000000ff0400720c */ /* 0x000fe40003fa6270 */
[----:B------:R-:W-:Y:S02]  /*0890*/  MOV R9, R7 ;  /* 0x0000000700097202 */ /* 0x000fe40000000f00 */
[----:B------:R-:W-:-:S09]  /*08a0*/  SHF.R.S32.HI R7, RZ, 0x1f, R2 ;  /* 0x0000001fff077819 */ /* 0x000fd20000011402 */
[----:B------:R-:W-:Y:S02]  /*08b0*/  @!P5 IADD3 R9, -R9, RZ, RZ ;  /* 0x000000ff0909d210 */ /* 0x000fe40007ffe1ff */
[----:B------:R-:W-:-:S13]  /*08c0*/  ISETP.NE.AND P5, PT, R13, RZ, PT ;  /* 0x000000ff0d00720c */ /* 0x000fda0003fa5270 */
[----:B------:R-:W-:-:S04]  /*08d0*/  @!P5 LOP3.LUT R9, RZ, R13, RZ, 0x33, !PT ;  /* 0x0000000dff09d212 */ /* 0x000fc800078e33ff */
[----:B------:R-:W-:Y:S02]  /*08e0*/  IADD3 R4, -R9, RZ, RZ ;  /* 0x000000ff09047210 */ /* 0x000fe40007ffe1ff */
[----:B------:R-:W-:-:S03]  /*08f0*/  SHF.R.S32.HI R8, RZ, 0x1f, R9 ;  /* 0x0000001fff087819 */ /* 0x000fc60000011409 */
[----:B------:R-:W-:Y:S02]  /*0900*/  IMAD R4, R13, R4, UR6 ;  /* 0x000000060d047e24 */ /* 0x000fe4000f8e0204 */
[----:B------:R-:W-:Y:S02]  /*0910*/  IMAD R8, R8, UR14, RZ ;  /* 0x0000000e08087c24 */ /* 0x000fe4000f8e02ff */
[----:B------:R-:W-:Y:S02]  /*0920*/  IMAD R4, R4, 0x30, RZ ;  /* 0x0000003004047824 */ /* 0x000fe400078e02ff */
[----:B------:R-:W-:-:S03]  /*0930*/  IMAD R45, R9, UR15, R8 ;  /* 0x0000000f092d7c24 */ /* 0x000fc6000f8e0208 */
[----:B------:R-:W-:-:S04]  /*0940*/  IADD3 R46, P5, R2, R4, RZ ;  /* 0x00000004022e7210 */ /* 0x000fc80007fbe0ff */
[----:B------:R-:W-:Y:S02]  /*0950*/  LEA.HI.X.SX32 R47, R4, R7, 0x1, P5 ;  /* 0x00000007042f7211 */ /* 0x000fe400028f0eff */
[----:B------:R-:W1:Y:S01]  /*0960*/  @P4 LDC.64 R6, c[0x0][0x270] ;  /* 0x00009c00ff064b82 */ /* 0x000e620000000a00 */
[----:B------:R-:W-:Y:S01]  /*0970*/  IMAD.WIDE.U32 R46, R9, UR14, R46 ;  /* 0x0000000e092e7c25 */ /* 0x000fe2000f8e002e */
[----:B------:R-:W-:-:S04]  /*0980*/  ULDC.64 UR14, c[0x0][0x278] ;  /* 0x00009e00000e7ab9 */ /* 0x000fc80000000a00 */
[----:B------:R-:W-:Y:S02]  /*0990*/  IADD3 R45, R47, R45, RZ ;  /* 0x0000002d2f2d7210 */ /* 0x000fe40007ffe0ff */
[----:B------:R-:W-:Y:S01]  /*09a0*/  @P4 MOV R44, R46 ;  /* 0x0000002e002c4202 */ /* 0x000fe20000000f00 */
[-C--:B-1----:R-:W-:Y:S02]  /*09b0*/  @P4 IMAD R8, R10, R6.reuse, RZ ;  /* 0x000000060a084224 */ /* 0x082fe400078e02ff */
[----:B------:R-:W1:Y:S02]  /*09c0*/  @P6 LDC.64 R10, c[0x0][0x220] ;  /* 0x00008800ff0a6b82 */ /* 0x000e640000000a00 */
[C---:B------:R-:W-:Y:S02]  /*09d0*/  @P4 IMAD R9, R0.reuse, R7, R8 ;  /* 0x0000000700094224 */ /* 0x040fe400078e0208 */
[----:B------:R-:W-:-:S05]  /*09e0*/  @P4 IMAD.WIDE.U32 R6, R0, R6, R44 ;  /* 0x0000000600064225 */ /* 0x000fca00078e002c */
[----:B------:R-:W-:Y:S02]  /*09f0*/  @P4 IADD3 R7, R7, R9, RZ ;  /* 0x0000000907074210 */ /* 0x000fe40007ffe0ff */
[C---:B--2---:R-:W-:Y:S02]  /*0a00*/  @P4 LEA R28, P5, R6.reuse, R28, 0x1 ;  /* 0x0000001c061c4211 */ /* 0x044fe400078a08ff */
[----:B------:R-:W-:Y:S02]  /*0a10*/  @P6 MOV R9, R45 ;  /* 0x0000002d00096202 */ /* 0x000fe40000000f00 */
[----:B------:R-:W-:Y:S02]  /*0a20*/  @P4 LEA.HI.X R29, R6, R29, R7, 0x1, P5 ;  /* 0x0000001d061d4211 */ /* 0x000fe400028f0c07 */
[----:B------:R-:W2:Y:S01]  /*0a30*/  @P6 LDC.64 R6, c[0x0][0x270] ;  /* 0x00009c00ff066b82 */ /* 0x000ea20000000a00 */
[----:B------:R-:W-:-:S13]  /*0a40*/  LOP3.LUT P4, RZ, R3, 0x20, RZ, 0xc0, !PT ;  /* 0x0000002003ff7812 */ /* 0x000fda000788c0ff */
[----:B------:R-:W3:Y:S01]  /*0a50*/  @P4 LDC.64 R36, c[0x0][0x220] ;  /* 0x00008800ff244b82 */ /* 0x000ee20000000a00 */
[----:B--2---:R-:W-:Y:S01]  /*0a60*/  @P6 IMAD R8, R12, R6, RZ ;  /* 0x000000060c086224 */ /* 0x004fe200078e02ff */
[----:B------:R-:W-:-:S03]  /*0a70*/  SHF.R.S32.HI R12, RZ, 0x1f, R72 ;  /* 0x0000001fff0c7819 */ /* 0x000fc60000011448 */
[----:B------:R-:W-:Y:S01]  /*0a80*/  @P6 IMAD R7, R73, R7, R8 ;  /* 0x0000000749076224 */ /* 0x000fe200078e0208 */
[----:B------:R-:W-:-:S05]  /*0a90*/  @P6 MOV R8, R46 ;  /* 0x0000002e00086202 */ /* 0x000fca0000000f00 */
[----:B------:R-:W-:-:S05]  /*0aa0*/  @P6 IMAD.WIDE.U32 R8, R73, R6, R8 ;  /* 0x0000000649086225 */ /* 0x000fca00078e0008 */
[----:B------:R-:W-:Y:S01]  /*0ab0*/  @P6 IADD3 R6, R9, R7, RZ ;  /* 0x0000000709066210 */ /* 0x000fe20007ffe0ff */
[----:B------:R-:W-:Y:S01]  /*0ac0*/  @P3 IMAD.MOV.U32 R9, RZ, RZ, R45 ;  /* 0x000000ffff093224 */ /* 0x000fe200078e002d */
[----:B-1----:R-:W-:-:S04]  /*0ad0*/  @P6 LEA R10, P5, R8, R10, 0x1 ;  /* 0x0000000a080a6211 */ /* 0x002fc800078a08ff */
[----:B------:R-:W-:Y:S02]  /*0ae0*/  @P6 LEA.HI.X R11, R8, R11, R6, 0x1, P5 ;  /* 0x0000000b080b6211 */ /* 0x000fe400028f0c06 */
[----:B------:R-:W1:Y:S01]  /*0af0*/  @P3 LDC.64 R6, c[0x0][0x270] ;  /* 0x00009c00ff063b82 */ /* 0x000e620000000a00 */
[----:B------:R-:W-:Y:S01]  /*0b00*/  LOP3.LUT P6, RZ, R3, 0x10, RZ, 0xc0, !PT ;  /* 0x0000001003ff7812 */ /* 0x000fe200078cc0ff */
[----:B-1----:R-:W-:Y:S01]  /*0b10*/  @P3 IMAD R8, R12, R6, RZ ;  /* 0x000000060c083224 */ /* 0x002fe200078e02ff */
[----:B------:R-:W-:-:S03]  /*0b20*/  SHF.R.S32.HI R12, RZ, 0x1f, R71 ;  /* 0x0000001fff0c7819 */ /* 0x000fc60000011447 */
[----:B------:R-:W-:Y:S01]  /*0b30*/  @P3 IMAD R7, R72, R7, R8 ;  /* 0x0000000748073224 */ /* 0x000fe200078e0208 */
[----:B------:R-:W-:-:S05]  /*0b40*/  @P3 MOV R8, R46 ;  /* 0x0000002e00083202 */ /* 0x000fca0000000f00 */
[----:B------:R-:W-:-:S05]  /*0b50*/  @P3 IMAD.WIDE.U32 R8, R72, R6, R8 ;  /* 0x0000000648083225 */ /* 0x000fca00078e0008 */
[----:B------:R-:W-:Y:S02]  /*0b60*/  @P3 IADD3 R6, R9, R7, RZ ;  /* 0x0000000709063210 */ /* 0x000fe40007ffe0ff */
[C---:B----4-:R-:W-:Y:S02]  /*0b70*/  @P3 LEA R34, P5, R8.reuse, R34, 0x1 ;  /* 0x0000002208223211 */ /* 0x050fe400078a08ff */
[----:B------:R-:W-:Y:S02]  /*0b80*/  @P4 MOV R9, R45 ;  /* 0x0000002d00094202 */ /* 0x000fe40000000f00 */
[----:B------:R-:W-:Y:S02]  /*0b90*/  @P3 LEA.HI.X R35, R8, R35, R6, 0x1, P5 ;  /* 0x0000002308233211 */ /* 0x000fe400028f0c06 */
[----:B------:R-:W1:Y:S01]  /*0ba0*/  @P4 LDC.64 R6, c[0x0][0x270] ;  /* 0x00009c00ff064b82 */ /* 0x000e620000000a00 */
[----:B------:R-:W-:-:S13]  /*0bb0*/  LOP3.LUT P3, RZ, R3, 0x8, RZ, 0xc0, !PT ;  /* 0x0000000803ff7812 */ /* 0x000fda000786c0ff */
[----:B------:R-:W2:Y:S01]  /*0bc0*/  @P3 LDC.64 R32, c[0x0][0x220] ;  /* 0x00008800ff203b82 */ /* 0x000ea20000000a00 */
[----:B-1----:R-:W-:-:S07]  /*0bd0*/  @P4 IMAD R8, R12, R6, RZ ;  /* 0x000000060c084224 */ /* 0x002fce00078e02ff */
[----:B------:R-:W1:Y:S01]  /*0be0*/  @P6 LDC.64 R12, c[0x0][0x220] ;  /* 0x00008800ff0c6b82 */ /* 0x000e620000000a00 */
[----:B------:R-:W-:Y:S01]  /*0bf0*/  @P4 IMAD R7, R71, R7, R8 ;  /* 0x0000000747074224 */ /* 0x000fe200078e0208 */
[----:B------:R-:W-:-:S05]  /*0c00*/  @P4 MOV R8, R46 ;  /* 0x0000002e00084202 */ /* 0x000fca0000000f00 */
[----:B------:R-:W-:-:S05]  /*0c10*/  @P4 IMAD.WIDE.U32 R8, R71, R6, R8 ;  /* 0x0000000647084225 */ /* 0x000fca00078e0008 */
[----:B------:R-:W-:Y:S02]  /*0c20*/  @P4 IADD3 R6, R9, R7, RZ ;  /* 0x0000000709064210 */ /* 0x000fe40007ffe0ff */
[C---:B---3--:R-:W-:Y:S02]  /*0c30*/  @P4 LEA R36, P5, R8.reuse, R36, 0x1 ;  /* 0x0000002408244211 */ /* 0x048fe400078a08ff */
[----:B------:R-:W-:Y:S02]  /*0c40*/  @P6 MOV R9, R45 ;  /* 0x0000002d00096202 */ /* 0x000fe40000000f00 */
[----:B------:R-:W-:Y:S02]  /*0c50*/  @P4 LEA.HI.X R37, R8, R37, R6, 0x1, P5 ;  /* 0x0000002508254211 */ /* 0x000fe400028f0c06 */
[----:B------:R-:W3:Y:S01]  /*0c60*/  @P6 LDC.64 R6, c[0x0][0x270] ;  /* 0x00009c00ff066b82 */ /* 0x000ee20000000a00 */
[----:B------:R-:W-:-:S13]  /*0c70*/  LOP3.LUT P4, RZ, R3, 0x4, RZ, 0xc0, !PT ;  /* 0x0000000403ff7812 */ /* 0x000fda000788c0ff */
[----:B------:R-:W4:Y:S01]  /*0c80*/  @P4 LDC.64 R30, c[0x0][0x220] ;  /* 0x00008800ff1e4b82 */ /* 0x000f220000000a00 */
[----:B---3--:R-:W-:Y:S01]  /*0c90*/  @P6 IMAD R8, R15, R6, RZ ;  /* 0x000000060f086224 */ /* 0x008fe200078e02ff */
[----:B------:R-:W-:-:S03]  /*0ca0*/  SHF.R.S32.HI R15, RZ, 0x1f, R69 ;  /* 0x0000001fff0f7819 */ /* 0x000fc60000011445 */
[----:B------:R-:W-:Y:S01]  /*0cb0*/  @P6 IMAD R7, R70, R7, R8 ;  /* 0x0000000746076224 */ /* 0x000fe200078e0208 */
[----:B------:R-:W-:-:S05]  /*0cc0*/  @P6 MOV R8, R46 ;  /* 0x0000002e00086202 */ /* 0x000fca0000000f00 */
[----:B------:R-:W-:-:S05]  /*0cd0*/  @P6 IMAD.WIDE.U32 R8, R70, R6, R8 ;  /* 0x0000000646086225 */ /* 0x000fca00078e0008 */
[----:B------:R-:W-:Y:S02]  /*0ce0*/  @P6 IADD3 R6, R9, R7, RZ ;  /* 0x0000000709066210 */ /* 0x000fe40007ffe0ff */
[C---:B-1----:R-:W-:Y:S02]  /*0cf0*/  @P6 LEA R12, P5, R8.reuse, R12, 0x1 ;  /* 0x0000000c080c6211 */ /* 0x042fe400078a08ff */
[----:B------:R-:W-:Y:S02]  /*0d00*/  @P3 MOV R9, R45 ;  /* 0x0000002d00093202 */ /* 0x000fe40000000f00 */
[----:B------:R-:W-:Y:S02]  /*0d10*/  @P6 LEA.HI.X R13, R8, R13, R6, 0x1, P5 ;  /* 0x0000000d080d6211 */ /* 0x000fe400028f0c06 */
[----:B------:R-:W1:Y:S01]  /*0d20*/  @P3 LDC.64 R6, c[0x0][0x270] ;  /* 0x00009c00ff063b82 */ /* 0x000e620000000a00 */
[----:B------:R-:W-:-:S13]  /*0d30*/  LOP3.LUT P6, RZ, R3, 0x2, RZ, 0xc0, !PT ;  /* 0x0000000203ff7812 */ /* 0x000fda00078cc0ff */
[----:B------:R-:W3:Y:S01]  /*0d40*/  @P6 LDC.64 R26, c[0x0][0x220] ;  /* 0x00008800ff1a6b82 */ /* 0x000ee20000000a00 */
[----:B-1----:R-:W-:Y:S01]  /*0d50*/  @P3 IMAD R8, R15, R6, RZ ;  /* 0x000000060f083224 */ /* 0x002fe200078e02ff */
[----:B------:R-:W-:-:S03]  /*0d60*/  SHF.R.S32.HI R15, RZ, 0x1f, R68 ;  /* 0x0000001fff0f7819 */ /* 0x000fc60000011444 */
[----:B------:R-:W-:Y:S01]  /*0d70*/  @P3 IMAD R7, R69, R7, R8 ;  /* 0x0000000745073224 */ /* 0x000fe200078e0208 */
[----:B------:R-:W-:-:S05]  /*0d80*/  @P3 MOV R8, R46 ;  /* 0x0000002e00083202 */ /* 0x000fca0000000f00 */
[----:B------:R-:W-:-:S05]  /*0d90*/  @P3 IMAD.WIDE.U32 R8, R69, R6, R8 ;  /* 0x0000000645083225 */ /* 0x000fca00078e0008 */
[----:B------:R-:W-:Y:S02]  /*0da0*/  @P3 IADD3 R6, R9, R7, RZ ;  /* 0x0000000709063210 */ /* 0x000fe40007ffe0ff */
[C---:B--2---:R-:W-:Y:S02]  /*0db0*/  @P3 LEA R32, P5, R8.reuse, R32, 0x1 ;  /* 0x0000002008203211 */ /* 0x044fe400078a08ff */
[----:B------:R-:W-:Y:S02]  /*0dc0*/  @P4 MOV R9, R45 ;  /* 0x0000002d00094202 */ /* 0x000fe40000000f00 */
[----:B------:R-:W-:Y:S02]  /*0dd0*/  @P3 LEA.HI.X R33, R8, R33, R6, 0x1, P5 ;  /* 0x0000002108213211 */ /* 0x000fe400028f0c06 */
[----:B------:R-:W1:Y:S01]  /*0de0*/  @P4 LDC.64 R6, c[0x0][0x270] ;  /* 0x00009c00ff064b82 */ /* 0x000e620000000a00 */
[----:B------:R-:W-:-:S13]  /*0df0*/  ISETP.NE.AND P3, PT, R14, RZ, PT ;  /* 0x000000ff0e00720c */ /* 0x000fda0003f65270 */
[----:B------:R-:W2:Y:S01]  /*0e00*/  @P3 LDC.64 R18, c[0x0][0x220] ;  /* 0x00008800ff123b82 */ /* 0x000ea20000000a00 */
        /* <DEDUP_REMOVED lines=10> */
[----:B------:R-:W-:Y:S01]  /*0eb0*/  ISETP.NE.AND P4, PT, R5, RZ, PT ;  /* 0x000000ff0500720c */ /* 0x000fe20003f85270 */
[----:B-1----:R-:W-:Y:S01]  /*0ec0*/  @P6 IMAD R8, R15, R6, RZ ;  /* 0x000000060f086224 */ /* 0x002fe200078e02ff */
[----:B------:R-:W-:-:S03]  /*0ed0*/  SHF.R.S32.HI R15, RZ, 0x1f, R66 ;  /* 0x0000001fff0f7819 */ /* 0x000fc60000011442 */
[----:B------:R-:W-:Y:S01]  /*0ee0*/  @P6 IMAD R5, R67, R7, R8 ;  /* 0x0000000743056224 */ /* 0x000fe200078e0208 */
[----:B------:R-:W-:-:S05]  /*0ef0*/  @P6 MOV R8, R46 ;  /* 0x0000002e00086202 */ /* 0x000fca0000000f00 */
[----:B------:R-:W-:Y:S02]  /*0f00*/  @P6 IMAD.WIDE.U32 R8, R67, R6, R8 ;  /* 0x0000000643086225 */ /* 0x000fe400078e0008 */
[----:B------:R-:W1:Y:S02]  /*0f10*/  @P0 LDC.64 R6, c[0x0][0x270] ;  /* 0x00009c00ff060b82 */ /* 0x000e640000000a00 */
[----:B------:R-:W-:Y:S01]  /*0f20*/  @P6 IMAD.IADD R5, R9, 0x1, R5 ;  /* 0x0000000109056824 */ /* 0x000fe200078e0205 */
[C---:B---3--:R-:W-:Y:S02]  /*0f30*/  @P6 LEA R26, P5, R8.reuse, R26, 0x1 ;  /* 0x0000001a081a6211 */ /* 0x048fe400078a08ff */
[----:B------:R-:W-:Y:S02]  /*0f40*/  @P0 MOV R9, R45 ;  /* 0x0000002d00090202 */ /* 0x000fe40000000f00 */
[----:B------:R-:W-:Y:S02]  /*0f50*/  @P6 LEA.HI.X R27, R8, R27, R5, 0x1, P5 ;  /* 0x0000001b081b6211 */ /* 0x000fe400028f0c05 */
[----:B------:R-:W-:Y:S01]  /*0f60*/  @P0 MOV R8, R46 ;  /* 0x0000002e00080202 */ /* 0x000fe20000000f00 */
[----:B-1----:R-:W-:Y:S01]  /*0f70*/  @P0 IMAD R5, R15, R6, RZ ;  /* 0x000000060f050224 */ /* 0x002fe200078e02ff */
[----:B------:R-:W-:-:S03]  /*0f80*/  SHF.R.S32.HI R59, RZ, 0x1f, R55 ;  /* 0x0000001fff3b7819 */ /* 0x000fc60000011437 */
[C---:B------:R-:W-:Y:S01]  /*0f90*/  @P0 IMAD.WIDE.U32 R8, R66.reuse, R6, R8 ;  /* 0x0000000642080225 */ /* 0x040fe200078e0008 */
[----:B------:R-:W-:Y:S02]  /*0fa0*/  SHF.R.S32.HI R58, RZ, 0x1f, R57 ;  /* 0x0000001fff3a7819 */ /* 0x000fe40000011439 */
[----:B------:R-:W-:Y:S01]  /*0fb0*/  P2R R15, PR, RZ, 0x1 ;  /* 0x00000001ff0f7803 */ /* 0x000fe20000000000 */
[----:B------:R-:W-:Y:S01]  /*0fc0*/  @P0 IMAD R5, R66, R7, R5 ;  /* 0x0000000742050224 */ /* 0x000fe200078e0205 */
[----:B------:R-:W-:Y:S01]  /*0fd0*/  @P0 LEA R24, P5, R8, R24, 0x1 ;  /* 0x0000001808180211 */ /* 0x000fe200078a08ff */
[----:B------:R-:W1:Y:S03]  /*0fe0*/  @P1 LDC.64 R6, c[0x0][0x270] ;  /* 0x00009c00ff061b82 */ /* 0x000e660000000a00 */
[----:B------:R-:W-:Y:S02]  /*0ff0*/  @P0 IADD3 R5, R9, R5, RZ ;  /* 0x0000000509050210 */ /* 0x000fe40007ffe0ff */
[----:B------:R-:W-:-:S02]  /*1000*/  @P1 MOV R9, R45 ;  /* 0x0000002d00091202 */ /* 0x000fc40000000f00 */
[----:B------:R-:W-:Y:S02]  /*1010*/  @P0 LEA.HI.X R25, R8, R25, R5, 0x1, P5 ;  /* 0x0000001908190211 */ /* 0x000fe400028f0c05 */
[----:B------:R-:W-:-:S04]  /*1020*/  LOP3.LUT P0, RZ, R3, 0x100, RZ, 0xc0, !PT ;  /* 0x0000010003ff7812 */ /* 0x000fc8000780c0ff */
[----:B------:R-:W-:Y:S02]  /*1030*/  P2R R14, PR, RZ, 0x1 ;  /* 0x00000001ff0e7803 */ /* 0x000fe40000000000 */
[----:B------:R-:W-:-:S04]  /*1040*/  LOP3.LUT P0, RZ, R3, 0x8, RZ, 0xc0, !PT ;  /* 0x0000000803ff7812 */ /* 0x000fc8000780c0ff */
[----:B------:R-:W-:Y:S02]  /*1050*/  P2R R42, PR, RZ, 0x1 ;  /* 0x00000001ff2a7803 */ /* 0x000fe40000000000 */
[----:B------:R-:W-:Y:S01]  /*1060*/  LOP3.LUT P0, RZ, R3, 0x10, RZ, 0xc0, !PT ;  /* 0x0000001003ff7812 */ /* 0x000fe2000780c0ff */
[----:B-1----:R-:W-:Y:S01]  /*1070*/  @P1 IMAD R8, R16, R6, RZ ;  /* 0x0000000610081224 */ /* 0x002fe200078e02ff */
[----:B------:R-:W-:Y:S02]  /*1080*/  SHF.R.S32.HI R16, RZ, 0x1f, R64 ;  /* 0x0000001fff107819 */ /* 0x000fe40000011440 */
[----:B------:R-:W-:Y:S01]  /*1090*/  P2R R43, PR, RZ, 0x1 ;  /* 0x00000001ff2b7803 */ /* 0x000fe20000000000 */
[----:B------:R-:W-:Y:S01]  /*10a0*/  @P1 IMAD R5, R65, R7, R8 ;  /* 0x0000000741051224 */ /* 0x000fe200078e0208 */
[----:B------:R-:W-:Y:S02]  /*10b0*/  @P1 MOV R8, R46 ;  /* 0x0000002e00081202 */ /* 0x000fe40000000f00 */
[----:B------:R-:W-:-:S03]  /*10c0*/  LOP3.LUT P0, RZ, R3, 0x20, RZ, 0xc0, !PT ;  /* 0x0000002003ff7812 */ /* 0x000fc6000780c0ff */
[----:B------:R-:W-:Y:S01]  /*10d0*/  @P1 IMAD.WIDE.U32 R8, R65, R6, R8 ;  /* 0x0000000641081225 */ /* 0x000fe200078e0008 */
[----:B------:R-:W-:Y:S01]  /*10e0*/  P2R R48, PR, RZ, 0x1 ;  /* 0x00000001ff307803 */ /* 0x000fe20000000000 */
[----:B------:R-:W1:Y:S01]  /*10f0*/  @P2 LDC.64 R6, c[0x0][0x270] ;  /* 0x00009c00ff062b82 */ /* 0x000e620000000a00 */
[----:B------:R-:W-:Y:S02]  /*1100*/  LOP3.LUT P0, RZ, R3, 0x40, RZ, 0xc0, !PT ;  /* 0x0000004003ff7812 */ /* 0x000fe4000780c0ff */
[----:B------:R-:W-:Y:S02]  /*1110*/  @P1 IADD3 R5, R9, R5, RZ ;  /* 0x0000000509051210 */ /* 0x000fe40007ffe0ff */
[C---:B0-----:R-:W-:Y:S02]  /*1120*/  @P1 LEA R22, P5, R8.reuse, R22, 0x1 ;  /* 0x0000001608161211 */ /* 0x041fe400078a08ff */
[----:B------:R-:W-:Y:S02]  /*1130*/  @P2 MOV R9, R45 ;  /* 0x0000002d00092202 */ /* 0x000fe40000000f00 */
[----:B------:R-:W-:-:S02]  /*1140*/  @P1 LEA.HI.X R23, R8, R23, R5, 0x1, P5 ;  /* 0x0000001708171211 */ /* 0x000fc400028f0c05 */
[----:B------:R-:W-:Y:S02]  /*1150*/  @P2 MOV R8, R46 ;  /* 0x0000002e00082202 */ /* 0x000fe40000000f00 */
[----:B------:R-:W-:Y:S02]  /*1160*/  P2R R49, PR, RZ, 0x1 ;  /* 0x00000001ff317803 */ /* 0x000fe40000000000 */
[----:B------:R-:W-:Y:S01]  /*1170*/  LOP3.LUT P0, RZ, R3, 0x80, RZ, 0xc0, !PT ;  /* 0x0000008003ff7812 */ /* 0x000fe2000780c0ff */
[-C--:B-1----:R-:W-:Y:S02]  /*1180*/  @P2 IMAD R5, R16, R6.reuse, RZ ;  /* 0x0000000610052224 */ /* 0x082fe400078e02ff */
[C---:B------:R-:W-:Y:S01]  /*1190*/  @P2 IMAD.WIDE.U32 R8, R64.reuse, R6, R8 ;  /* 0x0000000640082225 */ /* 0x040fe200078e0008 */
[----:B------:R-:W0:Y:S03]  /*11a0*/  @P4 LDC.64 R16, c[0x0][0x220] ;  /* 0x00008800ff104b82 */ /* 0x000e260000000a00 */
[----:B------:R-:W-:Y:S01]  /*11b0*/  @P2 IMAD R5, R64, R7, R5 ;  /* 0x0000000740052224 */ /* 0x000fe200078e0205 */
[----:B-----5:R-:W-:-:S04]  /*11c0*/  @P2 LEA R20, P5, R8, R20, 0x1 ;  /* 0x0000001408142211 */ /* 0x020fc800078a08ff */
[----:B------:R-:W1:Y:S01]  /*11d0*/  @P3 LDC.64 R6, c[0x0][0x270] ;  /* 0x00009c00ff063b82 */ /* 0x000e620000000a00 */
[----:B------:R-:W-:Y:S02]  /*11e0*/  @P2 IADD3 R5, R9, R5, RZ ;  /* 0x0000000509052210 */ /* 0x000fe40007ffe0ff */
[----:B------:R-:W-:Y:S02]  /*11f0*/  @P3 MOV R9, R45 ;  /* 0x0000002d00093202 */ /* 0x000fe40000000f00 */
[----:B------:R-:W-:Y:S01]  /*1200*/  @P2 LEA.HI.X R21, R8, R21, R5, 0x1, P5 ;  /* 0x0000001508152211 */ /* 0x000fe200028f0c05 */
[----:B-1----:R-:W-:-:S04]  /*1210*/  @P3 IMAD R8, R77, R6, RZ ;  /* 0x000000064d083224 */ /* 0x002fc800078e02ff */
[----:B------:R-:W-:Y:S01]  /*1220*/  @P3 IMAD R5, R63, R7, R8 ;  /* 0x000000073f053224 */ /* 0x000fe200078e0208 */
[----:B------:R-:W-:-:S05]  /*1230*/  @P3 MOV R8, R46 ;  /* 0x0000002e00083202 */ /* 0x000fca0000000f00 */
[----:B------:R-:W-:Y:S02]  /*1240*/  @P3 IMAD.WIDE.U32 R8, R63, R6, R8 ;  /* 0x000000063f083225 */ /* 0x000fe400078e0008 */
[----:B------:R-:W1:Y:S03]  /*1250*/  @P4 LDC.64 R6, c[0x0][0x270] ;  /* 0x00009c00ff064b82 */ /* 0x000e660000000a00 */
[----:B------:R-:W-:Y:S02]  /*1260*/  @P3 IADD3 R5, R9, R5, RZ ;  /* 0x0000000509053210 */ /* 0x000fe40007ffe0ff */
[C---:B--2---:R-:W-:Y:S02]  /*1270*/  @P3 LEA R18, P5, R8.reuse, R18, 0x1 ;  /* 0x0000001208123211 */ /* 0x044fe400078a08ff */
[----:B------:R-:W-:Y:S02]  /*1280*/  @P4 MOV R9, R45 ;  /* 0x0000002d00094202 */ /* 0x000fe40000000f00 */
[----:B------:R-:W-:-:S02]  /*1290*/  @P3 LEA.HI.X R19, R8, R19, R5, 0x1, P5 ;  /* 0x0000001308133211 */ /* 0x000fc400028f0c05 */
[----:B------:R-:W-:Y:S01]  /*12a0*/  @P4 MOV R8, R46 ;  /* 0x0000002e00084202 */ /* 0x000fe20000000f00 */
[----:B-1----:R-:W-:-:S04]  /*12b0*/  @P4 IMAD R5, R76, R6, RZ ;  /* 0x000000064c054224 */ /* 0x002fc800078e02ff */
[----:B------:R-:W-:-:S04]  /*12c0*/  @P4 IMAD.WIDE.U32 R8, R62, R6, R8 ;  /* 0x000000063e084225 */ /* 0x000fc800078e0008 */
[----:B------:R-:W-:Y:S01]  /*12d0*/  @P4 IMAD R5, R62, R7, R5 ;  /* 0x000000073e054224 */ /* 0x000fe200078e0205 */
[----:B0-----:R-:W-:-:S04]  /*12e0*/  @P4 LEA R16, P5, R8, R16, 0x1 ;  /* 0x0000001008104211 */ /* 0x001fc800078a08ff */
[----:B------:R-:W-:-:S04]  /*12f0*/  @P4 IADD3 R5, R9, R5, RZ ;  /* 0x0000000509054210 */ /* 0x000fc80007ffe0ff */
[----:B------:R-:W-:Y:S02]  /*1300*/  @P4 LEA.HI.X R17, R8, R17, R5, 0x1, P5 ;  /* 0x0000001108114211 */ /* 0x000fe400028f0c05 */
[----:B------:R-:W-:-:S04]  /*1310*/  ISETP.GE.U32.AND P5, PT, R56, UR14, PT ;  /* 0x0000000e38007c0c */ /* 0x000fc8000bfa6070 */
[----:B------:R-:W-:-:S04]  /*1320*/  ISETP.GE.AND.EX P5, PT, R60, UR15, PT, P5 ;  /* 0x0000000f3c007c0c */ /* 0x000fc8000bfa6350 */
[----:B------:R-:W-:-:S13]  /*1330*/  ISETP.GT.U32.OR P5, PT, R74, 0x17f, P5 ;  /* 0x0000017f4a00780c */ /* 0x000fda0002fa4470 */
[----:B------:R-:W0:Y:S01]  /*1340*/  @!P5 LDC.64 R8, c[0x0][0x270] ;  /* 0x00009c00ff08db82 */ /* 0x000e220000000a00 */
[----:B------:R-:W-:Y:S01]  /*1350*/  @!P5 MOV R39, R45 ;  /* 0x0000002d0027d202 */ /* 0x000fe20000000f00 */
[----:B------:R-:W-:-:S06]  /*1360*/  @!P5 IMAD.MOV.U32 R38, RZ, RZ, R46 ;  /* 0x000000ffff26d224 */ /* 0x000fcc00078e002e */
[----:B------:R-:W1:Y:S01]  /*1370*/  @!P5 LDC.64 R6, c[0x0][0x220] ;  /* 0x00008800ff06db82 */ /* 0x000e620000000a00 */
[-C--:B0-----:R-:W-:Y:S02]  /*1380*/  @!P5 IMAD R5, R60, R8.reuse, RZ ;  /* 0x000000083c05d224 */ /* 0x081fe400078e02ff */
[----:B------:R-:W-:-:S04]  /*1390*/  @!P5 IMAD.WIDE.U32 R38, R56, R8, R38 ;  /* 0x000000083826d225 */ /* 0x000fc800078e0026 */
[----:B------:R-:W-:Y:S01]  /*13a0*/  @!P5 IMAD R9, R56, R9, R5 ;  /* 0x000000093809d224 */ /* 0x000fe200078e0205 */
[----:B------:R-:W-:Y:S01]  /*13b0*/  HFMA2.MMA R5, -RZ, RZ, 0, 0 ;  /* 0x00000000ff057435 */ /* 0x000fe200000001ff */
[----:B-1----:R-:W-:-:S03]  /*13c0*/  @!P5 LEA R6, P6, R38, R6, 0x1 ;  /* 0x000000062606d211 */ /* 0x002fc600078c08ff */
[----:B------:R-:W-:-:S04]  /*13d0*/  @!P5 IADD3 R9, R39, R9, RZ ;  /* 0x000000092709d210 */ /* 0x000fc80007ffe0ff */
[----:B------:R-:W-:-:S05]  /*13e0*/  @!P5 LEA.HI.X R7, R38, R7, R9, 0x1, P6 ;  /* 0x000000072607d211 */ /* 0x000fca00030f0c09 */
[----:B------:R0:W2:Y:S01]  /*13f0*/  @!P5 LDG.E R5, desc[UR10][R6.64] ;  /* 0x0000000a0605d981 */ /* 0x0000a2000c1e1900 */
[----:B------:R-:W-:-:S04]  /*1400*/  ISETP.GE.U32.AND P5, PT, R55, UR14, PT ;  /* 0x0000000e37007c0c */ /* 0x000fc8000bfa6070 */
[----:B------:R-:W-:-:S04]  /*1410*/  ISETP.GE.AND.EX P5, PT, R59, UR15, PT, P5 ;  /* 0x0000000f3b007c0c */ /* 0x000fc8000bfa6350 */
[----:B------:R-:W-:-:S13]  /*1420*/  ISETP.GT.U32.OR P5, PT, R74, 0x17f, P5 ;  /* 0x0000017f4a00780c */ /* 0x000fda0002fa4470 */
[----:B0-----:R-:W0:Y:S01]  /*1430*/  @!P5 LDC.64 R6, c[0x0][0x270] ;  /* 0x00009c00ff06db82 */ /* 0x001e220000000a00 */
[----:B------:R-:W-:-:S07]  /*1440*/  @!P5 MOV R39, R45 ;  /* 0x0000002d0027d202 */ /* 0x000fce0000000f00 */
[----:B------:R-:W1:Y:S01]  /*1450*/  @!P5 LDC.64 R8, c[0x0][0x220] ;  /* 0x00008800ff08db82 */ /* 0x000e620000000a00 */
[----:B0-----:R-:W-:-:S04]  /*1460*/  @!P5 IMAD R38, R59, R6, RZ ;  /* 0x000000063b26d224 */ /* 0x001fc800078e02ff */
[----:B------:R-:W-:Y:S01]  /*1470*/  @!P5 IMAD R7, R55, R7, R38 ;  /* 0x000000073707d224 */ /* 0x000fe200078e0226 */
[----:B------:R-:W-:-:S05]  /*1480*/  @!P5 MOV R38, R46 ;  /* 0x0000002e0026d202 */ /* 0x000fca0000000f00 */
[----:B------:R-:W-:Y:S01]  /*1490*/  @!P5 IMAD.WIDE.U32 R38, R55, R6, R38 ;  /* 0x000000063726d225 */ /* 0x000fe200078e0026 */
[----:B------:R-:W-:-:S04]  /*14a0*/  HFMA2.MMA R6, -RZ, RZ, 0, 0 ;  /* 0x00000000ff067435 */ /* 0x000fc800000001ff */
[----:B------:R-:W-:Y:S02]  /*14b0*/  @!P5 IADD3 R7, R39, R7, RZ ;  /* 0x000000072707d210 */ /* 0x000fe40007ffe0ff */
[----:B-1----:R-:W-:-:S04]  /*14c0*/  @!P5 LEA R8, P6, R38, R8, 0x1 ;  /* 0x000000082608d211 */ /* 0x002fc800078c08ff */
[----:B------:R-:W-:-:S05]  /*14d0*/  @!P5 LEA.HI.X R9, R38, R9, R7, 0x1, P6 ;  /* 0x000000092609d211 */ /* 0x000fca00030f0c07 */
[----:B------:R0:W3:Y:S01]  /*14e0*/  @!P5 LDG.E R6, desc[UR10][R8.64] ;  /* 0x0000000a0806d981 */ /* 0x0000e2000c1e1900 */
[----:B------:R-:W-:-:S04]  /*14f0*/  ISETP.GE.U32.AND P5, PT, R57, UR14, PT ;  /* 0x0000000e39007c0c */ /* 0x000fc8000bfa6070 */
[----:B------:R-:W-:-:S04]  /*1500*/  ISETP.GE.AND.EX P5, PT, R58, UR15, PT, P5 ;  /* 0x0000000f3a007c0c */ /* 0x000fc8000bfa6350 */
[----:B------:R-:W-:-:S13]  /*1510*/  ISETP.GT.U32.OR P5, PT, R74, 0x17f, P5 ;  /* 0x0000017f4a00780c */ /* 0x000fda0002fa4470 */
[----:B------:R-:W1:Y:S01]  /*1520*/  @!P5 LDC.64 R38, c[0x0][0x270] ;  /* 0x00009c00ff26db82 */ /* 0x000e620000000a00 */
[----:B------:R-:W-:Y:S02]  /*1530*/  @!P5 MOV R40, R46 ;  /* 0x0000002e0028d202 */ /* 0x000fe40000000f00 */
[----:B------:R-:W-:-:S05]  /*1540*/  @!P5 MOV R41, R45 ;  /* 0x0000002d0029d202 */ /* 0x000fca0000000f00 */
[----:B0-----:R-:W0:Y:S01]  /*1550*/  @!P5 LDC.64 R8, c[0x0][0x220] ;  /* 0x00008800ff08db82 */ /* 0x001e220000000a00 */
[-C--:B-1----:R-:W-:Y:S02]  /*1560*/  @!P5 IMAD R7, R58, R38.reuse, RZ ;  /* 0x000000263a07d224 */ /* 0x082fe400078e02ff */
[----:B------:R-:W-:-:S04]  /*1570*/  @!P5 IMAD.WIDE.U32 R40, R57, R38, R40 ;  /* 0x000000263928d225 */ /* 0x000fc800078e0028 */
[----:B------:R-:W-:Y:S01]  /*1580*/  @!P5 IMAD R39, R57, R39, R7 ;  /* 0x000000273927d224 */ /* 0x000fe200078e0207 */
[----:B------:R-:W-:Y:S01]  /*1590*/  HFMA2.MMA R7, -RZ, RZ, 0, 0 ;  /* 0x00000000ff077435 */ /* 0x000fe200000001ff */
[----:B0-----:R-:W-:-:S03]  /*15a0*/  @!P5 LEA R8, P6, R40, R8, 0x1 ;  /* 0x000000082808d211 */ /* 0x001fc600078c08ff */
[----:B------:R-:W-:-:S04]  /*15b0*/  @!P5 IADD3 R39, R41, R39, RZ ;  /* 0x000000272927d210 */ /* 0x000fc80007ffe0ff */
[----:B------:R-:W-:Y:S02]  /*15c0*/  @!P5 LEA.HI.X R9, R40, R9, R39, 0x1, P6 ;  /* 0x000000092809d211 */ /* 0x000fe400030f0c27 */
[----:B------:R-:W-:-:S03]  /*15d0*/  LOP3.LUT P6, RZ, R3, 0x2, RZ, 0xc0, !PT ;  /* 0x0000000203ff7812 */ /* 0x000fc600078cc0ff */
[----:B------:R0:W4:Y:S01]  /*15e0*/  @!P5 LDG.E R7, desc[UR10][R8.64] ;  /* 0x0000000a0807d981 */ /* 0x000122000c1e1900 */
[----:B------:R-:W-:Y:S02]  /*15f0*/  LOP3.LUT P5, RZ, R3, 0x4, RZ, 0xc0, !PT ;  /* 0x0000000403ff7812 */ /* 0x000fe400078ac0ff */
[----:B0-----:R-:W-:-:S06]  /*1600*/  CS2R R8, SRZ ;  /* 0x0000000000087805 */ /* 0x001fcc000001ff00 */
[----:B------:R0:W5:Y:S01]  /*1610*/  @P0 LDG.E R8, desc[UR10][R10.64] ;  /* 0x0000000a0a080981 */ /* 0x000162000c1e1900 */
[----:B------:R-:W-:Y:S02]  /*1620*/  ISETP.NE.AND P0, PT, R49, RZ, PT ;  /* 0x000000ff3100720c */ /* 0x000fe40003f05270 */
[----:B0-----:R-:W-:-:S11]  /*1630*/  CS2R R10, SRZ ;  /* 0x00000000000a7805 */ /* 0x001fd6000001ff00 */
[----:B------:R-:W2:Y:S01]  /*1640*/  @P0 LDG.E R9, desc[UR10][R34.64] ;  /* 0x0000000a22090981 */ /* 0x000ea2000c1e1900 */
[----:B------:R-:W-:-:S13]  /*1650*/  ISETP.NE.AND P0, PT, R48, RZ, PT ;  /* 0x000000ff3000720c */ /* 0x000fda0003f05270 */
[----:B------:R-:W3:Y:S01]  /*1660*/  @P0 LDG.E R10, desc[UR10][R36.64] ;  /* 0x0000000a240a0981 */ /* 0x000ee2000c1e1900 */
[----:B------:R-:W-:-:S13]  /*1670*/  ISETP.NE.AND P0, PT, R43, RZ, PT ;  /* 0x000000ff2b00720c */ /* 0x000fda0003f05270 */
[----:B------:R0:W4:Y:S01]  /*1680*/  @P0 LDG.E R11, desc[UR10][R12.64] ;  /* 0x0000000a0c0b0981 */ /* 0x000122000c1e1900 */
[----:B------:R-:W-:Y:S02]  /*1690*/  ISETP.NE.AND P0, PT, R42, RZ, PT ;  /* 0x000000ff2a00720c */ /* 0x000fe40003f05270 */
[----:B0-----:R-:W-:-:S11]  /*16a0*/  CS2R R12, SRZ ;  /* 0x00000000000c7805 */ /* 0x001fd6000001ff00 */
[----:B------:R-:W4:Y:S01]  /*16b0*/  @P0 LDG.E R12, desc[UR10][R32.64] ;  /* 0x0000000a200c0981 */ /* 0x000f22000c1e1900 */
[----:B------:R-:W-:Y:S02]  /*16c0*/  ISETP.NE.AND P0, PT, R14, RZ, PT ;  /* 0x000000ff0e00720c */ /* 0x000fe40003f05270 */
[----:B------:R-:W-:-:S06]  /*16d0*/  MOV R14, RZ ;  /* 0x000000ff000e7202 */ /* 0x000fcc0000000f00 */
[----:B------:R-:W4:Y:S05]  /*16e0*/  @P5 LDG.E R14, desc[UR10][R30.64] ;  /* 0x0000000a1e0e5981 */ /* 0x000f2a000c1e1900 */
[----:B------:R-:W4:Y:S01]  /*16f0*/  @P0 LDG.E R13, desc[UR10][R28.64] ;  /* 0x0000000a1c0d0981 */ /* 0x000f22000c1e1900 */
[----:B------:R-:W-:Y:S01]  /*1700*/  ISETP.NE.AND P0, PT, R15, RZ, PT ;  /* 0x000000ff0f00720c */ /* 0x000fe20003f05270 */
[----:B------:R-:W-:Y:S01]  /*1710*/  HFMA2.MMA R15, -RZ, RZ, 0, 0 ;  /* 0x00000000ff0f7435 */ /* 0x000fe200000001ff */
[----:B------:R-:W-:Y:S02]  /*1720*/  CS2R R36, SRZ ;  /* 0x0000000000247805 */ /* 0x000fe4000001ff00 */
[----:B------:R-:W-:-:S04]  /*1730*/  CS2R R38, SRZ ;  /* 0x0000000000267805 */ /* 0x000fc8000001ff00 */
[----:B------:R-:W4:Y:S04]  /*1740*/  @P1 LDG.E R37, desc[UR10][R22.64] ;  /* 0x0000000a16251981 */ /* 0x000f28000c1e1900 */
[----:B------:R5:W4:Y:S04]  /*1750*/  @P6 LDG.E R15, desc[UR10][R26.64] ;  /* 0x0000000a1a0f6981 */ /* 0x000b28000c1e1900 */
[----:B------:R2:W4:Y:S04]  /*1760*/  @P0 LDG.E R36, desc[UR10][R24.64] ;  /* 0x0000000a18240981 */ /* 0x000528000c1e1900 */
[----:B------:R-:W4:Y:S01]  /*1770*/  @P2 LDG.E R38, desc[UR10][R20.64] ;  /* 0x0000000a14262981 */ /* 0x000f22000c1e1900 */
[----:B------:R-:W-:-:S03]  /*1780*/  MOV R40, RZ ;  /* 0x000000ff00287202 */ /* 0x000fc60000000f00 */
[----:B------:R-:W4:Y:S04]  /*1790*/  @P3 LDG.E R39, desc[UR10][R18.64] ;  /* 0x0000000a12273981 */ /* 0x000f28000c1e1900 */
[----:B------:R0:W4:Y:S01]  /*17a0*/  @P4 LDG.E R40, desc[UR10][R16.64] ;  /* 0x0000000a10284981 */ /* 0x000122000c1e1900 */
[----:B------:R-:W-:Y:S02]  /*17b0*/  ISETP.GT.AND P5, PT, R75, 0x1e, PT ;  /* 0x0000001e4b00780c */ /* 0x000fe40003fa4270 */
[----:B-----5:R-:W-:-:S04]  /*17c0*/  PRMT R26, R8, 0x7632, R26 ;  /* 0x00007632081a7816 */ /* 0x020fc8000000001a */
[----:B------:R-:W-:Y:S01]  /*17d0*/  SHF.L.U32 R27, R26, 0x10, RZ ;  /* 0x000000101a1b7819 */ /* 0x000fe200000006ff */
[----:B------:R-:W-:-:S04]  /*17e0*/  IMAD.U32 R26, R8, 0x10000, RZ ;  /* 0x00010000081a7824 */ /* 0x000fc800078e00ff */
[----:B------:R-:W-:Y:S01]  /*17f0*/  FMUL.FTZ R23, R27, R27 ;  /* 0x0000001b1b177220 */ /* 0x000fe20000410000 */
[----:B--2---:R-:W-:Y:S01]  /*1800*/  PRMT R24, R9, 0x7632, R24 ;  /* 0x0000763209187816 */ /* 0x004fe20000000018 */
[----:B------:R-:W-:-:S03]  /*1810*/  FADD.FTZ R27, R26, R27 ;  /* 0x0000001b1a1b7221 */ /* 0x000fc60000010000 */
[----:B------:R-:W-:Y:S01]  /*1820*/  SHF.L.U32 R25, R24, 0x10, RZ ;  /* 0x0000001018197819 */ /* 0x000fe200000006ff */
[----:B------:R-:W-:Y:S01]  /*1830*/  FFMA.FTZ R26, R26, R26, R23 ;  /* 0x0000001a1a1a7223 */ /* 0x000fe20000010017 */
[----:B------:R-:W-:-:S03]  /*1840*/  SHF.L.U32 R22, R9, 0x10, RZ ;  /* 0x0000001009167819 */ /* 0x000fc600000006ff */
[----:B0-----:R-:W-:Y:S01]  /*1850*/  FMUL.FTZ R17, R25, R25 ;  /* 0x0000001919117220 */ /* 0x001fe20000410000 */
[----:B---3--:R-:W-:Y:S01]  /*1860*/  PRMT R28, R10, 0x7632, R28 ;  /* 0x000076320a1c7816 */ /* 0x008fe2000000001c */
[----:B------:R-:W-:-:S03]  /*1870*/  FADD.FTZ R25, R22, R25 ;  /* 0x0000001916197221 */ /* 0x000fc60000010000 */
[----:B------:R-:W-:Y:S01]  /*1880*/  SHF.L.U32 R23, R28, 0x10, RZ ;  /* 0x000000101c177819 */ /* 0x000fe200000006ff */
[----:B------:R-:W-:Y:S01]  /*1890*/  FFMA.FTZ R22, R22, R22, R17 ;  /* 0x0000001616167223 */ /* 0x000fe20000010011 */
[----:B------:R-:W-:Y:S02]  /*18a0*/  SHF.L.U32 R20, R10, 0x10, RZ ;  /* 0x000000100a147819 */ /* 0x000fe400000006ff */
[----:B----4-:R-:W-:Y:S01]  /*18b0*/  PRMT R16, R11, 0x7632, R16 ;  /* 0x000076320b107816 */ /* 0x010fe20000000010 */
[----:B------:R-:W-:Y:S01]  /*18c0*/  FMUL.FTZ R17, R23, R23 ;  /* 0x0000001717117220 */ /* 0x000fe20000410000 */
[----:B------:R-:W-:Y:S02]  /*18d0*/  SHF.L.U32 R18, R11, 0x10, RZ ;  /* 0x000000100b127819 */ /* 0x000fe400000006ff */
[----:B------:R-:W-:Y:S01]  /*18e0*/  SHF.L.U32 R19, R16, 0x10, RZ ;  /* 0x0000001010137819 */ /* 0x000fe200000006ff */
[C---:B------:R-:W-:Y:S01]  /*18f0*/  FADD.FTZ R23, R20.reuse, R23 ;  /* 0x0000001714177221 */ /* 0x040fe20000010000 */
[----:B------:R-:W-:-:S03]  /*1900*/  FFMA.FTZ R20, R20, R20, R17 ;  /* 0x0000001414147223 */ /* 0x000fc60000010011 */
[----:B------:R-:W-:Y:S01]  /*1910*/  FMUL.FTZ R21, R19, R19 ;  /* 0x0000001313157220 */ /* 0x000fe20000410000 */
[----:B------:R-:W-:Y:S01]  /*1920*/  FADD.FTZ R17, R18, R19 ;  /* 0x0000001312117221 */ /* 0x000fe20000010000 */
[----:B------:R-:W-:Y:S02]  /*1930*/  PRMT R24, R12, 0x7632, R24 ;  /* 0x000076320c187816 */ /* 0x000fe40000000018 */
[----:B------:R-:W-:Y:S02]  /*1940*/  FFMA.FTZ R18, R18, R18, R21 ;  /* 0x0000001212127223 */ /* 0x000fe40000010015 */
[----:B------:R-:W-:Y:S02]  /*1950*/  SHF.L.U32 R19, R24, 0x10, RZ ;  /* 0x0000001018137819 */ /* 0x000fe400000006ff */
[----:B------:R-:W-:-:S04]  /*1960*/  PRMT R16, R13, 0x7632, R16 ;  /* 0x000076320d107816 */ /* 0x000fc80000000010 */
[----:B------:R-:W-:Y:S02]  /*1970*/  SHF.L.U32 R29, R16, 0x10, RZ ;  /* 0x00000010101d7819 */ /* 0x000fe400000006ff */
[----:B------:R-:W-:Y:S02]  /*1980*/  PRMT R21, R14, 0x7632, R21 ;  /* 0x000076320e157816 */ /* 0x000fe40000000015 */
[----:B------:R-:W-:Y:S01]  /*1990*/  SHF.L.U32 R24, R13, 0x10, RZ ;  /* 0x000000100d187819 */ /* 0x000fe200000006ff */
[----:B------:R-:W-:Y:S01]  /*19a0*/  FMUL.FTZ R31, R29, R29 ;  /* 0x0000001d1d1f7220 */ /* 0x000fe20000410000 */
[----:B------:R-:W-:Y:S01]  /*19b0*/  SHF.L.U32 R28, R12, 0x10, RZ ;  /* 0x000000100c1c7819 */ /* 0x000fe200000006ff */
[----:B------:R-:W-:Y:S01]  /*19c0*/  FMUL.FTZ R33, R19, R19 ;  /* 0x0000001313217220 */ /* 0x000fe20000410000 */
[----:B------:R-:W-:Y:S01]  /*19d0*/  SHF.L.U32 R21, R21, 0x10, RZ ;  /* 0x0000001015157819 */ /* 0x000fe200000006ff */
[C---:B------:R-:W-:Y:S01]  /*19e0*/  FADD.FTZ R30, R24.reuse, R29 ;  /* 0x0000001d181e7221 */ /* 0x040fe20000010000 */
[----:B------:R-:W-:Y:S01]  /*19f0*/  FFMA.FTZ R29, R24, R24, R31 ;  /* 0x00000018181d7223 */ /* 0x000fe2000001001f */
[C---:B------:R-:W-:Y:S01]  /*1a00*/  FADD.FTZ R19, R28.reuse, R19 ;  /* 0x000000131c137221 */ /* 0x040fe20000010000 */
[----:B------:R-:W-:Y:S01]  /*1a10*/  FFMA.FTZ R16, R28, R28, R33 ;  /* 0x0000001c1c107223 */ /* 0x000fe20000010021 */
[----:B------:R-:W-:Y:S01]  /*1a20*/  SHF.L.U32 R28, R14, 0x10, RZ ;  /* 0x000000100e1c7819 */ /* 0x000fe200000006ff */
[----:B------:R-:W-:Y:S01]  /*1a30*/  FMUL.FTZ R31, R21, R21 ;  /* 0x00000015151f7220 */ /* 0x000fe20000410000 */
[----:B------:R-:W-:Y:S01]  /*1a40*/  FADD.FTZ R29, RZ, R29 ;  /* 0x0000001dff1d7221 */ /* 0x000fe20000010000 */
[----:B------:R-:W-:-:S02]  /*1a50*/  FADD.FTZ R30, RZ, R30 ;  /* 0x0000001eff1e7221 */ /* 0x000fc40000010000 */
[----:B------:R-:W-:Y:S01]  /*1a60*/  FFMA.FTZ R24, R28, R28, R31 ;  /* 0x0000001c1c187223 */ /* 0x000fe2000001001f */
[----:B------:R-:W-:Y:S01]  /*1a70*/  FADD.FTZ R31, R29, R26 ;  /* 0x0000001a1d1f7221 */ /* 0x000fe20000010000 */
[----:B------:R-:W-:Y:S01]  /*1a80*/  PRMT R32, R15, 0x7632, R32 ;  /* 0x000076320f207816 */ /* 0x000fe20000000020 */
[----:B------:R-:W-:Y:S01]  /*1a90*/  FADD.FTZ R30, R30, R27 ;  /* 0x0000001b1e1e7221 */ /* 0x000fe20000010000 */
[----:B------:R-:W-:Y:S01]  /*1aa0*/  FADD.FTZ R21, R28, R21 ;  /* 0x000000151c157221 */ /* 0x000fe20000010000 */
[----:B------:R-:W-:Y:S01]  /*1ab0*/  FADD.FTZ R31, R31, R22 ;  /* 0x000000161f1f7221 */ /* 0x000fe20000010000 */
[----:B------:R-:W-:Y:S01]  /*1ac0*/  SHF.L.U32 R28, R32, 0x10, RZ ;  /* 0x00000010201c7819 */ /* 0x000fe200000006ff */
[----:B------:R-:W-:Y:S01]  /*1ad0*/  FADD.FTZ R30, R30, R25 ;  /* 0x000000191e1e7221 */ /* 0x000fe20000010000 */
[----:B------:R-:W-:Y:S01]  /*1ae0*/  SHF.L.U32 R27, R15, 0x10, RZ ;  /* 0x000000100f1b7819 */ /* 0x000fe200000006ff */
[----:B------:R-:W-:Y:S01]  /*1af0*/  FADD.FTZ R31, R31, R20 ;  /* 0x000000141f1f7221 */ /* 0x000fe20000010000 */
[----:B------:R-:W-:Y:S01]  /*1b00*/  PRMT R32, R36, 0x7632, R32 ;  /* 0x0000763224207816 */ /* 0x000fe20000000020 */
[----:B------:R-:W-:Y:S01]  /*1b10*/  FMUL.FTZ R26, R28, R28 ;  /* 0x0000001c1c1a7220 */ /* 0x000fe20000410000 */
[----:B------:R-:W-:Y:S01]  /*1b20*/  FADD.FTZ R30, R30, R23 ;  /* 0x000000171e1e7221 */ /* 0x000fe20000010000 */
[----:B------:R-:W-:Y:S01]  /*1b30*/  FADD.FTZ R31, R31, R18 ;  /* 0x000000121f1f7221 */ /* 0x000fe20000010000 */
[C---:B------:R-:W-:Y:S01]  /*1b40*/  FADD.FTZ R25, R27.reuse, R28 ;  /* 0x0000001c1b197221 */ /* 0x040fe20000010000 */
[----:B------:R-:W-:Y:S01]  /*1b50*/  FFMA.FTZ R26, R27, R27, R26 ;  /* 0x0000001b1b1a7223 */ /* 0x000fe2000001001a */
[----:B------:R-:W-:Y:S01]  /*1b60*/  FADD.FTZ R30, R30, R17 ;  /* 0x000000111e1e7221 */ /* 0x000fe20000010000 */
[----:B------:R-:W-:Y:S01]  /*1b70*/  PRMT R18, R38, 0x7632, R18 ;  /* 0x0000763226127816 */ /* 0x000fe20000000012 */
[----:B------:R-:W-:Y:S01]  /*1b80*/  FADD.FTZ R31, R31, R16 ;  /* 0x000000101f1f7221 */ /* 0x000fe20000010000 */
[----:B------:R-:W-:-:S02]  /*1b90*/  SHF.L.U32 R29, R32, 0x10, RZ ;  /* 0x00000010201d7819 */ /* 0x000fc400000006ff */
[----:B------:R-:W-:Y:S01]  /*1ba0*/  PRMT R27, R37, 0x7632, R27 ;  /* 0x00007632251b7816 */ /* 0x000fe2000000001b */
[----:B------:R-:W-:Y:S01]  /*1bb0*/  FADD.FTZ R30, R30, R19 ;  /* 0x000000131e1e7221 */ /* 0x000fe20000010000 */
[----:B------:R-:W-:Y:S02]  /*1bc0*/  SHF.L.U32 R22, R36, 0x10, RZ ;  /* 0x0000001024167819 */ /* 0x000fe400000006ff */
[----:B------:R-:W-:Y:S01]  /*1bd0*/  SHF.L.U32 R18, R18, 0x10, RZ ;  /* 0x0000001012127819 */ /* 0x000fe200000006ff */
[----:B------:R-:W-:Y:S01]  /*1be0*/  FMUL.FTZ R23, R29, R29 ;  /* 0x0000001d1d177220 */ /* 0x000fe20000410000 */
[----:B------:R-:W-:Y:S02]  /*1bf0*/  IMAD.U32 R28, R27, 0x10000, RZ ;  /* 0x000100001b1c7824 */ /* 0x000fe400078e00ff */
[----:B------:R-:W-:Y:S01]  /*1c00*/  FADD.FTZ R31, R31, R24 ;  /* 0x000000181f1f7221 */ /* 0x000fe20000010000 */
[----:B------:R-:W-:Y:S01]  /*1c10*/  SHF.L.U32 R19, R38, 0x10, RZ ;  /* 0x0000001026137819 */ /* 0x000fe200000006ff */
[----:B------:R-:W-:Y:S01]  /*1c20*/  FADD.FTZ R30, R30, R21 ;  /* 0x000000151e1e7221 */ /* 0x000fe20000010000 */
[----:B------:R-:W-:Y:S01]  /*1c30*/  SHF.L.U32 R17, R37, 0x10, RZ ;  /* 0x0000001025117819 */ /* 0x000fe200000006ff */
[----:B------:R-:W-:Y:S01]  /*1c40*/  FADD.FTZ R20, R22, R29 ;  /* 0x0000001d16147221 */ /* 0x000fe20000010000 */
[----:B------:R-:W-:Y:S01]  /*1c50*/  FMUL.FTZ R24, R18, R18 ;  /* 0x0000001212187220 */ /* 0x000fe20000410000 */
[----:B------:R-:W-:Y:S01]  /*1c60*/  FFMA.FTZ R22, R22, R22, R23 ;  /* 0x0000001616167223 */ /* 0x000fe20000010017 */
[----:B------:R-:W-:Y:S01]  /*1c70*/  FMUL.FTZ R32, R28, R28 ;  /* 0x0000001c1c207220 */ /* 0x000fe20000410000 */
[----:B------:R-:W-:Y:S01]  /*1c80*/  FADD.FTZ R31, R31, R26 ;  /* 0x0000001a1f1f7221 */ /* 0x000fe20000010000 */
[----:B------:R-:W-:Y:S01]  /*1c90*/  PRMT R21, R39, 0x7632, R21 ;  /* 0x0000763227157816 */ /* 0x000fe20000000015 */
[----:B------:R-:W-:Y:S01]  /*1ca0*/  FADD.FTZ R25, R30, R25 ;  /* 0x000000191e197221 */ /* 0x000fe20000010000 */
[----:B------:R-:W-:Y:S01]  /*1cb0*/  FADD.FTZ R18, R19, R18 ;  /* 0x0000001213127221 */ /* 0x000fe20000010000 */
[----:B------:R-:W-:Y:S01]  /*1cc0*/  FADD.FTZ R16, R17, R28 ;  /* 0x0000001c11107221 */ /* 0x000fe20000010000 */
[----:B------:R-:W-:Y:S01]  /*1cd0*/  FFMA.FTZ R19, R19, R19, R24 ;  /* 0x0000001313137223 */ /* 0x000fe20000010018 */
[----:B------:R-:W-:Y:S01]  /*1ce0*/  FFMA.FTZ R17, R17, R17, R32 ;  /* 0x0000001111117223 */ /* 0x000fe20000010020 */
[----:B------:R-:W-:Y:S01]  /*1cf0*/  PRMT R24, R40, 0x7632, R24 ;  /* 0x0000763228187816 */ /* 0x000fe20000000018 */
[----:B------:R-:W-:Y:S01]  /*1d00*/  FADD.FTZ R22, R31, R22 ;  /* 0x000000161f167221 */ /* 0x000fe20000010000 */
[----:B------:R-:W-:Y:S01]  /*1d10*/  SHF.L.U32 R21, R21, 0x10, RZ ;  /* 0x0000001015157819 */ /* 0x000fe200000006ff */
[----:B------:R-:W-:Y:S01]  /*1d20*/  FADD.FTZ R25, R25, R20 ;  /* 0x0000001419197221 */ /* 0x000fe20000010000 */
[----:B------:R-:W-:Y:S01]  /*1d30*/  SHF.L.U32 R20, R39, 0x10, RZ ;  /* 0x0000001027147819 */ /* 0x000fe200000006ff */
[----:B------:R-:W-:Y:S01]  /*1d40*/  FADD.FTZ R22, R22, R17 ;  /* 0x0000001116167221 */ /* 0x000fe20000010000 */
[----:B------:R-:W-:Y:S01]  /*1d50*/  SHF.L.U32 R27, R24, 0x10, RZ ;  /* 0x00000010181b7819 */ /* 0x000fe200000006ff */
[----:B------:R-:W-:Y:S01]  /*1d60*/  FMUL.FTZ R23, R21, R21 ;  /* 0x0000001515177220 */ /* 0x000fe20000410000 */
[----:B------:R-:W-:Y:S01]  /*1d70*/  FADD.FTZ R25, R25, R16 ;  /* 0x0000001019197221 */ /* 0x000fe20000010000 */
[----:B------:R-:W-:Y:S01]  /*1d80*/  SHF.L.U32 R16, R40, 0x10, RZ ;  /* 0x0000001028107819 */ /* 0x000fe200000006ff */
[----:B------:R-:W-:Y:S01]  /*1d90*/  FADD.FTZ R19, R22, R19 ;  /* 0x0000001316137221 */ /* 0x000fe20000010000 */
[C---:B------:R-:W-:Y:S01]  /*1da0*/  FADD.FTZ R21, R20.reuse, R21 ;  /* 0x0000001514157221 */ /* 0x040fe20000010000 */
[----:B------:R-:W-:Y:S01]  /*1db0*/  FMUL.FTZ R17, R27, R27 ;  /* 0x0000001b1b117220 */ /* 0x000fe20000410000 */
[----:B------:R-:W-:Y:S01]  /*1dc0*/  PRMT R22, R5, 0x7632, R22 ;  /* 0x0000763205167816 */ /* 0x000fe20000000016 */
[----:B------:R-:W-:Y:S01]  /*1dd0*/  FFMA.FTZ R20, R20, R20, R23 ;  /* 0x0000001414147223 */ /* 0x000fe20000010017 */
[----:B------:R-:W-:Y:S01]  /*1de0*/  FADD.FTZ R18, R25, R18 ;  /* 0x0000001219127221 */ /* 0x000fe20000010000 */
[C---:B------:R-:W-:Y:S01]  /*1df0*/  FADD.FTZ R27, R16.reuse, R27 ;  /* 0x0000001b101b7221 */ /* 0x040fe20000010000 */
[----:B------:R-:W-:Y:S01]  /*1e00*/  FFMA.FTZ R16, R16, R16, R17 ;  /* 0x0000001010107223 */ /* 0x000fe20000010011 */
[----:B------:R-:W-:Y:S01]  /*1e10*/  SHF.L.U32 R22, R22, 0x10, RZ ;  /* 0x0000001016167819 */ /* 0x000fe200000006ff */
[----:B------:R-:W-:Y:S01]  /*1e20*/  FADD.FTZ R18, R18, R21 ;  /* 0x0000001512127221 */ /* 0x000fe20000010000 */
[----:B------:R-:W-:Y:S01]  /*1e30*/  FADD.FTZ R19, R19, R20 ;  /* 0x0000001413137221 */ /* 0x000fe20000010000 */
[----:B------:R-:W-:-:S02]  /*1e40*/  SHF.L.U32 R17, R5, 0x10, RZ ;  /* 0x0000001005117819 */ /* 0x000fc400000006ff */
[----:B------:R-:W-:Y:S01]  /*1e50*/  PRMT R21, R6, 0x7632, R21 ;  /* 0x0000763206157816 */ /* 0x000fe20000000015 */
[----:B------:R-:W-:Y:S01]  /*1e60*/  FMUL.FTZ R20, R22, R22 ;  /* 0x0000001616147220 */ /* 0x000fe20000410000 */
[----:B------:R-:W-:Y:S01]  /*1e70*/  FADD.FTZ R16, R19, R16 ;  /* 0x0000001013107221 */ /* 0x000fe20000010000 */
[----:B------:R-:W-:Y:S01]  /*1e80*/  FADD.FTZ R18, R18, R27 ;  /* 0x0000001b12127221 */ /* 0x000fe20000010000 */
[----:B------:R-:W-:Y:S01]  /*1e90*/  SHF.L.U32 R21, R21, 0x10, RZ ;  /* 0x0000001015157819 */ /* 0x000fe200000006ff */
[--C-:B------:R-:W-:Y:S01]  /*1ea0*/  FADD.FTZ R19, R17, R22.reuse ;  /* 0x0000001611137221 */ /* 0x100fe20000010000 */
[----:B------:R-:W-:Y:S01]  /*1eb0*/  PRMT R22, R7, 0x7632, R22 ;  /* 0x0000763207167816 */ /* 0x000fe20000000016 */
[----:B------:R-:W-:Y:S01]  /*1ec0*/  FFMA.FTZ R17, R17, R17, R20 ;  /* 0x0000001111117223 */ /* 0x000fe20000010014 */
[----:B------:R-:W-:Y:S01]  /*1ed0*/  SHF.L.U32 R20, R6, 0x10, RZ ;  /* 0x0000001006147819 */ /* 0x000fe200000006ff */
[----:B------:R-:W-:Y:S01]  /*1ee0*/  FADD.FTZ R18, R18, R19 ;  /* 0x0000001312127221 */ /* 0x000fe20000010000 */
[----:B------:R-:W-:Y:S01]  /*1ef0*/  FMUL.FTZ R19, R21, R21 ;  /* 0x0000001515137220 */ /* 0x000fe20000410000 */
[----:B------:R-:W-:Y:S01]  /*1f00*/  SHF.L.U32 R22, R22, 0x10, RZ ;  /* 0x0000001016167819 */ /* 0x000fe200000006ff */
[----:B------:R-:W-:Y:S01]  /*1f10*/  FADD.FTZ R16, R16, R17 ;  /* 0x0000001110107221 */ /* 0x000fe20000010000 */
[----:B------:R-:W-:Y:S01]  /*1f20*/  SHF.L.U32 R17, R7, 0x10, RZ ;  /* 0x0000001007117819 */ /* 0x000fe200000006ff */
[C---:B------:R-:W-:Y:S01]  /*1f30*/  FFMA.FTZ R19, R20.reuse, R20, R19 ;  /* 0x0000001414137223 */ /* 0x040fe20000010013 */
[----:B------:R-:W-:Y:S01]  /*1f40*/  FADD.FTZ R21, R20, R21 ;  /* 0x0000001514157221 */ /* 0x000fe20000010000 */
[----:B------:R-:W-:-:S02]  /*1f50*/  FMUL.FTZ R20, R22, R22 ;  /* 0x0000001616147220 */ /* 0x000fc40000410000 */
[----:B------:R-:W-:Y:S01]  /*1f60*/  FADD.FTZ R16, R16, R19 ;  /* 0x0000001310107221 */ /* 0x000fe20000010000 */
[C---:B------:R-:W-:Y:S01]  /*1f70*/  FADD.FTZ R19, R17.reuse, R22 ;  /* 0x0000001611137221 */ /* 0x040fe20000010000 */
[----:B------:R-:W-:Y:S01]  /*1f80*/  FADD.FTZ R18, R18, R21 ;  /* 0x0000001512127221 */ /* 0x000fe20000010000 */
        /* <DEDUP_REMOVED lines=24> */
[----:B------:R-:W-:Y:S01]  /*2110*/  ISETP.GT.AND P5, PT, R75, 0xf, PT ;  /* 0x0000000f4b00780c */ /* 0x000fe20003fa4270 */
[----:B------:R-:W2:-:S12]  /*2120*/  LDC R41, c[0x0][0xc] ;  /* 0x00000300ff297b82 */ /* 0x000e980000000800 */
[----:B0-----:R-:W-:Y:S01]  /*2130*/  @!P5 FADD.FTZ R18, R18, R17 ;  /* 0x000000111212d221 */ /* 0x001fe20000010000 */
[----:B-1----:R-:W-:Y:S01]  /*2140*/  @!P5 FADD.FTZ R16, R16, R19 ;  /* 0x000000131010d221 */ /* 0x002fe20000010000 */
[----:B------:R-:W-:-:S03]  /*2150*/  ISETP.NE.AND P5, PT, R75, RZ, PT ;  /* 0x000000ff4b00720c */ /* 0x000fc60003fa5270 */
[----:B------:R-:W-:Y:S02]  /*2160*/  MOV R42, R18 ;  /* 0x00000012002a7202 */ /* 0x000fe40000000f00 */
[----:B------:R-:W-:-:S08]  /*2170*/  MOV R43, R16 ;  /* 0x00000010002b7202 */ /* 0x000fd00000000f00 */
[----:B------:R0:W-:Y:S01]  /*2180*/  @!P5 STS.64 [R61+0x10], R42 ;  /* 0x0000102a3d00d388 */ /* 0x0001e20000000a00 */
[----:B------:R-:W-:Y:S01]  /*2190*/  BAR.SYNC.DEFER_BLOCKING 0x0 ;  /* 0x0000000000007b1d */ /* 0x000fe20000010000 */
[----:B------:R-:W-:Y:S02]  /*21a0*/  ISETP.NE.AND P5, PT, R74, RZ, PT ;  /* 0x000000ff4a00720c */ /* 0x000fe40003fa5270 */
[----:B------:R-:W-:-:S03]  /*21b0*/  PRMT R54, R8, 0x7632, R54 ;  /* 0x0000763208367816 */ /* 0x000fc60000000036 */
[----:B------:R-:W-:Y:S01]  /*21c0*/  BSSY B0, `(.L_x_3155) ;  /* 0x0000024000007945 */ /* 0x000fe20003800000 */
[----:B------:R-:W-:Y:S02]  /*21d0*/  PRMT R51, R9, 0x7632, R51 ;  /* 0x0000763209337816 */ /* 0x000fe40000000033 */
[----:B------:R-:W-:Y:S02]  /*21e0*/  PRMT R50, R10, 0x7632, R50 ;  /* 0x000076320a327816 */ /* 0x000fe40000000032 */
[----:B------:R-:W-:-:S03]  /*21f0*/  PRMT R49, R11, 0x7632, R49 ;  /* 0x000076320b317816 */ /* 0x000fc60000000031 */
[----:B0-2---:R-:W-:Y:S05]  /*2200*/  @P5 BRA `(.L_x_3156) ;  /* 0x00000000007c5947 */ /* 0x005fea0003800000 */
[----:B------:R-:W0:Y:S01]  /*2210*/  S2UR UR8, SR_CgaCtaId ;  /* 0x00000000000879c3 */ /* 0x000e220000008800 */
[----:B------:R-:W-:Y:S02]  /*2220*/  UMOV UR7, 0x400 ;  /* 0x0000040000077882 */ /* 0x000fe40000000000 */
[----:B0-----:R-:W-:-:S09]  /*2230*/  ULEA UR7, UR8, UR7, 0x18 ;  /* 0x0000000708077291 */ /* 0x001fd2000f8ec03f */
        /* <DEDUP_REMOVED lines=28> */
.L_x_3156:
[----:B------:R-:W-:Y:S05]  /*2400*/  BSYNC B0 ;  /* 0x0000000000007941 */ /* 0x000fea0003800000 */
.L_x_3155:
        /* <DEDUP_REMOVED lines=14> */
[----:B------:R-:W0:Y:S01]  /*24f0*/  S2R R26, SR_CTAID.Y ;  /* 0x00000000001a7919 */ /* 0x000e220000002600 */
[----:B------:R-:W1:Y:S01]  /*2500*/  LDC R25, c[0x0][0x10] ;  /* 0x00000400ff197b82 */ /* 0x000e620000000800 */
[----:B------:R-:W-:-:S07]  /*2510*/  ULOP3.LUT UR7, UR4, 0x1, URZ, 0xc0, !UPT ;  /* 0x0000000104077892 */ /* 0x000fce000f8ec03f */
[----:B------:R-:W2:Y:S08]  /*2520*/  LDC.64 R30, c[0x0][0x240] ;  /* 0x00009000ff1e7b82 */ /* 0x000eb00000000a00 */
[----:B------:R-:W3:Y:S01]  /*2530*/  LDC.64 R28, c[0x0][0x248] ;  /* 0x00009200ff1c7b82 */ /* 0x000ee20000000a00 */
[----:B-1----:R-:W-:-:S04]  /*2540*/  IMAD R32, R25, UR7, RZ ;  /* 0x0000000719207c24 */ /* 0x002fc8000f8e02ff */
[C---:B------:R-:W-:Y:S01]  /*2550*/  IMAD R27, R32.reuse, R41, RZ ;  /* 0x00000029201b7224 */ /* 0x040fe200078e02ff */
[----:B0-----:R-:W-:-:S03]  /*2560*/  IADD3 R32, R32, R26, RZ ;  /* 0x0000001a20207210 */ /* 0x001fc60007ffe0ff */
[----:B------:R-:W-:Y:S02]  /*2570*/  IMAD.SHL.U32 R27, R27, 0x2, RZ ;  /* 0x000000021b1b7824 */ /* 0x000fe400078e00ff */
[----:B--2---:R-:W-:-:S04]  /*2580*/  IMAD.WIDE.U32 R30, R32, 0x4, R30 ;  /* 0x00000004201e7825 */ /* 0x004fc800078e001e */
[----:B---3--:R-:W-:Y:S01]  /*2590*/  IMAD.WIDE R28, R27, 0x4, R28 ;  /* 0x000000041b1c7825 */ /* 0x008fe200078e021c */
[----:B------:R-:W-:Y:S06]  /*25a0*/  @P5 BRA `(.L_x_3158) ;  /* 0x0000000000505947 */ /* 0x000fec0003800000 */
[----:B------:R-:W-:Y:S01]  /*25b0*/  ULOP3.LUT UP0, URZ, UR4, 0x2, URZ, 0xc0, !UPT ;  /* 0x00000002043f7892 */ /* 0x000fe2000f80c03f */
[----:B------:R-:W-:Y:S01]  /*25c0*/  IMAD R32, R25, UR9, R26 ;  /* 0x0000000919207c24 */ /* 0x000fe2000f8e021a */
[----:B------:R-:W-:Y:S02]  /*25d0*/  UMOV UR7, 0xffffffff ;  /* 0xffffffff00077882 */ /* 0x000fe40000000000 */
[----:B------:R-:W-:Y:S01]  /*25e0*/  USEL UR7, UR7, 0x1, UP0 ;  /* 0x0000000107077887 */ /* 0x000fe20008000000 */
[----:B------:R-:W-:Y:S01]  /*25f0*/  IMAD.WIDE.U32 R32, R32, 0x8, R28 ;  /* 0x0000000820207825 */ /* 0x000fe200078e001c */
[----:B------:R-:W-:-:S04]  /*2600*/  PLOP3.LUT P6, PT, PT, PT, UP0, 0x40, 0x0 ;  /* 0x000000000000781c */ /* 0x000fc80003fce808 */
[----:B------:R-:W-:Y:S01]  /*2610*/  SEL R27, R41, RZ, P6 ;  /* 0x000000ff291b7207 */ /* 0x000fe20003000000 */
[----:B------:R0:W-:Y:S01]  /*2620*/  STG.E.64 desc[UR10][R32.64], R42 ;  /* 0x0000002a20007986 */ /* 0x0001e2000c101b0a */
[----:B------:R-:W-:Y:S02]  /*2630*/  MOV R52, UR7 ;  /* 0x0000000700347c02 */ /* 0x000fe40008000f00 */
[----:B------:R-:W-:Y:S01]  /*2640*/  ISETP.NE.AND P6, PT, R27, -0x1, PT ;  /* 0xffffffff1b00780c */ /* 0x000fe20003fc5270 */
[----:B------:R-:W-:Y:S06]  /*2650*/  MEMBAR.ALL.GPU ;  /* 0x0000000000007992 */ /* 0x000fec000000a000 */
[----:B------:R-:W-:-:S00]  /*2660*/  ERRBAR ;  /* 0x00000000000079ab */ /* 0x000fc00000000000 */
[----:B------:R-:W-:Y:S06]  /*2670*/  CGAERRBAR ;  /* 0x00000000000075ab */ /* 0x000fec0000000000 */
[----:B------:R0:W-:Y:S01]  /*2680*/  REDG.E.ADD.S32.STRONG.GPU desc[UR10][R30.64], R52 ;  /* 0x000000341e00798e */ /* 0x0001e2000c10e38a */
[----:B------:R-:W-:Y:S05]  /*2690*/  @!P6 BRA `(.L_x_3158) ;  /* 0x000000000014e947 */ /* 0x000fea0003800000 */
.L_x_3159:
[----:B0-----:R-:W2:Y:S04]  /*26a0*/  LDG.E.STRONG.GPU R32, desc[UR10][R30.64] ;  /* 0x0000000a1e207981 */ /* 0x001ea8000c1ef900 */
[----:B--2---:R-:W-:Y:S01]  /*26b0*/  CCTL.IVALL ;  /* 0x00000000ff00798f */ /* 0x004fe20002000000 */
[----:B------:R-:W-:Y:S05]  /*26c0*/  YIELD ;  /* 0x0000000000007946 */ /* 0x000fea0003800000 */
[----:B------:R-:W-:-:S13]  /*26d0*/  ISETP.NE.AND P6, PT, R32, R27, PT ;  /* 0x0000001b2000720c */ /* 0x000fda0003fc5270 */
[----:B------:R-:W-:Y:S05]  /*26e0*/  @P6 BRA `(.L_x_3159) ;  /* 0xfffffffc00ec6947 */ /* 0x000fea000383ffff */
.L_x_3158:
[----:B------:R-:W-:Y:S01]  /*26f0*/  ISETP.NE.AND P6, PT, R41, RZ, PT ;  /* 0x000000ff2900720c */ /* 0x000fe20003fc5270 */
[----:B------:R-:W-:Y:S05]  /*2700*/  WARPSYNC.ALL ;  /* 0x0000000000007948 */ /* 0x000fea0003800000 */
[----:B------:R-:W-:Y:S07]  /*2710*/  BAR.SYNC.DEFER_BLOCKING 0x0 ;  /* 0x0000000000007b1d */ /* 0x000fee0000010000 */
[----:B------:R-:W-:Y:S05]  /*2720*/  @!P6 BRA `(.L_x_3157) ;  /* 0x0000000c00fce947 */ /* 0x000fea0003800000 */
[----:B0-----:R-:W-:Y:S01]  /*2730*/  IADD3 R30, R41, -0x1, RZ ;  /* 0xffffffff291e7810 */ /* 0x001fe20007ffe0ff */
        /* <DEDUP_REMOVED lines=14> */
.L_x_3163:
[----:B------:R-:W-:-:S13]  /*2820*/  ISETP.EQ.OR P6, PT, R27, UR9, P5 ;  /* 0x000000091b007c0c */ /* 0x000fda000afc2670 */
[----:B------:R-:W-:-:S04]  /*2830*/  @!P6 IMAD R30, R25, R27, R26 ;  /* 0x0000001b191ee224 */ /* 0x000fc800078e021a */
[----:B------:R-:W-:-:S06]  /*2840*/  @!P6 IMAD.WIDE.U32 R30, R30, 0x8, R28 ;  /* 0x000000081e1ee825 */ /* 0x000fcc00078e001c */
[----:B------:R-:W2:Y:S02]  /*2850*/  @!P6 LDG.E.64 R30, desc[UR10][R30.64] ;  /* 0x0000000a1e1ee981 */ /* 0x000ea4000c1e1b00 */
[----:B--2---:R-:W-:Y:S01]  /*2860*/  @!P6 FADD.FTZ R42, R42, R30 ;  /* 0x0000001e2a2ae221 */ /* 0x004fe20000010000 */
[----:B------:R-:W-:Y:S01]  /*2870*/  IADD3 R30, R27, 0x1, RZ ;  /* 0x000000011b1e7810 */ /* 0x000fe20007ffe0ff */
[----:B------:R-:W-:-:S03]  /*2880*/  @!P6 FADD.FTZ R43, R43, R31 ;  /* 0x0000001f2b2be221 */ /* 0x000fc60000010000 */
        /* <DEDUP_REMOVED lines=75> */
[----:B------:R-:W-:Y:S02]  /*2d40*/  VIADD R30, R27, 0xc ;  /* 0x0000000c1b1e7836 */ /* 0x000fe40000000000 */
        /* <DEDUP_REMOVED lines=33> */
.L_x_3162:
[----:B------:R-:W-:-:S06]  /*2f60*/  UISETP.GT.AND UP1, UPT, UR7, 0x4, UPT ;  /* 0x000000040700788c */ /* 0x000fcc000bf24270 */
[----:B------:R-:W-:-:S13]  /*2f70*/  PLOP3.LUT P6, PT, PT, PT, UP1, 0x40, 0x0 ;  /* 0x000000000000781c */ /* 0x000fda0003fce818 */
[----:B------:R-:W-:Y:S05]  /*2f80*/  @P6 BRA `(.L_x_3164) ;  /* 0x0000000000ec6947 */ /* 0x000fea0003800000 */
        /* <DEDUP_REMOVED lines=59> */
.L_x_3164:
[----:B------:R-:W-:-:S06]  /*3340*/  UISETP.NE.OR UP0, UPT, UR7, URZ, UP0 ;  /* 0x0000003f0700728c */ /* 0x000fcc0008705670 */
[----:B------:R-:W-:-:S13]  /*3350*/  PLOP3.LUT P6, PT, PT, PT, UP0, 0x80, 0x0 ;  /* 0x000000000000781c */ /* 0x000fda0003fcf008 */
[----:B------:R-:W-:Y:S05]  /*3360*/  @!P6 BRA `(.L_x_3160) ;  /* 0x00000000007ce947 */ /* 0x000fea0003800000 */
.L_x_3161:
        /* <DEDUP_REMOVED lines=31> */
.L_x_3160:
        /* <DEDUP_REMOVED lines=10> */
.L_x_3166:
[----:B------:R-:W-:Y:S05]  /*3600*/  BSYNC B0 ;  /* 0x0000000000007941 */ /* 0x000fea0003800000 */
.L_x_3165:
[----:B------:R-:W-:-:S13]  /*3610*/  ISETP.NE.AND P6, PT, R41, 0x1, PT ;  /* 0x000000012900780c */ /* 0x000fda0003fc5270 */
[----:B------:R-:W-:Y:S05]  /*3620*/  @!P6 BRA `(.L_x_3157) ;  /* 0x00000000003ce947 */ /* 0x000fea0003800000 */
[----:B------:R-:W-:-:S05]  /*3630*/  VIADD R30, R27, 0x1 ;  /* 0x000000011b1e7836 */ /* 0x000fca0000000000 */
        /* <DEDUP_REMOVED lines=14> */
.L_x_3157:
[----:B------:R-:W-:Y:S01]  /*3720*/  ULDC.64 UR14, c[0x0][0x218] ;  /* 0x00008600000e7ab9 */ /* 0x000fe20000000a00 */
[----:B------:R-:W-:Y:S01]  /*3730*/  P2R R25, PR, RZ, 0x1 ;  /* 0x00000001ff197803 */ /* 0x000fe20000000000 */
[----:B------:R-:W1:Y:S01]  /*3740*/  S2UR UR8, SR_CgaCtaId ;  /* 0x00000000000879c3 */ /* 0x000e620000008800 */
[----:B------:R-:W-:Y:S01]  /*3750*/  LOP3.LUT P0, RZ, R74, UR9, RZ, 0xfc, !PT ;  /* 0x000000094aff7c12 */ /* 0x000fe2000f80fcff */
[----:B------:R-:W-:Y:S01]  /*3760*/  UMOV UR7, 0x400 ;  /* 0x0000040000077882 */ /* 0x000fe20000000000 */
[----:B------:R-:W-:Y:S02]  /*3770*/  ISETP.EQ.U32.AND P6, PT, RZ, UR14, PT ;  /* 0x0000000eff007c0c */ /* 0x000fe4000bfc2070 */
[----:B------:R-:W-:Y:S02]  /*3780*/  IADD3 R4, R2, R4, RZ ;  /* 0x0000000402047210 */ /* 0x000fe40007ffe0ff */
[----:B------:R-:W-:Y:S02]  /*3790*/  ISETP.EQ.OR.EX P6, PT, RZ, UR15, P0, P6 ;  /* 0x0000000fff007c0c */ /* 0x000fe400087c2760 */
[----:B------:R-:W-:-:S02]  /*37a0*/  ISETP.NE.AND P0, PT, R25, RZ, PT ;  /* 0x000000ff1900720c */ /* 0x000fc40003f05270 */
[----:B------:R-:W-:-:S09]  /*37b0*/  MOV R25, UR6 ;  /* 0x0000000600197c02 */ /* 0x000fd20008000f00 */
[----:B------:R-:W2:Y:S01]  /*37c0*/  @!P6 LDC.64 R26, c[0x0][0x218] ;  /* 0x00008600ff1aeb82 */ /* 0x000ea20000000a00 */
[----:B-1----:R-:W-:-:S03]  /*37d0*/  ULEA UR7, UR8, UR7, 0x18 ;  /* 0x0000000708077291 */ /* 0x002fc6000f8ec03f */
[----:B------:R-:W-:-:S06]  /*37e0*/  ULDC UR8, c[0x0][0x2a4] ;  /* 0x0000a90000087ab9 */ /* 0x000fcc0000000800 */
[----:B------:R0:W-:Y:S02]  /*37f0*/  @!P5 STS.64 [UR7+0x78], R42 ;  /* 0x0000782aff00d988 */ /* 0x0001e40008000a07 */
[----:B0-----:R-:W-:Y:S01]  /*3800*/  @!P6 FMUL.FTZ R43, R43, UR8 ;  /* 0x000000082b2bec20 */ /* 0x001fe20008410000 */
[----:B--2---:R-:W-:-:S04]  /*3810*/  @!P6 IMAD.WIDE R26, R25, 0x8, R26 ;  /* 0x00000008191ae825 */ /* 0x004fc800078e021a */
[----:B------:R-:W-:-:S05]  /*3820*/  @!P6 FMUL.FTZ R42, R42, UR8 ;  /* 0x000000082a2aec20 */ /* 0x000fca0008410000 */
[----:B------:R-:W-:Y:S01]  /*3830*/  @!P6 STG.E.64 desc[UR10][R26.64], R42 ;  /* 0x0000002a1a00e986 */ /* 0x000fe2000c101b0a */
[----:B------:R-:W-:Y:S06]  /*3840*/  BAR.SYNC.DEFER_BLOCKING 0x0 ;  /* 0x0000000000007b1d */ /* 0x000fec0000010000 */
[----:B------:R-:W0:Y:S02]  /*3850*/  LDS.64 R26, [UR7+0x78] ;  /* 0x00007807ff1a7984 */ /* 0x000e240008000a00 */
[----:B0-----:R-:W-:-:S05]  /*3860*/  FMUL.FTZ R25, R26, UR8 ;  /* 0x000000081a197c20 */ /* 0x001fca0008410000 */
[----:B------:R-:W-:-:S13]  /*3870*/  R2UR UR7, R25 ;  /* 0x00000000190772ca */ /* 0x000fda00000e0000 */
[----:B------:R-:W-:-:S05]  /*3880*/  MOV R28, UR7 ;  /* 0x00000007001c7c02 */ /* 0x000fca0008000f00 */
[----:B------:R-:W-:-:S04]  /*3890*/  FMUL.FTZ R28, R28, UR7 ;  /* 0x000000071c1c7c20 */ /* 0x000fc80008410000 */
[----:B------:R-:W-:Y:S02]  /*38a0*/  FFMA.FTZ R28, R27, UR8, -R28 ;  /* 0x000000081b1c7c23 */ /* 0x000fe4000801081c */
[----:B------:R-:W0:Y:S03]  /*38b0*/  LDC.64 R26, c[0x0][0x228] ;  /* 0x00008a00ff1a7b82 */ /* 0x000e260000000a00 */
[----:B------:R-:W-:-:S13]  /*38c0*/  FSETP.GTU.FTZ.AND P5, PT, R28, RZ, PT ;  /* 0x000000ff1c00720b */ /* 0x000fda0003fbc000 */
[----:B------:R-:W-:Y:S01]  /*38d0*/  VOTEU.ANY UP0, P5 ;  /* 0x00000000003f7886 */ /* 0x000fe20002800100 */
[----:B------:R-:W-:-:S04]  /*38e0*/  PLOP3.LUT P5, PT, PT, PT, UP0, 0x80, 0x0 ;  /* 0x000000000000781c */ /* 0x000fc80003faf008 */
[----:B------:R-:W-:Y:S01]  /*38f0*/  @UP0 ULDC UR8, c[0x0][0x238] ;  /* 0x00008e0000080ab9 */ /* 0x000fe20000000800 */
[----:B0-----:R-:W-:-:S08]  /*3900*/  IMAD.WIDE R26, R4, 0x4, R26 ;  /* 0x00000004041a7825 */ /* 0x001fd000078e021a */
[----:B------:R-:W-:Y:S01]  /*3910*/  @P5 FADD.FTZ R25, R28, UR8 ;  /* 0x000000081c195e21 */ /* 0x000fe20008010000 */
[----:B------:R-:W2:Y:S01]  /*3920*/  LDG.E.64 R26, desc[UR10][R26.64] ;  /* 0x0000000a1a1a7981 */ /* 0x000ea2000c1e1b00 */
[----:B------:R-:W0:Y:S01]  /*3930*/  LDC.64 R28, c[0x0][0x230] ;  /* 0x00008c00ff1c7b82 */ /* 0x000e220000000a00 */
[----:B------:R-:W-:Y:S01]  /*3940*/  PLOP3.LUT P5, PT, PT, PT, UP0, 0x80, 0x0 ;  /* 0x000000000000781c */ /* 0x000fe20003faf008 */
[----:B------:R-:W-:-:S12]  /*3950*/  UMOV UR8, 0x3f800000 ;  /* 0x3f80000000087882 */ /* 0x000fd80000000000 */
[----:B------:R-:W1:Y:S01]  /*3960*/  @P5 MUFU.RSQ R25, R25 ;  /* 0x0000001900195308 */ /* 0x000e620000001400 */
[----:B------:R-:W-:Y:S01]  /*3970*/  PLOP3.LUT P5, PT, PT, PT, UP0, 0x80, 0x0 ;  /* 0x000000000000781c */ /* 0x000fe20003faf008 */
[----:B0-----:R-:W-:-:S06]  /*3980*/  IMAD.WIDE R28, R4, 0x4, R28 ;  /* 0x00000004041c7825 */ /* 0x001fcc00078e021c */
[----:B------:R-:W2:Y:S06]  /*3990*/  LDG.E.64 R28, desc[UR10][R28.64] ;  /* 0x0000000a1c1c7981 */ /* 0x000eac000c1e1b00 */
[----:B-1----:R-:W-:Y:S02]  /*39a0*/  @P5 R2UR UR8, R25 ;  /* 0x00000000190852ca */ /* 0x002fe400000e0000 */
[----:B------:R-:W-:Y:S02]  /*39b0*/  ISETP.NE.AND P6, PT, RZ, UR12, PT ;  /* 0x0000000cff007c0c */ /* 0x000fe4000bfc5270 */
[----:B------:R-:W-:-:S02]  /*39c0*/  SHF.L.U32 R13, R13, 0x10, RZ ;  /* 0x000000100d0d7819 */ /* 0x000fc400000006ff */
[----:B------:R-:W-:-:S03]  /*39d0*/  SHF.L.U32 R48, R48, 0x10, RZ ;  /* 0x0000001030307819 */ /* 0x000fc600000006ff */
[----:B------:R-:W-:Y:S02]  /*39e0*/  FADD.FTZ R13, R13, -UR7 ;  /* 0x800000070d0d7e21 */ /* 0x000fe40008010000 */
[----:B------:R-:W-:Y:S01]  /*39f0*/  FADD.FTZ R25, R48, -UR7 ;  /* 0x8000000730197e21 */ /* 0x000fe20008010000 */
[----:B------:R-:W-:Y:S01]  /*3a00*/  SHF.L.U32 R4, R8, 0x10, RZ ;  /* 0x0000001008047819 */ /* 0x000fe200000006ff */
[----:B------:R-:W-:Y:S01]  /*3a10*/  FMUL.FTZ R13, R13, UR8 ;  /* 0x000000080d0d7c20 */ /* 0x000fe20008410000 */
[----:B------:R-:W-:Y:S01]  /*3a20*/  SHF.L.U32 R8, R54, 0x10, RZ ;  /* 0x0000001036087819 */ /* 0x000fe200000006ff */
[----:B------:R-:W-:Y:S02]  /*3a30*/  FMUL.FTZ R25, R25, UR8 ;  /* 0x0000000819197c20 */ /* 0x000fe40008410000 */
[----:B------:R-:W-:Y:S02]  /*3a40*/  FADD.FTZ R4, R4, -UR7 ;  /* 0x8000000704047e21 */ /* 0x000fe40008010000 */
[----:B------:R-:W-:Y:S01]  /*3a50*/  FADD.FTZ R8, R8, -UR7 ;  /* 0x8000000708087e21 */ /* 0x000fe20008010000 */
[----:B--2---:R-:W-:Y:S01]  /*3a60*/  FFMA.FTZ R13, R26, R13, R28 ;  /* 0x0000000d1a0d7223 */ /* 0x004fe2000001001c */
        /* <DEDUP_REMOVED lines=12> */
.L_x_3167:
[----:B------:R-:W-:Y:S01]  /*3b30*/  LOP3.LUT P5, RZ, R3, 0x100, RZ, 0xc0, !PT ;  /* 0x0000010003ff7812 */ /* 0x000fe200078ac0ff */
[----:B------:R-:W-:-:S12]  /*3b40*/  BSSY B0, `(.L_x_3168) ;  /* 0x000000f000007945 */ /* 0x000fd80003800000 */
[----:B------:R-:W-:Y:S05]  /*3b50*/  @!P5 BRA `(.L_x_3169) ;  /* 0x000000000034d947 */ /* 0x000fea0003800000 */
[----:B------:R-:W-:Y:S01]  /*3b60*/  SHF.R.S32.HI R30, RZ, 0x1f, R0 ;  /* 0x0000001fff1e7819 */ /* 0x000fe20000011400 */
[----:B------:R-:W-:Y:S01]  /*3b70*/  ULDC.64 UR14, c[0x0][0x270] ;  /* 0x00009c00000e7ab9 */ /* 0x000fe20000000a00 */
[----:B------:R-:W-:Y:S02]  /*3b80*/  MOV R31, R45 ;  /* 0x0000002d001f7202 */ /* 0x000fe40000000f00 */
[----:B------:R-:W-:Y:S01]  /*3b90*/  F2FP.BF16.F32.PACK_AB R13, R25, R13 ;  /* 0x0000000d190d723e */ /* 0x000fe200000010ff */
[----:B------:R-:W-:Y:S01]  /*3ba0*/  IMAD R32, R30, UR14, RZ ;  /* 0x0000000e1e207c24 */ /* 0x000fe2000f8e02ff */
[----:B------:R-:W-:-:S03]  /*3bb0*/  MOV R30, R46 ;  /* 0x0000002e001e7202 */ /* 0x000fc60000000f00 */
[C---:B------:R-:W-:Y:S02]  /*3bc0*/  IMAD R32, R0.reuse, UR15, R32 ;  /* 0x0000000f00207c24 */ /* 0x040fe4000f8e0220 */
[----:B------:R-:W-:Y:S01]  /*3bd0*/  IMAD.WIDE.U32 R30, R0, UR14, R30 ;  /* 0x0000000e001e7c25 */ /* 0x000fe2000f8e001e */
[----:B------:R-:W-:-:S04]  /*3be0*/  ULDC.64 UR14, c[0x0][0x210] ;  /* 0x00008400000e7ab9 */ /* 0x000fc80000000a00 */
[----:B------:R-:W-:Y:S02]  /*3bf0*/  IADD3 R31, R31, R32, RZ ;  /* 0x000000201f1f7210 */ /* 0x000fe40007ffe0ff */
[----:B------:R-:W-:-:S04]  /*3c00*/  LEA R32, P5, R30, UR14, 0x1 ;  /* 0x0000000e1e207c11 */ /* 0x000fc8000f8a08ff */
[----:B------:R-:W-:-:S05]  /*3c10*/  LEA.HI.X R33, R30, UR15, R31, 0x1, P5 ;  /* 0x0000000f1e217c11 */ /* 0x000fca000a8f0c1f */
[----:B------:R0:W-:Y:S04]  /*3c20*/  STG.E desc[UR10][R32.64], R13 ;  /* 0x0000000d20007986 */ /* 0x0001e8000c10190a */
.L_x_3169:
[----:B------:R-:W-:Y:S05]  /*3c30*/  BSYNC B0 ;  /* 0x0000000000007941 */ /* 0x000fea0003800000 */
.L_x_3168:
[----:B------:R-:W-:Y:S01]  /*3c40*/  FMUL.FTZ R4, R4, UR8 ;  /* 0x0000000804047c20 */ /* 0x000fe20008410000 */
[----:B------:R-:W-:Y:S01]  /*3c50*/  FMUL.FTZ R8, R8, UR8 ;  /* 0x0000000808087c20 */ /* 0x000fe20008410000 */
[----:B0-----:R-:W-:Y:S02]  /*3c60*/  SHF.L.U32 R13, R9, 0x10, RZ ;  /* 0x00000010090d7819 */ /* 0x001fe400000006ff */
[----:B------:R-:W-:Y:S01]  /*3c70*/  SHF.L.U32 R51, R51, 0x10, RZ ;  /* 0x0000001033337819 */ /* 0x000fe200000006ff */
[----:B------:R-:W-:Y:S01]  /*3c80*/  FFMA.FTZ R4, R26, R4, R28 ;  /* 0x000000041a047223 */ /* 0x000fe2000001001c */
[----:B------:R-:W-:Y:S01]  /*3c90*/  SHF.L.U32 R10, R10, 0x10, RZ ;  /* 0x000000100a0a7819 */ /* 0x000fe200000006ff */
[----:B------:R-:W-:Y:S01]  /*3ca0*/  FFMA.FTZ R25, R27, R8, R29 ;  /* 0x000000081b197223 */ /* 0x000fe2000001001d */
[----:B------:R-:W-:Y:S01]  /*3cb0*/  SHF.L.U32 R50, R50, 0x10, RZ ;  /* 0x0000001032327819 */ /* 0x000fe200000006ff */
[----:B------:R-:W-:Y:S06]  /*3cc0*/  @!P6 BRA `(.L_x_3170) ;  /* 0x000000000028e947 */ /* 0x000fec0003800000 */
[----:B------:R-:W-:Y:S01]  /*3cd0*/  FMUL.FTZ R30, R4, -1.4426950216293334961 ;  /* 0xbfb8aa3b041e7820 */ /* 0x000fe20000410000 */
[----:B------:R-:W-:-:S03]  /*3ce0*/  FMUL.FTZ R8, R25, -1.4426950216293334961 ;  /* 0xbfb8aa3b19087820 */ /* 0x000fc60000410000 */
        /* <DEDUP_REMOVED lines=8> */
.L_x_3170:
[----:B------:R-:W-:Y:S01]  /*3d70*/  LOP3.LUT P5, RZ, R3, 0x80, RZ, 0xc0, !PT ;  /* 0x0000008003ff7812 */ /* 0x000fe200078ac0ff */
[----:B------:R-:W-:-:S12]  /*3d80*/  BSSY B0, `(.L_x_3171) ;  /* 0x000000f000007945 */ /* 0x000fd80003800000 */
[----:B------:R-:W-:Y:S05]  /*3d90*/  @!P5 BRA `(.L_x_3172) ;  /* 0x000000000034d947 */ /* 0x000fea0003800000 */
[----:B------:R-:W-:Y:S01]  /*3da0*/  SHF.R.S32.HI R8, RZ, 0x1f, R73 ;  /* 0x0000001fff087819 */ /* 0x000fe20000011449 */
[----:B------:R-:W-:Y:S01]  /*3db0*/  ULDC.64 UR14, c[0x0][0x270] ;  /* 0x00009c00000e7ab9 */ /* 0x000fe20000000a00 */
[----:B------:R-:W-:Y:S01]  /*3dc0*/  IMAD.MOV.U32 R9, RZ, RZ, R45 ;  /* 0x000000ffff097224 */ /* 0x000fe200078e002d */
[----:B------:R-:W-:Y:S02]  /*3dd0*/  F2FP.BF16.F32.PACK_AB R25, R25, R4 ;  /* 0x000000041919723e */ /* 0x000fe400000010ff */
        /* <DEDUP_REMOVED lines=9> */
.L_x_3172:
[----:B------:R-:W-:Y:S05]  /*3e70*/  BSYNC B0 ;  /* 0x0000000000007941 */ /* 0x000fea0003800000 */
.L_x_3171:
[----:B------:R-:W-:Y:S01]  /*3e80*/  FADD.FTZ R13, R13, -UR7 ;  /* 0x800000070d0d7e21 */ /* 0x000fe20008010000 */
[----:B------:R-:W-:Y:S01]  /*3e90*/  FADD.FTZ R51, R51, -UR7 ;  /* 0x8000000733337e21 */ /* 0x000fe20008010000 */
[----:B------:R-:W-:Y:S01]  /*3ea0*/  FADD.FTZ R4, R10, -UR7 ;  /* 0x800000070a047e21 */ /* 0x000fe20008010000 */
[----:B------:R-:W-:Y:S01]  /*3eb0*/  FADD.FTZ R10, R50, -UR7 ;  /* 0x80000007320a7e21 */ /* 0x000fe20008010000 */
[----:B------:R-:W-:Y:S01]  /*3ec0*/  FMUL.FTZ R13, R13, UR8 ;  /* 0x000000080d0d7c20 */ /* 0x000fe20008410000 */
[----:B------:R-:W-:Y:S01]  /*3ed0*/  FMUL.FTZ R8, R51, UR8 ;  /* 0x0000000833087c20 */ /* 0x000fe20008410000 */
[----:B------:R-:W-:Y:S01]  /*3ee0*/  FMUL.FTZ R4, R4, UR8 ;  /* 0x0000000804047c20 */ /* 0x000fe20008410000 */
[----:B------:R-:W-:Y:S01]  /*3ef0*/  FMUL.FTZ R10, R10, UR8 ;  /* 0x000000080a0a7c20 */ /* 0x000fe20008410000 */
[----:B------:R-:W-:Y:S01]  /*3f00*/  FFMA.FTZ R13, R26, R13, R28 ;  /* 0x0000000d1a0d7223 */ /* 0x000fe2000001001c */
[----:B0-----:R-:W-:Y:S01]  /*3f10*/  FFMA.FTZ R25, R27, R8, R29 ;  /* 0x000000081b197223 */ /* 0x001fe2000001001d */
        /* <DEDUP_REMOVED lines=11> */
.L_x_3173:
        /* <DEDUP_REMOVED lines=16> */
.L_x_3175:
[----:B------:R-:W-:Y:S05]  /*40d0*/  BSYNC B0 ;  /* 0x0000000000007941 */ /* 0x000fea0003800000 */
.L_x_3174:
[----:B0-----:R-:W-:Y:S01]  /*40e0*/  SHF.L.U32 R13, R11, 0x10, RZ ;  /* 0x000000100b0d7819 */ /* 0x001fe200000006ff */
[----:B------:R-:W-:Y:S01]  /*40f0*/  FFMA.FTZ R4, R26, R4, R28 ;  /* 0x000000041a047223 */ /* 0x000fe2000001001c */
[----:B------:R-:W-:Y:S01]  /*4100*/  SHF.L.U32 R49, R49, 0x10, RZ ;  /* 0x0000001031317819 */ /* 0x000fe200000006ff */
        /* <DEDUP_REMOVED lines=12> */
.L_x_3176:
        /* <DEDUP_REMOVED lines=16> */
.L_x_3178:
[----:B------:R-:W-:Y:S05]  /*42d0*/  BSYNC B0 ;  /* 0x0000000000007941 */ /* 0x000fea0003800000 */
.L_x_3177:
[----:B------:R-:W-:Y:S01]  /*42e0*/  FADD.FTZ R13, R13, -UR7 ;  /* 0x800000070d0d7e21 */ /* 0x000fe20008010000 */
[----:B------:R-:W-:Y:S01]  /*42f0*/  FADD.FTZ R49, R49, -UR7 ;  /* 0x8000000731317e21 */ /* 0x000fe20008010000 */
[----:B------:R-:W-:Y:S02]  /*4300*/  SHF.L.U32 R4, R12, 0x10, RZ ;  /* 0x000000100c047819 */ /* 0x000fe400000006ff */
[----:B------:R-:W-:Y:S01]  /*4310*/  SHF.L.U32 R12, R35, 0x10, RZ ;  /* 0x00000010230c7819 */ /* 0x000fe200000006ff */
[----:B------:R-:W-:Y:S01]  /*4320*/  FMUL.FTZ R13, R13, UR8 ;  /* 0x000000080d0d7c20 */ /* 0x000fe20008410000 */
[----:B------:R-:W-:Y:S01]  /*4330*/  FMUL.FTZ R30, R49, UR8 ;  /* 0x00000008311e7c20 */ /* 0x000fe20008410000 */
[----:B------:R-:W-:Y:S01]  /*4340*/  SHF.L.U32 R14, R14, 0x10, RZ ;  /* 0x000000100e0e7819 */ /* 0x000fe200000006ff */
[----:B------:R-:W-:Y:S01]  /*4350*/  FADD.FTZ R4, R4, -UR7 ;  /* 0x8000000704047e21 */ /* 0x000fe20008010000 */
[----:B------:R-:W-:Y:S01]  /*4360*/  SHF.L.U32 R34, R34, 0x10, RZ ;  /* 0x0000001022227819 */ /* 0x000fe200000006ff */
[----:B------:R-:W-:Y:S01]  /*4370*/  FADD.FTZ R12, R12, -UR7 ;  /* 0x800000070c0c7e21 */ /* 0x000fe20008010000 */
[----:B------:R-:W-:Y:S01]  /*4380*/  FFMA.FTZ R13, R26, R13, R28 ;  /* 0x0000000d1a0d7223 */ /* 0x000fe2000001001c */
[----:B------:R-:W-:Y:S01]  /*4390*/  FFMA.FTZ R30, R27, R30, R29 ;  /* 0x0000001e1b1e7223 */ /* 0x000fe2000001001d */
[----:B------:R-:W-:Y:S06]  /*43a0*/  @!P6 BRA `(.L_x_3179) ;  /* 0x000000000028e947 */ /* 0x000fec0003800000 */
        /* <DEDUP_REMOVED lines=10> */
.L_x_3179:
[----:B------:R-:W-:Y:S01]  /*4450*/  LOP3.LUT P5, RZ, R3, 0x10, RZ, 0xc0, !PT ;  /* 0x0000001003ff7812 */ /* 0x000fe200078ac0ff */
[----:B------:R-:W-:-:S12]  /*4460*/  BSSY B0, `(.L_x_3180) ;  /* 0x000000f000007945 */ /* 0x000fd80003800000 */
[----:B------:R-:W-:Y:S05]  /*4470*/  @!P5 BRA `(.L_x_3181) ;  /* 0x000000000034d947 */ /* 0x000fea0003800000 */
[----:B------:R-:W-:Y:S01]  /*4480*/  SHF.R.S32.HI R8, RZ, 0x1f, R70 ;  /* 0x0000001fff087819 */ /* 0x000fe20000011446 */
[----:B------:R-:W-:Y:S01]  /*4490*/  ULDC.64 UR14, c[0x0][0x270] ;  /* 0x00009c00000e7ab9 */ /* 0x000fe20000000a00 */
[----:B------:R-:W-:Y:S02]  /*44a0*/  MOV R9, R45 ;  /* 0x0000002d00097202 */ /* 0x000fe40000000f00 */
[----:B------:R-:W-:Y:S01]  /*44b0*/  F2FP.BF16.F32.PACK_AB R13, R30, R13 ;  /* 0x0000000d1e0d723e */ /* 0x000fe200000010ff */
[----:B0-----:R-:W-:Y:S01]  /*44c0*/  IMAD R11, R8, UR14, RZ ;  /* 0x0000000e080b7c24 */ /* 0x001fe2000f8e02ff */
        /* <DEDUP_REMOVED lines=8> */
.L_x_3181:
[----:B------:R-:W-:Y:S05]  /*4550*/  BSYNC B0 ;  /* 0x0000000000007941 */ /* 0x000fea0003800000 */
.L_x_3180:
[----:B------:R-:W-:Y:S01]  /*4560*/  FMUL.FTZ R9, R4, UR8 ;  /* 0x0000000804097c20 */ /* 0x000fe20008410000 */
[----:B------:R-:W-:Y:S01]  /*4570*/  FMUL.FTZ R12, R12, UR8 ;  /* 0x000000080c0c7c20 */ /* 0x000fe20008410000 */
[----:B------:R-:W-:Y:S01]  /*4580*/  FADD.FTZ R14, R14, -UR7 ;  /* 0x800000070e0e7e21 */ /* 0x000fe20008010000 */
[----:B------:R-:W-:Y:S01]  /*4590*/  FADD.FTZ R34, R34, -UR7 ;  /* 0x8000000722227e21 */ /* 0x000fe20008010000 */
[----:B------:R-:W-:Y:S01]  /*45a0*/  FFMA.FTZ R4, R26, R9, R28 ;  /* 0x000000091a047223 */ /* 0x000fe2000001001c */
[----:B-1----:R-:W-:Y:S01]  /*45b0*/  FFMA.FTZ R13, R27, R12, R29 ;  /* 0x0000000c1b0d7223 */ /* 0x002fe2000001001d */
        /* <DEDUP_REMOVED lines=11> */
.L_x_3182:
[----:B------:R-:W-:Y:S01]  /*4670*/  LOP3.LUT P5, RZ, R3, 0x8, RZ, 0xc0, !PT ;  /* 0x0000000803ff7812 */ /* 0x000fe200078ac0ff */
[----:B------:R-:W-:-:S12]  /*4680*/  BSSY B0, `(.L_x_3183) ;  /* 0x000000f000007945 */ /* 0x000fd80003800000 */
[----:B------:R-:W-:Y:S05]  /*4690*/  @!P5 BRA `(.L_x_3184) ;  /* 0x000000000034d947 */ /* 0x000fea0003800000 */
[----:B------:R-:W-:Y:S01]  /*46a0*/  SHF.R.S32.HI R8, RZ, 0x1f, R69 ;  /* 0x0000001fff087819 */ /* 0x000fe20000011445 */
[----:B------:R-:W-:Y:S01]  /*46b0*/  ULDC.64 UR14, c[0x0][0x270] ;  /* 0x00009c00000e7ab9 */ /* 0x000fe20000000a00 */
[----:B------:R-:W-:Y:S02]  /*46c0*/  MOV R9, R45 ;  /* 0x0000002d00097202 */ /* 0x000fe40000000f00 */
[----:B------:R-:W-:Y:S01]  /*46d0*/  F2FP.BF16.F32.PACK_AB R13, R13, R4 ;  /* 0x000000040d0d723e */ /* 0x000fe200000010ff */
[----:B0-----:R-:W-:Y:S02]  /*46e0*/  IMAD R10, R8, UR14, RZ ;  /* 0x0000000e080a7c24 */ /* 0x001fe4000f8e02ff */
[----:B------:R-:W-:Y:S02]  /*46f0*/  IMAD.MOV.U32 R8, RZ, RZ, R46 ;  /* 0x000000ffff087224 */ /* 0x000fe400078e002e */
[C---:B------:R-:W-:Y:S02]  /*4700*/  IMAD R11, R69.reuse, UR15, R10 ;  /* 0x0000000f450b7c24 */ /* 0x040fe4000f8e020a */
[----:B------:R-:W-:Y:S01]  /*4710*/  IMAD.WIDE.U32 R8, R69, UR14, R8 ;  /* 0x0000000e45087c25 */ /* 0x000fe2000f8e0008 */
[----:B------:R-:W-:-:S04]  /*4720*/  ULDC.64 UR14, c[0x0][0x210] ;  /* 0x00008400000e7ab9 */ /* 0x000fc80000000a00 */
[----:B------:R-:W-:Y:S02]  /*4730*/  IADD3 R11, R9, R11, RZ ;  /* 0x0000000b090b7210 */ /* 0x000fe40007ffe0ff */
[----:B------:R-:W-:-:S04]  /*4740*/  LEA R10, P5, R8, UR14, 0x1 ;  /* 0x0000000e080a7c11 */ /* 0x000fc8000f8a08ff */
[----:B------:R-:W-:-:S05]  /*4750*/  LEA.HI.X R11, R8, UR15, R11, 0x1, P5 ;  /* 0x0000000f080b7c11 */ /* 0x000fca000a8f0c0b */
[----:B------:R1:W-:Y:S04]  /*4760*/  STG.E desc[UR10][R10.64], R13 ;  /* 0x0000000d0a007986 */ /* 0x0003e8000c10190a */
.L_x_3184:
[----:B------:R-:W-:Y:S05]  /*4770*/  BSYNC B0 ;  /* 0x0000000000007941 */ /* 0x000fea0003800000 */
.L_x_3183:
[----:B------:R-:W-:Y:S01]  /*4780*/  FMUL.FTZ R9, R14, UR8 ;  /* 0x000000080e097c20 */ /* 0x000fe20008410000 */
[----:B------:R-:W-:Y:S01]  /*4790*/  FMUL.FTZ R34, R34, UR8 ;  /* 0x0000000822227c20 */ /* 0x000fe20008410000 */
[----:B------:R-:W-:Y:S02]  /*47a0*/  SHF.L.U32 R15, R15, 0x10, RZ ;  /* 0x000000100f0f7819 */ /* 0x000fe400000006ff */
[----:B------:R-:W-:Y:S01]  /*47b0*/  SHF.L.U32 R16, R16, 0x10, RZ ;  /* 0x0000001010107819 */ /* 0x000fe200000006ff */
[----:B------:R-:W-:Y:S01]  /*47c0*/  FFMA.FTZ R4, R26, R9, R28 ;  /* 0x000000091a047223 */ /* 0x000fe2000001001c */
[----:B------:R-:W-:Y:S01]  /*47d0*/  SHF.L.U32 R36, R36, 0x10, RZ ;  /* 0x0000001024247819 */ /* 0x000fe200000006ff */
[----:B-1----:R-:W-:Y:S01]  /*47e0*/  FFMA.FTZ R13, R27, R34, R29 ;  /* 0x000000221b0d7223 */ /* 0x002fe2000001001d */
[----:B------:R-:W-:Y:S01]  /*47f0*/  SHF.L.U32 R17, R17, 0x10, RZ ;  /* 0x0000001011117819 */ /* 0x000fe200000006ff */
        /* <DEDUP_REMOVED lines=11> */
.L_x_3185:
        /* <DEDUP_REMOVED lines=16> */
.L_x_3187:
[----:B------:R-:W-:Y:S05]  /*49b0*/  BSYNC B0 ;  /* 0x0000000000007941 */ /* 0x000fea0003800000 */
.L_x_3186:
[----:B------:R-:W-:Y:S01]  /*49c0*/  FADD.FTZ R15, R15, -UR7 ;  /* 0x800000070f0f7e21 */ /* 0x000fe20008010000 */
[----:B------:R-:W-:Y:S01]  /*49d0*/  FADD.FTZ R16, R16, -UR7 ;  /* 0x8000000710107e21 */ /* 0x000fe20008010000 */
[----:B-1----:R-:W-:Y:S01]  /*49e0*/  FADD.FTZ R13, R36, -UR7 ;  /* 0x80000007240d7e21 */ /* 0x002fe20008010000 */
[----:B------:R-:W-:Y:S01]  /*49f0*/  FADD.FTZ R4, R17, -UR7 ;  /* 0x8000000711047e21 */ /* 0x000fe20008010000 */
[----:B------:R-:W-:Y:S01]  /*4a00*/  FMUL.FTZ R15, R15, UR8 ;  /* 0x000000080f0f7c20 */ /* 0x000fe20008410000 */
[----:B------:R-:W-:Y:S01]  /*4a10*/  FMUL.FTZ R16, R16, UR8 ;  /* 0x0000000810107c20 */ /* 0x000fe20008410000 */
[----:B------:R-:W-:Y:S01]  /*4a20*/  FMUL.FTZ R13, R13, UR8 ;  /* 0x000000080d0d7c20 */ /* 0x000fe20008410000 */
[----:B------:R-:W-:Y:S01]  /*4a30*/  FMUL.FTZ R4, R4, UR8 ;  /* 0x0000000804047c20 */ /* 0x000fe20008410000 */
        /* <DEDUP_REMOVED lines=13> */
.L_x_3188:
        /* <DEDUP_REMOVED lines=16> */
.L_x_3190:
[----:B------:R-:W-:Y:S05]  /*4c10*/  BSYNC B0 ;  /* 0x0000000000007941 */ /* 0x000fea0003800000 */
.L_x_3189:
[----:B------:R-:W-:Y:S01]  /*4c20*/  SHF.L.U32 R37, R37, 0x10, RZ ;  /* 0x0000001025257819 */ /* 0x000fe200000006ff */
[----:B------:R-:W-:Y:S01]  /*4c30*/  FFMA.FTZ R13, R26, R13, R28 ;  /* 0x0000000d1a0d7223 */ /* 0x000fe2000001001c */
[----:B------:R-:W-:Y:S01]  /*4c40*/  SHF.L.U32 R18, R18, 0x10, RZ ;  /* 0x0000001012127819 */ /* 0x000fe200000006ff */
[----:B------:R-:W-:Y:S01]  /*4c50*/  FFMA.FTZ R4, R27, R4, R29 ;  /* 0x000000041b047223 */ /* 0x000fe2000001001d */
[----:B------:R-:W-:Y:S06]  /*4c60*/  @!P6 BRA `(.L_x_3191) ;  /* 0x000000000028e947 */ /* 0x000fec0003800000 */
[----:B------:R-:W-:Y:S01]  /*4c70*/  FMUL.FTZ R8, R13, -1.4426950216293334961 ;  /* 0xbfb8aa3b0d087820 */ /* 0x000fe20000410000 */
[----:B01----:R-:W-:-:S05]  /*4c80*/  FMUL.FTZ R11, R4, -1.4426950216293334961 ;  /* 0xbfb8aa3b040b7820 */ /* 0x003fca0000410000 */
        /* <DEDUP_REMOVED lines=8> */
.L_x_3191:
[----:B------:R-:W-:Y:S04]  /*4d10*/  BSSY B0, `(.L_x_3192) ;  /* 0x000000f000007945 */ /* 0x000fe80003800000 */
[----:B------:R-:W-:Y:S05]  /*4d20*/  @!P0 BRA `(.L_x_3193) ;  /* 0x0000000000348947 */ /* 0x000fea0003800000 */
[----:B------:R-:W-:Y:S01]  /*4d30*/  SHF.R.S32.HI R8, RZ, 0x1f, R66 ;  /* 0x0000001fff087819 */ /* 0x000fe20000011442 */
[----:B------:R-:W-:Y:S01]  /*4d40*/  ULDC.64 UR14, c[0x0][0x270] ;  /* 0x00009c00000e7ab9 */ /* 0x000fe20000000a00 */
[----:B------:R-:W-:Y:S02]  /*4d50*/  MOV R9, R45 ;  /* 0x0000002d00097202 */ /* 0x000fe40000000f00 */
[----:B------:R-:W-:Y:S01]  /*4d60*/  F2FP.BF16.F32.PACK_AB R13, R4, R13 ;  /* 0x0000000d040d723e */ /* 0x000fe200000010ff */
[----:B01----:R-:W-:Y:S01]  /*4d70*/  IMAD R11, R8, UR14, RZ ;  /* 0x0000000e080b7c24 */ /* 0x003fe2000f8e02ff */
[----:B------:R-:W-:-:S03]  /*4d80*/  MOV R8, R46 ;  /* 0x0000002e00087202 */ /* 0x000fc60000000f00 */
[C---:B------:R-:W-:Y:S02]  /*4d90*/  IMAD R11, R66.reuse, UR15, R11 ;  /* 0x0000000f420b7c24 */ /* 0x040fe4000f8e020b */
[----:B------:R-:W-:Y:S01]  /*4da0*/  IMAD.WIDE.U32 R8, R66, UR14, R8 ;  /* 0x0000000e42087c25 */ /* 0x000fe2000f8e0008 */
[----:B------:R-:W-:-:S03]  /*4db0*/  ULDC.64 UR14, c[0x0][0x210] ;  /* 0x00008400000e7ab9 */ /* 0x000fc60000000a00 */
[----:B------:R-:W-:Y:S01]  /*4dc0*/  IMAD.IADD R11, R9, 0x1, R11 ;  /* 0x00000001090b7824 */ /* 0x000fe200078e020b */
[----:B------:R-:W-:-:S04]  /*4dd0*/  LEA R10, P5, R8, UR14, 0x1 ;  /* 0x0000000e080a7c11 */ /* 0x000fc8000f8a08ff */
[----:B------:R-:W-:-:S05]  /*4de0*/  LEA.HI.X R11, R8, UR15, R11, 0x1, P5 ;  /* 0x0000000f080b7c11 */ /* 0x000fca000a8f0c0b */
[----:B------:R2:W-:Y:S04]  /*4df0*/  STG.E desc[UR10][R10.64], R13 ;  /* 0x0000000d0a007986 */ /* 0x0005e8000c10190a */
.L_x_3193:
[----:B------:R-:W-:Y:S05]  /*4e00*/  BSYNC B0 ;  /* 0x0000000000007941 */ /* 0x000fea0003800000 */
.L_x_3192:
        /* <DEDUP_REMOVED lines=23> */
.L_x_3194:
[----:B------:R-:W-:Y:S04]  /*4f80*/  BSSY B0, `(.L_x_3195) ;  /* 0x000000f000007945 */ /* 0x000fe80003800000 */
[----:B------:R-:W-:Y:S05]  /*4f90*/  @!P1 BRA `(.L_x_3196) ;  /* 0x0000000000349947 */ /* 0x000fea0003800000 */
[----:B------:R-:W-:Y:S01]  /*4fa0*/  SHF.R.S32.HI R8, RZ, 0x1f, R65 ;  /* 0x0000001fff087819 */ /* 0x000fe20000011441 */
[----:B------:R-:W-:Y:S01]  /*4fb0*/  ULDC.64 UR14, c[0x0][0x270] ;  /* 0x00009c00000e7ab9 */ /* 0x000fe20000000a00 */
[----:B------:R-:W-:Y:S02]  /*4fc0*/  MOV R9, R45 ;  /* 0x0000002d00097202 */ /* 0x000fe40000000f00 */
[----:B------:R-:W-:Y:S01]  /*4fd0*/  F2FP.BF16.F32.PACK_AB R37, R18, R37 ;  /* 0x000000251225723e */ /* 0x000fe200000010ff */
[----:B012---:R-:W-:Y:S01]  /*4fe0*/  IMAD R10, R8, UR14, RZ ;  /* 0x0000000e080a7c24 */ /* 0x007fe2000f8e02ff */
        /* <DEDUP_REMOVED lines=8> */
.L_x_3196:
[----:B------:R-:W-:Y:S05]  /*5070*/  BSYNC B0 ;  /* 0x0000000000007941 */ /* 0x000fea0003800000 */
.L_x_3195:
[----:B------:R-:W-:Y:S01]  /*5080*/  FMUL.FTZ R9, R4, UR8 ;  /* 0x0000000804097c20 */ /* 0x000fe20008410000 */
[----:B------:R-:W-:Y:S01]  /*5090*/  FMUL.FTZ R12, R12, UR8 ;  /* 0x000000080c0c7c20 */ /* 0x000fe20008410000 */
[----:B------:R-:W-:Y:S01]  /*50a0*/  FADD.FTZ R39, R39, -UR7 ;  /* 0x8000000727277e21 */ /* 0x000fe20008010000 */
[----:B------:R-:W-:Y:S01]  /*50b0*/  FADD.FTZ R20, R20, -UR7 ;  /* 0x8000000714147e21 */ /* 0x000fe20008010000 */
[----:B------:R-:W-:Y:S01]  /*50c0*/  FFMA.FTZ R4, R26, R9, R28 ;  /* 0x000000091a047223 */ /* 0x000fe2000001001c */
[----:B--2---:R-:W-:Y:S01]  /*50d0*/  FFMA.FTZ R13, R27, R12, R29 ;  /* 0x0000000c1b0d7223 */ /* 0x004fe2000001001d */
[----:B------:R-:W-:Y:S06]  /*50e0*/  @!P6 BRA `(.L_x_3197) ;  /* 0x000000000028e947 */ /* 0x000fec0003800000 */
[----:B------:R-:W-:Y:S01]  /*50f0*/  FMUL.FTZ R8, R4, -1.4426950216293334961 ;  /* 0xbfb8aa3b04087820 */ /* 0x000fe20000410000 */
[----:B01-3--:R-:W-:-:S05]  /*5100*/  FMUL.FTZ R10, R13, -1.4426950216293334961 ;  /* 0xbfb8aa3b0d0a7820 */ /* 0x00bfca0000410000 */
        /* <DEDUP_REMOVED lines=8> */
.L_x_3197:
[----:B------:R-:W-:Y:S04]  /*5190*/  BSSY B0, `(.L_x_3198) ;  /* 0x000000f000007945 */ /* 0x000fe80003800000 */
[----:B------:R-:W-:Y:S05]  /*51a0*/  @!P2 BRA `(.L_x_3199) ;  /* 0x000000000034a947 */ /* 0x000fea0003800000 */
[----:B------:R-:W-:Y:S01]  /*51b0*/  SHF.R.S32.HI R8, RZ, 0x1f, R64 ;  /* 0x0000001fff087819 */ /* 0x000fe20000011440 */
[----:B------:R-:W-:Y:S01]  /*51c0*/  ULDC.64 UR14, c[0x0][0x270] ;  /* 0x00009c00000e7ab9 */ /* 0x000fe20000000a00 */
[----:B------:R-:W-:Y:S02]  /*51d0*/  MOV R9, R45 ;  /* 0x0000002d00097202 */ /* 0x000fe40000000f00 */
[----:B------:R-:W-:Y:S01]  /*51e0*/  F2FP.BF16.F32.PACK_AB R13, R13, R4 ;  /* 0x000000040d0d723e */ /* 0x000fe200000010ff */
[----:B01-3--:R-:W-:Y:S01]  /*51f0*/  IMAD R11, R8, UR14, RZ ;  /* 0x0000000e080b7c24 */ /* 0x00bfe2000f8e02ff */
        /* <DEDUP_REMOVED lines=8> */
.L_x_3199:
[----:B------:R-:W-:Y:S05]  /*5280*/  BSYNC B0 ;  /* 0x0000000000007941 */ /* 0x000fea0003800000 */
.L_x_3198:
[----:B------:R-:W-:Y:S01]  /*5290*/  FMUL.FTZ R39, R39, UR8 ;  /* 0x0000000827277c20 */ /* 0x000fe20008410000 */
[----:B------:R-:W-:Y:S01]  /*52a0*/  FMUL.FTZ R20, R20, UR8 ;  /* 0x0000000814147c20 */ /* 0x000fe20008410000 */
[----:B------:R-:W-:Y:S02]  /*52b0*/  SHF.L.U32 R40, R40, 0x10, RZ ;  /* 0x0000001028287819 */ /* 0x000fe400000006ff */
[----:B------:R-:W-:Y:S01]  /*52c0*/  SHF.L.U32 R21, R21, 0x10, RZ ;  /* 0x0000001015157819 */ /* 0x000fe200000006ff */
[----:B------:R-:W-:Y:S01]  /*52d0*/  FFMA.FTZ R39, R26, R39, R28 ;  /* 0x000000271a277223 */ /* 0x000fe2000001001c */
[----:B0123--:R-:W-:Y:S01]  /*52e0*/  SHF.L.U32 R10, R5, 0x10, RZ ;  /* 0x00000010050a7819 */ /* 0x00ffe200000006ff */
[----:B------:R-:W-:Y:S01]  /*52f0*/  FFMA.FTZ R20, R27, R20, R29 ;  /* 0x000000141b147223 */ /* 0x000fe2000001001d */
[----:B------:R-:W-:Y:S01]  /*5300*/  SHF.L.U32 R22, R22, 0x10, RZ ;  /* 0x0000001016167819 */ /* 0x000fe200000006ff */
        /* <DEDUP_REMOVED lines=11> */
.L_x_3200:
        /* <DEDUP_REMOVED lines=9> */
[----:B------:R-:W-:-:S03]  /*5450*/  ULDC.64 UR14, c[0x0][0x210] ;  /* 0x00008400000e7ab9 */ /* 0x000fc60000000a00 */
[----:B------:R-:W-:Y:S01]  /*5460*/  IMAD.IADD R9, R5, 0x1, R9 ;  /* 0x0000000105097824 */ /* 0x000fe200078e0209 */
[----:B------:R-:W-:-:S04]  /*5470*/  LEA R8, P5, R4, UR14, 0x1 ;  /* 0x0000000e04087c11 */ /* 0x000fc8000f8a08ff */
[----:B------:R-:W-:-:S05]  /*5480*/  LEA.HI.X R9, R4, UR15, R9, 0x1, P5 ;  /* 0x0000000f04097c11 */ /* 0x000fca000a8f0c09 */
[----:B------:R0:W-:Y:S04]  /*5490*/  STG.E desc[UR10][R8.64], R39 ;  /* 0x0000002708007986 */ /* 0x0001e8000c10190a */
.L_x_3202:
[----:B------:R-:W-:Y:S05]  /*54a0*/  BSYNC B0 ;  /* 0x0000000000007941 */ /* 0x000fea0003800000 */
.L_x_3201:
        /* <DEDUP_REMOVED lines=21> */
.L_x_3203:
[----:B------:R-:W-:Y:S04]  /*5600*/  BSSY B0, `(.L_x_3204) ;  /* 0x000000e000007945 */ /* 0x000fe80003800000 */
[----:B------:R-:W-:Y:S05]  /*5610*/  @!P4 BRA `(.L_x_3205) ;  /* 0x000000000030c947 */ /* 0x000fea0003800000 */
[----:B------:R-:W-:Y:S01]  /*5620*/  ULDC.64 UR14, c[0x0][0x270] ;  /* 0x00009c00000e7ab9 */ /* 0x000fe20000000a00 */
[----:B------:R-:W-:Y:S01]  /*5630*/  MOV R4, R46 ;  /* 0x0000002e00047202 */ /* 0x000fe20000000f00 */
[----:B0-----:R-:W-:Y:S01]  /*5640*/  IMAD R9, R76, UR14, RZ ;  /* 0x0000000e4c097c24 */ /* 0x001fe2000f8e02ff */
        /* <DEDUP_REMOVED lines=9> */
.L_x_3205:
[----:B------:R-:W-:Y:S05]  /*56e0*/  BSYNC B0 ;  /* 0x0000000000007941 */ /* 0x000fea0003800000 */
.L_x_3204:
[----:B------:R-:W-:Y:S01]  /*56f0*/  ULDC.64 UR14, c[0x0][0x278] ;  /* 0x00009e00000e7ab9 */ /* 0x000fe20000000a00 */
[----:B------:R-:W-:Y:S01]  /*5700*/  FFMA.FTZ R13, R26, R13, R28 ;  /* 0x0000000d1a0d7223 */ /* 0x000fe2000001001c */
        /* <DEDUP_REMOVED lines=12> */
.L_x_3206:
[----:B------:R-:W-:Y:S01]  /*57d0*/  ISETP.GE.U32.AND P5, PT, R56, UR14, PT ;  /* 0x0000000e38007c0c */ /* 0x000fe2000bfa6070 */
[----:B------:R-:W-:Y:S01]  /*57e0*/  BSSY B0, `(.L_x_3207) ;  /* 0x0000016000007945 */ /* 0x000fe20003800000 */
[----:B------:R-:W-:Y:S02]  /*57f0*/  SHF.L.U32 R4, R6, 0x10, RZ ;  /* 0x0000001006047819 */ /* 0x000fe400000006ff */
[----:B------:R-:W-:Y:S02]  /*5800*/  ISETP.GE.AND.EX P5, PT, R60, UR15, PT, P5 ;  /* 0x0000000f3c007c0c */ /* 0x000fe4000bfa6350 */
[----:B------:R-:W-:Y:S01]  /*5810*/  SHF.L.U32 R23, R23, 0x10, RZ ;  /* 0x0000001017177819 */ /* 0x000fe200000006ff */
[----:B------:R-:W-:Y:S01]  /*5820*/  FADD.FTZ R4, R4, -UR7 ;  /* 0x8000000704047e21 */ /* 0x000fe20008010000 */
[----:B------:R-:W-:-:S03]  /*5830*/  ISETP.GT.U32.OR P5, PT, R74, 0x17f, P5 ;  /* 0x0000017f4a00780c */ /* 0x000fc60002fa4470 */
[----:B------:R-:W-:Y:S01]  /*5840*/  FADD.FTZ R23, R23, -UR7 ;  /* 0x8000000717177e21 */ /* 0x000fe20008010000 */
[----:B-1----:R-:W-:-:S03]  /*5850*/  FMUL.FTZ R11, R4, UR8 ;  /* 0x00000008040b7c20 */ /* 0x002fc60008410000 */
[----:B------:R-:W-:-:S06]  /*5860*/  FMUL.FTZ R6, R23, UR8 ;  /* 0x0000000817067c20 */ /* 0x000fcc0008410000 */
[----:B------:R-:W-:Y:S05]  /*5870*/  @P5 BRA `(.L_x_3208) ;  /* 0x0000000000305947 */ /* 0x000fea0003800000 */
        /* <DEDUP_REMOVED lines=12> */
.L_x_3208:
[----:B------:R-:W-:Y:S05]  /*5940*/  BSYNC B0 ;  /* 0x0000000000007941 */ /* 0x000fea0003800000 */
.L_x_3207:
[----:B------:R-:W-:Y:S01]  /*5950*/  SHF.L.U32 R10, R7, 0x10, RZ ;  /* 0x00000010070a7819 */ /* 0x000fe200000006ff */
[----:B------:R-:W-:Y:S01]  /*5960*/  FFMA.FTZ R11, R26, R11, R28 ;  /* 0x0000000b1a0b7223 */ /* 0x000fe2000001001c */
[----:B------:R-:W-:Y:S01]  /*5970*/  SHF.L.U32 R24, R24, 0x10, RZ ;  /* 0x0000001018187819 */ /* 0x000fe200000006ff */
[----:B01----:R-:W-:Y:S01]  /*5980*/  FFMA.FTZ R8, R27, R6, R29 ;  /* 0x000000061b087223 */ /* 0x003fe2000001001d */
        /* <DEDUP_REMOVED lines=11> */
.L_x_3209:
[----:B------:R-:W-:Y:S01]  /*5a40*/  ISETP.GE.U32.AND P5, PT, R55, UR14, PT ;  /* 0x0000000e37007c0c */ /* 0x000fe2000bfa6070 */
[----:B------:R-:W-:Y:S01]  /*5a50*/  FADD.FTZ R4, R10, -UR7 ;  /* 0x800000070a047e21 */ /* 0x000fe20008010000 */
[----:B------:R-:W-:Y:S01]  /*5a60*/  FADD.FTZ R24, R24, -UR7 ;  /* 0x8000000718187e21 */ /* 0x000fe20008010000 */
[----:B------:R-:W-:Y:S01]  /*5a70*/  BSSY B0, `(.L_x_3210) ;  /* 0x0000014000007945 */ /* 0x000fe20003800000 */
[----:B------:R-:W-:Y:S01]  /*5a80*/  ISETP.GE.AND.EX P5, PT, R59, UR15, PT, P5 ;  /* 0x0000000f3b007c0c */ /* 0x000fe2000bfa6350 */
[----:B------:R-:W-:Y:S01]  /*5a90*/  FMUL.FTZ R5, R4, UR8 ;  /* 0x0000000804057c20 */ /* 0x000fe20008410000 */
[----:B------:R-:W-:Y:S02]  /*5aa0*/  FMUL.FTZ R24, R24, UR8 ;  /* 0x0000000818187c20 */ /* 0x000fe40008410000 */
[----:B------:R-:W-:Y:S01]  /*5ab0*/  ISETP.GT.U32.OR P5, PT, R74, 0x17f, P5 ;  /* 0x0000017f4a00780c */ /* 0x000fe20002fa4470 */
[----:B------:R-:W-:Y:S01]  /*5ac0*/  FFMA.FTZ R26, R26, R5, R28 ;  /* 0x000000051a1a7223 */ /* 0x000fe2000001001c */
[----:B------:R-:W-:-:S11]  /*5ad0*/  FFMA.FTZ R27, R27, R24, R29 ;  /* 0x000000181b1b7223 */ /* 0x000fd6000001001d */
        /* <DEDUP_REMOVED lines=13> */
.L_x_3211:
[----:B------:R-:W-:Y:S05]  /*5bb0*/  BSYNC B0 ;  /* 0x0000000000007941 */ /* 0x000fea0003800000 */
.L_x_3210:
        /* <DEDUP_REMOVED lines=11> */
.L_x_3212:
[----:B------:R-:W-:Y:S01]  /*5c70*/  ISETP.GE.U32.AND P5, PT, R57, UR14, PT ;  /* 0x0000000e39007c0c */ /* 0x000fe2000bfa6070 */
[----:B------:R-:W-:Y:S03]  /*5c80*/  BSSY B0, `(.L_x_3213) ;  /* 0x0000010000007945 */ /* 0x000fe60003800000 */
[----:B------:R-:W-:-:S04]  /*5c90*/  ISETP.GE.AND.EX P5, PT, R58, UR15, PT, P5 ;  /* 0x0000000f3a007c0c */ /* 0x000fc8000bfa6350 */
[----:B------:R-:W-:-:S13]  /*5ca0*/  ISETP.GT.U32.OR P5, PT, R74, 0x17f, P5 ;  /* 0x0000017f4a00780c */ /* 0x000fda0002fa4470 */
[----:B------:R-:W-:Y:S05]  /*5cb0*/  @P5 BRA `(.L_x_3214) ;  /* 0x0000000000305947 */ /* 0x000fea0003800000 */
[----:B------:R-:W-:Y:S01]  /*5cc0*/  ULDC.64 UR14, c[0x0][0x270] ;  /* 0x00009c00000e7ab9 */ /* 0x000fe20000000a00 */
[----:B0-----:R-:W-:Y:S01]  /*5cd0*/  MOV R6, R46 ;  /* 0x0000002e00067202 */ /* 0x001fe20000000f00 */
        /* <DEDUP_REMOVED lines=10> */
.L_x_3214:
[----:B------:R-:W-:Y:S05]  /*5d80*/  BSYNC B0 ;  /* 0x0000000000007941 */ /* 0x000fea0003800000 */
.L_x_3213:
[----:B------:R-:W-:Y:S01]  /*5d90*/  ULDC UR7, c[0x0][0x10] ;  /* 0x0000040000077ab9 */ /* 0x000fe20000000800 */
[----:B------:R-:W-:Y:S02]  /*5da0*/  UIADD3 UR4, UR4, 0x1, URZ ;  /* 0x0000000104047890 */ /* 0x000fe4000fffe03f */
[----:B------:R-:W-:-:S04]  /*5db0*/  UIADD3 UR6, UR7, UR6, URZ ;  /* 0x0000000607067290 */ /* 0x000fc8000fffe03f */
[----:B------:R-:W-:-:S06]  /*5dc0*/  UISETP.GE.AND UP0, UPT, UR6, UR5, UPT ;  /* 0x000000050600728c */ /* 0x000fcc000bf06270 */
[----:B------:R-:W-:-:S13]  /*5dd0*/  PLOP3.LUT P5, PT, PT, PT, UP0, 0x40, 0x0 ;  /* 0x000000000000781c */ /* 0x000fda0003fae808 */
[----:B------:R-:W-:Y:S05]  /*5de0*/  @P5 BRA `(.L_x_3215) ;  /* 0xffffffa800145947 */ /* 0x000fea000383ffff */
[----:B------:R-:W-:Y:S05]  /*5df0*/  EXIT ;  /* 0x000000000000794d */ /* 0x000fea0003800000 */
.L_x_3216:
        /* <DEDUP_REMOVED lines=16> */
.L_x_5170:


//--------------------- .text._Z35group_norm_nhwc_fwd_one_pass_kernelI11Bf16IOFp32WLi512ELi48ELi384EEv26Group_norm_nhwc_fwd_params --------------------------
	.section	.text._Z35group_norm_nhwc_fwd_one_pass_kernelI11Bf16IOFp32WLi512ELi48ELi384EEv26Group_norm_nhwc_fwd_params,"ax",@progbits
	.align	128
        .global         _Z35group_norm_nhwc_fwd_one_pass_kernelI11Bf16IOFp32WLi512ELi48ELi384EEv26Group_norm_nhwc_fwd_params
        .type           _Z35group_norm_nhwc_fwd_one_pass_kernelI11Bf16IOFp32WLi512ELi48ELi384EEv26Group_norm_nhwc_fwd_params,@function
        .size           _Z35group_norm_nhwc_fwd_one_pass_kernelI11Bf16IOFp32WLi512ELi48ELi384EEv26Group_norm_nhwc_fwd_params,(.L_x_5171 - _Z35group_norm_nhwc_fwd_one_pass_kernelI11Bf16IOFp32WLi512ELi48ELi384EEv26Group_norm_nhwc_fwd_params)
        .other          _Z35group_norm_nhwc_fwd_one_pass_kernelI11Bf16IOFp32WLi512ELi48ELi384EEv26Group_norm_nhwc_fwd_params,@"STO_CUDA_ENTRY STV_DEFAULT"
_Z35group_norm_nhwc_fwd_one_pass_kernelI11Bf16IOFp32WLi512ELi48ELi384EEv26Group_norm_nhwc_fwd_params:
.text._Z35group_norm_nhwc_fwd_one_pass_kernelI11Bf16IOFp32WLi512ELi48ELi384EEv26Group_norm_nhwc_fwd_params:
        /* <DEDUP_REMOVED lines=18> */
[----:B------:R-:W-:Y:S02]  /*0120*/  SHF.R.U32.HI R5, RZ, 0x4, R3 ;  /* 0x00000004ff057819 */ /* 0x000fe40000011603 */
[--C-:B------:R-:W-:Y:S01]  /*0130*/  SHF.R.S32.HI R3, RZ, 0x1f, R96.reuse ;  /* 0x0000001fff037819 */ /* 0x100fe20000011460 */
[----:B---3--:R-:W-:Y:S02]  /*0140*/  ULEA UR5, UR6, UR5, 0x18 ;  /* 0x0000000506057291 */ /* 0x008fe4000f8ec03f */
[----:B--2---:R-:W-:Y:S01]  /*0150*/  IMAD R88, R88, UR7, R5 ;  /* 0x0000000758587c24 */ /* 0x004fe2000f8e0205 */
[----:B------:R-:W-:Y:S01]  /*0160*/  LEA.HI R3, R3, R96, RZ, 0x5 ;  /* 0x0000006003037211 */ /* 0x000fe200078f28ff */
[----:B------:R-:W-:Y:S01]  /*0170*/  IMAD R4, R5, -0x18, R96 ;  /* 0xffffffe805047824 */ /* 0x000fe200078e0260 */
[----:B------:R-:W-:Y:S01]  /*0180*/  HFMA2.MMA R5, -RZ, RZ, 0, 0 ;  /* 0x00000000ff057435 */ /* 0x000fe200000001ff */
[C---:B------:R-:W-:Y:S01]  /*0190*/  VIADD R54, R88.reuse, 0x70 ;  /* 0x0000007058367836 */ /* 0x040fe20000000000 */
[C---:B------:R-:W-:Y:S01]  /*01a0*/  ISETP.LT.U32.AND P0, PT, R88.reuse, UR8, PT ;  /* 0x0000000858007c0c */ /* 0x040fe2000bf01070 */
[C---:B------:R-:W-:Y:S01]  /*01b0*/  VIADD R40, R88.reuse, 0xe0 ;  /* 0x000000e058287836 */ /* 0x040fe20000000000 */
[----:B------:R-:W-:Y:S01]  /*01c0*/  SHF.R.S32.HI R89, RZ, 0x1f, R88 ;  /* 0x0000001fff597819 */ /* 0x000fe20000011458 */
[C---:B------:R-:W-:Y:S01]  /*01d0*/  VIADD R26, R88.reuse, 0x150 ;  /* 0x00000150581a7836 */ /* 0x040fe20000000000 */
[C---:B------:R-:W-:Y:S01]  /*01e0*/  IADD3 R86, R88.reuse, 0x10, RZ ;  /* 0x0000001058567810 */ /* 0x040fe20007ffe0ff */
[----:B------:R-:W-:Y:S01]  /*01f0*/  VIADD R12, R88, 0x1c0 ;  /* 0x000001c0580c7836 */ /* 0x000fe20000000000 */
[----:B------:R-:W-:-:S02]  /*0200*/  ISETP.LT.AND.EX P0, PT, R89, UR9, !P4, P0 ;  /* 0x0000000959007c0c */ /* 0x000fc4000e701300 */
[----:B------:R-:W-:Y:S02]  /*0210*/  ISETP.LT.U32.AND P5, PT, R86, UR8, PT ;  /* 0x0000000856007c0c */ /* 0x000fe4000bfa1070 */
[----:B------:R-:W-:Y:S02]  /*0220*/  SHF.R.S32.HI R87, RZ, 0x1f, R86 ;  /* 0x0000001fff577819 */ /* 0x000fe40000011456 */
[----:B------:R-:W-:Y:S02]  /*0230*/  IADD3 R84, R88, 0x20, RZ ;  /* 0x0000002058547810 */ /* 0x000fe40007ffe0ff */
[----:B------:R-:W-:Y:S02]  /*0240*/  ISETP.LT.AND.EX P6, PT, R87, UR9, !P4, P5 ;  /* 0x0000000957007c0c */ /* 0x000fe4000e7c1350 */
[----:B------:R-:W-:Y:S02]  /*0250*/  ISETP.LT.U32.AND P3, PT, R84, UR8, PT ;  /* 0x0000000854007c0c */ /* 0x000fe4000bf61070 */
[----:B------:R-:W-:-:S02]  /*0260*/  SHF.R.S32.HI R85, RZ, 0x1f, R84 ;  /* 0x0000001fff557819 */ /* 0x000fc40000011454 */
[----:B------:R-:W-:Y:S02]  /*0270*/  @P0 LOP3.LUT R0, R0, 0x4000000, RZ, 0xfc, !PT ;  /* 0x0400000000000812 */ /* 0x000fe400078efcff */
[----:B------:R-:W-:Y:S02]  /*0280*/  IADD3 R62, R88, 0x30, RZ ;  /* 0x00000030583e7810 */ /* 0x000fe40007ffe0ff */
[----:B------:R-:W-:Y:S02]  /*0290*/  ISETP.LT.AND.EX P5, PT, R85, UR9, !P4, P3 ;  /* 0x0000000955007c0c */ /* 0x000fe4000e7a1330 */
[----:B------:R-:W-:Y:S02]  /*02a0*/  LOP3.LUT R0, R0, 0xfdffffff, RZ, 0xc0, !PT ;  /* 0xfdffffff00007812 */ /* 0x000fe400078ec0ff */
        /* <DEDUP_REMOVED lines=18> */
[----:B------:R-:W-:Y:S02]  /*03d0*/  SHF.R.S32.HI R57, RZ, 0x1f, R56 ;  /* 0x0000001fff397819 */ /* 0x000fe40000011438 */
[----:B------:R-:W-:-:S02]  /*03e0*/  ISETP.LT.U32.AND P0, PT, R56, UR8, PT ;  /* 0x0000000838007c0c */ /* 0x000fc4000bf01070 */
[----:B------:R-:W-:Y:S02]  /*03f0*/  @P2 LOP3.LUT R0, R0, 0x400000, RZ, 0xfc, !PT ;  /* 0x0040000000002812 */ /* 0x000fe400078efcff */
[----:B------:R-:W-:Y:S02]  /*0400*/  ISETP.LT.AND.EX P2, PT, R57, UR9, !P4, P0 ;  /* 0x0000000939007c0c */ /* 0x000fe4000e741300 */
[----:B------:R-:W-:Y:S02]  /*0410*/  LOP3.LUT R0, R0, 0xffdfffff, RZ, 0xc0, !PT ;  /* 0xffdfffff00007812 */ /* 0x000fe400078ec0ff */
[----:B------:R-:W-:Y:S02]  /*0420*/  SHF.R.S32.HI R55, RZ, 0x1f, R54 ;  /* 0x0000001fff377819 */ /* 0x000fe40000011436 */
[----:B------:R-:W-:Y:S02]  /*0430*/  ISETP.LT.U32.AND P0, PT, R54, UR8, PT ;  /* 0x0000000836007c0c */ /* 0x000fe4000bf01070 */
[----:B------:R-:W-:-:S02]  /*0440*/  @P1 LOP3.LUT R0, R0, 0x200000, RZ, 0xfc, !PT ;  /* 0x0020000000001812 */ /* 0x000fc400078efcff */
[----:B------:R-:W-:Y:S02]  /*0450*/  IADD3 R52, R88, 0x80, RZ ;  /* 0x0000008058347810 */ /* 0x000fe40007ffe0ff */
        /* <DEDUP_REMOVED lines=37> */
[----:B------:R-:W-:Y:S02]  /*06b0*/  SHF.R.S32.HI R41, RZ, 0x1f, R40 ;  /* 0x0000001fff297819 */ /* 0x000fe40000011428 */
[----:B------:R-:W-:Y:S02]  /*06c0*/  ISETP.LT.U32.AND P0, PT, R40, UR8, PT ;  /* 0x0000000828007c0c */ /* 0x000fe4000bf01070 */
[----:B------:R-:W-:Y:S02]  /*06d0*/  @P2 LOP3.LUT R0, R0, 0x4000, RZ, 0xfc, !PT ;  /* 0x0000400000002812 */ /* 0x000fe400078efcff */
[----:B------:R-:W-:-:S02]  /*06e0*/  IADD3 R38, R88, 0xf0, RZ ;  /* 0x000000f058267810 */ /* 0x000fc40007ffe0ff */
        /* <DEDUP_REMOVED lines=37> */
[----:B------:R-:W-:Y:S02]  /*0940*/  SHF.R.S32.HI R27, RZ, 0x1f, R26 ;  /* 0x0000001fff1b7819 */ /* 0x000fe4000001141a */
[----:B------:R-:W-:Y:S02]  /*0950*/  ISETP.LT.U32.AND P0, PT, R26, UR8, PT ;  /* 0x000000081a007c0c */ /* 0x000fe4000bf01070 */
[----:B------:R-:W-:Y:S02]  /*0960*/  @P1 LOP3.LUT R0, R0, 0x80, RZ, 0xfc, !PT ;  /* 0x0000008000001812 */ /* 0x000fe400078efcff */
[----:B------:R-:W-:Y:S02]  /*0970*/  IADD3 R24, R88, 0x160, RZ ;  /* 0x0000016058187810 */ /* 0x000fe40007ffe0ff */
        /* <DEDUP_REMOVED lines=23> */
[----:B------:R-:W-:Y:S02]  /*0af0*/  ISETP.LT.AND.EX P1, PT, R19, UR9, !P4, P0 ;  /* 0x0000000913007c0c */ /* 0x000fe4000e721300 */
[----:B------:R-:W-:-:S02]  /*0b00*/  LOP3.LUT R0, R0, 0xfffffffb, RZ, 0xc0, !PT ;  /* 0xfffffffb00007812 */ /* 0x000fc400078ec0ff */
[----:B------:R-:W-:Y:S02]  /*0b10*/  IADD3 R16, R88, 0x1a0, RZ ;  /* 0x000001a058107810 */ /* 0x000fe40007ffe0ff */
[----:B------:R-:W-:Y:S02]  /*0b20*/  @P2 LOP3.LUT R0, R0, 0x4, RZ, 0xfc, !PT ;  /* 0x0000000400002812 */ /* 0x000fe400078efcff */
[----:B------:R-:W-:Y:S02]  /*0b30*/  IADD3 R14, R88, 0x1b0, RZ ;  /* 0x000001b0580e7810 */ /* 0x000fe40007ffe0ff */
[----:B------:R-:W-:Y:S02]  /*0b40*/  LOP3.LUT R0, R0, 0xfffffffe, RZ, 0xc0, !PT ;  /* 0xfffffffe00007812 */ /* 0x000fe400078ec0ff */
[C---:B------:R-:W-:Y:S02]  /*0b50*/  IADD3 R10, R88.reuse, 0x1d0, RZ ;  /* 0x000001d0580a7810 */ /* 0x040fe40007ffe0ff */
[----:B------:R-:W-:-:S02]  /*0b60*/  IADD3 R8, R88, 0x1e0, RZ ;  /* 0x000001e058087810 */ /* 0x000fc40007ffe0ff */
[----:B------:R-:W-:Y:S02]  /*0b70*/  @P1 LOP3.LUT R0, R0, 0x1, RZ, 0xfc, !PT ;  /* 0x0000000100001812 */ /* 0x000fe400078efcff */
[----:B------:R-:W-:Y:S02]  /*0b80*/  SHF.R.S32.HI R3, RZ, 0x5, R3 ;  /* 0x00000005ff037819 */ /* 0x000fe40000011403 */
[----:B------:R-:W-:Y:S02]  /*0b90*/  SHF.R.S32.HI R17, RZ, 0x1f, R16 ;  /* 0x0000001fff117819 */ /* 0x000fe40000011410 */
[----:B------:R-:W-:Y:S02]  /*0ba0*/  SHF.R.S32.HI R15, RZ, 0x1f, R14 ;  /* 0x0000001fff0f7819 */ /* 0x000fe4000001140e */
[----:B------:R-:W-:Y:S02]  /*0bb0*/  SHF.R.S32.HI R13, RZ, 0x1f, R12 ;  /* 0x0000001fff0d7819 */ /* 0x000fe4000001140c */
[----:B------:R-:W-:-:S02]  /*0bc0*/  SHF.R.S32.HI R11, RZ, 0x1f, R10 ;  /* 0x0000001fff0b7819 */ /* 0x000fc4000001140a */
[----:B------:R-:W-:Y:S02]  /*0bd0*/  ISETP.LT.U32.AND P0, PT, R16, UR8, PT ;  /* 0x0000000810007c0c */ /* 0x000fe4000bf01070 */
[----:B------:R-:W-:Y:S02]  /*0be0*/  ISETP.LT.U32.AND P1, PT, R14, UR8, PT ;  /* 0x000000080e007c0c */ /* 0x000fe4000bf21070 */
[----:B------:R-:W-:Y:S02]  /*0bf0*/  ISETP.LT.U32.AND P2, PT, R12, UR8, PT ;  /* 0x000000080c007c0c */ /* 0x000fe4000bf41070 */
[----:B------:R-:W-:Y:S02]  /*0c00*/  ISETP.LT.U32.AND P3, PT, R10, UR8, PT ;  /* 0x000000080a007c0c */ /* 0x000fe4000bf61070 */
[----:B------:R-:W-:Y:S02]  /*0c10*/  SHF.R.S32.HI R9, RZ, 0x1f, R8 ;  /* 0x0000001fff097819 */ /* 0x000fe40000011408 */
[----:B------:R-:W-:-:S02]  /*0c20*/  ISETP.LT.U32.AND P5, PT, R8, UR8, PT ;  /* 0x0000000808007c0c */ /* 0x000fc4000bfa1070 */
[----:B------:R-:W-:Y:S02]  /*0c30*/  SHF.L.U32 R4, R4, 0x1, RZ ;  /* 0x0000000104047819 */ /* 0x000fe400000006ff */
[----:B------:R-:W-:Y:S02]  /*0c40*/  LEA R3, R3, UR5, 0x3 ;  /* 0x0000000503037c11 */ /* 0x000fe4000f8e18ff */
[----:B------:R-:W-:Y:S02]  /*0c50*/  IADD3 R2, R88, 0x1f0, RZ ;  /* 0x000001f058027810 */ /* 0x000fe40007ffe0ff */
[----:B------:R-:W-:Y:S02]  /*0c60*/  ISETP.LT.AND.EX P0, PT, R17, UR9, !P4, P0 ;  /* 0x0000000911007c0c */ /* 0x000fe4000e701300 */
[----:B------:R-:W-:Y:S02]  /*0c70*/  ISETP.LT.AND.EX P1, PT, R15, UR9, !P4, P1 ;  /* 0x000000090f007c0c */ /* 0x000fe4000e721310 */
[----:B------:R-:W-:-:S02]  /*0c80*/  ISETP.LT.AND.EX P2, PT, R13, UR9, !P4, P2 ;  /* 0x000000090d007c0c */ /* 0x000fc4000e741320 */
[----:B------:R-:W-:Y:S02]  /*0c90*/  ISETP.LT.AND.EX P3, PT, R11, UR9, !P4, P3 ;  /* 0x000000090b007c0c */ /* 0x000fe4000e761330 */
[----:B------:R-:W-:Y:S01]  /*0ca0*/  ISETP.LT.AND.EX P4, PT, R9, UR9, !P4, P5 ;  /* 0x0000000909007c0c */ /* 0x000fe2000e781350 */
[----:B-1----:R-:W-:-:S12]  /*0cb0*/  ULDC.64 UR8, c[0x0][0x208] ;  /* 0x0000820000087ab9 */ /* 0x002fd80000000a00 */
.L_x_3322:
[----:B------:R-:W0:Y:S01]  /*0cc0*/  LDC R71, c[0x0][0x288] ;  /* 0x0000a200ff477b82 */ /* 0x000e220000000800 */
[----:B------:R-:W-:Y:S01]  /*0cd0*/  P2R R97, PR, RZ, 0x10 ;  /* 0x00000010ff617803 */ /* 0x000fe20000000000 */
[----:B------:R-:W-:Y:S01]  /*0ce0*/  ULDC.64 UR12, c[0x0][0x280] ;  /* 0x0000a000000c7ab9 */ /* 0x000fe20000000a00 */
[C---:B------:R-:W-:Y:S02]  /*0cf0*/  LOP3.LUT P4, RZ, R0.reuse, 0x4000000, RZ, 0xc0, !PT ;  /* 0x0400000000ff7812 */ /* 0x040fe4000788c0ff */
[C---:B------:R-:W-:Y:S02]  /*0d00*/  LOP3.LUT P6, RZ, R0.reuse, 0x2000000, RZ, 0xc0, !PT ;  /* 0x0200000000ff7812 */ /* 0x040fe400078cc0ff */
[----:B------:R-:W-:Y:S02]  /*0d10*/  P2R R98, PR, RZ, 0x8 ;  /* 0x00000008ff627803 */ /* 0x000fe40000000000 */
[----:B------:R-:W-:Y:S02]  /*0d20*/  LOP3.LUT P3, RZ, R0, 0x1000000, RZ, 0xc0, !PT ;  /* 0x0100000000ff7812 */ /* 0x000fe4000786c0ff */
[----:B------:R-:W-:-:S02]  /*0d30*/  P2R R142, PR, RZ, 0x4 ;  /* 0x00000004ff8e7803 */ /* 0x000fc40000000000 */
[----:B------:R-:W-:Y:S02]  /*0d40*/  P2R R137, PR, RZ, 0x2 ;  /* 0x00000002ff897803 */ /* 0x000fe40000000000 */
[----:B------:R-:W-:-:S03]  /*0d50*/  P2R R136, PR, RZ, 0x1 ;  /* 0x00000001ff887803 */ /* 0x000fc60000000000 */
[----:B-1----:R-:W1:Y:S01]  /*0d60*/  @P6 LDC.64 R106, c[0x0][0x220] ;  /* 0x00008800ff6a6b82 */ /* 0x002e620000000a00 */
[----:B0-234-:R-:W-:-:S07]  /*0d70*/  IABS R67, R71 ;  /* 0x0000004700437213 */ /* 0x01dfce0000000000 */
[----:B------:R-:W0:Y:S01]  /*0d80*/  @P3 LDC.64 R94, c[0x0][0x220] ;  /* 0x00008800ff5e3b82 */ /* 0x000e220000000a00 */
[----:B------:R-:W2:Y:S08]  /*0d90*/  I2F.RP R66, R67 ;  /* 0x0000004300427306 */ /* 0x000eb00000209400 */
[----:B--2---:R-:W2:Y:S02]  /*0da0*/  MUFU.RCP R66, R66 ;  /* 0x0000004200427308 */ /* 0x004ea40000001000 */
[----:B--2---:R-:W-:-:S06]  /*0db0*/  IADD3 R64, R66, 0xffffffe, RZ ;  /* 0x0ffffffe42407810 */ /* 0x004fcc0007ffe0ff */
[----:B------:R2:W3:Y:S02]  /*0dc0*/  F2I.FTZ.U32.TRUNC.NTZ R65, R64 ;  /* 0x0000004000417305 */ /* 0x0004e4000021f000 */
[----:B--2---:R-:W-:Y:S01]  /*0dd0*/  MOV R64, RZ ;  /* 0x000000ff00407202 */ /* 0x004fe20000000f00 */
[----:B---3--:R-:W-:-:S04]  /*0de0*/  IMAD.MOV R68, RZ, RZ, -R65 ;  /* 0x000000ffff447224 */ /* 0x008fc800078e0a41 */
        /* <DEDUP_REMOVED lines=10> */
[----:B------:R-:W-:Y:S02]  /*0e90*/  ISETP.GE.U32.AND P5, PT, R66, R67, PT ;  /* 0x000000434200720c */ /* 0x000fe40003fa6070 */
[----:B------:R-:W2:Y:S11]  /*0ea0*/  @P4 LDC.64 R66, c[0x0][0x270] ;  /* 0x00009c00ff424b82 */ /* 0x000eb60000000a00 */
[----:B------:R-:W-:-:S02]  /*0eb0*/  @P5 IADD3 R65, R65, 0x1, RZ ;  /* 0x0000000141415810 */ /* 0x000fc40007ffe0ff */
[----:B------:R-:W-:Y:S02]  /*0ec0*/  ISETP.GE.AND P5, PT, R64, RZ, PT ;  /* 0x000000ff4000720c */ /* 0x000fe40003fa6270 */
[----:B------:R-:W-:Y:S02]  /*0ed0*/  MOV R69, R65 ;  /* 0x0000004100457202 */ /* 0x000fe40000000f00 */
[----:B------:R-:W-:-:S09]  /*0ee0*/  SHF.R.S32.HI R64, RZ, 0x1f, R4 ;  /* 0x0000001fff407819 */ /* 0x000fd20000011404 */
[----:B------:R-:W-:Y:S01]  /*0ef0*/  @!P5 IMAD.MOV R69, RZ, RZ, -R69 ;  /* 0x000000ffff45d224 */ /* 0x000fe200078e0a45 */
[----:B------:R-:W-:-:S13]  /*0f00*/  ISETP.NE.AND P5, PT, R71, RZ, PT ;  /* 0x000000ff4700720c */ /* 0x000fda0003fa5270 */
[----:B------:R-:W-:-:S04]  /*0f10*/  @!P5 LOP3.LUT R69, RZ, R71, RZ, 0x33, !PT ;  /* 0x00000047ff45d212 */ /* 0x000fc800078e33ff */
[----:B------:R-:W-:Y:S02]  /*0f20*/  IADD3 R143, -R69, RZ, RZ ;  /* 0x000000ff458f7210 */ /* 0x000fe40007ffe1ff */
[----:B------:R-:W-:-:S03]  /*0f30*/  SHF.R.S32.HI R68, RZ, 0x1f, R69 ;  /* 0x0000001fff447819 */ /* 0x000fc60000011445 */
[----:B------:R-:W-:Y:S02]  /*0f40*/  IMAD R143, R71, R143, R6 ;  /* 0x0000008f478f7224 */ /* 0x000fe400078e0206 */
[----:B------:R-:W-:Y:S02]  /*0f50*/  IMAD R68, R68, UR12, RZ ;  /* 0x0000000c44447c24 */ /* 0x000fe4000f8e02ff */
[----:B------:R-:W-:Y:S02]  /*0f60*/  IMAD R143, R143, 0x30, RZ ;  /* 0x000000308f8f7824 */ /* 0x000fe400078e02ff */
[----:B------:R-:W-:Y:S02]  /*0f70*/  IMAD R145, R69, UR13, R68 ;  /* 0x0000000d45917c24 */ /* 0x000fe4000f8e0244 */
[----:B--2---:R-:W-:Y:S01]  /*0f80*/  @P4 IMAD R68, R89, R66, RZ ;  /* 0x0000004259444224 */ /* 0x004fe200078e02ff */
[----:B------:R-:W-:-:S04]  /*0f90*/  IADD3 R90, P5, R4, R143, RZ ;  /* 0x0000008f045a7210 */ /* 0x000fc80007fbe0ff */
[----:B------:R-:W-:Y:S02]  /*0fa0*/  LEA.HI.X.SX32 R91, R143, R64, 0x1, P5 ;  /* 0x000000408f5b7211 */ /* 0x000fe400028f0eff */
[----:B------:R-:W2:Y:S01]  /*0fb0*/  @P4 LDC.64 R64, c[0x0][0x220] ;  /* 0x00008800ff404b82 */ /* 0x000ea20000000a00 */
[----:B------:R-:W-:Y:S01]  /*0fc0*/  IMAD.WIDE.U32 R90, R69, UR12, R90 ;  /* 0x0000000c455a7c25 */ /* 0x000fe2000f8e005a */
[----:B------:R-:W-:-:S03]  /*0fd0*/  ULDC.64 UR12, c[0x0][0x278] ;  /* 0x00009e00000c7ab9 */ /* 0x000fc60000000a00 */
[----:B------:R-:W-:Y:S01]  /*0fe0*/  @P4 IMAD R69, R88, R67, R68 ;  /* 0x0000004358454224 */ /* 0x000fe200078e0244 */
[----:B------:R-:W-:Y:S02]  /*0ff0*/  IADD3 R145, R91, R145, RZ ;  /* 0x000000915b917210 */ /* 0x000fe40007ffe0ff */
[----:B------:R-:W-:-:S05]  /*1000*/  @P4 MOV R144, R90 ;  /* 0x0000005a00904202 */ /* 0x000fca0000000f00 */
[----:B------:R-:W-:-:S05]  /*1010*/  @P4 IMAD.WIDE.U32 R66, R88, R66, R144 ;  /* 0x0000004258424225 */ /* 0x000fca00078e0090 */
[----:B------:R-:W-:Y:S02]  /*1020*/  @P4 IADD3 R67, R67, R69, RZ ;  /* 0x0000004543434210 */ /* 0x000fe40007ffe0ff */
[----:B------:R-:W3:Y:S01]  /*1030*/  @P6 LDC.64 R68, c[0x0][0x270] ;  /* 0x00009c00ff446b82 */ /* 0x000ee20000000a00 */
[----:B--2---:R-:W-:-:S04]  /*1040*/  @P4 LEA R64, P5, R66, R64, 0x1 ;  /* 0x0000004042404211 */ /* 0x004fc800078a08ff */
[----:B------:R-:W-:Y:S02]  /*1050*/  @P4 LEA.HI.X R65, R66, R65, R67, 0x1, P5 ;  /* 0x0000004142414211 */ /* 0x000fe400028f0c43 */
[----:B------:R-:W-:Y:S02]  /*1060*/  @P6 MOV R67, R145 ;  /* 0x0000009100436202 */ /* 0x000fe40000000f00 */
[----:B------:R-:W-:-:S13]  /*1070*/  LOP3.LUT P4, RZ, R0, 0x800000, RZ, 0xc0, !PT ;  /* 0x0080000000ff7812 */ /* 0x000fda000788c0ff */
[----:B------:R-:W2:Y:S01]  /*1080*/  @P4 LDC.64 R92, c[0x0][0x220] ;  /* 0x00008800ff5c4b82 */ /* 0x000ea20000000a00 */
[----:B---3--:R-:W-:-:S04]  /*1090*/  @P6 IMAD R66, R87, R68, RZ ;  /* 0x0000004457426224 */ /* 0x008fc800078e02ff */
[----:B------:R-:W-:Y:S01]  /*10a0*/  @P6 IMAD R69, R86, R69, R66 ;  /* 0x0000004556456224 */ /* 0x000fe200078e0242 */
[----:B------:R-:W-:-:S05]  /*10b0*/  @P6 MOV R66, R90 ;  /* 0x0000005a00426202 */ /* 0x000fca0000000f00 */
[----:B------:R-:W-:-:S04]  /*10c0*/  @P6 IMAD.WIDE.U32 R66, R86, R68, R66 ;  /* 0x0000004456426225 */ /* 0x000fc800078e0042 */
[----:B------:R-:W-:Y:S01]  /*10d0*/  @P6 IMAD.IADD R67, R67, 0x1, R69 ;  /* 0x0000000143436824 */ /* 0x000fe200078e0245 */
[C---:B-1----:R-:W-:Y:S01]  /*10e0*/  @P6 LEA R106, P5, R66.reuse, R106, 0x1 ;  /* 0x0000006a426a6211 */ /* 0x042fe200078a08ff */
[----:B------:R-:W1:Y:S03]  /*10f0*/  @P3 LDC.64 R68, c[0x0][0x270] ;  /* 0x00009c00ff443b82 */ /* 0x000e660000000a00 */
[----:B------:R-:W-:Y:S02]  /*1100*/  @P6 LEA.HI.X R107, R66, R107, R67, 0x1, P5 ;  /* 0x0000006b426b6211 */ /* 0x000fe400028f0c43 */
[----:B------:R-:W-:Y:S02]  /*1110*/  @P3 MOV R67, R145 ;  /* 0x0000009100433202 */ /* 0x000fe40000000f00 */
[----:B------:R-:W-:-:S13]  /*1120*/  LOP3.LUT P6, RZ, R0, 0x400000, RZ, 0xc0, !PT ;  /* 0x0040000000ff7812 */ /* 0x000fda00078cc0ff */
[----:B------:R-:W3:Y:S01]  /*1130*/  @P6 LDC.64 R82, c[0x0][0x220] ;  /* 0x00008800ff526b82 */ /* 0x000ee20000000a00 */
[----:B-1----:R-:W-:-:S04]  /*1140*/  @P3 IMAD R66, R85, R68, RZ ;  /* 0x0000004455423224 */ /* 0x002fc800078e02ff */
[----:B------:R-:W-:Y:S01]  /*1150*/  @P3 IMAD R69, R84, R69, R66 ;  /* 0x0000004554453224 */ /* 0x000fe200078e0242 */
[----:B------:R-:W-:-:S05]  /*1160*/  @P3 MOV R66, R90 ;  /* 0x0000005a00423202 */ /* 0x000fca0000000f00 */
[----:B------:R-:W-:-:S05]  /*1170*/  @P3 IMAD.WIDE.U32 R66, R84, R68, R66 ;  /* 0x0000004454423225 */ /* 0x000fca00078e0042 */
[----:B------:R-:W-:Y:S02]  /*1180*/  @P3 IADD3 R67, R67, R69, RZ ;  /* 0x0000004543433210 */ /* 0x000fe40007ffe0ff */
[C---:B0-----:R-:W-:Y:S02]  /*1190*/  @P3 LEA R94, P5, R66.reuse, R94, 0x1 ;  /* 0x0000005e425e3211 */ /* 0x041fe400078a08ff */
[----:B------:R-:W-:Y:S02]  /*11a0*/  @P4 MOV R69, R145 ;  /* 0x0000009100454202 */ /* 0x000fe40000000f00 */
[----:B------:R-:W-:Y:S02]  /*11b0*/  @P3 LEA.HI.X R95, R66, R95, R67, 0x1, P5 ;  /* 0x0000005f425f3211 */ /* 0x000fe400028f0c43 */
[----:B------:R-:W0:Y:S01]  /*11c0*/  @P4 LDC.64 R66, c[0x0][0x270] ;  /* 0x00009c00ff424b82 */ /* 0x000e220000000a00 */
[----:B------:R-:W-:-:S13]  /*11d0*/  LOP3.LUT P3, RZ, R0, 0x200000, RZ, 0xc0, !PT ;  /* 0x0020000000ff7812 */ /* 0x000fda000786c0ff */
[----:B------:R-:W1:Y:S01]  /*11e0*/  @P3 LDC.64 R76, c[0x0][0x220] ;  /* 0x00008800ff4c3b82 */ /* 0x000e620000000a00 */
[----:B0-----:R-:W-:-:S04]  /*11f0*/  @P4 IMAD R68, R63, R66, RZ ;  /* 0x000000423f444224 */ /* 0x001fc800078e02ff */
[----:B------:R-:W-:Y:S01]  /*1200*/  @P4 IMAD R71, R62, R67, R68 ;  /* 0x000000433e474224 */ /* 0x000fe200078e0244 */
[----:B------:R-:W-:-:S05]  /*1210*/  @P4 MOV R68, R90 ;  /* 0x0000005a00444202 */ /* 0x000fca0000000f00 */
[----:B------:R-:W-:Y:S01]  /*1220*/  @P4 IMAD.WIDE.U32 R66, R62, R66, R68 ;  /* 0x000000423e424225 */ /* 0x000fe200078e0044 */
[----:B------:R-:W-:-:S04]  /*1230*/  @P6 MOV R69, R145 ;  /* 0x0000009100456202 */ /* 0x000fc80000000f00 */
[----:B------:R-:W-:Y:S02]  /*1240*/  @P4 IADD3 R67, R67, R71, RZ ;  /* 0x0000004743434210 */ /* 0x000fe40007ffe0ff */
[----:B--2---:R-:W-:-:S04]  /*1250*/  @P4 LEA R92, P5, R66, R92, 0x1 ;  /* 0x0000005c425c4211 */ /* 0x004fc800078a08ff */
[----:B------:R-:W-:Y:S02]  /*1260*/  @P4 LEA.HI.X R93, R66, R93, R67, 0x1, P5 ;  /* 0x0000005d425d4211 */ /* 0x000fe400028f0c43 */
[----:B------:R-:W0:Y:S01]  /*1270*/  @P6 LDC.64 R66, c[0x0][0x270] ;  /* 0x00009c00ff426b82 */ /* 0x000e220000000a00 */
[----:B------:R-:W-:-:S13]  /*1280*/  LOP3.LUT P4, RZ, R0, 0x100000, RZ, 0xc0, !PT ;  /* 0x0010000000ff7812 */ /* 0x000fda000788c0ff */
[----:B------:R-:W2:Y:S01]  /*1290*/  @P4 LDC.64 R74, c[0x0][0x220] ;  /* 0x00008800ff4a4b82 */ /* 0x000ea20000000a00 */
[----:B0-----:R-:W-:-:S04]  /*12a0*/  @P6 IMAD R68, R61, R66, RZ ;  /* 0x000000423d446224 */ /* 0x001fc800078e02ff */
[----:B------:R-:W-:Y:S02]  /*12b0*/  @P6 IMAD R71, R60, R67, R68 ;  /* 0x000000433c476224 */ /* 0x000fe400078e0244 */
[----:B------:R-:W-:-:S04]  /*12c0*/  @P6 IMAD.MOV.U32 R68, RZ, RZ, R90 ;  /* 0x000000ffff446224 */ /* 0x000fc800078e005a */
[----:B------:R-:W-:Y:S01]  /*12d0*/  @P6 IMAD.WIDE.U32 R66, R60, R66, R68 ;  /* 0x000000423c426225 */ /* 0x000fe200078e0044 */
[----:B------:R-:W-:-:S04]  /*12e0*/  @P3 MOV R69, R145 ;  /* 0x0000009100453202 */ /* 0x000fc80000000f00 */
[----:B------:R-:W-:Y:S02]  /*12f0*/  @P6 IADD3 R67, R67, R71, RZ ;  /* 0x0000004743436210 */ /* 0x000fe40007ffe0ff */
[----:B---3--:R-:W-:-:S04]  /*1300*/  @P6 LEA R82, P5, R66, R82, 0x1 ;  /* 0x0000005242526211 */ /* 0x008fc800078a08ff */
[----:B------:R-:W-:Y:S02]  /*1310*/  @P6 LEA.HI.X R83, R66, R83, R67, 0x1, P5 ;  /* 0x0000005342536211 */ /* 0x000fe400028f0c43 */
[----:B------:R-:W0:Y:S01]  /*1320*/  @P3 LDC.64 R66, c[0x0][0x270] ;  /* 0x00009c00ff423b82 */ /* 0x000e220000000a00 */
[----:B------:R-:W-:-:S13]  /*1330*/  LOP3.LUT P6, RZ, R0, 0x80000, RZ, 0xc0, !PT ;  /* 0x0008000000ff7812 */ /* 0x000fda00078cc0ff */
[----:B------:R-:W3:Y:S01]  /*1340*/  @P6 LDC.64 R72, c[0x0][0x220] ;  /* 0x00008800ff486b82 */ /* 0x000ee20000000a00 */
[----:B0-----:R-:W-:-:S04]  /*1350*/  @P3 IMAD R68, R59, R66, RZ ;  /* 0x000000423b443224 */ /* 0x001fc800078e02ff */
[----:B------:R-:W-:Y:S01]  /*1360*/  @P3 IMAD R67, R58, R67, R68 ;  /* 0x000000433a433224 */ /* 0x000fe200078e0244 */
[----:B------:R-:W-:-:S05]  /*1370*/  @P3 MOV R68, R90 ;  /* 0x0000005a00443202 */ /* 0x000fca0000000f00 */
[----:B------:R-:W-:-:S05]  /*1380*/  @P3 IMAD.WIDE.U32 R68, R58, R66, R68 ;  /* 0x000000423a443225 */ /* 0x000fca00078e0044 */
[----:B------:R-:W-:Y:S01]  /*1390*/  @P3 IADD3 R66, R69, R67, RZ ;  /* 0x0000004345423210 */ /* 0x000fe20007ffe0ff */
[----:B------:R-:W-:Y:S01]  /*13a0*/  @P4 IMAD.MOV.U32 R69, RZ, RZ, R145 ;  /* 0x000000ffff454224 */ /* 0x000fe200078e0091 */
[----:B-1----:R-:W-:-:S04]  /*13b0*/  @P3 LEA R76, P5, R68, R76, 0x1 ;  /* 0x0000004c444c3211 */ /* 0x002fc800078a08ff */
[----:B------:R-:W-:Y:S02]  /*13c0*/  @P3 LEA.HI.X R77, R68, R77, R66, 0x1, P5 ;  /* 0x0000004d444d3211 */ /* 0x000fe400028f0c42 */
        /* <DEDUP_REMOVED lines=8> */
[C---:B--2---:R-:W-:Y:S02]  /*1450*/  @P4 LEA R74, P5, R68.reuse, R74, 0x1 ;  /* 0x0000004a444a4211 */ /* 0x044fe400078a08ff */
[----:B------:R-:W-:Y:S02]  /*1460*/  @P6 MOV R69, R145 ;  /* 0x0000009100456202 */ /* 0x000fe40000000f00 */
[----:B------:R-:W-:Y:S02]  /*1470*/  @P4 LEA.HI.X R75, R68, R75, R66, 0x1, P5 ;  /* 0x0000004b444b4211 */ /* 0x000fe400028f0c42 */
[----:B------:R-:W0:Y:S01]  /*1480*/  @P6 LDC.64 R66, c[0x0][0x270] ;  /* 0x00009c00ff426b82 */ /* 0x000e220000000a00 */
[----:B------:R-:W-:-:S13]  /*1490*/  LOP3.LUT P4, RZ, R0, 0x20000, RZ, 0xc0, !PT ;  /* 0x0002000000ff7812 */ /* 0x000fda000788c0ff */
[----:B------:R-:W-:Y:S01]  /*14a0*/  @P4 MOV R79, R145 ;  /* 0x00000091004f4202 */ /* 0x000fe20000000f00 */
[----:B0-----:R-:W-:-:S04]  /*14b0*/  @P6 IMAD R68, R55, R66, RZ ;  /* 0x0000004237446224 */ /* 0x001fc800078e02ff */
[----:B------:R-:W-:Y:S01]  /*14c0*/  @P6 IMAD R67, R54, R67, R68 ;  /* 0x0000004336436224 */ /* 0x000fe200078e0244 */
[----:B------:R-:W-:-:S05]  /*14d0*/  @P6 MOV R68, R90 ;  /* 0x0000005a00446202 */ /* 0x000fca0000000f00 */
[----:B------:R-:W-:-:S05]  /*14e0*/  @P6 IMAD.WIDE.U32 R68, R54, R66, R68 ;  /* 0x0000004236446225 */ /* 0x000fca00078e0044 */
[----:B------:R-:W-:Y:S02]  /*14f0*/  @P6 IADD3 R66, R69, R67, RZ ;  /* 0x0000004345426210 */ /* 0x000fe40007ffe0ff */
[C---:B---3--:R-:W-:Y:S02]  /*1500*/  @P6 LEA R72, P5, R68.reuse, R72, 0x1 ;  /* 0x0000004844486211 */ /* 0x048fe400078a08ff */
        /* <DEDUP_REMOVED lines=8> */
[----:B------:R-:W-:-:S04]  /*1590*/  @P3 IMAD.WIDE.U32 R68, R52, R66, R68 ;  /* 0x0000004234443225 */ /* 0x000fc800078e0044 */
[----:B------:R-:W-:Y:S01]  /*15a0*/  @P3 IMAD.IADD R66, R69, 0x1, R67 ;  /* 0x0000000145423824 */ /* 0x000fe200078e0243 */
[----:B-1----:R-:W-:-:S04]  /*15b0*/  @P3 LEA R70, P5, R68, R70, 0x1 ;  /* 0x0000004644463211 */ /* 0x002fc800078a08ff */
[----:B------:R-:W-:Y:S02]  /*15c0*/  @P3 LEA.HI.X R71, R68, R71, R66, 0x1, P5 ;  /* 0x0000004744473211 */ /* 0x000fe400028f0c42 */
[----:B------:R-:W0:Y:S01]  /*15d0*/  @P4 LDC.64 R66, c[0x0][0x270] ;  /* 0x00009c00ff424b82 */ /* 0x000e220000000a00 */
[----:B------:R-:W-:-:S07]  /*15e0*/  LOP3.LUT P3, RZ, R0, 0x8000, RZ, 0xc0, !PT ;  /* 0x0000800000ff7812 */ /* 0x000fce000786c0ff */
[----:B------:R-:W1:Y:S06]  /*15f0*/  @P4 LDC.64 R68, c[0x0][0x220] ;  /* 0x00008800ff444b82 */ /* 0x000e6c0000000a00 */
[----:B------:R-:W-:Y:S01]  /*1600*/  @P3 MOV R101, R145 ;  /* 0x0000009100653202 */ /* 0x000fe20000000f00 */
[----:B------:R-:W-:Y:S02]  /*1610*/  @P3 IMAD.MOV.U32 R100, RZ, RZ, R90 ;  /* 0x000000ffff643224 */ /* 0x000fe400078e005a */
[----:B0-----:R-:W-:-:S04]  /*1620*/  @P4 IMAD R78, R51, R66, RZ ;  /* 0x00000042334e4224 */ /* 0x001fc800078e02ff */
[----:B------:R-:W-:Y:S01]  /*1630*/  @P4 IMAD R67, R50, R67, R78 ;  /* 0x0000004332434224 */ /* 0x000fe200078e024e */
[----:B------:R-:W-:-:S05]  /*1640*/  @P4 MOV R78, R90 ;  /* 0x0000005a004e4202 */ /* 0x000fca0000000f00 */
[----:B------:R-:W-:-:S05]  /*1650*/  @P4 IMAD.WIDE.U32 R78, R50, R66, R78 ;  /* 0x00000042324e4225 */ /* 0x000fca00078e004e */
[----:B------:R-:W-:Y:S02]  /*1660*/  @P4 IADD3 R66, R79, R67, RZ ;  /* 0x000000434f424210 */ /* 0x000fe40007ffe0ff */
[----:B-1----:R-:W-:-:S04]  /*1670*/  @P4 LEA R68, P5, R78, R68, 0x1 ;  /* 0x000000444e444211 */ /* 0x002fc800078a08ff */
[----:B------:R-:W-:Y:S02]  /*1680*/  @P4 LEA.HI.X R69, R78, R69, R66, 0x1, P5 ;  /* 0x000000454e454211 */ /* 0x000fe400028f0c42 */
[----:B------:R-:W0:Y:S01]  /*1690*/  @P6 LDC.64 R78, c[0x0][0x270] ;  /* 0x00009c00ff4e6b82 */ /* 0x000e220000000a00 */
[----:B------:R-:W-:-:S07]  /*16a0*/  LOP3.LUT P4, RZ, R0, 0x4000, RZ, 0xc0, !PT ;  /* 0x0000400000ff7812 */ /* 0x000fce000788c0ff */
[----:B------:R-:W1:Y:S01]  /*16b0*/  @P6 LDC.64 R66, c[0x0][0x220] ;  /* 0x00008800ff426b82 */ /* 0x000e620000000a00 */
        /* <DEDUP_REMOVED lines=10> */
[-C--:B0-----:R-:W-:Y:S02]  /*1760*/  @P3 IMAD R99, R47, R78.reuse, RZ ;  /* 0x0000004e2f633224 */ /* 0x081fe400078e02ff */
[----:B------:R-:W-:-:S04]  /*1770*/  @P3 IMAD.WIDE.U32 R100, R46, R78, R100 ;  /* 0x0000004e2e643225 */ /* 0x000fc800078e0064 */
[----:B------:R-:W-:Y:S01]  /*1780*/  @P3 IMAD R79, R46, R79, R99 ;  /* 0x0000004f2e4f3224 */ /* 0x000fe200078e0263 */
[----:B-1----:R-:W-:-:S04]  /*1790*/  @P3 LEA R114, P5, R100, R80, 0x1 ;  /* 0x0000005064723211 */ /* 0x002fc800078a08ff */
[----:B------:R-:W-:Y:S02]  /*17a0*/  @P3 IADD3 R78, R101, R79, RZ ;  /* 0x0000004f654e3210 */ /* 0x000fe40007ffe0ff */
[----:B------:R-:W-:Y:S02]  /*17b0*/  @P4 MOV R101, R145 ;  /* 0x0000009100654202 */ /* 0x000fe40000000f00 */
[----:B------:R-:W-:Y:S02]  /*17c0*/  @P3 LEA.HI.X R115, R100, R81, R78, 0x1, P5 ;  /* 0x0000005164733211 */ /* 0x000fe400028f0c4e */
[----:B------:R-:W0:Y:S01]  /*17d0*/  @P4 LDC.64 R78, c[0x0][0x270] ;  /* 0x00009c00ff4e4b82 */ /* 0x000e220000000a00 */
[----:B------:R-:W-:Y:S02]  /*17e0*/  @P4 MOV R100, R90 ;  /* 0x0000005a00644202 */ /* 0x000fe40000000f00 */
[----:B------:R-:W-:-:S05]  /*17f0*/  LOP3.LUT P3, RZ, R0, 0x1000, RZ, 0xc0, !PT ;  /* 0x0000100000ff7812 */ /* 0x000fca000786c0ff */
[----:B------:R-:W1:Y:S01]  /*1800*/  @P4 LDC.64 R80, c[0x0][0x220] ;  /* 0x00008800ff504b82 */ /* 0x000e620000000a00 */
[-C--:B0-----:R-:W-:Y:S02]  /*1810*/  @P4 IMAD R99, R45, R78.reuse, RZ ;  /* 0x0000004e2d634224 */ /* 0x081fe400078e02ff */
[----:B------:R-:W-:-:S04]  /*1820*/  @P4 IMAD.WIDE.U32 R100, R44, R78, R100 ;  /* 0x0000004e2c644225 */ /* 0x000fc800078e0064 */
[----:B------:R-:W-:Y:S01]  /*1830*/  @P4 IMAD R79, R44, R79, R99 ;  /* 0x0000004f2c4f4224 */ /* 0x000fe200078e0263 */
[----:B-1----:R-:W-:-:S04]  /*1840*/  @P4 LEA R116, P5, R100, R80, 0x1 ;  /* 0x0000005064744211 */ /* 0x002fc800078a08ff */
[----:B------:R-:W-:Y:S01]  /*1850*/  @P4 IADD3 R78, R101, R79, RZ ;  /* 0x0000004f654e4210 */ /* 0x000fe20007ffe0ff */
[----:B------:R-:W-:-:S03]  /*1860*/  @P6 IMAD.MOV.U32 R101, RZ, RZ, R145 ;  /* 0x000000ffff656224 */ /* 0x000fc600078e0091 */
        /* <DEDUP_REMOVED lines=30> */
[----:B-1----:R-:W-:-:S03]  /*1a50*/  @P4 LEA R124, P5, R100, R80, 0x1 ;  /* 0x00000050647c4211 */ /* 0x002fc600078a08ff */
[----:B------:R-:W-:Y:S01]  /*1a60*/  @P4 IMAD.IADD R78, R101, 0x1, R79 ;  /* 0x00000001654e4824 */ /* 0x000fe200078e024f */
[----:B------:R-:W-:-:S04]  /*1a70*/  @P6 MOV R101, R145 ;  /* 0x0000009100656202 */ /* 0x000fc80000000f00 */
        /* <DEDUP_REMOVED lines=22> */
[----:B------:R-:W-:Y:S01]  /*1be0*/  @P3 LEA.HI.X R129, R100, R81, R78, 0x1, P5 ;  /* 0x0000005164813211 */ /* 0x000fe200028f0c4e */
[----:B------:R-:W-:Y:S01]  /*1bf0*/  @P4 IMAD.MOV.U32 R100, RZ, RZ, R90 ;  /* 0x000000ffff644224 */ /* 0x000fe200078e005a */
        /* <DEDUP_REMOVED lines=61> */
[----:B------:R-:W-:Y:S02]  /*1fd0*/  @P4 MOV R99, R145 ;  /* 0x0000009100634202 */ /* 0x000fe40000000f00 */
[----:B-1----:R-:W-:Y:S02]  /*1fe0*/  @P3 LEA R140, P5, R100, R80, 0x1 ;  /* 0x00000050648c3211 */ /* 0x002fe400078a08ff */
[----:B------:R-:W-:-:S04]  /*1ff0*/  @P3 IADD3 R78, R101, R79, RZ ;  /* 0x0000004f654e3210 */ /* 0x000fc80007ffe0ff */
[----:B------:R-:W-:Y:S02]  /*2000*/  @P3 LEA.HI.X R141, R100, R81, R78, 0x1, P5 ;  /* 0x00000051648d3211 */ /* 0x000fe400028f0c4e */
[----:B------:R-:W0:Y:S01]  /*2010*/  @P4 LDC.64 R78, c[0x0][0x270] ;  /* 0x00009c00ff4e4b82 */ /* 0x000e220000000a00 */
[----:B------:R-:W-:Y:S02]  /*2020*/  ISETP.NE.AND P3, PT, R98, RZ, PT ;  /* 0x000000ff6200720c */ /* 0x000fe40003f65270 */
[----:B------:R-:W-:Y:S02]  /*2030*/  CS2R R102, SRZ ;  /* 0x0000000000667805 */ /* 0x000fe4000001ff00 */
[----:B------:R-:W-:-:S03]  /*2040*/  P2R R152, PR, RZ, 0x8 ;  /* 0x00000008ff987803 */ /* 0x000fc60000000000 */
[----:B------:R-:W1:Y:S01]  /*2050*/  @P4 LDC.64 R80, c[0x0][0x220] ;  /* 0x00008800ff504b82 */ /* 0x000e620000000a00 */
[----:B0-----:R-:W-:-:S04]  /*2060*/  @P4 IMAD R98, R21, R78, RZ ;  /* 0x0000004e15624224 */ /* 0x001fc800078e02ff */
[----:B------:R-:W-:Y:S01]  /*2070*/  @P4 IMAD R79, R20, R79, R98 ;  /* 0x0000004f144f4224 */ /* 0x000fe200078e0262 */
[----:B------:R-:W-:-:S05]  /*2080*/  @P4 MOV R98, R90 ;  /* 0x0000005a00624202 */ /* 0x000fca0000000f00 */
[----:B------:R-:W-:-:S05]  /*2090*/  @P4 IMAD.WIDE.U32 R98, R20, R78, R98 ;  /* 0x0000004e14624225 */ /* 0x000fca00078e0062 */
[----:B------:R-:W-:Y:S02]  /*20a0*/  @P4 IADD3 R78, R99, R79, RZ ;  /* 0x0000004f634e4210 */ /* 0x000fe40007ffe0ff */
[C---:B-1----:R-:W-:Y:S02]  /*20b0*/  @P4 LEA R146, P5, R98.reuse, R80, 0x1 ;  /* 0x0000005062924211 */ /* 0x042fe400078a08ff */
[----:B------:R-:W-:Y:S02]  /*20c0*/  @P6 MOV R99, R145 ;  /* 0x0000009100636202 */ /* 0x000fe40000000f00 */
[----:B------:R-:W-:Y:S01]  /*20d0*/  @P4 LEA.HI.X R147, R98, R81, R78, 0x1, P5 ;  /* 0x0000005162934211 */ /* 0x000fe200028f0c4e */
[----:B------:R-:W-:Y:S01]  /*20e0*/  @P6 IMAD.MOV.U32 R98, RZ, RZ, R90 ;  /* 0x000000ffff626224 */ /* 0x000fe200078e005a */
[----:B------:R-:W0:Y:S01]  /*20f0*/  @P6 LDC.64 R78, c[0x0][0x270] ;  /* 0x00009c00ff4e6b82 */ /* 0x000e220000000a00 */
[----:B------:R-:W-:-:S04]  /*2100*/  ISETP.NE.AND P4, PT, R97, RZ, PT ;  /* 0x000000ff6100720c */ /* 0x000fc80003f85270 */
[----:B------:R-:W-:-:S03]  /*2110*/  P2R R153, PR, RZ, 0x10 ;  /* 0x00000010ff997803 */ /* 0x000fc60000000000 */
        /* <DEDUP_REMOVED lines=9> */
[----:B------:R-:W-:-:S07]  /*21b0*/  @P0 MOV R98, R90 ;  /* 0x0000005a00620202 */ /* 0x000fce0000000f00 */
        /* <DEDUP_REMOVED lines=10> */
[----:B------:R-:W-:Y:S02]  /*2260*/  CS2R R104, SRZ ;  /* 0x0000000000687805 */ /* 0x000fe4000001ff00 */
[----:B------:R-:W-:Y:S02]  /*2270*/  CS2R R108, SRZ ;  /* 0x00000000006c7805 */ /* 0x000fe4000001ff00 */
[----:B------:R-:W-:Y:S02]  /*2280*/  CS2R R110, SRZ ;  /* 0x00000000006e7805 */ /* 0x000fe4000001ff00 */
[----:B------:R-:W-:Y:S01]  /*2290*/  LOP3.LUT P0, RZ, R0, 0x400000, RZ, 0xc0, !PT ;  /* 0x0040000000ff7812 */ /* 0x000fe2000780c0ff */
[----:B------:R-:W1:Y:S01]  /*22a0*/  @P1 LDC.64 R80, c[0x0][0x220] ;  /* 0x00008800ff501b82 */ /* 0x000e620000000a00 */
[----:B0-----:R-:W-:-:S02]  /*22b0*/  @P1 IMAD R97, R15, R78, RZ ;  /* 0x0000004e0f611224 */ /* 0x001fc400078e02ff */
        /* <DEDUP_REMOVED lines=20> */
[----:B------:R-:W1:Y:S08]  /*2400*/  @P3 LDC.64 R80, c[0x0][0x220] ;  /* 0x00008800ff503b82 */ /* 0x000e700000000a00 */
[----:B------:R-:W2:Y:S01]  /*2410*/  @P2 LDG.E R104, desc[UR8][R72.64] ;  /* 0x0000000848682981 */ /* 0x000ea2000c1e1900 */
        /* <DEDUP_REMOVED lines=10> */
[----:B------:R-:W1:Y:S08]  /*24c0*/  @P4 LDC.64 R80, c[0x0][0x220] ;  /* 0x00008800ff504b82 */ /* 0x000e700000000a00 */
[----:B------:R-:W3:Y:S01]  /*24d0*/  @P3 LDG.E R103, desc[UR8][R74.64] ;  /* 0x000000084a673981 */ /* 0x000ee2000c1e1900 */
[-C--:B0-----:R-:W-:Y:S02]  /*24e0*/  @P4 IMAD R97, R9, R78.reuse, RZ ;  /* 0x0000004e09614224 */ /* 0x081fe400078e02ff */
[----:B------:R-:W-:-:S04]  /*24f0*/  @P4 IMAD.WIDE.U32 R98, R8, R78, R98 ;  /* 0x0000004e08624225 */ /* 0x000fc800078e0062 */
[----:B------:R-:W-:Y:S01]  /*2500*/  @P4 IMAD R79, R8, R79, R97 ;  /* 0x0000004f084f4224 */ /* 0x000fe200078e0261 */
[----:B------:R-:W-:Y:S02]  /*2510*/  SHF.R.S32.HI R97, RZ, 0x1f, R2 ;  /* 0x0000001fff617819 */ /* 0x000fe40000011402 */
[----:B-1----:R-:W-:Y:S02]  /*2520*/  @P4 LEA R160, P5, R98, R80, 0x1 ;  /* 0x0000005062a04211 */ /* 0x002fe400078a08ff */
[----:B------:R-:W-:-:S04]  /*2530*/  @P4 IADD3 R78, R99, R79, RZ ;  /* 0x0000004f634e4210 */ /* 0x000fc80007ffe0ff */
[----:B------:R-:W-:Y:S02]  /*2540*/  @P4 LEA.HI.X R161, R98, R81, R78, 0x1, P5 ;  /* 0x0000005162a14211 */ /* 0x000fe400028f0c4e */
[----:B------:R-:W-:Y:S02]  /*2550*/  ISETP.GE.U32.AND P5, PT, R2, UR12, PT ;  /* 0x0000000c02007c0c */ /* 0x000fe4000bfa6070 */
[----:B------:R-:W-:Y:S02]  /*2560*/  LOP3.LUT P4, RZ, R0, 0x200000, RZ, 0xc0, !PT ;  /* 0x0020000000ff7812 */ /* 0x000fe4000788c0ff */
[----:B------:R-:W-:-:S04]  /*2570*/  ISETP.GE.AND.EX P5, PT, R97, UR13, PT, P5 ;  /* 0x0000000d61007c0c */ /* 0x000fc8000bfa6350 */
[----:B------:R-:W-:-:S07]  /*2580*/  ISETP.GT.U32.OR P5, PT, R96, 0x17f, P5 ;  /* 0x0000017f6000780c */ /* 0x000fce0002fa4470 */
[----:B------:R-:W4:Y:S06]  /*2590*/  @P4 LDG.E R102, desc[UR8][R76.64] ;  /* 0x000000084c664981 */ /* 0x000f2c000c1e1900 */
[----:B------:R-:W0:Y:S01]  /*25a0*/  @!P5 LDC.64 R78, c[0x0][0x270] ;  /* 0x00009c00ff4edb82 */ /* 0x000e220000000a00 */
[----:B------:R-:W-:Y:S02]  /*25b0*/  @!P5 MOV R98, R90 ;  /* 0x0000005a0062d202 */ /* 0x000fe40000000f00 */
[----:B------:R-:W-:-:S05]  /*25c0*/  @!P5 MOV R99, R145 ;  /* 0x000000910063d202 */ /* 0x000fca0000000f00 */
[----:B------:R-:W1:Y:S01]  /*25d0*/  @!P5 LDC.64 R80, c[0x0][0x220] ;  /* 0x00008800ff50db82 */ /* 0x000e620000000a00 */
[----:B------:R-:W-:Y:S01]  /*25e0*/  LOP3.LUT P4, RZ, R0, 0x80, RZ, 0xc0, !PT ;  /* 0x0000008000ff7812 */ /* 0x000fe2000788c0ff */
[-C--:B0-----:R-:W-:Y:S02]  /*25f0*/  @!P5 IMAD R97, R97, R78.reuse, RZ ;  /* 0x0000004e6161d224 */ /* 0x081fe400078e02ff */
[----:B------:R-:W-:-:S04]  /*2600*/  @!P5 IMAD.WIDE.U32 R98, R2, R78, R98 ;  /* 0x0000004e0262d225 */ /* 0x000fc800078e0062 */
[----:B------:R-:W-:Y:S01]  /*2610*/  @!P5 IMAD R79, R2, R79, R97 ;  /* 0x0000004f024fd224 */ /* 0x000fe200078e0261 */
[----:B-1----:R-:W-:Y:S01]  /*2620*/  @!P5 LEA R80, P6, R98, R80, 0x1 ;  /* 0x000000506250d211 */ /* 0x002fe200078c08ff */
[----:B------:R-:W-:-:S03]  /*2630*/  IMAD.MOV.U32 R97, RZ, RZ, RZ ;  /* 0x000000ffff617224 */ /* 0x000fc600078e00ff */
[----:B------:R-:W-:-:S04]  /*2640*/  @!P5 IADD3 R78, R99, R79, RZ ;  /* 0x0000004f634ed210 */ /* 0x000fc80007ffe0ff */
[----:B------:R-:W-:Y:S02]  /*2650*/  @!P5 LEA.HI.X R81, R98, R81, R78, 0x1, P6 ;  /* 0x000000516251d211 */ /* 0x000fe400030f0c4e */
[----:B------:R-:W-:-:S03]  /*2660*/  LOP3.LUT P6, RZ, R0, 0x1000000, RZ, 0xc0, !PT ;  /* 0x0100000000ff7812 */ /* 0x000fc600078cc0ff */
[----:B------:R0:W5:Y:S01]  /*2670*/  @!P5 LDG.E R97, desc[UR8][R80.64] ;  /* 0x000000085061d981 */ /* 0x000162000c1e1900 */
[C---:B------:R-:W-:Y:S02]  /*2680*/  LOP3.LUT P5, RZ, R0.reuse, 0x2000000, RZ, 0xc0, !PT ;  /* 0x0200000000ff7812 */ /* 0x040fe400078ac0ff */
[----:B------:R-:W-:Y:S02]  /*2690*/  CS2R R98, SRZ ;  /* 0x0000000000627805 */ /* 0x000fe4000001ff00 */
[----:B0-----:R-:W-:Y:S02]  /*26a0*/  P2R R80, PR, RZ, 0x10 ;  /* 0x00000010ff507803 */ /* 0x001fe40000000000 */
[----:B------:R-:W-:Y:S02]  /*26b0*/  CS2R R100, SRZ ;  /* 0x0000000000647805 */ /* 0x000fe4000001ff00 */
[C---:B------:R-:W-:Y:S01]  /*26c0*/  LOP3.LUT P4, RZ, R0.reuse, 0x100, RZ, 0xc0, !PT ;  /* 0x0000010000ff7812 */ /* 0x040fe2000788c0ff */
[----:B------:R-:W5:Y:S03]  /*26d0*/  @P6 LDG.E R99, desc[UR8][R94.64] ;  /* 0x000000085e636981 */ /* 0x000f66000c1e1900 */
[----:B------:R-:W-:Y:S01]  /*26e0*/  P2R R79, PR, RZ, 0x10 ;  /* 0x00000010ff4f7803 */ /* 0x000fe20000000000 */
[----:B------:R0:W5:Y:S01]  /*26f0*/  @P5 LDG.E R98, desc[UR8][R106.64] ;  /* 0x000000086a625981 */ /* 0x000162000c1e1900 */
[----:B------:R-:W-:-:S03]  /*2700*/  LOP3.LUT P4, RZ, R0, 0x200, RZ, 0xc0, !PT ;  /* 0x0000020000ff7812 */ /* 0x000fc6000788c0ff */
[----:B------:R-:W5:Y:S01]  /*2710*/  @P1 LDG.E R100, desc[UR8][R92.64] ;  /* 0x000000085c641981 */ /* 0x000f62000c1e1900 */
[----:B------:R-:W-:Y:S02]  /*2720*/  P2R R78, PR, RZ, 0x10 ;  /* 0x00000010ff4e7803 */ /* 0x000fe40000000000 */
[C---:B------:R-:W-:Y:S01]  /*2730*/  LOP3.LUT P4, RZ, R0.reuse, 0x400, RZ, 0xc0, !PT ;  /* 0x0000040000ff7812 */ /* 0x040fe2000788c0ff */
[----:B------:R-:W5:Y:S03]  /*2740*/  @P0 LDG.E R101, desc[UR8][R82.64] ;  /* 0x0000000852650981 */ /* 0x000f66000c1e1900 */
[----:B------:R-:W-:Y:S02]  /*2750*/  P2R R77, PR, RZ, 0x10 ;  /* 0x00000010ff4d7803 */ /* 0x000fe40000000000 */
[----:B------:R-:W-:-:S04]  /*2760*/  LOP3.LUT P4, RZ, R0, 0x800, RZ, 0xc0, !PT ;  /* 0x0000080000ff7812 */ /* 0x000fc8000788c0ff */
        /* <DEDUP_REMOVED lines=9> */
[----:B------:R-:W-:-:S13]  /*2800*/  LOP3.LUT P4, RZ, R0, 0x8000, RZ, 0xc0, !PT ;  /* 0x0000800000ff7812 */ /* 0x000fda000788c0ff */
[----:B------:R1:W5:Y:S01]  /*2810*/  @P4 LDG.E R108, desc[UR8][R114.64] ;  /* 0x00000008726c4981 */ /* 0x000362000c1e1900 */
[----:B------:R-:W-:-:S13]  /*2820*/  ISETP.NE.AND P4, PT, R72, RZ, PT ;  /* 0x000000ff4800720c */ /* 0x000fda0003f85270 */
[----:B------:R2:W5:Y:S01]  /*2830*/  @P4 LDG.E R109, desc[UR8][R116.64] ;  /* 0x00000008746d4981 */ /* 0x000562000c1e1900 */
[----:B------:R-:W-:-:S13]  /*2840*/  ISETP.NE.AND P4, PT, R73, RZ, PT ;  /* 0x000000ff4900720c */ /* 0x000fda0003f85270 */
[----:B------:R2:W5:Y:S01]  /*2850*/  @P4 LDG.E R110, desc[UR8][R118.64] ;  /* 0x00000008766e4981 */ /* 0x000562000c1e1900 */
[----:B------:R-:W-:Y:S02]  /*2860*/  ISETP.NE.AND P4, PT, R74, RZ, PT ;  /* 0x000000ff4a00720c */ /* 0x000fe40003f85270 */
[C---:B------:R-:W-:Y:S02]  /*2870*/  LOP3.LUT P1, RZ, R0.reuse, 0x40000, RZ, 0xc0, !PT ;  /* 0x0004000000ff7812 */ /* 0x040fe4000782c0ff */
[----:B------:R-:W-:Y:S02]  /*2880*/  LOP3.LUT P0, RZ, R0, 0x20000, RZ, 0xc0, !PT ;  /* 0x0002000000ff7812 */ /* 0x000fe4000780c0ff */
[----:B------:R-:W-:-:S07]  /*2890*/  CS2R R112, SRZ ;  /* 0x0000000000707805 */ /* 0x000fce000001ff00 */
[----:B------:R-:W5:Y:S01]  /*28a0*/  @P4 LDG.E R111, desc[UR8][R64.64] ;  /* 0x00000008406f4981 */ /* 0x000f62000c1e1900 */
[----:B------:R-:W-:Y:S02]  /*28b0*/  ISETP.NE.AND P4, PT, R75, RZ, PT ;  /* 0x000000ff4b00720c */ /* 0x000fe40003f85270 */
[----:B------:R-:W-:Y:S02]  /*28c0*/  LOP3.LUT P6, RZ, R0, 0x10000, RZ, 0xc0, !PT ;  /* 0x0001000000ff7812 */ /* 0x000fe400078cc0ff */
[----:B0-----:R-:W-:Y:S01]  /*28d0*/  CS2R R106, SRZ ;  /* 0x00000000006a7805 */ /* 0x001fe2000001ff00 */
[----:B------:R-:W5:Y:S05]  /*28e0*/  @P1 LDG.E R105, desc[UR8][R70.64] ;  /* 0x0000000846691981 */ /* 0x000f6a000c1e1900 */
[----:B------:R-:W5:Y:S04]  /*28f0*/  @P0 LDG.E R106, desc[UR8][R68.64] ;  /* 0x00000008446a0981 */ /* 0x000f68000c1e1900 */
[----:B------:R0:W5:Y:S01]  /*2900*/  @P4 LDG.E R112, desc[UR8][R120.64] ;  /* 0x0000000878704981 */ /* 0x000162000c1e1900 */
[----:B------:R-:W-:-:S03]  /*2910*/  ISETP.NE.AND P4, PT, R76, RZ, PT ;  /* 0x000000ff4c00720c */ /* 0x000fc60003f85270 */
[----:B------:R-:W5:Y:S01]  /*2920*/  @P6 LDG.E R107, desc[UR8][R66.64] ;  /* 0x00000008426b6981 */ /* 0x000f62000c1e1900 */
[----:B-1----:R-:W-:-:S09]  /*2930*/  CS2R R114, SRZ ;  /* 0x0000000000727805 */ /* 0x002fd2000001ff00 */
[----:B------:R-:W5:Y:S01]  /*2940*/  @P4 LDG.E R113, desc[UR8][R124.64] ;  /* 0x000000087c714981 */ /* 0x000f62000c1e1900 */
[----:B------:R-:W-:-:S13]  /*2950*/  ISETP.NE.AND P4, PT, R77, RZ, PT ;  /* 0x000000ff4d00720c */ /* 0x000fda0003f85270 */
[----:B------:R1:W5:Y:S01]  /*2960*/  @P4 LDG.E R114, desc[UR8][R122.64] ;  /* 0x000000087a724981 */ /* 0x000362000c1e1900 */
[----:B------:R-:W-:Y:S02]  /*2970*/  ISETP.NE.AND P4, PT, R78, RZ, PT ;  /* 0x000000ff4e00720c */ /* 0x000fe40003f85270 */
[----:B--2---:R-:W-:-:S11]  /*2980*/  CS2R R116, SRZ ;  /* 0x0000000000747805 */ /* 0x004fd6000001ff00 */
[----:B------:R-:W2:Y:S01]  /*2990*/  @P4 LDG.E R115, desc[UR8][R128.64] ;  /* 0x0000000880734981 */ /* 0x000ea2000c1e1900 */
[----:B------:R-:W-:-:S13]  /*29a0*/  ISETP.NE.AND P4, PT, R79, RZ, PT ;  /* 0x000000ff4f00720c */ /* 0x000fda0003f85270 */
[----:B------:R3:W2:Y:S01]  /*29b0*/  @P4 LDG.E R116, desc[UR8][R126.64] ;  /* 0x000000087e744981 */ /* 0x0006a2000c1e1900 */
[----:B------:R-:W-:Y:S02]  /*29c0*/  ISETP.NE.AND P4, PT, R80, RZ, PT ;  /* 0x000000ff5000720c */ /* 0x000fe40003f85270 */
[C---:B------:R-:W-:Y:S02]  /*29d0*/  LOP3.LUT P3, RZ, R0.reuse, 0x40, RZ, 0xc0, !PT ;  /* 0x0000004000ff7812 */ /* 0x040fe4000786c0ff */
[----:B------:R-:W-:Y:S02]  /*29e0*/  LOP3.LUT P2, RZ, R0, 0x20, RZ, 0xc0, !PT ;  /* 0x0000002000ff7812 */ /* 0x000fe4000784c0ff */
[----:B------:R-:W-:-:S07]  /*29f0*/  CS2R R118, SRZ ;  /* 0x0000000000767805 */ /* 0x000fce000001ff00 */
[----:B------:R4:W2:Y:S01]  /*2a00*/  @P4 LDG.E R117, desc[UR8][R132.64] ;  /* 0x0000000884754981 */ /* 0x0008a2000c1e1900 */
[C---:B------:R-:W-:Y:S02]  /*2a10*/  LOP3.LUT P1, RZ, R0.reuse, 0x10, RZ, 0xc0, !PT ;  /* 0x0000001000ff7812 */ /* 0x040fe4000782c0ff */
[----:B------:R-:W-:Y:S01]  /*2a20*/  LOP3.LUT P0, RZ, R0, 0x8, RZ, 0xc0, !PT ;  /* 0x0000000800ff7812 */ /* 0x000fe2000780c0ff */
[----:B------:R5:W2:Y:S01]  /*2a30*/  @P3 LDG.E R118, desc[UR8][R130.64] ;  /* 0x0000000882763981 */ /* 0x000aa2000c1e1900 */
[----:B0-----:R-:W-:-:S03]  /*2a40*/  CS2R R120, SRZ ;  /* 0x0000000000787805 */ /* 0x001fc6000001ff00 */
[----:B------:R-:W2:Y:S01]  /*2a50*/  @P2 LDG.E R119, desc[UR8][R138.64] ;  /* 0x000000088a772981 */ /* 0x000ea2000c1e1900 */
[C---:B------:R-:W-:Y:S02]  /*2a60*/  LOP3.LUT P5, RZ, R0.reuse, 0x4, RZ, 0xc0, !PT ;  /* 0x0000000400ff7812 */ /* 0x040fe400078ac0ff */
[----:B------:R-:W-:-:S03]  /*2a70*/  LOP3.LUT P6, RZ, R0, 0x1, RZ, 0xc0, !PT ;  /* 0x0000000100ff7812 */ /* 0x000fc600078cc0ff */
[----:B------:R0:W2:Y:S04]  /*2a80*/  @P1 LDG.E R120, desc[UR8][R134.64] ;  /* 0x0000000886781981 */ /* 0x0000a8000c1e1900 */
[----:B------:R0:W2:Y:S01]  /*2a90*/  @P0 LDG.E R121, desc[UR8][R140.64] ;  /* 0x000000088c790981 */ /* 0x0000a2000c1e1900 */
[----:B-1----:R-:W-:Y:S02]  /*2aa0*/  CS2R R122, SRZ ;  /* 0x00000000007a7805 */ /* 0x002fe4000001ff00 */
[----:B------:R-:W-:Y:S02]  /*2ab0*/  ISETP.NE.AND P0, PT, R136, RZ, PT ;  /* 0x000000ff8800720c */ /* 0x000fe40003f05270 */
[----:B------:R-:W-:Y:S02]  /*2ac0*/  ISETP.NE.AND P1, PT, R137, RZ, PT ;  /* 0x000000ff8900720c */ /* 0x000fe40003f25270 */
[----:B------:R-:W2:Y:S04]  /*2ad0*/  @P5 LDG.E R122, desc[UR8][R146.64] ;  /* 0x00000008927a5981 */ /* 0x000ea8000c1e1900 */
[----:B------:R-:W2:Y:S01]  /*2ae0*/  @P6 LDG.E R123, desc[UR8][R150.64] ;  /* 0x00000008967b6981 */ /* 0x000ea2000c1e1900 */
[----:B------:R-:W-:-:S02]  /*2af0*/  CS2R R124, SRZ ;  /* 0x00000000007c7805 */ /* 0x000fc4000001ff00 */
[----:B------:R-:W-:-:S04]  /*2b00*/  ISETP.NE.AND P3, PT, R152, RZ, PT ;  /* 0x000000ff9800720c */ /* 0x000fc80003f65270 */
[----:B------:R-:W2:Y:S01]  /*2b10*/  @P0 LDG.E R124, desc[UR8][R148.64] ;  /* 0x00000008947c0981 */ /* 0x000ea2000c1e1900 */
[----:B------:R-:W-:-:S03]  /*2b20*/  ISETP.NE.AND P2, PT, R142, RZ, PT ;  /* 0x000000ff8e00720c */ /* 0x000fc60003f45270 */
[----:B------:R-:W2:Y:S01]  /*2b30*/  @P1 LDG.E R125, desc[UR8][R156.64] ;  /* 0x000000089c7d1981 */ /* 0x000ea2000c1e1900 */
[----:B---3--:R-:W-:Y:S02]  /*2b40*/  CS2R R126, SRZ ;  /* 0x00000000007e7805 */ /* 0x008fe4000001ff00 */
[----:B------:R-:W-:-:S04]  /*2b50*/  ISETP.NE.AND P4, PT, R153, RZ, PT ;  /* 0x000000ff9900720c */ /* 0x000fc80003f85270 */
[----:B------:R-:W3:Y:S01]  /*2b60*/  @P3 LDG.E R127, desc[UR8][R158.64] ;  /* 0x000000089e7f3981 */ /* 0x000ee2000c1e1900 */
[----:B------:R-:W-:-:S03]  /*2b70*/  MOV R128, RZ ;  /* 0x000000ff00807202 */ /* 0x000fc60000000f00 */
[----:B------:R-:W3:Y:S05]  /*2b80*/  @P2 LDG.E R126, desc[UR8][R154.64] ;  /* 0x000000089a7e2981 */ /* 0x000eea000c1e1900 */
[----:B------:R-:W3:Y:S01]  /*2b90*/  @P4 LDG.E R128, desc[UR8][R160.64] ;  /* 0x00000008a0804981 */ /* 0x000ee2000c1e1900 */
[----:B------:R-:W-:Y:S02]  /*2ba0*/  PRMT R68, R103, 0x7632, R68 ;  /* 0x0000763267447816 */ /* 0x000fe40000000044 */
[----:B----4-:R-:W-:Y:S02]  /*2bb0*/  SHF.L.U32 R81, R102, 0x10, RZ ;  /* 0x0000001066517819 */ /* 0x010fe400000006ff */
[----:B------:R-:W-:-:S02]  /*2bc0*/  SHF.L.U32 R68, R68, 0x10, RZ ;  /* 0x0000001044447819 */ /* 0x000fc400000006ff */
[----:B------:R-:W-:Y:S02]  /*2bd0*/  SHF.L.U32 R95, R103, 0x10, RZ ;  /* 0x00000010675f7819 */ /* 0x000fe400000006ff */
[----:B------:R-:W-:-:S03]  /*2be0*/  SHF.L.U32 R132, R104, 0x10, RZ ;  /* 0x0000001068847819 */ /* 0x000fc600000006ff */
[----:B------:R-:W-:Y:S01]  /*2bf0*/  FADD.FTZ R83, R95, R68 ;  /* 0x000000445f537221 */ /* 0x000fe20000010000 */
[----:B-----5:R-:W-:-:S04]  /*2c00*/  PRMT R64, R98, 0x7632, R64 ;  /* 0x0000763262407816 */ /* 0x020fc80000000040 */
[----:B------:R-:W-:Y:S02]  /*2c10*/  SHF.L.U32 R69, R64, 0x10, RZ ;  /* 0x0000001040457819 */ /* 0x000fe400000006ff */
[----:B------:R-:W-:Y:S02]  /*2c20*/  PRMT R64, R99, 0x7632, R64 ;  /* 0x0000763263407816 */ /* 0x000fe40000000040 */
[----:B------:R-:W-:Y:S02]  /*2c30*/  PRMT R66, R100, 0x7632, R66 ;  /* 0x0000763264427816 */ /* 0x000fe40000000042 */
[----:B------:R-:W-:Y:S01]  /*2c40*/  SHF.L.U32 R72, R98, 0x10, RZ ;  /* 0x0000001062487819 */ /* 0x000fe200000006ff */
[----:B------:R-:W-:Y:S01]  /*2c50*/  FMUL.FTZ R65, R69, R69 ;  /* 0x0000004545417220 */ /* 0x000fe20000410000 */
[----:B------:R-:W-:Y:S02]  /*2c60*/  SHF.L.U32 R64, R64, 0x10, RZ ;  /* 0x0000001040407819 */ /* 0x000fe400000006ff */
[----:B------:R-:W-:-:S02]  /*2c70*/  SHF.L.U32 R71, R99, 0x10, RZ ;  /* 0x0000001063477819 */ /* 0x000fc400000006ff */
[----:B------:R-:W-:Y:S02]  /*2c80*/  SHF.L.U32 R79, R66, 0x10, RZ ;  /* 0x00000010424f7819 */ /* 0x000fe400000006ff */
[----:B------:R-:W-:Y:S01]  /*2c90*/  PRMT R67, R101, 0x7632, R67 ;  /* 0x0000763265437816 */ /* 0x000fe20000000043 */
[C---:B------:R-:W-:Y:S01]  /*2ca0*/  FADD.FTZ R69, R72.reuse, R69 ;  /* 0x0000004548457221 */ /* 0x040fe20000010000 */
[----:B------:R-:W-:Y:S01]  /*2cb0*/  FFMA.FTZ R72, R72, R72, R65 ;  /* 0x0000004848487223 */ /* 0x000fe20000010041 */
[----:B------:R-:W-:Y:S02]  /*2cc0*/  IMAD.U32 R80, R100, 0x10000, RZ ;  /* 0x0001000064507824 */ /* 0x000fe400078e00ff */
[----:B------:R-:W-:Y:S01]  /*2cd0*/  FMUL.FTZ R66, R64, R64 ;  /* 0x0000004040427220 */ /* 0x000fe20000410000 */
[----:B------:R-:W-:Y:S01]  /*2ce0*/  FADD.FTZ R70, R71, R64 ;  /* 0x0000004047467221 */ /* 0x000fe20000010000 */
[----:B------:R-:W-:Y:S01]  /*2cf0*/  FMUL.FTZ R65, R79, R79 ;  /* 0x0000004f4f417220 */ /* 0x000fe20000410000 */
[----:B------:R-:W-:-:S02]  /*2d00*/  SHF.L.U32 R67, R67, 0x10, RZ ;  /* 0x0000001043437819 */ /* 0x000fc400000006ff */
[----:B------:R-:W-:Y:S01]  /*2d10*/  PRMT R64, R102, 0x7632, R64 ;  /* 0x0000763266407816 */ /* 0x000fe20000000040 */
[C---:B------:R-:W-:Y:S01]  /*2d20*/  FADD.FTZ R79, R80.reuse, R79 ;  /* 0x0000004f504f7221 */ /* 0x040fe20000010000 */
[----:B------:R-:W-:Y:S01]  /*2d30*/  SHF.L.U32 R82, R101, 0x10, RZ ;  /* 0x0000001065527819 */ /* 0x000fe200000006ff */
[----:B------:R-:W-:Y:S01]  /*2d40*/  FFMA.FTZ R80, R80, R80, R65 ;  /* 0x0000005050507223 */ /* 0x000fe20000010041 */
[----:B------:R-:W-:Y:S01]  /*2d50*/  SHF.L.U32 R64, R64, 0x10, RZ ;  /* 0x0000001040407819 */ /* 0x000fe200000006ff */
[----:B------:R-:W-:Y:S01]  /*2d60*/  FMUL.FTZ R65, R67, R67 ;  /* 0x0000004343417220 */ /* 0x000fe20000410000 */
[----:B------:R-:W-:Y:S01]  /*2d70*/  FFMA.FTZ R71, R71, R71, R66 ;  /* 0x0000004747477223 */ /* 0x000fe20000010042 */
[C---:B------:R-:W-:Y:S02]  /*2d80*/  FADD.FTZ R92, R82.reuse, R67 ;  /* 0x00000043525c7221 */ /* 0x040fe40000010000 */
[--C-:B------:R-:W-:Y:S01]  /*2d90*/  FFMA.FTZ R82, R82, R82, R65.reuse ;  /* 0x0000005252527223 */ /* 0x100fe20000010041 */
[----:B------:R-:W-:Y:S01]  /*2da0*/  FMUL.FTZ R66, R64, R64 ;  /* 0x0000004040427220 */ /* 0x000fe20000410000 */
[----:B------:R-:W-:Y:S01]  /*2db0*/  PRMT R65, R104, 0x7632, R65 ;  /* 0x0000763268417816 */ /* 0x000fe20000000041 */
[C---:B------:R-:W-:Y:S01]  /*2dc0*/  FADD.FTZ R93, R81.reuse, R64 ;  /* 0x00000040515d7221 */ /* 0x040fe20000010000 */
[----:B------:R-:W-:Y:S01]  /*2dd0*/  FMUL.FTZ R64, R68, R68 ;  /* 0x0000004444407220 */ /* 0x000fe20000410000 */
[----:B------:R-:W-:-:S02]  /*2de0*/  FFMA.FTZ R81, R81, R81, R66 ;  /* 0x0000005151517223 */ /* 0x000fc40000010042 */
[----:B------:R-:W-:Y:S02]  /*2df0*/  IMAD.U32 R65, R65, 0x10000, RZ ;  /* 0x0001000041417824 */ /* 0x000fe400078e00ff */
[----:B------:R-:W-:Y:S02]  /*2e00*/  FFMA.FTZ R95, R95, R95, R64 ;  /* 0x0000005f5f5f7223 */ /* 0x000fe40000010040 */
[----:B------:R-:W-:Y:S01]  /*2e10*/  FMUL.FTZ R67, R65, R65 ;  /* 0x0000004141437220 */ /* 0x000fe20000410000 */
[----:B------:R-:W-:-:S03]  /*2e20*/  FADD.FTZ R131, R132, R65 ;  /* 0x0000004184837221 */ /* 0x000fc60000010000 */
[----:B------:R-:W-:Y:S01]  /*2e30*/  FFMA.FTZ R132, R132, R132, R67 ;  /* 0x0000008484847223 */ /* 0x000fe20000010043 */
[----:B------:R-:W-:Y:S02]  /*2e40*/  SHF.L.U32 R68, R108, 0x10, RZ ;  /* 0x000000106c447819 */ /* 0x000fe400000006ff */
[----:B------:R-:W-:-:S04]  /*2e50*/  PRMT R66, R105, 0x7632, R66 ;  /* 0x0000763269427816 */ /* 0x000fc80000000042 */
[----:B------:R-:W-:Y:S02]  /*2e60*/  SHF.L.U32 R73, R66, 0x10, RZ ;  /* 0x0000001042497819 */ /* 0x000fe400000006ff */
[----:B------:R-:W-:Y:S02]  /*2e70*/  PRMT R64, R106, 0x7632, R64 ;  /* 0x000076326a407816 */ /* 0x000fe40000000040 */
[----:B------:R-:W-:Y:S01]  /*2e80*/  SHF.L.U32 R130, R105, 0x10, RZ ;  /* 0x0000001069827819 */ /* 0x000fe200000006ff */
[----:B------:R-:W-:Y:S01]  /*2e90*/  FMUL.FTZ R65, R73, R73 ;  /* 0x0000004949417220 */ /* 0x000fe20000410000 */
[----:B------:R-:W-:Y:S02]  /*2ea0*/  SHF.L.U32 R67, R64, 0x10, RZ ;  /* 0x0000001040437819 */ /* 0x000fe400000006ff */
[----:B------:R-:W-:Y:S01]  /*2eb0*/  PRMT R64, R107, 0x7632, R64 ;  /* 0x000076326b407816 */ /* 0x000fe20000000040 */
[----:B------:R-:W-:Y:S01]  /*2ec0*/  FADD.FTZ R94, R130, R73 ;  /* 0x00000049825e7221 */ /* 0x000fe20000010000 */
[----:B------:R-:W-:Y:S01]  /*2ed0*/  SHF.L.U32 R78, R106, 0x10, RZ ;  /* 0x000000106a4e7819 */ /* 0x000fe200000006ff */
[----:B------:R-:W-:Y:S01]  /*2ee0*/  FFMA.FTZ R130, R130, R130, R65 ;  /* 0x0000008282827223 */ /* 0x000fe20000010041 */
[----:B------:R-:W-:Y:S01]  /*2ef0*/  FMUL.FTZ R65, R67, R67 ;  /* 0x0000004343417220 */ /* 0x000fe20000410000 */
[----:B------:R-:W-:-:S02]  /*2f00*/  SHF.L.U32 R77, R64, 0x10, RZ ;  /* 0x00000010404d7819 */ /* 0x000fc400000006ff */
[----:B------:R-:W-:Y:S01]  /*2f10*/  PRMT R66, R108, 0x7632, R66 ;  /* 0x000076326c427816 */ /* 0x000fe20000000042 */
[C---:B------:R-:W-:Y:S01]  /*2f20*/  FADD.FTZ R73, R78.reuse, R67 ;  /* 0x000000434e497221 */ /* 0x040fe20000010000 */
[----:B------:R-:W-:Y:S01]  /*2f30*/  FFMA.FTZ R78, R78, R78, R65 ;  /* 0x0000004e4e4e7223 */ /* 0x000fe20000010041 */
[----:B------:R-:W-:Y:S01]  /*2f40*/  IMAD.U32 R76, R107, 0x10000, RZ ;  /* 0x000100006b4c7824 */ /* 0x000fe200078e00ff */
[----:B------:R-:W-:Y:S01]  /*2f50*/  SHF.L.U32 R67, R66, 0x10, RZ ;  /* 0x0000001042437819 */ /* 0x000fe200000006ff */
[----:B------:R-:W-:Y:S01]  /*2f60*/  FMUL.FTZ R65, R77, R77 ;  /* 0x0000004d4d417220 */ /* 0x000fe20000410000 */
[----:B------:R-:W-:Y:S01]  /*2f70*/  PRMT R64, R109, 0x7632, R64 ;  /* 0x000076326d407816 */ /* 0x000fe20000000040 */
[----:B------:R-:W-:Y:S01]  /*2f80*/  FADD.FTZ R77, R76, R77 ;  /* 0x0000004d4c4d7221 */ /* 0x000fe20000010000 */
[----:B------:R-:W-:Y:S01]  /*2f90*/  PRMT R66, R110, 0x7632, R66 ;  /* 0x000076326e427816 */ /* 0x000fe20000000042 */
[----:B------:R-:W-:Y:S01]  /*2fa0*/  FFMA.FTZ R76, R76, R76, R65 ;  /* 0x0000004c4c4c7223 */ /* 0x000fe20000010041 */
[----:B------:R-:W-:Y:S01]  /*2fb0*/  SHF.L.U32 R75, R64, 0x10, RZ ;  /* 0x00000010404b7819 */ /* 0x000fe200000006ff */
[----:B------:R-:W-:Y:S01]  /*2fc0*/  FMUL.FTZ R65, R67, R67 ;  /* 0x0000004343417220 */ /* 0x000fe20000410000 */
[----:B------:R-:W-:Y:S01]  /*2fd0*/  SHF.L.U32 R64, R109, 0x10, RZ ;  /* 0x000000106d407819 */ /* 0x000fe200000006ff */
[----:B------:R-:W-:Y:S01]  /*2fe0*/  FADD.FTZ R74, R68, R67 ;  /* 0x00000043444a7221 */ /* 0x000fe20000010000 */
[----:B------:R-:W-:Y:S01]  /*2ff0*/  SHF.L.U32 R66, R66, 0x10, RZ ;  /* 0x0000001042427819 */ /* 0x000fe200000006ff */
[--C-:B------:R-:W-:Y:S01]  /*3000*/  FFMA.FTZ R68, R68, R68, R65.reuse ;  /* 0x0000004444447223 */ /* 0x100fe20000010041 */
[----:B------:R-:W-:Y:S01]  /*3010*/  FMUL.FTZ R129, R75, R75 ;  /* 0x0000004b4b817220 */ /* 0x000fe20000410000 */
[----:B------:R-:W-:Y:S01]  /*3020*/  PRMT R65, R111, 0x7632, R65 ;  /* 0x000076326f417816 */ /* 0x000fe20000000041 */
[----:B------:R-:W-:Y:S01]  /*3030*/  FADD.FTZ R67, R64, R75 ;  /* 0x0000004b40437221 */ /* 0x000fe20000010000 */
[----:B------:R-:W-:Y:S01]  /*3040*/  SHF.L.U32 R133, R110, 0x10, RZ ;  /* 0x000000106e857819 */ /* 0x000fe200000006ff */
[--C-:B------:R-:W-:Y:S01]  /*3050*/  FFMA.FTZ R64, R64, R64, R129.reuse ;  /* 0x0000004040407223 */ /* 0x100fe20000010081 */
[----:B------:R-:W-:Y:S01]  /*3060*/  FMUL.FTZ R136, R66, R66 ;  /* 0x0000004242887220 */ /* 0x000fe20000410000 */
[----:B------:R-:W-:Y:S01]  /*3070*/  PRMT R129, R112, 0x7632, R129 ;  /* 0x0000763270817816 */ /* 0x000fe20000000081 */
[----:B0-----:R-:W-:Y:S01]  /*3080*/  IMAD.U32 R134, R65, 0x10000, RZ ;  /* 0x0001000041867824 */ /* 0x001fe200078e00ff */
[----:B------:R-:W-:Y:S01]  /*3090*/  SHF.L.U32 R75, R111, 0x10, RZ ;  /* 0x000000106f4b7819 */ /* 0x000fe200000006ff */
[----:B------:R-:W-:Y:S01]  /*30a0*/  FFMA.FTZ R65, R133, R133, R136 ;  /* 0x0000008585417223 */ /* 0x000fe20000010088 */
[----:B------:R-:W-:Y:S01]  /*30b0*/  SHF.L.U32 R138, R129, 0x10, RZ ;  /* 0x00000010818a7819 */ /* 0x000fe200000006ff */
[----:B------:R-:W-:Y:S01]  /*30c0*/  FMUL.FTZ R136, R134, R134 ;  /* 0x0000008686887220 */ /* 0x000fe20000410000 */
[----:B------:R-:W-:Y:S01]  /*30d0*/  FADD.FTZ R66, R133, R66 ;  /* 0x0000004285427221 */ /* 0x000fe20000010000 */
[C---:B------:R-:W-:Y:S01]  /*30e0*/  FADD.FTZ R134, R75.reuse, R134 ;  /* 0x000000864b867221 */ /* 0x040fe20000010000 */
[----:B------:R-:W-:Y:S01]  /*30f0*/  SHF.L.U32 R135, R112, 0x10, RZ ;  /* 0x0000001070877819 */ /* 0x000fe200000006ff */
[----:B------:R-:W-:Y:S01]  /*3100*/  FFMA.FTZ R136, R75, R75, R136 ;  /* 0x0000004b4b887223 */ /* 0x000fe20000010088 */
[----:B------:R-:W-:Y:S01]  /*3110*/  PRMT R133, R113, 0x7632, R133 ;  /* 0x0000763271857816 */ /* 0x000fe20000000085 */
[----:B------:R-:W-:Y:S01]  /*3120*/  FMUL.FTZ R140, R138, R138 ;  /* 0x0000008a8a8c7220 */ /* 0x000fe20000410000 */
[----:B------:R-:W-:Y:S01]  /*3130*/  FADD.FTZ R134, RZ, R134 ;  /* 0x00000086ff867221 */ /* 0x000fe20000010000 */
[----:B------:R-:W-:Y:S01]  /*3140*/  FADD.FTZ R75, R135, R138 ;  /* 0x0000008a874b7221 */ /* 0x000fe20000010000 */
[----:B------:R-:W-:Y:S01]  /*3150*/  SHF.L.U32 R142, R133, 0x10, RZ ;  /* 0x00000010858e7819 */ /* 0x000fe200000006ff */
[----:B------:R-:W-:Y:S01]  /*3160*/  FADD.FTZ R133, RZ, R136 ;  /* 0x00000088ff857221 */ /* 0x000fe20000010000 */
[----:B------:R-:W-:Y:S01]  /*3170*/  FFMA.FTZ R129, R135, R135, R140 ;  /* 0x0000008787817223 */ /* 0x000fe2000001008c */
[----:B------:R-:W-:-:S02]  /*3180*/  FADD.FTZ R135, R134, R69 ;  /* 0x0000004586877221 */ /* 0x000fc40000010000 */
[----:B------:R-:W-:Y:S02]  /*3190*/  FADD.FTZ R134, R133, R72 ;  /* 0x0000004885867221 */ /* 0x000fe40000010000 */
[----:B------:R-:W-:Y:S01]  /*31a0*/  FADD.FTZ R70, R135, R70 ;  /* 0x0000004687467221 */ /* 0x000fe20000010000 */
[----:B------:R-:W-:Y:S01]  /*31b0*/  PRMT R133, R114, 0x7632, R133 ;  /* 0x0000763272857816 */ /* 0x000fe20000000085 */
[----:B------:R-:W-:Y:S02]  /*31c0*/  FADD.FTZ R71, R134, R71 ;  /* 0x0000004786477221 */ /* 0x000fe40000010000 */
[----:B------:R-:W-:Y:S01]  /*31d0*/  FADD.FTZ R79, R70, R79 ;  /* 0x0000004f464f7221 */ /* 0x000fe20000010000 */
[----:B------:R-:W-:Y:S01]  /*31e0*/  SHF.L.U32 R134, R133, 0x10, RZ ;  /* 0x0000001085867819 */ /* 0x000fe200000006ff */
[----:B------:R-:W-:Y:S02]  /*31f0*/  FADD.FTZ R133, R71, R80 ;  /* 0x0000005047857221 */ /* 0x000fe40000010000 */
[----:B------:R-:W-:-:S02]  /*3200*/  FADD.FTZ R92, R79, R92 ;  /* 0x0000005c4f5c7221 */ /* 0x000fc40000010000 */
[----:B------:R-:W-:Y:S02]  /*3210*/  FADD.FTZ R82, R133, R82 ;  /* 0x0000005285527221 */ /* 0x000fe40000010000 */
[----:B------:R-:W-:Y:S02]  /*3220*/  FADD.FTZ R92, R92, R93 ;  /* 0x0000005d5c5c7221 */ /* 0x000fe40000010000 */
[----:B------:R-:W-:Y:S02]  /*3230*/  FADD.FTZ R82, R82, R81 ;  /* 0x0000005152527221 */ /* 0x000fe40000010000 */
[----:B------:R-:W-:Y:S01]  /*3240*/  FADD.FTZ R92, R92, R83 ;  /* 0x000000535c5c7221 */ /* 0x000fe20000010000 */
[----:B--2---:R-:W-:Y:S01]  /*3250*/  PRMT R93, R116, 0x7632, R93 ;  /* 0x00007632745d7816 */ /* 0x004fe2000000005d */
[----:B------:R-:W-:Y:S01]  /*3260*/  FADD.FTZ R95, R82, R95 ;  /* 0x0000005f525f7221 */ /* 0x000fe20000010000 */
        /* <DEDUP_REMOVED lines=8> */
[----:B------:R-:W-:Y:S01]  /*32f0*/  SHF.L.U32 R92, R117, 0x10, RZ ;  /* 0x00000010755c7819 */ /* 0x000fe200000006ff */
[----:B------:R-:W-:Y:S01]  /*3300*/  FADD.FTZ R95, R95, R130 ;  /* 0x000000825f5f7221 */ /* 0x000fe20000010000 */
[----:B------:R-:W-:Y:S01]  /*3310*/  FADD.FTZ R81, R82, R93 ;  /* 0x0000005d52517221 */ /* 0x000fe20000010000 */
[----:B------:R-:W-:Y:S01]  /*3320*/  FADD.FTZ R94, R94, R73 ;  /* 0x000000495e5e7221 */ /* 0x000fe20000010000 */
[----:B------:R-:W-:Y:S01]  /*3330*/  FMUL.FTZ R93, R133, R133 ;  /* 0x00000085855d7220 */ /* 0x000fe20000410000 */
[----:B------:R-:W-:Y:S01]  /*3340*/  FFMA.FTZ R82, R82, R82, R83 ;  /* 0x0000005252527223 */ /* 0x000fe20000010053 */
[----:B------:R-:W-:Y:S01]  /*3350*/  FADD.FTZ R95, R95, R78 ;  /* 0x0000004e5f5f7221 */ /* 0x000fe20000010000 */
[----:B------:R-:W-:Y:S01]  /*3360*/  FADD.FTZ R83, R92, R133 ;  /* 0x000000855c537221 */ /* 0x000fe20000010000 */
[----:B------:R-:W-:Y:S01]  /*3370*/  FADD.FTZ R77, R94, R77 ;  /* 0x0000004d5e4d7221 */ /* 0x000fe20000010000 */
[--C-:B------:R-:W-:Y:S01]  /*3380*/  FFMA.FTZ R92, R92, R92, R93.reuse ;  /* 0x0000005c5c5c7223 */ /* 0x100fe2000001005d */
[C---:B------:R-:W-:Y:S01]  /*3390*/  PRMT R93, R118.reuse, 0x7632, R93 ;  /* 0x00007632765d7816 */ /* 0x040fe2000000005d */
[----:B------:R-:W-:Y:S01]  /*33a0*/  FADD.FTZ R95, R95, R76 ;  /* 0x0000004c5f5f7221 */ /* 0x000fe20000010000 */
[----:B------:R-:W-:Y:S01]  /*33b0*/  PRMT R73, R119, 0x7632, R73 ;  /* 0x0000763277497816 */ /* 0x000fe20000000049 */
[----:B------:R-:W-:Y:S01]  /*33c0*/  FADD.FTZ R76, R77, R74 ;  /* 0x0000004a4d4c7221 */ /* 0x000fe20000010000 */
[----:B------:R-:W-:Y:S01]  /*33d0*/  SHF.L.U32 R78, R118, 0x10, RZ ;  /* 0x00000010764e7819 */ /* 0x000fe200000006ff */
[----:B------:R-:W-:Y:S01]  /*33e0*/  IMAD.U32 R93, R93, 0x10000, RZ ;  /* 0x000100005d5d7824 */ /* 0x000fe200078e00ff */
[----:B------:R-:W-:Y:S01]  /*33f0*/  SHF.L.U32 R133, R73, 0x10, RZ ;  /* 0x0000001049857819 */ /* 0x000fe200000006ff */
[----:B------:R-:W-:Y:S01]  /*3400*/  FADD.FTZ R95, R95, R68 ;  /* 0x000000445f5f7221 */ /* 0x000fe20000010000 */
[----:B------:R-:W-:Y:S01]  /*3410*/  FADD.FTZ R77, R76, R67 ;  /* 0x000000434c4d7221 */ /* 0x000fe20000010000 */
[----:B------:R-:W-:Y:S01]  /*3420*/  FMUL.FTZ R131, R93, R93 ;  /* 0x0000005d5d837220 */ /* 0x000fe20000410000 */
[----:B------:R-:W-:Y:S01]  /*3430*/  SHF.L.U32 R94, R119, 0x10, RZ ;  /* 0x00000010775e7819 */ /* 0x000fe200000006ff */
[----:B------:R-:W-:Y:S01]  /*3440*/  FADD.FTZ R73, R78, R93 ;  /* 0x0000005d4e497221 */ /* 0x000fe20000010000 */
[----:B------:R-:W-:Y:S01]  /*3450*/  FADD.FTZ R64, R95, R64 ;  /* 0x000000405f407221 */ /* 0x000fe20000010000 */
[----:B------:R-:W-:Y:S01]  /*3460*/  SHF.L.U32 R137, R113, 0x10, RZ ;  /* 0x0000001071897819 */ /* 0x000fe200000006ff */
[----:B------:R-:W-:Y:S01]  /*3470*/  FMUL.FTZ R93, R133, R133 ;  /* 0x00000085855d7220 */ /* 0x000fe20000410000 */
[----:B------:R-:W-:Y:S01]  /*3480*/  PRMT R76, R120, 0x7632, R76 ;  /* 0x00007632784c7816 */ /* 0x000fe2000000004c */
[----:B------:R-:W-:Y:S01]  /*3490*/  FADD.FTZ R66, R77, R66 ;  /* 0x000000424d427221 */ /* 0x000fe20000010000 */
[----:B------:R-:W-:Y:S01]  /*34a0*/  PRMT R77, R121, 0x7632, R77 ;  /* 0x00007632794d7816 */ /* 0x000fe2000000004d */
[----:B------:R-:W-:Y:S01]  /*34b0*/  FMUL.FTZ R136, R142, R142 ;  /* 0x0000008e8e887220 */ /* 0x000fe20000410000 */
[----:B------:R-:W-:Y:S01]  /*34c0*/  PRMT R135, R115, 0x7632, R135 ;  /* 0x0000763273877816 */ /* 0x000fe20000000087 */
[----:B------:R-:W-:Y:S01]  /*34d0*/  FADD.FTZ R64, R64, R65 ;  /* 0x0000004140407221 */ /* 0x000fe20000010000 */
[C---:B------:R-:W-:Y:S01]  /*34e0*/  FADD.FTZ R67, R94.reuse, R133 ;  /* 0x000000855e437221 */ /* 0x040fe20000010000 */
[----:B------:R-:W-:Y:S01]  /*34f0*/  FFMA.FTZ R68, R94, R94, R93 ;  /* 0x0000005e5e447223 */ /* 0x000fe2000001005d */
[----:B------:R-:W-:Y:S01]  /*3500*/  SHF.L.U32 R76, R76, 0x10, RZ ;  /* 0x000000104c4c7819 */ /* 0x000fe200000006ff */
[----:B------:R-:W-:Y:S01]  /*3510*/  FADD.FTZ R69, R137, R142 ;  /* 0x0000008e89457221 */ /* 0x000fe20000010000 */
[----:B------:R-:W-:Y:S01]  /*3520*/  SHF.L.U32 R65, R120, 0x10, RZ ;  /* 0x0000001078417819 */ /* 0x000fe200000006ff */
[----:B------:R-:W-:-:S02]  /*3530*/  IMAD.U32 R71, R114, 0x10000, RZ ;  /* 0x0001000072477824 */ /* 0x000fc400078e00ff */
[----:B------:R-:W-:Y:S01]  /*3540*/  FADD.FTZ R66, R66, R75 ;  /* 0x0000004b42427221 */ /* 0x000fe20000010000 */
[----:B------:R-:W-:Y:S01]  /*3550*/  SHF.L.U32 R94, R77, 0x10, RZ ;  /* 0x000000104d5e7819 */ /* 0x000fe200000006ff */
[----:B------:R-:W-:Y:S01]  /*3560*/  FFMA.FTZ R72, R137, R137, R136 ;  /* 0x0000008989487223 */ /* 0x000fe20000010088 */
[----:B------:R-:W-:Y:S01]  /*3570*/  SHF.L.U32 R136, R135, 0x10, RZ ;  /* 0x0000001087887819 */ /* 0x000fe200000006ff */
[----:B------:R-:W-:Y:S01]  /*3580*/  FMUL.FTZ R80, R134, R134 ;  /* 0x0000008686507220 */ /* 0x000fe20000410000 */
[----:B------:R-:W-:Y:S01]  /*3590*/  FADD.FTZ R129, R64, R129 ;  /* 0x0000008140817221 */ /* 0x000fe20000010000 */
[----:B------:R-:W-:Y:S01]  /*35a0*/  SHF.L.U32 R79, R115, 0x10, RZ ;  /* 0x00000010734f7819 */ /* 0x000fe200000006ff */
[----:B------:R-:W-:Y:S01]  /*35b0*/  FFMA.FTZ R74, R78, R78, R131 ;  /* 0x0000004e4e4a7223 */ /* 0x000fe20000010083 */
[----:B------:R-:W-:Y:S01]  /*35c0*/  FADD.FTZ R70, R71, R134 ;  /* 0x0000008647467221 */ /* 0x000fe20000010000 */
[----:B------:R-:W-:Y:S01]  /*35d0*/  FMUL.FTZ R78, R76, R76 ;  /* 0x0000004c4c4e7220 */ /* 0x000fe20000410000 */
[----:B------:R-:W-:Y:S01]  /*35e0*/  FADD.FTZ R64, R65, R76 ;  /* 0x0000004c41407221 */ /* 0x000fe20000010000 */
[----:B------:R-:W-:Y:S01]  /*35f0*/  FADD.FTZ R69, R66, R69 ;  /* 0x0000004542457221 */ /* 0x000fe20000010000 */
[----:B------:R-:W-:-:S02]  /*3600*/  IMAD.U32 R75, R121, 0x10000, RZ ;  /* 0x00010000794b7824 */ /* 0x000fc400078e00ff */
[----:B------:R-:W-:Y:S01]  /*3610*/  FMUL.FTZ R76, R94, R94 ;  /* 0x0000005e5e4c7220 */ /* 0x000fe20000410000 */
[----:B------:R-:W-:Y:S01]  /*3620*/  FFMA.FTZ R71, R71, R71, R80 ;  /* 0x0000004747477223 */ /* 0x000fe20000010050 */
[----:B------:R-:W-:Y:S01]  /*3630*/  FADD.FTZ R72, R129, R72 ;  /* 0x0000004881487221 */ /* 0x000fe20000010000 */
[----:B------:R-:W-:Y:S01]  /*3640*/  FMUL.FTZ R134, R136, R136 ;  /* 0x0000008888867220 */ /* 0x000fe20000410000 */
[----:B------:R-:W-:Y:S01]  /*3650*/  FADD.FTZ R80, R79, R136 ;  /* 0x000000884f507221 */ /* 0x000fe20000010000 */
[----:B------:R-:W-:Y:S01]  /*3660*/  FADD.FTZ R69, R69, R70 ;  /* 0x0000004645457221 */ /* 0x000fe20000010000 */
[C---:B------:R-:W-:Y:S01]  /*3670*/  FADD.FTZ R66, R75.reuse, R94 ;  /* 0x0000005e4b427221 */ /* 0x040fe20000010000 */
[----:B------:R-:W-:Y:S01]  /*3680*/  FFMA.FTZ R76, R75, R75, R76 ;  /* 0x0000004b4b4c7223 */ /* 0x000fe2000001004c */
[----:B------:R-:W-:Y:S01]  /*3690*/  PRMT R75, R122, 0x7632, R75 ;  /* 0x000076327a4b7816 */ /* 0x000fe2000000004b */
[--C-:B------:R-:W-:Y:S01]  /*36a0*/  FADD.FTZ R72, R72, R71.reuse ;  /* 0x0000004748487221 */ /* 0x100fe20000010000 */
[----:B------:R-:W-:Y:S01]  /*36b0*/  FFMA.FTZ R79, R79, R79, R134 ;  /* 0x0000004f4f4f7223 */ /* 0x000fe20000010086 */
[----:B------:R-:W-:Y:S01]  /*36c0*/  PRMT R71, R123, 0x7632, R71 ;  /* 0x000076327b477816 */ /* 0x000fe20000000047 */
[----:B------:R-:W-:Y:S01]  /*36d0*/  FADD.FTZ R80, R69, R80 ;  /* 0x0000005045507221 */ /* 0x000fe20000010000 */
[----:B------:R-:W-:Y:S01]  /*36e0*/  FFMA.FTZ R65, R65, R65, R78 ;  /* 0x0000004141417223 */ /* 0x000fe2000001004e */
        /* <DEDUP_REMOVED lines=9> */
[----:B------:R-:W-:Y:S01]  /*3780*/  FMUL.FTZ R70, R78, R78 ;  /* 0x0000004e4e467220 */ /* 0x000fe20000410000 */
[----:B------:R-:W-:Y:S01]  /*3790*/  FADD.FTZ R80, R80, R83 ;  /* 0x0000005350507221 */ /* 0x000fe20000010000 */
[----:B------:R-:W-:Y:S01]  /*37a0*/  FFMA.FTZ R72, R69, R69, R72 ;  /* 0x0000004545487223 */ /* 0x000fe20000010048 */
[----:B------:R-:W-:Y:S01]  /*37b0*/  FADD.FTZ R79, R79, R92 ;  /* 0x0000005c4f4f7221 */ /* 0x000fe20000010000 */
[C---:B------:R-:W-:Y:S01]  /*37c0*/  FADD.FTZ R69, R75.reuse, R78 ;  /* 0x0000004e4b457221 */ /* 0x040fe20000010000 */
[----:B------:R-:W-:Y:S01]  /*37d0*/  FFMA.FTZ R70, R75, R75, R70 ;  /* 0x0000004b4b467223 */ /* 0x000fe20000010046 */
[----:B------:R-:W-:Y:S01]  /*37e0*/  FADD.FTZ R80, R80, R73 ;  /* 0x0000004950507221 */ /* 0x000fe20000010000 */
[----:B------:R-:W-:Y:S01]  /*37f0*/  PRMT R75, R124, 0x7632, R75 ;  /* 0x000076327c4b7816 */ /* 0x000fe2000000004b */
[----:B------:R-:W-:Y:S01]  /*3800*/  FADD.FTZ R79, R79, R74 ;  /* 0x0000004a4f4f7221 */ /* 0x000fe20000010000 */
[----:B------:R-:W-:Y:S01]  /*3810*/  PRMT R77, R125, 0x7632, R77 ;  /* 0x000076327d4d7816 */ /* 0x000fe2000000004d */
[----:B------:R-:W-:Y:S01]  /*3820*/  FADD.FTZ R67, R80, R67 ;  /* 0x0000004350437221 */ /* 0x000fe20000010000 */
[----:B------:R-:W-:-:S02]  /*3830*/  SHF.L.U32 R78, R75, 0x10, RZ ;  /* 0x000000104b4e7819 */ /* 0x000fc400000006ff */
[----:B------:R-:W-:Y:S01]  /*3840*/  SHF.L.U32 R73, R124, 0x10, RZ ;  /* 0x000000107c497819 */ /* 0x000fe200000006ff */
[----:B------:R-:W-:Y:S02]  /*3850*/  IMAD.U32 R80, R77, 0x10000, RZ ;  /* 0x000100004d507824 */ /* 0x000fe400078e00ff */
[----:B------:R-:W-:Y:S01]  /*3860*/  FADD.FTZ R68, R79, R68 ;  /* 0x000000444f447221 */ /* 0x000fe20000010000 */
[----:B------:R-:W-:Y:S01]  /*3870*/  FADD.FTZ R67, R67, R64 ;  /* 0x0000004043437221 */ /* 0x000fe20000010000 */
[----:B------:R-:W-:Y:S01]  /*3880*/  FMUL.FTZ R74, R78, R78 ;  /* 0x0000004e4e4a7220 */ /* 0x000fe20000410000 */
[----:B------:R-:W-:Y:S01]  /*3890*/  SHF.L.U32 R77, R125, 0x10, RZ ;  /* 0x000000107d4d7819 */ /* 0x000fe200000006ff */
[----:B------:R-:W-:Y:S01]  /*38a0*/  FADD.FTZ R75, R73, R78 ;  /* 0x0000004e494b7221 */ /* 0x000fe20000010000 */
[----:B------:R-:W-:Y:S01]  /*38b0*/  FMUL.FTZ R78, R80, R80 ;  /* 0x00000050504e7220 */ /* 0x000fe20000410000 */
[----:B------:R-:W-:Y:S01]  /*38c0*/  FADD.FTZ R65, R68, R65 ;  /* 0x0000004144417221 */ /* 0x000fe20000010000 */
[----:B------:R-:W-:Y:S01]  /*38d0*/  FADD.FTZ R66, R67, R66 ;  /* 0x0000004243427221 */ /* 0x000fe20000010000 */
[----:B---3--:R-:W-:Y:S01]  /*38e0*/  PRMT R68, R127, 0x7632, R68 ;  /* 0x000076327f447816 */ /* 0x008fe20000000044 */
[----:B------:R-:W-:Y:S01]  /*38f0*/  FFMA.FTZ R74, R73, R73, R74 ;  /* 0x00000049494a7223 */ /* 0x000fe2000001004a */
[C---:B------:R-:W-:Y:S01]  /*3900*/  FADD.FTZ R73, R77.reuse, R80 ;  /* 0x000000504d497221 */ /* 0x040fe20000010000 */
[----:B------:R-:W-:Y:S01]  /*3910*/  FFMA.FTZ R78, R77, R77, R78 ;  /* 0x0000004d4d4e7223 */ /* 0x000fe2000001004e */
[----:B------:R-:W-:Y:S01]  /*3920*/  FADD.FTZ R65, R65, R76 ;  /* 0x0000004c41417221 */ /* 0x000fe20000010000 */
[----:B------:R-:W-:Y:S01]  /*3930*/  FADD.FTZ R66, R66, R71 ;  /* 0x0000004742427221 */ /* 0x000fe20000010000 */
[----:B------:R-:W-:-:S02]  /*3940*/  SHF.L.U32 R77, R68, 0x10, RZ ;  /* 0x00000010444d7819 */ /* 0x000fc400000006ff */
[----:B------:R-:W-:Y:S01]  /*3950*/  PRMT R64, R126, 0x7632, R64 ;  /* 0x000076327e407816 */ /* 0x000fe20000000040 */
[----:B------:R-:W-:Y:S01]  /*3960*/  FADD.FTZ R65, R65, R72 ;  /* 0x0000004841417221 */ /* 0x000fe20000010000 */
[----:B------:R-:W-:Y:S01]  /*3970*/  FADD.FTZ R66, R66, R69 ;  /* 0x0000004542427221 */ /* 0x000fe20000010000 */
[----:B------:R-:W-:Y:S01]  /*3980*/  SHF.L.U32 R68, R127, 0x10, RZ ;  /* 0x000000107f447819 */ /* 0x000fe200000006ff */
[----:B------:R-:W-:Y:S01]  /*3990*/  FMUL.FTZ R69, R77, R77 ;  /* 0x0000004d4d457220 */ /* 0x000fe20000410000 */
[----:B------:R-:W-:Y:S01]  /*39a0*/  SHF.L.U32 R67, R64, 0x10, RZ ;  /* 0x0000001040437819 */ /* 0x000fe200000006ff */
[----:B------:R-:W-:Y:S01]  /*39b0*/  FADD.FTZ R65, R65, R70 ;  /* 0x0000004641417221 */ /* 0x000fe20000010000 */
[----:B------:R-:W-:Y:S01]  /*39c0*/  SHF.L.U32 R64, R126, 0x10, RZ ;  /* 0x000000107e407819 */ /* 0x000fe200000006ff */
[----:B------:R-:W-:Y:S01]  /*39d0*/  FADD.FTZ R66, R66, R75 ;  /* 0x0000004b42427221 */ /* 0x000fe20000010000 */
[C---:B------:R-:W-:Y:S01]  /*39e0*/  FADD.FTZ R77, R68.reuse, R77 ;  /* 0x0000004d444d7221 */ /* 0x040fe20000010000 */
[----:B------:R-:W-:Y:S01]  /*39f0*/  FFMA.FTZ R69, R68, R68, R69 ;  /* 0x0000004444457223 */ /* 0x000fe20000010045 */
[----:B------:R-:W-:Y:S01]  /*3a00*/  PRMT R68, R128, 0x7632, R68 ;  /* 0x0000763280447816 */ /* 0x000fe20000000044 */
[----:B------:R-:W-:Y:S01]  /*3a10*/  FMUL.FTZ R71, R67, R67 ;  /* 0x0000004343477220 */ /* 0x000fe20000410000 */
[----:B------:R-:W-:Y:S01]  /*3a20*/  FADD.FTZ R65, R65, R74 ;  /* 0x0000004a41417221 */ /* 0x000fe20000010000 */
[----:B------:R-:W-:Y:S01]  /*3a30*/  FADD.FTZ R67, R64, R67 ;  /* 0x0000004340437221 */ /* 0x000fe20000010000 */
[----:B------:R-:W-:Y:S01]  /*3a40*/  FADD.FTZ R66, R66, R73 ;  /* 0x0000004942427221 */ /* 0x000fe20000010000 */
[----:B------:R-:W-:Y:S01]  /*3a50*/  PRMT R70, R97, 0x7632, R70 ;  /* 0x0000763261467816 */ /* 0x000fe20000000046 */
[----:B------:R-:W-:Y:S01]  /*3a60*/  FFMA.FTZ R64, R64, R64, R71 ;  /* 0x0000004040407223 */ /* 0x000fe20000010047 */
[----:B------:R-:W-:Y:S01]  /*3a70*/  SHF.L.U32 R68, R68, 0x10, RZ ;  /* 0x0000001044447819 */ /* 0x000fe200000006ff */
[----:B------:R-:W-:Y:S01]  /*3a80*/  FADD.FTZ R65, R65, R78 ;  /* 0x0000004e41417221 */ /* 0x000fe20000010000 */
[----:B------:R-:W-:Y:S01]  /*3a90*/  FADD.FTZ R66, R66, R67 ;  /* 0x0000004342427221 */ /* 0x000fe20000010000 */
[----:B------:R-:W-:Y:S01]  /*3aa0*/  IMAD.U32 R67, R128, 0x10000, RZ ;  /* 0x0001000080437824 */ /* 0x000fe200078e00ff */
[----:B------:R-:W-:Y:S01]  /*3ab0*/  SHF.L.U32 R72, R70, 0x10, RZ ;  /* 0x0000001046487819 */ /* 0x000fe200000006ff */
[----:B------:R-:W-:Y:S01]  /*3ac0*/  FMUL.FTZ R70, R68, R68 ;  /* 0x0000004444467220 */ /* 0x000fe20000410000 */
[----:B------:R-:W-:Y:S01]  /*3ad0*/  FADD.FTZ R64, R65, R64 ;  /* 0x0000004041407221 */ /* 0x000fe20000010000 */
[----:B------:R-:W-:Y:S01]  /*3ae0*/  SHF.L.U32 R71, R97, 0x10, RZ ;  /* 0x0000001061477819 */ /* 0x000fe200000006ff */
[C---:B------:R-:W-:Y:S01]  /*3af0*/  FADD.FTZ R65, R67.reuse, R68 ;  /* 0x0000004443417221 */ /* 0x040fe20000010000 */
[----:B------:R-:W-:Y:S01]  /*3b00*/  FFMA.FTZ R67, R67, R67, R70 ;  /* 0x0000004343437223 */ /* 0x000fe20000010046 */
[----:B------:R-:W-:Y:S01]  /*3b10*/  FMUL.FTZ R68, R72, R72 ;  /* 0x0000004848447220 */ /* 0x000fe20000410000 */
[----:B------:R-:W-:Y:S01]  /*3b20*/  FADD.FTZ R66, R66, R77 ;  /* 0x0000004d42427221 */ /* 0x000fe20000010000 */
[----:B------:R-:W-:Y:S01]  /*3b30*/  FADD.FTZ R64, R64, R69 ;  /* 0x0000004540407221 */ /* 0x000fe20000010000 */
[C---:B------:R-:W-:Y:S01]  /*3b40*/  FADD.FTZ R72, R71.reuse, R72 ;  /* 0x0000004847487221 */ /* 0x040fe20000010000 */
[----:B------:R-:W-:Y:S01]  /*3b50*/  FFMA.FTZ R71, R71, R71, R68 ;  /* 0x0000004747477223 */ /* 0x000fe20000010044 */
[----:B------:R-:W-:Y:S01]  /*3b60*/  FADD.FTZ R65, R66, R65 ;  /* 0x0000004142417221 */ /* 0x000fe20000010000 */
[----:B------:R-:W-:-:S03]  /*3b70*/  FADD.FTZ R64, R64, R67 ;  /* 0x0000004340407221 */ /* 0x000fc60000010000 */
[----:B------:R-:W-:Y:S01]  /*3b80*/  FADD.FTZ R65, R65, R72 ;  /* 0x0000004841417221 */ /* 0x000fe20000010000 */
[----:B------:R-:W-:-:S04]  /*3b90*/  FADD.FTZ R64, R64, R71 ;  /* 0x0000004740407221 */ /* 0x000fc80000010000 */
        /* <DEDUP_REMOVED lines=30> */
[----:B------:R-:W-:Y:S01]  /*3d80*/  ISETP.NE.AND P5, PT, R96, RZ, PT ;  /* 0x000000ff6000720c */ /* 0x000fe20003fa5270 */
[----:B------:R-:W-:Y:S01]  /*3d90*/  BSSY B0, `(.L_x_3217) ;  /* 0x0000030000007945 */ /* 0x000fe20003800000 */
        /* <DEDUP_REMOVED lines=14> */
[----:B------:R-:W-:Y:S06]  /*3e80*/  BAR.SYNC.DEFER_BLOCKING 0x0 ;  /* 0x0000000000007b1d */ /* 0x000fec0000010000 */
        /* <DEDUP_REMOVED lines=32> */
.L_x_3218:
[----:B------:R-:W-:Y:S05]  /*4090*/  BSYNC B0 ;  /* 0x0000000000007941 */ /* 0x000fea0003800000 */
.L_x_3217:
[----:B------:R-:W-:-:S13]  /*40a0*/  ISETP.GE.U32.AND P6, PT, R146, 0x2, PT ;  /* 0x000000029200780c */ /* 0x000fda0003fc6070 */
[----:B------:R-:W-:Y:S05]  /*40b0*/  @!P6 BRA `(.L_x_3219) ;  /* 0x000000080070e947 */ /* 0x000fea0003800000 */
[----:B------:R-:W-:Y:S05]  /*40c0*/  @P5 BRA `(.L_x_3220) ;  /* 0x0000000000745947 */ /* 0x000fea0003800000 */
[----:B------:R-:W0:Y:S01]  /*40d0*/  LDC R75, c[0x0][0x10] ;  /* 0x00000400ff4b7b82 */ /* 0x000e220000000800 */
[----:B------:R-:W1:Y:S01]  /*40e0*/  S2R R70, SR_CTAID.Y ;  /* 0x0000000000467919 */ /* 0x000e620000002600 */
[C---:B------:R-:W-:Y:S02]  /*40f0*/  LOP3.LUT R68, R5.reuse, 0x1, RZ, 0xc0, !PT ;  /* 0x0000000105447812 */ /* 0x040fe400078ec0ff */
[----:B------:R-:W-:Y:S02]  /*4100*/  LOP3.LUT P6, RZ, R5, 0x2, RZ, 0xc0, !PT ;  /* 0x0000000205ff7812 */ /* 0x000fe400078cc0ff */
[----:B------:R-:W-:Y:S02]  /*4110*/  MOV R73, 0xffffffff ;  /* 0xffffffff00497802 */ /* 0x000fe40000000f00 */
[----:B------:R-:W2:Y:S01]  /*4120*/  LDC.64 R66, c[0x0][0x248] ;  /* 0x00009200ff427b82 */ /* 0x000ea20000000a00 */
[----:B------:R-:W-:Y:S02]  /*4130*/  SEL R77, R146, RZ, !P6 ;  /* 0x000000ff924d7207 */ /* 0x000fe40007000000 */
[----:B------:R-:W-:-:S05]  /*4140*/  SEL R73, R73, 0x1, P6 ;  /* 0x0000000149497807 */ /* 0x000fca0003000000 */
[----:B------:R-:W3:Y:S01]  /*4150*/  LDC.64 R64, c[0x0][0x240] ;  /* 0x00009000ff407b82 */ /* 0x000ee20000000a00 */
[----:B0-----:R-:W-:-:S04]  /*4160*/  IMAD R69, R68, R75, RZ ;  /* 0x0000004b44457224 */ /* 0x001fc800078e02ff */
[----:B------:R-:W-:-:S05]  /*4170*/  IMAD R68, R69, R146, RZ ;  /* 0x0000009245447224 */ /* 0x000fca00078e02ff */
[----:B------:R-:W-:Y:S01]  /*4180*/  SHF.L.U32 R71, R68, 0x1, RZ ;  /* 0x0000000144477819 */ /* 0x000fe200000006ff */
[----:B-1----:R-:W-:Y:S01]  /*4190*/  IMAD.IADD R69, R69, 0x1, R70 ;  /* 0x0000000145457824 */ /* 0x002fe200078e0246 */
[----:B------:R-:W-:-:S03]  /*41a0*/  ISETP.NE.AND P6, PT, R77, -0x1, PT ;  /* 0xffffffff4d00780c */ /* 0x000fc60003fc5270 */
[----:B--2---:R-:W-:-:S04]  /*41b0*/  IMAD.WIDE R66, R71, 0x4, R66 ;  /* 0x0000000447427825 */ /* 0x004fc800078e0242 */
[----:B------:R-:W-:Y:S02]  /*41c0*/  IMAD R71, R75, UR7, R70 ;  /* 0x000000074b477c24 */ /* 0x000fe4000f8e0246 */
[----:B---3--:R-:W-:-:S04]  /*41d0*/  IMAD.WIDE.U32 R64, R69, 0x4, R64 ;  /* 0x0000000445407825 */ /* 0x008fc800078e0040 */
[----:B------:R-:W-:-:S05]  /*41e0*/  IMAD.WIDE.U32 R66, R71, 0x8, R66 ;  /* 0x0000000847427825 */ /* 0x000fca00078e0042 */
[----:B------:R0:W-:Y:S01]  /*41f0*/  STG.E.64 desc[UR8][R66.64], R92 ;  /* 0x0000005c42007986 */ /* 0x0001e2000c101b08 */
[----:B------:R-:W-:Y:S06]  /*4200*/  MEMBAR.ALL.GPU ;  /* 0x0000000000007992 */ /* 0x000fec000000a000 */
[----:B------:R-:W-:-:S00]  /*4210*/  ERRBAR ;  /* 0x00000000000079ab */ /* 0x000fc00000000000 */
[----:B------:R-:W-:Y:S06]  /*4220*/  CGAERRBAR ;  /* 0x00000000000075ab */ /* 0x000fec0000000000 */
[----:B------:R0:W-:Y:S01]  /*4230*/  REDG.E.ADD.S32.STRONG.GPU desc[UR8][R64.64], R73 ;  /* 0x000000494000798e */ /* 0x0001e2000c10e388 */
[----:B------:R-:W-:Y:S05]  /*4240*/  @!P6 BRA `(.L_x_3220) ;  /* 0x000000000014e947 */ /* 0x000fea0003800000 */
.L_x_3221:
[----:B0-----:R-:W2:Y:S04]  /*4250*/  LDG.E.STRONG.GPU R66, desc[UR8][R64.64] ;  /* 0x0000000840427981 */ /* 0x001ea8000c1ef900 */
[----:B--2---:R-:W-:Y:S01]  /*4260*/  CCTL.IVALL ;  /* 0x00000000ff00798f */ /* 0x004fe20002000000 */
[----:B------:R-:W-:Y:S05]  /*4270*/  YIELD ;  /* 0x0000000000007946 */ /* 0x000fea0003800000 */
[----:B------:R-:W-:-:S13]  /*4280*/  ISETP.NE.AND P6, PT, R66, R77, PT ;  /* 0x0000004d4200720c */ /* 0x000fda0003fc5270 */
[----:B------:R-:W-:Y:S05]  /*4290*/  @P6 BRA `(.L_x_3221) ;  /* 0xfffffffc00ec6947 */ /* 0x000fea000383ffff */
.L_x_3220:
        /* <DEDUP_REMOVED lines=10> */
[----:B------:R-:W-:-:S07]  /*4340*/  IADD3 R69, -R69, R146, RZ ;  /* 0x0000009245457210 */ /* 0x000fce0007ffe1ff */
.L_x_3223:
[----:B------:R-:W-:-:S13]  /*4350*/  ISETP.EQ.OR P6, PT, R68, UR7, P5 ;  /* 0x0000000744007c0c */ /* 0x000fda000afc2670 */
[----:B------:R-:W0:Y:S01]  /*4360*/  @!P6 LDC R71, c[0x0][0x10] ;  /* 0x00000400ff47eb82 */ /* 0x000e220000000800 */
[----:B------:R-:W1:Y:S01]  /*4370*/  @!P6 S2R R70, SR_CTAID.Y ;  /* 0x000000000046e919 */ /* 0x000e620000002600 */
[----:B------:R-:W-:-:S06]  /*4380*/  @!P6 LOP3.LUT R66, R5, 0x1, RZ, 0xc0, !PT ;  /* 0x000000010542e812 */ /* 0x000fcc00078ec0ff */
[----:B------:R-:W2:Y:S01]  /*4390*/  @!P6 LDC.64 R64, c[0x0][0x248] ;  /* 0x00009200ff40eb82 */ /* 0x000ea20000000a00 */
[----:B0-----:R-:W-:-:S04]  /*43a0*/  @!P6 IMAD R67, R66, R71, RZ ;  /* 0x000000474243e224 */ /* 0x001fc800078e02ff */
[----:B------:R-:W-:-:S05]  /*43b0*/  @!P6 IMAD R67, R67, R146, RZ ;  /* 0x000000924343e224 */ /* 0x000fca00078e02ff */
[----:B------:R-:W-:-:S05]  /*43c0*/  @!P6 SHF.L.U32 R67, R67, 0x1, RZ ;  /* 0x000000014343e819 */ /* 0x000fca00000006ff */
[----:B--2---:R-:W-:-:S04]  /*43d0*/  @!P6 IMAD.WIDE R64, R67, 0x4, R64 ;  /* 0x000000044340e825 */ /* 0x004fc800078e0240 */
[----:B-1----:R-:W-:-:S04]  /*43e0*/  @!P6 IMAD R67, R71, R68, R70 ;  /* 0x000000444743e224 */ /* 0x002fc800078e0246 */
[----:B------:R-:W-:-:S05]  /*43f0*/  @!P6 IMAD.WIDE.U32 R66, R67, 0x8, R64 ;  /* 0x000000084342e825 */ /* 0x000fca00078e0040 */
[----:B------:R-:W2:Y:S01]  /*4400*/  @!P6 LDG.E.64 R64, desc[UR8][R66.64] ;  /* 0x000000084240e981 */ /* 0x000ea2000c1e1b00 */
[----:B------:R-:W-:Y:S01]  /*4410*/  IADD3 R73, R68, 0x1, RZ ;  /* 0x0000000144497810 */ /* 0x000fe20007ffe0ff */
[----:B--2---:R-:W-:Y:S01]  /*4420*/  @!P6 FADD.FTZ R92, R92, R64 ;  /* 0x000000405c5ce221 */ /* 0x004fe20000010000 */
[----:B------:R-:W-:Y:S02]  /*4430*/  @!P6 FADD.FTZ R93, R93, R65 ;  /* 0x000000415d5de221 */ /* 0x000fe40000010000 */
[----:B------:R-:W-:-:S13]  /*4440*/  ISETP.EQ.OR P6, PT, R73, UR7, P5 ;  /* 0x0000000749007c0c */ /* 0x000fda000afc2670 */
[----:B------:R-:W0:Y:S01]  /*4450*/  @!P6 LDC R70, c[0x0][0x10] ;  /* 0x00000400ff46eb82 */ /* 0x000e220000000800 */
[----:B------:R-:W1:Y:S01]  /*4460*/  @!P6 S2R R72, SR_CTAID.Y ;  /* 0x000000000048e919 */ /* 0x000e620000002600 */
[----:B------:R-:W-:-:S06]  /*4470*/  @!P6 LOP3.LUT R71, R5, 0x1, RZ, 0xc0, !PT ;  /* 0x000000010547e812 */ /* 0x000fcc00078ec0ff */
[----:B------:R-:W2:Y:S01]  /*4480*/  @!P6 LDC.64 R64, c[0x0][0x248] ;  /* 0x00009200ff40eb82 */ /* 0x000ea20000000a00 */
[----:B0-----:R-:W-:-:S04]  /*4490*/  @!P6 IMAD R71, R71, R70, RZ ;  /* 0x000000464747e224 */ /* 0x001fc800078e02ff */
[----:B------:R-:W-:-:S04]  /*44a0*/  @!P6 IMAD R71, R71, R146, RZ ;  /* 0x000000924747e224 */ /* 0x000fc800078e02ff */
[----:B------:R-:W-:Y:S02]  /*44b0*/  @!P6 IMAD.SHL.U32 R71, R71, 0x2, RZ ;  /* 0x000000024747e824 */ /* 0x000fe400078e00ff */
[----:B-1----:R-:W-:Y:S02]  /*44c0*/  @!P6 IMAD R67, R73, R70, R72 ;  /* 0x000000464943e224 */ /* 0x002fe400078e0248 */
[----:B--2---:R-:W-:-:S04]  /*44d0*/  @!P6 IMAD.WIDE R64, R71, 0x4, R64 ;  /* 0x000000044740e825 */ /* 0x004fc800078e0240 */
        /* <DEDUP_REMOVED lines=11> */
[----:B------:R-:W-:-:S05]  /*4590*/  @!P6 IMAD R71, R71, R146, RZ ;  /* 0x000000924747e224 */ /* 0x000fca00078e02ff */
[----:B------:R-:W-:Y:S01]  /*45a0*/  @!P6 SHF.L.U32 R71, R71, 0x1, RZ ;  /* 0x000000014747e819 */ /* 0x000fe200000006ff */
[----:B-1----:R-:W-:-:S04]  /*45b0*/  @!P6 IMAD R67, R73, R70, R72 ;  /* 0x000000464943e224 */ /* 0x002fc800078e0248 */
        /* <DEDUP_REMOVED lines=24> */
.L_x_3222:
[----:B------:R-:W-:-:S13]  /*4740*/  LOP3.LUT P6, R72, R146, 0x3, RZ, 0xc0, !PT ;  /* 0x0000000392487812 */ /* 0x000fda00078cc0ff */
[----:B------:R-:W-:Y:S05]  /*4750*/  @!P6 BRA `(.L_x_3219) ;  /* 0x0000000000c8e947 */ /* 0x000fea0003800000 */
[----:B------:R-:W-:Y:S01]  /*4760*/  ISETP.EQ.OR P6, PT, R68, UR7, P5 ;  /* 0x0000000744007c0c */ /* 0x000fe2000afc2670 */
[----:B------:R-:W-:-:S12]  /*4770*/  BSSY B0, `(.L_x_3224) ;  /* 0x000000f000007945 */ /* 0x000fd80003800000 */
[----:B------:R-:W-:Y:S05]  /*4780*/  @P6 BRA `(.L_x_3225) ;  /* 0x0000000000346947 */ /* 0x000fea0003800000 */
[----:B------:R-:W0:Y:S01]  /*4790*/  S2R R69, SR_CTAID.Y ;  /* 0x0000000000457919 */ /* 0x000e220000002600 */
[----:B------:R-:W1:Y:S01]  /*47a0*/  LDC.64 R64, c[0x0][0x248] ;  /* 0x00009200ff407b82 */ /* 0x000e620000000a00 */
[----:B------:R-:W-:Y:S01]  /*47b0*/  LOP3.LUT R67, R5, 0x1, RZ, 0xc0, !PT ;  /* 0x0000000105437812 */ /* 0x000fe200078ec0ff */
[----:B------:R-:W-:-:S04]  /*47c0*/  ULDC UR5, c[0x0][0x10] ;  /* 0x0000040000057ab9 */ /* 0x000fc80000000800 */
[----:B------:R-:W-:-:S04]  /*47d0*/  IMAD R67, R67, UR5, RZ ;  /* 0x0000000543437c24 */ /* 0x000fc8000f8e02ff */
[----:B------:R-:W-:-:S04]  /*47e0*/  IMAD R67, R67, R146, RZ ;  /* 0x0000009243437224 */ /* 0x000fc800078e02ff */
[----:B------:R-:W-:-:S04]  /*47f0*/  IMAD.SHL.U32 R67, R67, 0x2, RZ ;  /* 0x0000000243437824 */ /* 0x000fc800078e00ff */
[----:B-1----:R-:W-:-:S04]  /*4800*/  IMAD.WIDE R64, R67, 0x4, R64 ;  /* 0x0000000443407825 */ /* 0x002fc800078e0240 */
[----:B0-----:R-:W-:-:S04]  /*4810*/  IMAD R67, R68, UR5, R69 ;  /* 0x0000000544437c24 */ /* 0x001fc8000f8e0245 */
[----:B------:R-:W-:-:S06]  /*4820*/  IMAD.WIDE.U32 R64, R67, 0x8, R64 ;  /* 0x0000000843407825 */ /* 0x000fcc00078e0040 */
[----:B------:R-:W2:Y:S02]  /*4830*/  LDG.E.64 R64, desc[UR8][R64.64] ;  /* 0x0000000840407981 */ /* 0x000ea4000c1e1b00 */
[----:B--2---:R-:W-:Y:S01]  /*4840*/  FADD.FTZ R92, R92, R64 ;  /* 0x000000405c5c7221 */ /* 0x004fe20000010000 */
[----:B------:R-:W-:-:S07]  /*4850*/  FADD.FTZ R93, R93, R65 ;  /* 0x000000415d5d7221 */ /* 0x000fce0000010000 */
.L_x_3225:
[----:B------:R-:W-:Y:S05]  /*4860*/  BSYNC B0 ;  /* 0x0000000000007941 */ /* 0x000fea0003800000 */
.L_x_3224:
[----:B------:R-:W-:-:S13]  /*4870*/  ISETP.NE.AND P6, PT, R72, 0x1, PT ;  /* 0x000000014800780c */ /* 0x000fda0003fc5270 */
[----:B------:R-:W-:Y:S05]  /*4880*/  @!P6 BRA `(.L_x_3219) ;  /* 0x00000000007ce947 */ /* 0x000fea0003800000 */
[----:B------:R-:W-:-:S04]  /*4890*/  IADD3 R69, R68, 0x1, RZ ;  /* 0x0000000144457810 */ /* 0x000fc80007ffe0ff */
        /* <DEDUP_REMOVED lines=10> */
[----:B------:R-:W-:-:S06]  /*4940*/  @!P6 IMAD.WIDE.U32 R64, R67, 0x8, R64 ;  /* 0x000000084340e825 */ /* 0x000fcc00078e0040 */
[----:B------:R-:W2:Y:S01]  /*4950*/  @!P6 LDG.E.64 R64, desc[UR8][R64.64] ;  /* 0x000000084040e981 */ /* 0x000ea2000c1e1b00 */
[----:B------:R-:W-:Y:S01]  /*4960*/  IADD3 R71, R68, 0x2, RZ ;  /* 0x0000000244477810 */ /* 0x000fe20007ffe0ff */
[----:B--2---:R-:W-:Y:S01]  /*4970*/  @!P6 FADD.FTZ R92, R92, R64 ;  /* 0x000000405c5ce221 */ /* 0x004fe20000010000 */
[----:B------:R-:W-:Y:S02]  /*4980*/  @!P6 FADD.FTZ R93, R93, R65 ;  /* 0x000000415d5de221 */ /* 0x000fe40000010000 */
[----:B------:R-:W-:-:S04]  /*4990*/  ISETP.EQ.OR P6, PT, R71, UR7, P5 ;  /* 0x0000000747007c0c */ /* 0x000fc8000afc2670 */
[----:B------:R-:W-:-:S13]  /*49a0*/  ISETP.EQ.OR P6, PT, R72, 0x2, P6 ;  /* 0x000000024800780c */ /* 0x000fda00037c2670 */
        /* <DEDUP_REMOVED lines=10> */
[----:B------:R-:W2:Y:S02]  /*4a50*/  @!P6 LDG.E.64 R64, desc[UR8][R64.64] ;  /* 0x000000084040e981 */ /* 0x000ea4000c1e1b00 */
[----:B--2---:R-:W-:Y:S01]  /*4a60*/  @!P6 FADD.FTZ R92, R92, R64 ;  /* 0x000000405c5ce221 */ /* 0x004fe20000010000 */
[----:B------:R-:W-:-:S07]  /*4a70*/  @!P6 FADD.FTZ R93, R93, R65 ;  /* 0x000000415d5de221 */ /* 0x000fce0000010000 */
.L_x_3219:
[----:B------:R-:W-:Y:S01]  /*4a80*/  ULDC.64 UR12, c[0x0][0x218] ;  /* 0x00008600000c7ab9 */ /* 0x000fe20000000a00 */
[----:B0-----:R-:W-:Y:S01]  /*4a90*/  P2R R64, PR, RZ, 0x1 ;  /* 0x00000001ff407803 */ /* 0x001fe20000000000 */
[----:B------:R-:W0:Y:S01]  /*4aa0*/  S2UR UR6, SR_CgaCtaId ;  /* 0x00000000000679c3 */ /* 0x000e220000008800 */
[----:B------:R-:W-:Y:S01]  /*4ab0*/  LOP3.LUT P0, RZ, R96, UR7, RZ, 0xfc, !PT ;  /* 0x0000000760ff7c12 */ /* 0x000fe2000f80fcff */
[----:B------:R-:W-:Y:S01]  /*4ac0*/  UMOV UR5, 0x400 ;  /* 0x0000040000057882 */ /* 0x000fe20000000000 */
[----:B------:R-:W-:Y:S02]  /*4ad0*/  ISETP.EQ.U32.AND P6, PT, RZ, UR12, PT ;  /* 0x0000000cff007c0c */ /* 0x000fe4000bfc2070 */
[----:B------:R-:W-:Y:S02]  /*4ae0*/  IADD3 R143, R4, R143, RZ ;  /* 0x0000008f048f7210 */ /* 0x000fe40007ffe0ff */
[----:B------:R-:W-:Y:S02]  /*4af0*/  ISETP.EQ.OR.EX P6, PT, RZ, UR13, P0, P6 ;  /* 0x0000000dff007c0c */ /* 0x000fe400087c2760 */
[----:B------:R-:W-:-:S02]  /*4b00*/  ISETP.NE.AND P0, PT, R64, RZ, PT ;  /* 0x000000ff4000720c */ /* 0x000fc40003f05270 */
[----:B------:R-:W-:-:S09]  /*4b10*/  MOV R69, 0x3f800000 ;  /* 0x3f80000000457802 */ /* 0x000fd20000000f00 */
[----:B------:R-:W1:Y:S01]  /*4b20*/  @!P6 LDC.64 R66, c[0x0][0x218] ;  /* 0x00008600ff42eb82 */ /* 0x000e620000000a00 */
[----:B0-----:R-:W-:-:S03]  /*4b30*/  ULEA UR5, UR6, UR5, 0x18 ;  /* 0x0000000506057291 */ /* 0x001fc6000f8ec03f */
[----:B------:R-:W-:Y:S02]  /*4b40*/  ULDC UR6, c[0x0][0x2a4] ;  /* 0x0000a90000067ab9 */ /* 0x000fe40000000800 */
[----:B------:R-:W-:Y:S01]  /*4b50*/  @!P6 FMUL.FTZ R65, R93, UR6 ;  /* 0x000000065d41ec20 */ /* 0x000fe20008410000 */
[----:B------:R-:W-:-:S03]  /*4b60*/  @!P6 FMUL.FTZ R64, R92, UR6 ;  /* 0x000000065c40ec20 */ /* 0x000fc60008410000 */
[----:B------:R-:W-:Y:S01]  /*4b70*/  @!P5 STS.64 [UR5+0x78], R92 ;  /* 0x0000785cff00d988 */ /* 0x000fe20008000a05 */
[----:B-1----:R-:W-:-:S05]  /*4b80*/  @!P6 IMAD.WIDE R70, R6, 0x8, R66 ;  /* 0x000000080646e825 */ /* 0x002fca00078e0242 */
[----:B------:R0:W-:Y:S01]  /*4b90*/  @!P6 STG.E.64 desc[UR8][R70.64], R64 ;  /* 0x000000404600e986 */ /* 0x0001e2000c101b08 */
[----:B------:R-:W-:Y:S08]  /*4ba0*/  BAR.SYNC.DEFER_BLOCKING 0x0 ;  /* 0x0000000000007b1d */ /* 0x000ff00000010000 */
[----:B0-----:R-:W0:Y:S01]  /*4bb0*/  LDC.64 R64, c[0x0][0x230] ;  /* 0x00008c00ff407b82 */ /* 0x001e220000000a00 */
[----:B------:R-:W1:Y:S02]  /*4bc0*/  LDS.64 R66, [UR5+0x78] ;  /* 0x00007805ff427984 */ /* 0x000e640008000a00 */
[----:B-1----:R-:W-:-:S04]  /*4bd0*/  FMUL.FTZ R68, R66, UR6 ;  /* 0x0000000642447c20 */ /* 0x002fc80008410000 */
[----:B------:R-:W-:-:S04]  /*4be0*/  FMUL.FTZ R66, R68, R68 ;  /* 0x0000004444427220 */ /* 0x000fc80000410000 */
[----:B------:R-:W-:-:S05]  /*4bf0*/  FFMA.FTZ R66, R67, UR6, -R66 ;  /* 0x0000000643427c23 */ /* 0x000fca0008010842 */
[----:B------:R-:W-:-:S13]  /*4c00*/  FSETP.GTU.FTZ.AND P5, PT, R66, RZ, PT ;  /* 0x000000ff4200720b */ /* 0x000fda0003fbc000 */
[----:B------:R-:W1:Y:S02]  /*4c10*/  @P5 LDC R67, c[0x0][0x238] ;  /* 0x00008e00ff435b82 */ /* 0x000e640000000800 */
[----:B-1----:R-:W-:-:S06]  /*4c20*/  @P5 FADD.FTZ R72, R66, R67 ;  /* 0x0000004342485221 */ /* 0x002fcc0000010000 */
[----:B------:R-:W1:Y:S01]  /*4c30*/  LDC.64 R66, c[0x0][0x228] ;  /* 0x00008a00ff427b82 */ /* 0x000e620000000a00 */
[----:B------:R2:W3:Y:S01]  /*4c40*/  @P5 MUFU.RSQ R69, R72 ;  /* 0x0000004800455308 */ /* 0x0004e20000001400 */
[----:B-1----:R-:W-:-:S04]  /*4c50*/  IMAD.WIDE R78, R143, 0x4, R66 ;  /* 0x000000048f4e7825 */ /* 0x002fc800078e0242 */
[----:B0-----:R-:W-:Y:S02]  /*4c60*/  IMAD.WIDE R66, R143, 0x4, R64 ;  /* 0x000000048f427825 */ /* 0x001fe400078e0240 */
[----:B------:R0:W4:Y:S04]  /*4c70*/  LDG.E.64 R64, desc[UR8][R78.64] ;  /* 0x000000084e407981 */ /* 0x000128000c1e1b00 */
[----:B------:R-:W4:Y:S01]  /*4c80*/  LDG.E.64 R66, desc[UR8][R66.64] ;  /* 0x0000000842427981 */ /* 0x000f22000c1e1b00 */
[----:B------:R-:W-:Y:S01]  /*4c90*/  SHF.L.U32 R73, R98, 0x10, RZ ;  /* 0x0000001062497819 */ /* 0x000fe200000006ff */
[----:B------:R-:W-:Y:S01]  /*4ca0*/  IMAD.U32 R93, R104, 0x10000, RZ ;  /* 0x00010000685d7824 */ /* 0x000fe200078e00ff */
[----:B------:R-:W-:Y:S01]  /*4cb0*/  SHF.L.U32 R77, R100, 0x10, RZ ;  /* 0x00000010644d7819 */ /* 0x000fe200000006ff */
[----:B------:R-:W-:Y:S01]  /*4cc0*/  IMAD.U32 R149, R112, 0x10000, RZ ;  /* 0x0001000070957824 */ /* 0x000fe200078e00ff */
[----:B------:R-:W-:Y:S01]  /*4cd0*/  SHF.L.U32 R81, R102, 0x10, RZ ;  /* 0x0000001066517819 */ /* 0x000fe200000006ff */
[----:B------:R-:W-:Y:S01]  /*4ce0*/  IMAD.U32 R111, R111, 0x10000, RZ ;  /* 0x000100006f6f7824 */ /* 0x000fe200078e00ff */
[----:B------:R-:W-:Y:S01]  /*4cf0*/  PRMT R70, R104, 0x7632, R70 ;  /* 0x0000763268467816 */ /* 0x000fe20000000046 */
[----:B------:R-:W-:Y:S01]  /*4d00*/  IMAD.U32 R131, R131, 0x10000, RZ ;  /* 0x0001000083837824 */ /* 0x000fe200078e00ff */
[----:B------:R-:W-:Y:S01]  /*4d10*/  PRMT R74, R106, 0x7632, R74 ;  /* 0x000076326a4a7816 */ /* 0x000fe2000000004a */
[----:B------:R-:W-:Y:S01]  /*4d20*/  IMAD.U32 R163, R136, 0x10000, RZ ;  /* 0x0001000088a37824 */ /* 0x000fe200078e00ff */
[----:B------:R-:W-:Y:S01]  /*4d30*/  SHF.L.U32 R95, R106, 0x10, RZ ;  /* 0x000000106a5f7819 */ /* 0x000fe200000006ff */
[----:B------:R-:W-:Y:S01]  /*4d40*/  IMAD.U32 R128, R128, 0x10000, RZ ;  /* 0x0001000080807824 */ /* 0x000fe200078e00ff */
[C---:B0-----:R-:W-:Y:S01]  /*4d50*/  PRMT R78, R108.reuse, 0x7632, R78 ;  /* 0x000076326c4e7816 */ /* 0x041fe2000000004e */
[--C-:B------:R-:W-:Y:S01]  /*4d60*/  FADD.FTZ R152, R93, -R68.reuse ;  /* 0x800000445d987221 */ /* 0x100fe20000010000 */
[----:B------:R-:W-:Y:S01]  /*4d70*/  SHF.L.U32 R143, R108, 0x10, RZ ;  /* 0x000000106c8f7819 */ /* 0x000fe200000006ff */
[----:B------:R-:W-:Y:S01]  /*4d80*/  FADD.FTZ R156, R95, -R68 ;  /* 0x800000445f9c7221 */ /* 0x000fe20000010000 */
[C---:B------:R-:W-:Y:S01]  /*4d90*/  PRMT R82, R110.reuse, 0x7632, R82 ;  /* 0x000076326e527816 */ /* 0x040fe20000000052 */
[--C-:B------:R-:W-:Y:S01]  /*4da0*/  FADD.FTZ R149, R149, -R68.reuse ;  /* 0x8000004495957221 */ /* 0x100fe20000010000 */
[----:B------:R-:W-:Y:S01]  /*4db0*/  SHF.L.U32 R147, R110, 0x10, RZ ;  /* 0x000000106e937819 */ /* 0x000fe200000006ff */
[----:B------:R-:W-:Y:S01]  /*4dc0*/  FADD.FTZ R160, R143, -R68 ;  /* 0x800000448fa07221 */ /* 0x000fe20000010000 */
[----:B------:R-:W-:Y:S01]  /*4dd0*/  PRMT R92, R112, 0x7632, R92 ;  /* 0x00007632705c7816 */ /* 0x000fe2000000005c */
[----:B------:R-:W-:Y:S01]  /*4de0*/  FADD.FTZ R163, -R68, R163 ;  /* 0x000000a344a37221 */ /* 0x000fe20000010100 */
[C---:B------:R-:W-:Y:S01]  /*4df0*/  PRMT R98, R114.reuse, 0x7632, R98 ;  /* 0x0000763272627816 */ /* 0x040fe20000000062 */
[--C-:B------:R-:W-:Y:S01]  /*4e00*/  FADD.FTZ R164, R147, -R68.reuse ;  /* 0x8000004493a47221 */ /* 0x100fe20000010000 */
[----:B------:R-:W-:Y:S01]  /*4e10*/  SHF.L.U32 R151, R114, 0x10, RZ ;  /* 0x0000001072977819 */ /* 0x000fe200000006ff */
[----:B------:R-:W-:Y:S01]  /*4e20*/  FADD.FTZ R128, R128, -R68 ;  /* 0x8000004480807221 */ /* 0x000fe20000010000 */
[----:B--2---:R-:W-:Y:S01]  /*4e30*/  PRMT R72, R105, 0x7632, R72 ;  /* 0x0000763269487816 */ /* 0x004fe20000000048 */
[-C--:B---3--:R-:W-:Y:S01]  /*4e40*/  FMUL.FTZ R93, R152, R69.reuse ;  /* 0x00000045985d7220 */ /* 0x088fe20000410000 */
[----:B------:R-:W-:Y:S01]  /*4e50*/  PRMT R76, R107, 0x7632, R76 ;  /* 0x000076326b4c7816 */ /* 0x000fe2000000004c */
[----:B------:R-:W-:Y:S01]  /*4e60*/  FADD.FTZ R151, R151, -R68 ;  /* 0x8000004497977221 */ /* 0x000fe20000010000 */
[----:B------:R-:W-:Y:S01]  /*4e70*/  PRMT R80, R109, 0x7632, R80 ;  /* 0x000076326d507816 */ /* 0x000fe20000000050 */
[-C--:B------:R-:W-:Y:S01]  /*4e80*/  FMUL.FTZ R149, R149, R69.reuse ;  /* 0x0000004595957220 */ /* 0x080fe20000410000 */
[----:B------:R-:W-:Y:S01]  /*4e90*/  PRMT R94, R113, 0x7632, R94 ;  /* 0x00007632715e7816 */ /* 0x000fe2000000005e */
[----:B------:R-:W-:Y:S01]  /*4ea0*/  IMAD.U32 R76, R76, 0x10000, RZ ;  /* 0x000100004c4c7824 */ /* 0x000fe200078e00ff */
[----:B------:R-:W-:Y:S01]  /*4eb0*/  PRMT R100, R115, 0x7632, R100 ;  /* 0x0000763273647816 */ /* 0x000fe20000000064 */
[-C--:B------:R-:W-:Y:S01]  /*4ec0*/  FMUL.FTZ R151, R151, R69.reuse ;  /* 0x0000004597977220 */ /* 0x080fe20000410000 */
[----:B------:R-:W-:Y:S01]  /*4ed0*/  PRMT R102, R116, 0x7632, R102 ;  /* 0x0000763274667816 */ /* 0x000fe20000000066 */
[----:B------:R-:W-:Y:S01]  /*4ee0*/  FADD.FTZ R76, -R68, R76 ;  /* 0x0000004c444c7221 */ /* 0x000fe20000010100 */
[----:B------:R-:W-:Y:S01]  /*4ef0*/  PRMT R104, R117, 0x7632, R104 ;  /* 0x0000763275687816 */ /* 0x000fe20000000068 */
[----:B------:R-:W-:Y:S01]  /*4f00*/  IMAD.U32 R100, R100, 0x10000, RZ ;  /* 0x0001000064647824 */ /* 0x000fe200078e00ff */
[----:B------:R-:W-:Y:S01]  /*4f10*/  PRMT R106, R118, 0x7632, R106 ;  /* 0x00007632766a7816 */ /* 0x000fe2000000006a */
[-C--:B------:R-:W-:Y:S01]  /*4f20*/  FMUL.FTZ R76, R76, R69.reuse ;  /* 0x000000454c4c7220 */ /* 0x080fe20000410000 */
[C---:B------:R-:W-:Y:S01]  /*4f30*/  PRMT R108, R119.reuse, 0x7632, R108 ;  /* 0x00007632776c7816 */ /* 0x040fe2000000006c */
[----:B------:R-:W-:Y:S01]  /*4f40*/  IMAD.U32 R119, R119, 0x10000, RZ ;  /* 0x0001000077777824 */ /* 0x000fe200078e00ff */
[----:B------:R-:W-:Y:S01]  /*4f50*/  PRMT R110, R120, 0x7632, R110 ;  /* 0x00007632786e7816 */ /* 0x000fe2000000006e */
[----:B------:R-:W-:Y:S01]  /*4f60*/  FADD.FTZ R100, -R68, R100 ;  /* 0x0000006444647221 */ /* 0x000fe20000010100 */
[----:B------:R-:W-:Y:S01]  /*4f70*/  PRMT R112, R121, 0x7632, R112 ;  /* 0x0000763279707816 */ /* 0x000fe20000000070 */
[----:B------:R-:W-:Y:S01]  /*4f80*/  FADD.FTZ R119, R119, -R68 ;  /* 0x8000004477777221 */ /* 0x000fe20000010000 */
[----:B------:R-:W-:Y:S01]  /*4f90*/  PRMT R114, R122, 0x7632, R114 ;  /* 0x000076327a727816 */ /* 0x000fe20000000072 */
[-C--:B------:R-:W-:Y:S01]  /*4fa0*/  FMUL.FTZ R100, R100, R69.reuse ;  /* 0x0000004564647220 */ /* 0x080fe20000410000 */
[----:B------:R-:W-:Y:S01]  /*4fb0*/  ISETP.NE.AND P6, PT, RZ, UR10, PT ;  /* 0x0000000aff007c0c */ /* 0x000fe2000bfc5270 */
[-C--:B------:R-:W-:Y:S01]  /*4fc0*/  FMUL.FTZ R119, R119, R69.reuse ;  /* 0x0000004577777220 */ /* 0x080fe20000410000 */
[----:B------:R-:W-:Y:S01]  /*4fd0*/  SHF.L.U32 R71, R142, 0x10, RZ ;  /* 0x000000108e477819 */ /* 0x000fe200000006ff */
[----:B------:R-:W-:Y:S01]  /*4fe0*/  IMAD.U32 R114, R114, 0x10000, RZ ;  /* 0x0001000072727824 */ /* 0x000fe200078e00ff */
[----:B------:R-:W-:Y:S01]  /*4ff0*/  SHF.L.U32 R129, R129, 0x10, RZ ;  /* 0x0000001081817819 */ /* 0x000fe200000006ff */
[----:B------:R-:W-:Y:S01]  /*5000*/  FADD.FTZ R142, R81, -R68 ;  /* 0x80000044518e7221 */ /* 0x000fe20000010000 */
[----:B------:R-:W-:Y:S01]  /*5010*/  SHF.L.U32 R99, R99, 0x10, RZ ;  /* 0x0000001063637819 */ /* 0x000fe200000006ff */
[----:B------:R-:W-:Y:S01]  /*5020*/  FADD.FTZ R114, -R68, R114 ;  /* 0x0000007244727221 */ /* 0x000fe20000010100 */
[----:B------:R-:W-:Y:S01]  /*5030*/  SHF.L.U32 R75, R130, 0x10, RZ ;  /* 0x00000010824b7819 */ /* 0x000fe200000006ff */
[--C-:B------:R-:W-:Y:S01]  /*5040*/  FADD.FTZ R130, R77, -R68.reuse ;  /* 0x800000444d827221 */ /* 0x100fe20000010000 */
[----:B------:R-:W-:Y:S01]  /*5050*/  SHF.L.U32 R101, R101, 0x10, RZ ;  /* 0x0000001065657819 */ /* 0x000fe200000006ff */
[-C--:B------:R-:W-:Y:S01]  /*5060*/  FMUL.FTZ R81, R142, R69.reuse ;  /* 0x000000458e517220 */ /* 0x080fe20000410000 */
[----:B------:R-:W-:Y:S01]  /*5070*/  SHF.L.U32 R79, R132, 0x10, RZ ;  /* 0x00000010844f7819 */ /* 0x000fe200000006ff */
[----:B------:R-:W-:Y:S01]  /*5080*/  FADD.FTZ R132, -R68, R131 ;  /* 0x0000008344847221 */ /* 0x000fe20000010100 */
[----:B------:R-:W-:Y:S01]  /*5090*/  SHF.L.U32 R133, R133, 0x10, RZ ;  /* 0x0000001085857819 */ /* 0x000fe200000006ff */
[-C--:B------:R-:W-:Y:S01]  /*50a0*/  FMUL.FTZ R77, R130, R69.reuse ;  /* 0x00000045824d7220 */ /* 0x080fe20000410000 */
[----:B------:R-:W-:Y:S01]  /*50b0*/  SHF.L.U32 R103, R103, 0x10, RZ ;  /* 0x0000001067677819 */ /* 0x000fe200000006ff */
[----:B------:R-:W-:Y:S01]  /*50c0*/  FADD.FTZ R136, -R68, R79 ;  /* 0x0000004f44887221 */ /* 0x000fe20000010100 */
[----:B------:R-:W-:Y:S01]  /*50d0*/  SHF.L.U32 R83, R134, 0x10, RZ ;  /* 0x0000001086537819 */ /* 0x000fe200000006ff */
[--C-:B------:R-:W-:Y:S01]  /*50e0*/  FADD.FTZ R134, R101, -R68.reuse ;  /* 0x8000004465867221 */ /* 0x100fe20000010000 */
[----:B------:R-:W-:Y:S01]  /*50f0*/  SHF.L.U32 R105, R105, 0x10, RZ ;  /* 0x0000001069697819 */ /* 0x000fe200000006ff */
[C---:B------:R-:W-:Y:S01]  /*5100*/  FADD.FTZ R146, -R68.reuse, R133 ;  /* 0x0000008544927221 */ /* 0x040fe20000010100 */
[----:B------:R-:W-:Y:S01]  /*5110*/  SHF.L.U32 R107, R107, 0x10, RZ ;  /* 0x000000106b6b7819 */ /* 0x000fe200000006ff */
[--C-:B------:R-:W-:Y:S01]  /*5120*/  FADD.FTZ R148, R103, -R68.reuse ;  /* 0x8000004467947221 */ /* 0x100fe20000010000 */
[----:B------:R-:W-:Y:S01]  /*5130*/  SHF.L.U32 R109, R109, 0x10, RZ ;  /* 0x000000106d6d7819 */ /* 0x000fe200000006ff */
[----:B------:R-:W-:Y:S01]  /*5140*/  FADD.FTZ R150, -R68, R83 ;  /* 0x0000005344967221 */ /* 0x000fe20000010100 */
[----:B------:R-:W-:Y:S01]  /*5150*/  SHF.L.U32 R113, R113, 0x10, RZ ;  /* 0x0000001071717819 */ /* 0x000fe200000006ff */
[--C-:B------:R-:W-:Y:S01]  /*5160*/  FADD.FTZ R154, R105, -R68.reuse ;  /* 0x80000044699a7221 */ /* 0x100fe20000010000 */
[----:B------:R-:W-:Y:S01]  /*5170*/  SHF.L.U32 R115, R115, 0x10, RZ ;  /* 0x0000001073737819 */ /* 0x000fe200000006ff */
[--C-:B------:R-:W-:Y:S01]  /*5180*/  FADD.FTZ R158, R107, -R68.reuse ;  /* 0x800000446b9e7221 */ /* 0x100fe20000010000 */
[----:B------:R-:W-:Y:S01]  /*5190*/  SHF.L.U32 R153, R116, 0x10, RZ ;  /* 0x0000001074997819 */ /* 0x000fe200000006ff */
[--C-:B------:R-:W-:Y:S01]  /*51a0*/  FADD.FTZ R116, R111, -R68.reuse ;  /* 0x800000446f747221 */ /* 0x100fe20000010000 */
        /* <DEDUP_REMOVED lines=35> */
[----:B------:R-:W-:Y:S01]  /*53e0*/  FADD.FTZ R125, R125, -R68 ;  /* 0x800000447d7d7221 */ /* 0x000fe20000010000 */
[----:B------:R-:W-:Y:S01]  /*53f0*/  SHF.L.U32 R74, R74, 0x10, RZ ;  /* 0x000000104a4a7819 */ /* 0x000fe200000006ff */
[----:B------:R-:W-:Y:S01]  /*5400*/  FADD.FTZ R70, -R68, R70 ;  /* 0x0000004644467221 */ /* 0x000fe20000010100 */
        /* <DEDUP_REMOVED lines=23> */
[C---:B------:R-:W-:Y:S01]  /*5580*/  FADD.FTZ R108, -R68.reuse, R108 ;  /* 0x0000006c446c7221 */ /* 0x040fe20000010100 */
[----:B------:R-:W-:Y:S01]  /*5590*/  SHF.L.U32 R141, R141, 0x10, RZ ;  /* 0x000000108d8d7819 */ /* 0x000fe200000006ff */
[C---:B------:R-:W-:Y:S01]  /*55a0*/  FADD.FTZ R110, -R68.reuse, R110 ;  /* 0x0000006e446e7221 */ /* 0x040fe20000010100 */
[C---:B------:R-:W-:Y:S01]  /*55b0*/  FADD.FTZ R137, -R68.reuse, R137 ;  /* 0x0000008944897221 */ /* 0x040fe20000010100 */
[C---:B------:R-:W-:Y:S01]  /*55c0*/  FADD.FTZ R112, -R68.reuse, R112 ;  /* 0x0000007044707221 */ /* 0x040fe20000010100 */
[----:B------:R-:W-:Y:S01]  /*55d0*/  FADD.FTZ R165, R165, -R68 ;  /* 0x80000044a5a57221 */ /* 0x000fe20000010000 */
[C---:B------:R-:W-:Y:S01]  /*55e0*/  FADD.FTZ R138, -R68.reuse, R138 ;  /* 0x0000008a448a7221 */ /* 0x040fe20000010100 */
[----:B------:R-:W-:Y:S01]  /*55f0*/  FADD.FTZ R127, R127, -R68 ;  /* 0x800000447f7f7221 */ /* 0x000fe20000010000 */
[C---:B------:R-:W-:Y:S01]  /*5600*/  FADD.FTZ R139, -R68.reuse, R139 ;  /* 0x0000008b448b7221 */ /* 0x040fe20000010100 */
[C---:B------:R-:W-:Y:S01]  /*5610*/  FADD.FTZ R140, -R68.reuse, R140 ;  /* 0x0000008c448c7221 */ /* 0x040fe20000010100 */
[----:B------:R-:W-:Y:S01]  /*5620*/  FADD.FTZ R97, R97, -R68 ;  /* 0x8000004461617221 */ /* 0x000fe20000010000 */
[----:B------:R-:W-:Y:S01]  /*5630*/  FADD.FTZ R68, -R68, R141 ;  /* 0x0000008d44447221 */ /* 0x000fe20000010100 */
        /* <DEDUP_REMOVED lines=56> */
[C-C-:B----4-:R-:W-:Y:S01]  /*59c0*/  FFMA.FTZ R71, R64.reuse, R71, R66.reuse ;  /* 0x0000004740477223 */ /* 0x150fe20000010042 */
[C-C-:B------:R-:W-:Y:S01]  /*59d0*/  FFMA.FTZ R73, R64.reuse, R73, R66.reuse ;  /* 0x0000004940497223 */ /* 0x140fe20000010042 */
        /* <DEDUP_REMOVED lines=29> */
[----:B------:R-:W-:Y:S01]  /*5bb0*/  FFMA.FTZ R97, R64, R97, R66 ;  /* 0x0000006140617223 */ /* 0x000fe20000010042 */
        /* <DEDUP_REMOVED lines=43> */
.L_x_3226:
[----:B------:R-:W-:Y:S01]  /*5e70*/  LOP3.LUT P5, RZ, R0, 0x4000000, RZ, 0xc0, !PT ;  /* 0x0400000000ff7812 */ /* 0x000fe200078ac0ff */
[----:B------:R-:W-:-:S12]  /*5e80*/  BSSY B0, `(.L_x_3227) ;  /* 0x000000e000007945 */ /* 0x000fd80003800000 */
        /* <DEDUP_REMOVED lines=13> */
.L_x_3228:
[----:B------:R-:W-:Y:S05]  /*5f60*/  BSYNC B0 ;  /* 0x0000000000007941 */ /* 0x000fea0003800000 */
.L_x_3227:
[----:B------:R-:W-:Y:S05]  /*5f70*/  @!P6 BRA `(.L_x_3229) ;  /* 0x000000000028e947 */ /* 0x000fea0003800000 */
        /* <DEDUP_REMOVED lines=10> */
.L_x_3229:
[----:B------:R-:W-:Y:S01]  /*6020*/  LOP3.LUT P5, RZ, R0, 0x2000000, RZ, 0xc0, !PT ;  /* 0x0200000000ff7812 */ /* 0x000fe200078ac0ff */
[----:B------:R-:W-:-:S12]  /*6030*/  BSSY B0, `(.L_x_3230) ;  /* 0x000000e000007945 */ /* 0x000fd80003800000 */
        /* <DEDUP_REMOVED lines=13> */
.L_x_3231:
[----:B------:R-:W-:Y:S05]  /*6110*/  BSYNC B0 ;  /* 0x0000000000007941 */ /* 0x000fea0003800000 */
.L_x_3230:
[----:B------:R-:W-:Y:S05]  /*6120*/  @!P6 BRA `(.L_x_3232) ;  /* 0x000000000028e947 */ /* 0x000fea0003800000 */
        /* <DEDUP_REMOVED lines=10> */
.L_x_3232:
[----:B------:R-:W-:Y:S01]  /*61d0*/  LOP3.LUT P5, RZ, R0, 0x1000000, RZ, 0xc0, !PT ;  /* 0x0100000000ff7812 */ /* 0x000fe200078ac0ff */
[----:B------:R-:W-:-:S12]  /*61e0*/  BSSY B0, `(.L_x_3233) ;  /* 0x000000e000007945 */ /* 0x000fd80003800000 */
[----:B------:R-:W-:Y:S05]  /*61f0*/  @!P5 BRA `(.L_x_3234) ;  /* 0x000000000030d947 */ /* 0x000fea0003800000 */
[----:B------:R-:W-:Y:S01]  /*6200*/  ULDC.64 UR12, c[0x0][0x270] ;  /* 0x00009c00000c7ab9 */ /* 0x000fe20000000a00 */
[----:B------:R-:W-:Y:S01]  /*6210*/  MOV R65, R145 ;  /* 0x0000009100417202 */ /* 0x000fe20000000f00 */
[----:B01----:R-:W-:Y:S01]  /*6220*/  IMAD R67, R85, UR12, RZ ;  /* 0x0000000c55437c24 */ /* 0x003fe2000f8e02ff */
[----:B------:R-:W-:Y:S01]  /*6230*/  F2FP.BF16.F32.PACK_AB R75, R126, R75 ;  /* 0x0000004b7e4b723e */ /* 0x000fe200000010ff */
        /* <DEDUP_REMOVED lines=8> */
.L_x_3234:
[----:B------:R-:W-:Y:S05]  /*62c0*/  BSYNC B0 ;  /* 0x0000000000007941 */ /* 0x000fea0003800000 */
.L_x_3233:
[----:B------:R-:W-:Y:S05]  /*62d0*/  @!P6 BRA `(.L_x_3235) ;  /* 0x000000000028e947 */ /* 0x000fea0003800000 */
        /* <DEDUP_REMOVED lines=10> */
.L_x_3235:
[----:B------:R-:W-:Y:S01]  /*6380*/  LOP3.LUT P5, RZ, R0, 0x800000, RZ, 0xc0, !PT ;  /* 0x0080000000ff7812 */ /* 0x000fe200078ac0ff */
[----:B------:R-:W-:-:S12]  /*6390*/  BSSY B0, `(.L_x_3236) ;  /* 0x000000e000007945 */ /* 0x000fd80003800000 */
[----:B------:R-:W-:Y:S05]  /*63a0*/  @!P5 BRA `(.L_x_3237) ;  /* 0x000000000030d947 */ /* 0x000fea0003800000 */
[----:B------:R-:W-:Y:S01]  /*63b0*/  ULDC.64 UR12, c[0x0][0x270] ;  /* 0x00009c00000c7ab9 */ /* 0x000fe20000000a00 */
[----:B------:R-:W-:Y:S01]  /*63c0*/  MOV R64, R90 ;  /* 0x0000005a00407202 */ /* 0x000fe20000000f00 */
[----:B012---:R-:W-:Y:S01]  /*63d0*/  IMAD R67, R63, UR12, RZ ;  /* 0x0000000c3f437c24 */ /* 0x007fe2000f8e02ff */
        /* <DEDUP_REMOVED lines=9> */
.L_x_3237:
[----:B------:R-:W-:Y:S05]  /*6470*/  BSYNC B0 ;  /* 0x0000000000007941 */ /* 0x000fea0003800000 */
.L_x_3236:
[----:B------:R-:W-:Y:S05]  /*6480*/  @!P6 BRA `(.L_x_3238) ;  /* 0x000000000028e947 */ /* 0x000fea0003800000 */
        /* <DEDUP_REMOVED lines=10> */
.L_x_3238:
[----:B------:R-:W-:Y:S01]  /*6530*/  LOP3.LUT P5, RZ, R0, 0x400000, RZ, 0xc0, !PT ;  /* 0x0040000000ff7812 */ /* 0x000fe200078ac0ff */
[----:B------:R-:W-:-:S12]  /*6540*/  BSSY B0, `(.L_x_3239) ;  /* 0x000000e000007945 */ /* 0x000fd80003800000 */
[----:B------:R-:W-:Y:S05]  /*6550*/  @!P5 BRA `(.L_x_3240) ;  /* 0x000000000030d947 */ /* 0x000fea0003800000 */
[----:B------:R-:W-:Y:S01]  /*6560*/  ULDC.64 UR12, c[0x0][0x270] ;  /* 0x00009c00000c7ab9 */ /* 0x000fe20000000a00 */
[----:B------:R-:W-:Y:S01]  /*6570*/  MOV R64, R90 ;  /* 0x0000005a00407202 */ /* 0x000fe20000000f00 */
[----:B0123--:R-:W-:Y:S01]  /*6580*/  IMAD R67, R61, UR12, RZ ;  /* 0x0000000c3d437c24 */ /* 0x00ffe2000f8e02ff */
        /* <DEDUP_REMOVED lines=9> */
.L_x_3240:
[----:B------:R-:W-:Y:S05]  /*6620*/  BSYNC B0 ;  /* 0x0000000000007941 */ /* 0x000fea0003800000 */
.L_x_3239:
[----:B------:R-:W-:Y:S05]  /*6630*/  @!P6 BRA `(.L_x_3241) ;  /* 0x000000000028e947 */ /* 0x000fea0003800000 */
[----:B01234-:R-:W-:Y:S01]  /*6640*/  FMUL.FTZ R67, R146, -1.4426950216293334961 ;  /* 0xbfb8aa3b92437820 */ /* 0x01ffe20000410000 */
        /* <DEDUP_REMOVED lines=9> */
.L_x_3241:
[----:B------:R-:W-:Y:S01]  /*66e0*/  LOP3.LUT P5, RZ, R0, 0x200000, RZ, 0xc0, !PT ;  /* 0x0020000000ff7812 */ /* 0x000fe200078ac0ff */
[----:B------:R-:W-:-:S12]  /*66f0*/  BSSY B0, `(.L_x_3242) ;  /* 0x000000e000007945 */ /* 0x000fd80003800000 */
[----:B------:R-:W-:Y:S05]  /*6700*/  @!P5 BRA `(.L_x_3243) ;  /* 0x000000000030d947 */ /* 0x000fea0003800000 */
[----:B------:R-:W-:Y:S01]  /*6710*/  ULDC.64 UR12, c[0x0][0x270] ;  /* 0x00009c00000c7ab9 */ /* 0x000fe20000000a00 */
[----:B------:R-:W-:Y:S01]  /*6720*/  MOV R64, R90 ;  /* 0x0000005a00407202 */ /* 0x000fe20000000f00 */
[----:B01234-:R-:W-:Y:S01]  /*6730*/  IMAD R67, R59, UR12, RZ ;  /* 0x0000000c3b437c24 */ /* 0x01ffe2000f8e02ff */
        /* <DEDUP_REMOVED lines=9> */
.L_x_3243:
[----:B------:R-:W-:Y:S05]  /*67d0*/  BSYNC B0 ;  /* 0x0000000000007941 */ /* 0x000fea0003800000 */
.L_x_3242:
        /* <DEDUP_REMOVED lines=11> */
.L_x_3244:
        /* <DEDUP_REMOVED lines=15> */
.L_x_3246:
[----:B------:R-:W-:Y:S05]  /*6980*/  BSYNC B0 ;  /* 0x0000000000007941 */ /* 0x000fea0003800000 */
.L_x_3245:
        /* <DEDUP_REMOVED lines=11> */
.L_x_3247:
        /* <DEDUP_REMOVED lines=15> */
.L_x_3249:
[----:B------:R-:W-:Y:S05]  /*6b30*/  BSYNC B0 ;  /* 0x0000000000007941 */ /* 0x000fea0003800000 */
.L_x_3248:
        /* <DEDUP_REMOVED lines=11> */
.L_x_3250:
        /* <DEDUP_REMOVED lines=15> */
.L_x_3252:
[----:B------:R-:W-:Y:S05]  /*6ce0*/  BSYNC B0 ;  /* 0x0000000000007941 */ /* 0x000fea0003800000 */
.L_x_3251:
        /* <DEDUP_REMOVED lines=11> */
.L_x_3253:
[----:B------:R-:W-:Y:S01]  /*6da0*/  LOP3.LUT P5, RZ, R0, 0x20000, RZ, 0xc0, !PT ;  /* 0x0002000000ff7812 */ /* 0x000fe200078ac0ff */
[----:B------:R-:W-:-:S12]  /*6db0*/  BSSY B0, `(.L_x_3254) ;  /* 0x000000e000007945 */ /* 0x000fd80003800000 */
[----:B------:R-:W-:Y:S05]  /*6dc0*/  @!P5 BRA `(.L_x_3255) ;  /* 0x000000000030d947 */ /* 0x000fea0003800000 */
[----:B------:R-:W-:Y:S01]  /*6dd0*/  ULDC.64 UR12, c[0x0][0x270] ;  /* 0x00009c00000c7ab9 */ /* 0x000fe20000000a00 */
[----:B------:R-:W-:Y:S01]  /*6de0*/  MOV R65, R145 ;  /* 0x0000009100417202 */ /* 0x000fe20000000f00 */
[----:B01234-:R-:W-:Y:S01]  /*6df0*/  IMAD R67, R51, UR12, RZ ;  /* 0x0000000c33437c24 */ /* 0x01ffe2000f8e02ff */
        /* <DEDUP_REMOVED lines=9> */
.L_x_3255:
[----:B------:R-:W-:Y:S05]  /*6e90*/  BSYNC B0 ;  /* 0x0000000000007941 */ /* 0x000fea0003800000 */
.L_x_3254:
        /* <DEDUP_REMOVED lines=11> */
.L_x_3256:
        /* <DEDUP_REMOVED lines=15> */
.L_x_3258:
[----:B------:R-:W-:Y:S05]  /*7040*/  BSYNC B0 ;  /* 0x0000000000007941 */ /* 0x000fea0003800000 */
.L_x_3257:
        /* <DEDUP_REMOVED lines=11> */
.L_x_3259:
        /* <DEDUP_REMOVED lines=15> */
.L_x_3261:
[----:B------:R-:W-:Y:S05]  /*71f0*/  BSYNC B0 ;  /* 0x0000000000007941 */ /* 0x000fea0003800000 */
.L_x_3260:
        /* <DEDUP_REMOVED lines=11> */
.L_x_3262:
        /* <DEDUP_REMOVED lines=15> */
.L_x_3264:
[----:B------:R-:W-:Y:S05]  /*73a0*/  BSYNC B0 ;  /* 0x0000000000007941 */ /* 0x000fea0003800000 */
.L_x_3263:
        /* <DEDUP_REMOVED lines=11> */
.L_x_3265:
        /* <DEDUP_REMOVED lines=15> */
.L_x_3267:
[----:B------:R-:W-:Y:S05]  /*7550*/  BSYNC B0 ;  /* 0x0000000000007941 */ /* 0x000fea0003800000 */
.L_x_3266:
        /* <DEDUP_REMOVED lines=11> */
.L_x_3268:
        /* <DEDUP_REMOVED lines=15> */
.L_x_3270:
[----:B------:R-:W-:Y:S05]  /*7700*/  BSYNC B0 ;  /* 0x0000000000007941 */ /* 0x000fea0003800000 */
.L_x_3269:
        /* <DEDUP_REMOVED lines=11> */
.L_x_3271:
        /* <DEDUP_REMOVED lines=15> */
.L_x_3273:
[----:B------:R-:W-:Y:S05]  /*78b0*/  BSYNC B0 ;  /* 0x0000000000007941 */ /* 0x000fea0003800000 */
.L_x_3272:
        /* <DEDUP_REMOVED lines=11> */
.L_x_3274:
        /* <DEDUP_REMOVED lines=15> */
.L_x_3276:
[----:B------:R-:W-:Y:S05]  /*7a60*/  BSYNC B0 ;  /* 0x0000000000007941 */ /* 0x000fea0003800000 */
.L_x_3275:
        /* <DEDUP_REMOVED lines=11> */
.L_x_3277:
        /* <DEDUP_REMOVED lines=15> */
.L_x_3279:
[----:B------:R-:W-:Y:S05]  /*7c10*/  BSYNC B0 ;  /* 0x0000000000007941 */ /* 0x000fea0003800000 */
.L_x_3278:
        /* <DEDUP_REMOVED lines=11> */
.L_x_3280:
        /* <DEDUP_REMOVED lines=15> */
.L_x_3282:
[----:B------:R-:W-:Y:S05]  /*7dc0*/  BSYNC B0 ;  /* 0x0000000000007941 */ /* 0x000fea0003800000 */
.L_x_3281:
        /* <DEDUP_REMOVED lines=11> */
.L_x_3283:
        /* <DEDUP_REMOVED lines=15> */
.L_x_3285:
[----:B------:R-:W-:Y:S05]  /*7f70*/  BSYNC B0 ;  /* 0x0000000000007941 */ /* 0x000fea0003800000 */
.L_x_3284:
        /* <DEDUP_REMOVED lines=11> */
.L_x_3286:
        /* <DEDUP_REMOVED lines=15> */
.L_x_3288:
[----:B------:R-:W-:Y:S05]  /*8120*/  BSYNC B0 ;  /* 0x0000000000007941 */ /* 0x000fea0003800000 */
.L_x_3287:
        /* <DEDUP_REMOVED lines=11> */
.L_x_3289:
        /* <DEDUP_REMOVED lines=15> */
.L_x_3291:
[----:B------:R-:W-:Y:S05]  /*82d0*/  BSYNC B0 ;  /* 0x0000000000007941 */ /* 0x000fea0003800000 */
.L_x_3290:
        /* <DEDUP_REMOVED lines=11> */
.L_x_3292:
        /* <DEDUP_REMOVED lines=15> */
.L_x_3294:
[----:B------:R-:W-:Y:S05]  /*8480*/  BSYNC B0 ;  /* 0x0000000000007941 */ /* 0x000fea0003800000 */
.L_x_3293:
        /* <DEDUP_REMOVED lines=11> */
.L_x_3295:
        /* <DEDUP_REMOVED lines=15> */
.L_x_3297:
[----:B------:R-:W-:Y:S05]  /*8630*/  BSYNC B0 ;  /* 0x0000000000007941 */ /* 0x000fea0003800000 */
.L_x_3296:
        /* <DEDUP_REMOVED lines=11> */
.L_x_3298:
        /* <DEDUP_REMOVED lines=15> */
.L_x_3300:
[----:B------:R-:W-:Y:S05]  /*87e0*/  BSYNC B0 ;  /* 0x0000000000007941 */ /* 0x000fea0003800000 */
.L_x_3299:
        /* <DEDUP_REMOVED lines=11> */
.L_x_3301:
        /* <DEDUP_REMOVED lines=15> */
.L_x_3303:
[----:B------:R-:W-:Y:S05]  /*8990*/  BSYNC B0 ;  /* 0x0000000000007941 */ /* 0x000fea0003800000 */
.L_x_3302:
        /* <DEDUP_REMOVED lines=11> */
.L_x_3304:
[----:B------:R-:W-:Y:S04]  /*8a50*/  BSSY B0, `(.L_x_3305) ;  /* 0x000000e000007945 */ /* 0x000fe80003800000 */
        /* <DEDUP_REMOVED lines=13> */
.L_x_3306:
[----:B------:R-:W-:Y:S05]  /*8b30*/  BSYNC B0 ;  /* 0x0000000000007941 */ /* 0x000fea0003800000 */
.L_x_3305:
        /* <DEDUP_REMOVED lines=11> */
.L_x_3307:
        /* <DEDUP_REMOVED lines=14> */
.L_x_3309:
[----:B------:R-:W-:Y:S05]  /*8cd0*/  BSYNC B0 ;  /* 0x0000000000007941 */ /* 0x000fea0003800000 */
.L_x_3308:
        /* <DEDUP_REMOVED lines=11> */
.L_x_3310:
[----:B------:R-:W-:Y:S04]  /*8d90*/  BSSY B0, `(.L_x_3311) ;  /* 0x000000e000007945 */ /* 0x000fe80003800000 */
[----:B------:R-:W-:Y:S05]  /*8da0*/  @!P2 BRA `(.L_x_3312) ;  /* 0x000000000030a947 */ /* 0x000fea0003800000 */
[----:B------:R-:W-:Y:S01]  /*8db0*/  ULDC.64 UR12, c[0x0][0x270] ;  /* 0x00009c00000c7ab9 */ /* 0x000fe20000000a00 */
[----:B01234-:R-:W-:Y:S01]  /*8dc0*/  MOV R66, R90 ;  /* 0x0000005a00427202 */ /* 0x01ffe20000000f00 */
        /* <DEDUP_REMOVED lines=10> */
.L_x_3312:
[----:B------:R-:W-:Y:S05]  /*8e70*/  BSYNC B0 ;  /* 0x0000000000007941 */ /* 0x000fea0003800000 */
.L_x_3311:
        /* <DEDUP_REMOVED lines=11> */
.L_x_3313:
[----:B------:R-:W-:Y:S04]  /*8f30*/  BSSY B0, `(.L_x_3314) ;  /* 0x000000e000007945 */ /* 0x000fe80003800000 */
[----:B------:R-:W-:Y:S05]  /*8f40*/  @!P3 BRA `(.L_x_3315) ;  /* 0x000000000030b947 */ /* 0x000fea0003800000 */
[----:B------:R-:W-:Y:S01]  /*8f50*/  ULDC.64 UR12, c[0x0][0x270] ;  /* 0x00009c00000c7ab9 */ /* 0x000fe20000000a00 */
[----:B0-----:R-:W-:Y:S01]  /*8f60*/  MOV R64, R90 ;  /* 0x0000005a00407202 */ /* 0x001fe20000000f00 */
[----:B-1234-:R-:W-:Y:S01]  /*8f70*/  IMAD R67, R11, UR12, RZ ;  /* 0x0000000c0b437c24 */ /* 0x01efe2000f8e02ff */
        /* <DEDUP_REMOVED lines=9> */
.L_x_3315:
[----:B------:R-:W-:Y:S05]  /*9010*/  BSYNC B0 ;  /* 0x0000000000007941 */ /* 0x000fea0003800000 */
.L_x_3314:
        /* <DEDUP_REMOVED lines=11> */
.L_x_3316:
[----:B------:R-:W-:Y:S04]  /*90d0*/  BSSY B0, `(.L_x_3317) ;  /* 0x000000e000007945 */ /* 0x000fe80003800000 */
[----:B------:R-:W-:Y:S05]  /*90e0*/  @!P4 BRA `(.L_x_3318) ;  /* 0x000000000030c947 */ /* 0x000fea0003800000 */
[----:B------:R-:W-:Y:S01]  /*90f0*/  ULDC.64 UR12, c[0x0][0x270] ;  /* 0x00009c00000c7ab9 */ /* 0x000fe20000000a00 */
[----:B0-----:R-:W-:Y:S01]  /*9100*/  MOV R65, R145 ;  /* 0x0000009100417202 */ /* 0x001fe20000000f00 */
[----:B------:R-:W-:Y:S01]  /*9110*/  IMAD R69, R9, UR12, RZ ;  /* 0x0000000c09457c24 */ /* 0x000fe2000f8e02ff */
[----:B------:R-:W-:Y:S01]  /*9120*/  F2FP.BF16.F32.PACK_AB R109, R140, R109 ;  /* 0x0000006d8c6d723e */ /* 0x000fe200000010ff */
[----:B------:R-:W-:Y:S02]  /*9130*/  IMAD.MOV.U32 R64, RZ, RZ, R90 ;  /* 0x000000ffff407224 */ /* 0x000fe400078e005a */
[C---:B------:R-:W-:Y:S02]  /*9140*/  IMAD R69, R8.reuse, UR13, R69 ;  /* 0x0000000d08457c24 */ /* 0x040fe4000f8e0245 */
[----:B-1234-:R-:W-:Y:S01]  /*9150*/  IMAD.WIDE.U32 R66, R8, UR12, R64 ;  /* 0x0000000c08427c25 */ /* 0x01efe2000f8e0040 */
[----:B------:R-:W-:-:S04]  /*9160*/  ULDC.64 UR12, c[0x0][0x210] ;  /* 0x00008400000c7ab9 */ /* 0x000fc80000000a00 */
[----:B------:R-:W-:Y:S02]  /*9170*/  IADD3 R69, R67, R69, RZ ;  /* 0x0000004543457210 */ /* 0x000fe40007ffe0ff */
[----:B------:R-:W-:-:S04]  /*9180*/  LEA R64, P5, R66, UR12, 0x1 ;  /* 0x0000000c42407c11 */ /* 0x000fc8000f8a08ff */
[----:B------:R-:W-:-:S05]  /*9190*/  LEA.HI.X R65, R66, UR13, R69, 0x1, P5 ;  /* 0x0000000d42417c11 */ /* 0x000fca000a8f0c45 */
[----:B------:R0:W-:Y:S04]  /*91a0*/  STG.E desc[UR8][R64.64], R109 ;  /* 0x0000006d40007986 */ /* 0x0001e8000c101908 */
.L_x_3318:
[----:B------:R-:W-:Y:S05]  /*91b0*/  BSYNC B0 ;  /* 0x0000000000007941 */ /* 0x000fea0003800000 */
.L_x_3317:
        /* <DEDUP_REMOVED lines=11> */
.L_x_3319:
[----:B------:R-:W-:Y:S01]  /*9270*/  ULDC.64 UR12, c[0x0][0x278] ;  /* 0x00009e00000c7ab9 */ /* 0x000fe20000000a00 */
[----:B0-----:R-:W-:Y:S01]  /*9280*/  SHF.R.S32.HI R65, RZ, 0x1f, R2 ;  /* 0x0000001fff417819 */ /* 0x001fe20000011402 */
[----:B------:R-:W-:Y:S01]  /*9290*/  BSSY B0, `(.L_x_3320) ;  /* 0x0000010000007945 */ /* 0x000fe20003800000 */
[----:B------:R-:W-:-:S04]  /*92a0*/  ISETP.GE.U32.AND P5, PT, R2, UR12, PT ;  /* 0x0000000c02007c0c */ /* 0x000fc8000bfa6070 */
[----:B------:R-:W-:-:S04]  /*92b0*/  ISETP.GE.AND.EX P5, PT, R65, UR13, PT, P5 ;  /* 0x0000000d41007c0c */ /* 0x000fc8000bfa6350 */
[----:B------:R-:W-:-:S13]  /*92c0*/  ISETP.GT.U32.OR P5, PT, R96, 0x17f, P5 ;  /* 0x0000017f6000780c */ /* 0x000fda0002fa4470 */
[----:B------:R-:W-:Y:S05]  /*92d0*/  @P5 BRA `(.L_x_3321) ;  /* 0x00000000002c5947 */ /* 0x000fea0003800000 */
[----:B------:R-:W-:Y:S01]  /*92e0*/  ULDC.64 UR12, c[0x0][0x270] ;  /* 0x00009c00000c7ab9 */ /* 0x000fe20000000a00 */
[----:B------:R-:W-:Y:S01]  /*92f0*/  MOV R91, R145 ;  /* 0x00000091005b7202 */ /* 0x000fe20000000f00 */
[----:B------:R-:W-:Y:S01]  /*9300*/  IMAD R65, R65, UR12, RZ ;  /* 0x0000000c41417c24 */ /* 0x000fe2000f8e02ff */
        /* <DEDUP_REMOVED lines=8> */
.L_x_3321:
[----:B------:R-:W-:Y:S05]  /*9390*/  BSYNC B0 ;  /* 0x0000000000007941 */ /* 0x000fea0003800000 */
.L_x_3320:
[----:B0-----:R-:W0:Y:S01]  /*93a0*/  LDC R65, c[0x0][0x10] ;  /* 0x00000400ff417b82 */ /* 0x001e220000000800 */
[----:B------:R-:W-:Y:S02]  /*93b0*/  IADD3 R5, R5, 0x1, RZ ;  /* 0x0000000105057810 */ /* 0x000fe40007ffe0ff */
[----:B0-----:R-:W-:-:S04]  /*93c0*/  IADD3 R6, R65, R6, RZ ;  /* 0x0000000641067210 */ /* 0x001fc80007ffe0ff */
[----:B------:R-:W-:-:S13]  /*93d0*/  ISETP.GE.AND P5, PT, R6, UR4, PT ;  /* 0x0000000406007c0c */ /* 0x000fda000bfa6270 */
[----:B------:R-:W-:Y:S05]  /*93e0*/  @!P5 BRA `(.L_x_3322) ;  /* 0xffffff780034d947 */ /* 0x000fea000383ffff */
[----:B------:R-:W-:Y:S05]  /*93f0*/  EXIT ;  /* 0x000000000000794d */ /* 0x000fea0003800000 */
.L_x_3323:
        /* <DEDUP_REMOVED lines=16> */
.L_x_5171:


//--------------------- .text._Z35group_norm_nhwc_fwd_one_pass_kernelI11Bf16IOBf16WLi64ELi48ELi384EEv26Group_norm_nhwc_fwd_params --------------------------
	.section	.text._Z35group_norm_nhwc_fwd_one_pass_kernelI11Bf16IOBf16WLi64ELi48ELi384EEv26Group_norm_nhwc_fwd_params,"ax",@progbits
	.align	128
        .global         _Z35group_norm_nhwc_fwd_one_pass_kernelI11Bf16IOBf16WLi64ELi48ELi384EEv26Group_norm_nhwc_fwd_params
        .type           _Z35group_norm_nhwc_fwd_one_pass_kernelI11Bf16IOBf16WLi64ELi48ELi384EEv26Group_norm_nhwc_fwd_params,@function
        .size           _Z35group_norm_nhwc_fwd_one_pass_kernelI11Bf16IOBf16WLi64ELi48ELi384EEv26Group_norm_nhwc_fwd_params,(.L_x_5172 - _Z35group_norm_nhwc_fwd_one_pass_kernelI11Bf16IOBf16WLi64ELi48ELi384EEv26Group_norm_nhwc_fwd_params)
        .other          _Z35group_norm_nhwc_fwd_one_pass_kernelI11Bf16IOBf16WLi64ELi48ELi384EEv26Group_norm_nhwc_fwd_params,@"STO_CUDA_ENTRY STV_DEFAULT"
_Z35group_norm_nhwc_fwd_one_pass_kernelI11Bf16IOBf16WLi64ELi48ELi384EEv26Group_norm_nhwc_fwd_params:
.text._Z35group_norm_nhwc_fwd_one_pass_kernelI11Bf16IOBf16WLi64ELi48ELi384EEv26Group_norm_nhwc_fwd_params:
        /* <DEDUP_REMOVED lines=29> */
.L_x_3345:
[----:B0-----:R-:W0:Y:S01]  /*01d0*/  LDC R6, c[0x0][0x288] ;  /* 0x0000a200ff067b82 */ /* 0x001e220000000800 */
[----:B-1----:R-:W-:Y:S01]  /*01e0*/  IABS R10, R21 ;  /* 0x00000015000a7213 */ /* 0x002fe20000000000 */
[----:B------:R-:W-:Y:S01]  /*01f0*/  ULDC.64 UR14, c[0x0][0x278] ;  /* 0x00009e00000e7ab9 */ /* 0x000fe20000000a00 */
[----:B------:R-:W-:Y:S01]  /*0200*/  ULDC.64 UR12, c[0x0][0x280] ;  /* 0x0000a000000c7ab9 */ /* 0x000fe20000000a00 */
[----:B------:R-:W-:-:S04]  /*0210*/  IADD3 R15, R20, 0x30, RZ ;  /* 0x00000030140f7810 */ /* 0x000fc80007ffe0ff */
[----:B--2---:R-:W-:Y:S02]  /*0220*/  SHF.R.S32.HI R17, RZ, 0x1f, R15 ;  /* 0x0000001fff117819 */ /* 0x004fe4000001140f */
[----:B0--3--:R-:W-:-:S04]  /*0230*/  IABS R8, R6 ;  /* 0x0000000600087213 */ /* 0x009fc80000000000 */
[----:B------:R-:W0:Y:S08]  /*0240*/  I2F.RP R7, R8 ;  /* 0x0000000800077306 */ /* 0x000e300000209400 */
[----:B0-----:R-:W0:Y:S02]  /*0250*/  MUFU.RCP R7, R7 ;  /* 0x0000000700077308 */ /* 0x001e240000001000 */
[----:B0-----:R-:W-:-:S06]  /*0260*/  IADD3 R4, R7, 0xffffffe, RZ ;  /* 0x0ffffffe07047810 */ /* 0x001fcc0007ffe0ff */
[----:B------:R0:W1:Y:S02]  /*0270*/  F2I.FTZ.U32.TRUNC.NTZ R5, R4 ;  /* 0x0000000400057305 */ /* 0x000064000021f000 */
[----:B0-----:R-:W-:Y:S02]  /*0280*/  MOV R4, RZ ;  /* 0x000000ff00047202 */ /* 0x001fe40000000f00 */
[----:B-1----:R-:W-:-:S05]  /*0290*/  IADD3 R9, RZ, -R5, RZ ;  /* 0x80000005ff097210 */ /* 0x002fca0007ffe0ff */
[----:B------:R-:W-:-:S04]  /*02a0*/  IMAD R9, R9, R8, RZ ;  /* 0x0000000809097224 */ /* 0x000fc800078e02ff */
[----:B------:R-:W-:Y:S01]  /*02b0*/  IMAD.HI.U32 R5, R5, R9, R4 ;  /* 0x0000000905057227 */ /* 0x000fe200078e0004 */
[----:B------:R-:W-:Y:S02]  /*02c0*/  MOV R9, R10 ;  /* 0x0000000a00097202 */ /* 0x000fe40000000f00 */
[----:B------:R-:W-:Y:S01]  /*02d0*/  LOP3.LUT R4, R21, R6, RZ, 0x3c, !PT ;  /* 0x0000000615047212 */ /* 0x000fe200078e3cff */
[----:B------:R-:W0:Y:S02]  /*02e0*/  @P0 LDC.64 R10, c[0x0][0x270] ;  /* 0x00009c00ff0a0b82 */ /* 0x000e240000000a00 */
[----:B------:R-:W-:Y:S01]  /*02f0*/  IMAD.HI.U32 R13, R5, R9, RZ ;  /* 0x00000009050d7227 */ /* 0x000fe200078e00ff */
[----:B------:R-:W-:-:S04]  /*0300*/  ISETP.GE.AND P3, PT, R4, RZ, PT ;  /* 0x000000ff0400720c */ /* 0x000fc80003f66270 */
[----:B------:R-:W-:-:S05]  /*0310*/  IADD3 R5, -R13, RZ, RZ ;  /* 0x000000ff0d057210 */ /* 0x000fca0007ffe1ff */
[----:B------:R-:W-:-:S05]  /*0320*/  IMAD R5, R8, R5, R9 ;  /* 0x0000000508057224 */ /* 0x000fca00078e0209 */
[----:B------:R-:W-:-:S13]  /*0330*/  ISETP.GT.U32.AND P2, PT, R8, R5, PT ;  /* 0x000000050800720c */ /* 0x000fda0003f44070 */
[-C--:B------:R-:W-:Y:S02]  /*0340*/  @!P2 IADD3 R5, R5, -R8.reuse, RZ ;  /* 0x800000080505a210 */ /* 0x080fe40007ffe0ff */
[----:B------:R-:W-:Y:S02]  /*0350*/  @!P2 IADD3 R13, R13, 0x1, RZ ;  /* 0x000000010d0da810 */ /* 0x000fe40007ffe0ff */
[----:B------:R-:W-:Y:S01]  /*0360*/  ISETP.GE.U32.AND P1, PT, R5, R8, PT ;  /* 0x000000080500720c */ /* 0x000fe20003f26070 */
[----:B------:R-:W-:Y:S01]  /*0370*/  IMAD.WIDE.U32 R4, R3, -0x55555555, RZ ;  /* 0xaaaaaaab03047825 */ /* 0x000fe200078e00ff */
[----:B------:R-:W-:Y:S02]  /*0380*/  ISETP.NE.AND P2, PT, R6, RZ, PT ;  /* 0x000000ff0600720c */ /* 0x000fe40003f45270 */
[----:B------:R-:W-:Y:S02]  /*0390*/  SHF.R.S32.HI R4, RZ, 0x1f, R19 ;  /* 0x0000001fff047819 */ /* 0x000fe40000011413 */
[----:B------:R-:W-:-:S05]  /*03a0*/  SHF.R.U32.HI R8, RZ, 0x4, R5 ;  /* 0x00000004ff087819 */ /* 0x000fca0000011605 */
[----:B------:R-:W-:Y:S02]  /*03b0*/  IMAD R8, R8, -0x18, R3 ;  /* 0xffffffe808087824 */ /* 0x000fe400078e0203 */
[----:B------:R-:W-:Y:S02]  /*03c0*/  @P1 IADD3 R13, R13, 0x1, RZ ;  /* 0x000000010d0d1810 */ /* 0x000fe40007ffe0ff */
[----:B------:R-:W-:Y:S02]  /*03d0*/  ISETP.GE.U32.AND P1, PT, R19, UR14, PT ;  /* 0x0000000e13007c0c */ /* 0x000fe4000bf26070 */
[----:B------:R-:W-:Y:S02]  /*03e0*/  @!P3 IADD3 R13, -R13, RZ, RZ ;  /* 0x000000ff0d0db210 */ /* 0x000fe40007ffe1ff */
[----:B------:R-:W-:Y:S02]  /*03f0*/  @!P2 LOP3.LUT R13, RZ, R6, RZ, 0x33, !PT ;  /* 0x00000006ff0da212 */ /* 0x000fe400078e33ff */
[----:B------:R-:W-:-:S02]  /*0400*/  ISETP.GE.AND.EX P1, PT, R4, UR15, PT, P1 ;  /* 0x0000000f04007c0c */ /* 0x000fc4000bf26310 */
[----:B------:R-:W-:Y:S02]  /*0410*/  IADD3 R5, -R13, RZ, RZ ;  /* 0x000000ff0d057210 */ /* 0x000fe40007ffe1ff */
[----:B------:R-:W-:Y:S02]  /*0420*/  ISETP.GT.U32.OR P1, PT, R3, 0x17f, P1 ;  /* 0x0000017f0300780c */ /* 0x000fe40000f24470 */
[----:B------:R-:W-:Y:S01]  /*0430*/  SHF.L.U32 R22, R8, 0x1, RZ ;  /* 0x0000000108167819 */ /* 0x000fe200000006ff */
[----:B------:R-:W-:Y:S01]  /*0440*/  IMAD R5, R6, R5, R21 ;  /* 0x0000000506057224 */ /* 0x000fe200078e0215 */
[----:B------:R-:W-:Y:S01]  /*0450*/  SHF.R.S32.HI R8, RZ, 0x1f, R13 ;  /* 0x0000001fff087819 */ /* 0x000fe2000001140d */
[----:B------:R-:W1:Y:S01]  /*0460*/  @P0 LDC.64 R6, c[0x0][0x220] ;  /* 0x00008800ff060b82 */ /* 0x000e620000000a00 */
[----:B------:R-:W-:Y:S01]  /*0470*/  SHF.R.S32.HI R12, RZ, 0x1f, R22 ;  /* 0x0000001fff0c7819 */ /* 0x000fe20000011416 */
        /* <DEDUP_REMOVED lines=10> */
[----:B------:R-:W-:-:S03]  /*0520*/  IMAD.WIDE.U32 R22, R13, UR12, R22 ;  /* 0x0000000c0d167c25 */ /* 0x000fc6000f8e0016 */
[----:B------:R-:W-:Y:S01]  /*0530*/  ISETP.GE.AND.EX P2, PT, R16, UR15, PT, P2 ;  /* 0x0000000f10007c0c */ /* 0x000fe2000bf46320 */
[----:B------:R-:W-:Y:S01]  /*0540*/  @P0 IMAD R13, R20, R11, R12 ;  /* 0x0000000b140d0224 */ /* 0x000fe200078e020c */
[----:B------:R-:W-:Y:S02]  /*0550*/  IADD3 R25, R23, R25, RZ ;  /* 0x0000001917197210 */ /* 0x000fe40007ffe0ff */
[----:B------:R-:W-:Y:S02]  /*0560*/  @P0 MOV R24, R22 ;  /* 0x0000001600180202 */ /* 0x000fe40000000f00 */
[----:B------:R-:W-:-:S03]  /*0570*/  ISETP.GT.U32.OR P2, PT, R3, 0x17f, P2 ;  /* 0x0000017f0300780c */ /* 0x000fc60001744470 */
[----:B------:R-:W-:Y:S02]  /*0580*/  @P0 IMAD.WIDE.U32 R26, R20, R10, R24 ;  /* 0x0000000a141a0225 */ /* 0x000fe400078e0018 */
[----:B------:R-:W0:Y:S03]  /*0590*/  @!P1 LDC.64 R10, c[0x0][0x220] ;  /* 0x00008800ff0a9b82 */ /* 0x000e260000000a00 */
[----:B------:R-:W-:Y:S02]  /*05a0*/  @P0 IADD3 R13, R27, R13, RZ ;  /* 0x0000000d1b0d0210 */ /* 0x000fe40007ffe0ff */
[----:B-1----:R-:W-:Y:S01]  /*05b0*/  @P0 LEA R12, P3, R26, R6, 0x1 ;  /* 0x000000061a0c0211 */ /* 0x002fe200078608ff */
[----:B--2---:R-:W-:Y:S01]  /*05c0*/  @!P1 IMAD R6, R4, R8, RZ ;  /* 0x0000000804069224 */ /* 0x004fe200078e02ff */
[----:B------:R-:W-:Y:S02]  /*05d0*/  @!P1 MOV R27, R25 ;  /* 0x00000019001b9202 */ /* 0x000fe40000000f00 */
[----:B------:R-:W-:Y:S01]  /*05e0*/  @P0 LEA.HI.X R13, R26, R7, R13, 0x1, P3 ;  /* 0x000000071a0d0211 */ /* 0x000fe200018f0c0d */
[----:B------:R-:W-:Y:S01]  /*05f0*/  @!P1 IMAD R7, R19, R9, R6 ;  /* 0x0000000913079224 */ /* 0x000fe200078e0206 */
[----:B------:R-:W-:-:S02]  /*0600*/  @!P1 MOV R26, R22 ;  /* 0x00000016001a9202 */ /* 0x000fc40000000f00 */
[----:B------:R-:W-:Y:S02]  /*0610*/  ISETP.GE.U32.AND P3, PT, R15, UR14, PT ;  /* 0x0000000e0f007c0c */ /* 0x000fe4000bf66070 */
        /* <DEDUP_REMOVED lines=128> */
.L_x_3325:
[----:B------:R-:W-:Y:S05]  /*0e20*/  BSYNC B0 ;  /* 0x0000000000007941 */ /* 0x000fea0003800000 */
.L_x_3324:
        /* <DEDUP_REMOVED lines=29> */
.L_x_3328:
[----:B--2---:R-:W2:Y:S04]  /*1000*/  LDG.E.STRONG.GPU R11, desc[UR8][R8.64] ;  /* 0x00000008080b7981 */ /* 0x004ea8000c1ef900 */
[----:B--2---:R-:W-:Y:S01]  /*1010*/  CCTL.IVALL ;  /* 0x00000000ff00798f */ /* 0x004fe20002000000 */
[----:B------:R-:W-:Y:S05]  /*1020*/  YIELD ;  /* 0x0000000000007946 */ /* 0x000fea0003800000 */
[----:B------:R-:W-:-:S13]  /*1030*/  ISETP.NE.AND P1, PT, R11, R28, PT ;  /* 0x0000001c0b00720c */ /* 0x000fda0003f25270 */
[----:B------:R-:W-:Y:S05]  /*1040*/  @P1 BRA `(.L_x_3328) ;  /* 0xfffffffc00ec1947 */ /* 0x000fea000383ffff */
.L_x_3327:
        /* <DEDUP_REMOVED lines=11> */
.L_x_3330:
        /* <DEDUP_REMOVED lines=63> */
.L_x_3329:
        /* <DEDUP_REMOVED lines=19> */
.L_x_3332:
[----:B------:R-:W-:Y:S05]  /*1620*/  BSYNC B0 ;  /* 0x0000000000007941 */ /* 0x000fea0003800000 */
.L_x_3331:
        /* <DEDUP_REMOVED lines=32> */
.L_x_3326:
        /* <DEDUP_REMOVED lines=25> */
[----:B------:R-:W2:Y:S04]  /*19c0*/  LDG.E.U16 R5, desc[UR8][R10.64+0x2] ;  /* 0x000002080a057981 */ /* 0x000ea8000c1e1500 */
[----:B0-----:R-:W3:Y:S04]  /*19d0*/  LDG.E.U16 R12, desc[UR8][R8.64+0x2] ;  /* 0x00000208080c7981 */ /* 0x001ee8000c1e1500 */
[----:B------:R-:W4:Y:S04]  /*19e0*/  LDG.E.U16 R11, desc[UR8][R10.64] ;  /* 0x000000080a0b7981 */ /* 0x000f28000c1e1500 */
[----:B------:R0:W5:Y:S01]  /*19f0*/  LDG.E.U16 R10, desc[UR8][R8.64] ;  /* 0x00000008080a7981 */ /* 0x000162000c1e1500 */
[----:B------:R-:W-:-:S02]  /*1a00*/  PRMT R26, R6, 0x7632, R26 ;  /* 0x00007632061a7816 */ /* 0x000fc4000000001a */
[C---:B------:R-:W-:Y:S02]  /*1a10*/  PRMT R27, R16.reuse, 0x7632, R27 ;  /* 0x00007632101b7816 */ /* 0x040fe4000000001b */
[----:B------:R-:W-:Y:S02]  /*1a20*/  SHF.L.U32 R13, R16, 0x10, RZ ;  /* 0x00000010100d7819 */ /* 0x000fe400000006ff */
[----:B------:R-:W-:Y:S02]  /*1a30*/  SHF.L.U32 R16, R26, 0x10, RZ ;  /* 0x000000101a107819 */ /* 0x000fe400000006ff */
[----:B------:R-:W-:Y:S01]  /*1a40*/  SHF.L.U32 R14, R14, 0x10, RZ ;  /* 0x000000100e0e7819 */ /* 0x000fe200000006ff */
[----:B0-----:R-:W0:Y:S01]  /*1a50*/  LDS.64 R8, [UR5+0x78] ;  /* 0x00007805ff087984 */ /* 0x001e220008000a00 */
[----:B------:R-:W-:Y:S02]  /*1a60*/  SHF.L.U32 R26, R17, 0x10, RZ ;  /* 0x00000010111a7819 */ /* 0x000fe400000006ff */
[----:B------:R-:W-:-:S02]  /*1a70*/  SHF.L.U32 R27, R27, 0x10, RZ ;  /* 0x000000101b1b7819 */ /* 0x000fc400000006ff */
[----:B------:R-:W-:Y:S02]  /*1a80*/  ISETP.NE.AND P4, PT, RZ, UR10, PT ;  /* 0x0000000aff007c0c */ /* 0x000fe4000bf85270 */
[----:B------:R-:W-:-:S04]  /*1a90*/  ISETP.GE.U32.AND P2, PT, R19, UR12, PT ;  /* 0x0000000c13007c0c */ /* 0x000fc8000bf46070 */
[----:B------:R-:W-:-:S04]  /*1aa0*/  ISETP.GE.AND.EX P2, PT, R4, UR13, PT, P2 ;  /* 0x0000000d04007c0c */ /* 0x000fc8000bf46320 */
[----:B------:R-:W-:Y:S01]  /*1ab0*/  ISETP.GT.U32.OR P2, PT, R3, 0x17f, P2 ;  /* 0x0000017f0300780c */ /* 0x000fe20001744470 */
[----:B0-----:R-:W-:Y:S01]  /*1ac0*/  FMUL.FTZ R15, R8, UR6 ;  /* 0x00000006080f7c20 */ /* 0x001fe20008410000 */
[----:B------:R-:W-:-:S03]  /*1ad0*/  MOV R8, 0x3f800000 ;  /* 0x3f80000000087802 */ /* 0x000fc60000000f00 */
[C---:B------:R-:W-:Y:S01]  /*1ae0*/  FMUL.FTZ R28, R15.reuse, R15 ;  /* 0x0000000f0f1c7220 */ /* 0x040fe20000410000 */
[----:B------:R-:W-:Y:S01]  /*1af0*/  FADD.FTZ R27, -R15, R27 ;  /* 0x0000001b0f1b7221 */ /* 0x000fe20000010100 */
[--C-:B------:R-:W-:Y:S02]  /*1b00*/  FADD.FTZ R26, R26, -R15.reuse ;  /* 0x8000000f1a1a7221 */ /* 0x100fe40000010000 */
[----:B------:R-:W-:Y:S01]  /*1b10*/  FFMA.FTZ R28, R9, UR6, -R28 ;  /* 0x00000006091c7c23 */ /* 0x000fe2000801081c */
[----:B------:R-:W-:Y:S02]  /*1b20*/  SHF.L.U32 R9, R6, 0x10, RZ ;  /* 0x0000001006097819 */ /* 0x000fe400000006ff */
[----:B------:R-:W-:Y:S01]  /*1b30*/  PRMT R6, R17, 0x7632, R6 ;  /* 0x0000763211067816 */ /* 0x000fe20000000006 */
[--C-:B------:R-:W-:Y:S01]  /*1b40*/  FADD.FTZ R17, R13, -R15.reuse ;  /* 0x8000000f0d117221 */ /* 0x100fe20000010000 */
[----:B------:R-:W-:Y:S01]  /*1b50*/  FSETP.GTU.FTZ.AND P1, PT, R28, RZ, PT ;  /* 0x000000ff1c00720b */ /* 0x000fe20003f3c000 */
[----:B------:R-:W-:Y:S01]  /*1b60*/  FADD.FTZ R9, R9, -R15 ;  /* 0x8000000f09097221 */ /* 0x000fe20000010000 */
[----:B------:R-:W-:-:S11]  /*1b70*/  SHF.L.U32 R6, R6, 0x10, RZ ;  /* 0x0000001006067819 */ /* 0x000fd600000006ff */
[----:B------:R-:W0:Y:S02]  /*1b80*/  @P1 LDC R29, c[0x0][0x238] ;  /* 0x00008e00ff1d1b82 */ /* 0x000e240000000800 */
[----:B0-----:R-:W-:Y:S01]  /*1b90*/  @P1 FADD.FTZ R29, R28, R29 ;  /* 0x0000001d1c1d1221 */ /* 0x001fe20000010000 */
[----:B------:R-:W-:Y:S01]  /*1ba0*/  SHF.L.U32 R28, R7, 0x10, RZ ;  /* 0x00000010071c7819 */ /* 0x000fe200000006ff */
[C---:B------:R-:W-:Y:S02]  /*1bb0*/  FADD.FTZ R7, -R15.reuse, R16 ;  /* 0x000000100f077221 */ /* 0x040fe40000010100 */
[----:B------:R0:W1:Y:S02]  /*1bc0*/  @P1 MUFU.RSQ R8, R29 ;  /* 0x0000001d00081308 */ /* 0x0000640000001400 */
[----:B------:R-:W-:Y:S01]  /*1bd0*/  FADD.FTZ R16, R28, -R15 ;  /* 0x8000000f1c107221 */ /* 0x000fe20000010000 */
[C---:B0-----:R-:W-:Y:S01]  /*1be0*/  FADD.FTZ R29, -R15.reuse, R14 ;  /* 0x0000000e0f1d7221 */ /* 0x041fe20000010100 */
[----:B------:R-:W-:Y:S01]  /*1bf0*/  FADD.FTZ R15, -R15, R6 ;  /* 0x000000060f0f7221 */ /* 0x000fe20000010100 */
[----:B-1----:R-:W-:-:S02]  /*1c00*/  FMUL.FTZ R7, R7, R8 ;  /* 0x0000000807077220 */ /* 0x002fc40000410000 */
[-C--:B------:R-:W-:Y:S01]  /*1c10*/  FMUL.FTZ R29, R29, R8.reuse ;  /* 0x000000081d1d7220 */ /* 0x080fe20000410000 */
[-C--:B------:R-:W-:Y:S01]  /*1c20*/  FMUL.FTZ R27, R27, R8.reuse ;  /* 0x000000081b1b7220 */ /* 0x080fe20000410000 */
[-C--:B------:R-:W-:Y:S01]  /*1c30*/  FMUL.FTZ R15, R15, R8.reuse ;  /* 0x000000080f0f7220 */ /* 0x080fe20000410000 */
[-C--:B------:R-:W-:Y:S01]  /*1c40*/  FMUL.FTZ R16, R16, R8.reuse ;  /* 0x0000000810107220 */ /* 0x080fe20000410000 */
[-C--:B------:R-:W-:Y:S01]  /*1c50*/  FMUL.FTZ R17, R17, R8.reuse ;  /* 0x0000000811117220 */ /* 0x080fe20000410000 */
[----:B------:R-:W-:Y:S01]  /*1c60*/  FMUL.FTZ R9, R9, R8 ;  /* 0x0000000809097220 */ /* 0x000fe20000410000 */
[----:B--2---:R-:W-:Y:S02]  /*1c70*/  SHF.L.U32 R13, R5, 0x10, RZ ;  /* 0x00000010050d7819 */ /* 0x004fe400000006ff */
[----:B---3--:R-:W-:-:S05]  /*1c80*/  SHF.L.U32 R12, R12, 0x10, RZ ;  /* 0x000000100c0c7819 */ /* 0x008fca00000006ff */
[C-C-:B------:R-:W-:Y:S01]  /*1c90*/  FFMA.FTZ R28, R13.reuse, R7, R12.reuse ;  /* 0x000000070d1c7223 */ /* 0x140fe2000001000c */
[C-C-:B------:R-:W-:Y:S01]  /*1ca0*/  FFMA.FTZ R5, R13.reuse, R29, R12.reuse ;  /* 0x0000001d0d057223 */ /* 0x140fe2000001000c */
[C-C-:B------:R-:W-:Y:S01]  /*1cb0*/  FFMA.FTZ R6, R13.reuse, R27, R12.reuse ;  /* 0x0000001b0d067223 */ /* 0x140fe2000001000c */
[----:B------:R-:W-:Y:S01]  /*1cc0*/  FFMA.FTZ R7, R13, R15, R12 ;  /* 0x0000000f0d077223 */ /* 0x000fe2000001000c */
[----:B------:R-:W-:Y:S01]  /*1cd0*/  IADD3 R12, R20, 0x20, RZ ;  /* 0x00000020140c7810 */ /* 0x000fe20007ffe0ff */
[----:B------:R-:W-:Y:S01]  /*1ce0*/  FMUL.FTZ R27, R26, R8 ;  /* 0x000000081a1b7220 */ /* 0x000fe20000410000 */
[----:B------:R-:W-:Y:S02]  /*1cf0*/  IADD3 R13, R20, 0x30, RZ ;  /* 0x00000030140d7810 */ /* 0x000fe40007ffe0ff */
[----:B------:R-:W-:Y:S02]  /*1d00*/  ISETP.GE.U32.AND P3, PT, R12, UR12, PT ;  /* 0x0000000c0c007c0c */ /* 0x000fe4000bf66070 */
[----:B------:R-:W-:-:S02]  /*1d10*/  ISETP.GE.U32.AND P1, PT, R13, UR12, PT ;  /* 0x0000000c0d007c0c */ /* 0x000fc4000bf26070 */
[----:B------:R-:W-:Y:S02]  /*1d20*/  SHF.R.S32.HI R14, RZ, 0x1f, R12 ;  /* 0x0000001fff0e7819 */ /* 0x000fe4000001140c */
[----:B------:R-:W-:Y:S02]  /*1d30*/  SHF.R.S32.HI R15, RZ, 0x1f, R13 ;  /* 0x0000001fff0f7819 */ /* 0x000fe4000001140d */
[----:B----4-:R-:W-:Y:S02]  /*1d40*/  SHF.L.U32 R11, R11, 0x10, RZ ;  /* 0x000000100b0b7819 */ /* 0x010fe400000006ff */
[----:B-----5:R-:W-:Y:S02]  /*1d50*/  SHF.L.U32 R10, R10, 0x10, RZ ;  /* 0x000000100a0a7819 */ /* 0x020fe400000006ff */
[----:B------:R-:W-:Y:S02]  /*1d60*/  ISETP.GE.AND.EX P3, PT, R14, UR13, PT, P3 ;  /* 0x0000000d0e007c0c */ /* 0x000fe4000bf66330 */
[----:B------:R-:W-:Y:S01]  /*1d70*/  ISETP.GE.AND.EX P1, PT, R15, UR13, PT, P1 ;  /* 0x0000000d0f007c0c */ /* 0x000fe2000bf26310 */
[--C-:B------:R-:W-:Y:S01]  /*1d80*/  FFMA.FTZ R26, R11, R27, R10.reuse ;  /* 0x0000001b0b1a7223 */ /* 0x100fe2000001000a */
[----:B------:R-:W-:Y:S01]  /*1d90*/  ISETP.GT.U32.OR P3, PT, R3, 0x17f, P3 ;  /* 0x0000017f0300780c */ /* 0x000fe20001f64470 */
[--C-:B------:R-:W-:Y:S01]  /*1da0*/  FFMA.FTZ R16, R11, R16, R10.reuse ;  /* 0x000000100b107223 */ /* 0x100fe2000001000a */
[----:B------:R-:W-:Y:S01]  /*1db0*/  ISETP.GT.U32.OR P1, PT, R3, 0x17f, P1 ;  /* 0x0000017f0300780c */ /* 0x000fe20000f24470 */
[C-C-:B------:R-:W-:Y:S01]  /*1dc0*/  FFMA.FTZ R17, R11.reuse, R17, R10.reuse ;  /* 0x000000110b117223 */ /* 0x140fe2000001000a */
[----:B------:R-:W-:Y:S01]  /*1dd0*/  FFMA.FTZ R27, R11, R9, R10 ;  /* 0x000000090b1b7223 */ /* 0x000fe2000001000a */
[----:B------:R-:W-:Y:S10]  /*1de0*/  @!P4 BRA `(.L_x_3333) ;  /* 0x000000000028c947 */ /* 0x000ff40003800000 */
        /* <DEDUP_REMOVED lines=10> */
.L_x_3333:
        /* <DEDUP_REMOVED lines=14> */
.L_x_3335:
[----:B------:R-:W-:Y:S05]  /*1f70*/  BSYNC B0 ;  /* 0x0000000000007941 */ /* 0x000fea0003800000 */
.L_x_3334:
        /* <DEDUP_REMOVED lines=11> */
.L_x_3336:
[----:B------:R-:W-:Y:S04]  /*2030*/  BSSY B0, `(.L_x_3337) ;  /* 0x000000e000007945 */ /* 0x000fe80003800000 */
[----:B------:R-:W-:Y:S05]  /*2040*/  @P2 BRA `(.L_x_3338) ;  /* 0x0000000000302947 */ /* 0x000fea0003800000 */
[----:B------:R-:W-:Y:S01]  /*2050*/  ULDC.64 UR12, c[0x0][0x270] ;  /* 0x00009c00000c7ab9 */ /* 0x000fe20000000a00 */
[----:B------:R-:W-:Y:S01]  /*2060*/  MOV R8, R22 ;  /* 0x0000001600087202 */ /* 0x000fe20000000f00 */
[----:B------:R-:W-:Y:S01]  /*2070*/  IMAD R4, R4, UR12, RZ ;  /* 0x0000000c04047c24 */ /* 0x000fe2000f8e02ff */
[----:B------:R-:W-:Y:S02]  /*2080*/  MOV R9, R25 ;  /* 0x0000001900097202 */ /* 0x000fe40000000f00 */
[----:B------:R-:W-:Y:S01]  /*2090*/  F2FP.BF16.F32.PACK_AB R5, R5, R16 ;  /* 0x000000100505723e */ /* 0x000fe200000010ff */
[C---:B0-----:R-:W-:Y:S02]  /*20a0*/  IMAD R11, R19.reuse, UR13, R4 ;  /* 0x0000000d130b7c24 */ /* 0x041fe4000f8e0204 */
[----:B------:R-:W-:Y:S01]  /*20b0*/  IMAD.WIDE.U32 R8, R19, UR12, R8 ;  /* 0x0000000c13087c25 */ /* 0x000fe2000f8e0008 */
[----:B------:R-:W-:Y:S02]  /*20c0*/  ULDC.64 UR12, c[0x0][0x210] ;  /* 0x00008400000c7ab9 */ /* 0x000fe40000000a00 */
[----:B------:R-:W-:-:S02]  /*20d0*/  LEA R10, P2, R8, UR12, 0x1 ;  /* 0x0000000c080a7c11 */ /* 0x000fc4000f8408ff */
[----:B------:R-:W-:-:S04]  /*20e0*/  IADD3 R11, R9, R11, RZ ;  /* 0x0000000b090b7210 */ /* 0x000fc80007ffe0ff */
[----:B------:R-:W-:-:S05]  /*20f0*/  LEA.HI.X R11, R8, UR13, R11, 0x1, P2 ;  /* 0x0000000d080b7c11 */ /* 0x000fca00090f0c0b */
[----:B------:R1:W-:Y:S02]  /*2100*/  STG.E desc[UR8][R10.64], R5 ;  /* 0x000000050a007986 */ /* 0x0003e4000c101908 */
.L_x_3338:
[----:B------:R-:W-:Y:S05]  /*2110*/  BSYNC B0 ;  /* 0x0000000000007941 */ /* 0x000fea0003800000 */
.L_x_3337:
[----:B------:R-:W-:Y:S05]  /*2120*/  @!P4 BRA `(.L_x_3339) ;  /* 0x000000000028c947 */ /* 0x000fea0003800000 */
[----:B------:R-:W-:Y:S01]  /*2130*/  FMUL.FTZ R4, R17, -1.4426950216293334961 ;  /* 0xbfb8aa3b11047820 */ /* 0x000fe20000410000 */
[----:B------:R-:W-:-:S05]  /*2140*/  FMUL.FTZ R9, R6, -1.4426950216293334961 ;  /* 0xbfb8aa3b06097820 */ /* 0x000fca0000410000 */
[----:B------:R-:W1:Y:S08]  /*2150*/  MUFU.EX2 R4, R4 ;  /* 0x0000000400047308 */ /* 0x000e700000000800 */
[----:B------:R-:W0:Y:S01]  /*2160*/  MUFU.EX2 R9, R9 ;  /* 0x0000000900097308 */ /* 0x000e220000000800 */
[----:B-1----:R-:W-:-:S07]  /*2170*/  FADD.FTZ R5, R4, 1 ;  /* 0x3f80000004057421 */ /* 0x002fce0000010000 */
[----:B------:R-:W1:Y:S01]  /*2180*/  MUFU.RCP R8, R5 ;  /* 0x0000000500087308 */ /* 0x000e620000001000 */
[----:B0-----:R-:W-:-:S07]  /*2190*/  FADD.FTZ R10, R9, 1 ;  /* 0x3f800000090a7421 */ /* 0x001fce0000010000 */
[----:B------:R-:W0:Y:S01]  /*21a0*/  MUFU.RCP R11, R10 ;  /* 0x0000000a000b7308 */ /* 0x000e220000001000 */
[----:B-1----:R-:W-:Y:S01]  /*21b0*/  FMUL.FTZ R17, R17, R8 ;  /* 0x0000000811117220 */ /* 0x002fe20000410000 */
[----:B0-----:R-:W-:-:S07]  /*21c0*/  FMUL.FTZ R6, R6, R11 ;  /* 0x0000000b06067220 */ /* 0x001fce0000410000 */
.L_x_3339:
[----:B------:R-:W-:Y:S04]  /*21d0*/  BSSY B0, `(.L_x_3340) ;  /* 0x000000e000007945 */ /* 0x000fe80003800000 */
[----:B------:R-:W-:Y:S05]  /*21e0*/  @P3 BRA `(.L_x_3341) ;  /* 0x0000000000303947 */ /* 0x000fea0003800000 */
[----:B------:R-:W-:Y:S01]  /*21f0*/  ULDC.64 UR12, c[0x0][0x270] ;  /* 0x00009c00000c7ab9 */ /* 0x000fe20000000a00 */
[----:B------:R-:W-:Y:S01]  /*2200*/  MOV R4, R22 ;  /* 0x0000001600047202 */ /* 0x000fe20000000f00 */
[----:B------:R-:W-:Y:S01]  /*2210*/  IMAD R9, R14, UR12, RZ ;  /* 0x0000000c0e097c24 */ /* 0x000fe2000f8e02ff */
        /* <DEDUP_REMOVED lines=9> */
.L_x_3341:
[----:B------:R-:W-:Y:S05]  /*22b0*/  BSYNC B0 ;  /* 0x0000000000007941 */ /* 0x000fea0003800000 */
.L_x_3340:
        /* <DEDUP_REMOVED lines=11> */
.L_x_3342:
[----:B------:R-:W-:Y:S04]  /*2370*/  BSSY B0, `(.L_x_3343) ;  /* 0x000000e000007945 */ /* 0x000fe80003800000 */
[----:B------:R-:W-:Y:S05]  /*2380*/  @P1 BRA `(.L_x_3344) ;  /* 0x0000000000301947 */ /* 0x000fea0003800000 */
[----:B------:R-:W-:Y:S01]  /*2390*/  ULDC.64 UR12, c[0x0][0x270] ;  /* 0x00009c00000c7ab9 */ /* 0x000fe20000000a00 */
[----:B------:R-:W-:Y:S01]  /*23a0*/  MOV R4, R22 ;  /* 0x0000001600047202 */ /* 0x000fe20000000f00 */
[----:B------:R-:W-:Y:S01]  /*23b0*/  IMAD R6, R15, UR12, RZ ;  /* 0x0000000c0f067c24 */ /* 0x000fe2000f8e02ff */
[----:B-1----:R-:W-:Y:S02]  /*23c0*/  MOV R5, R25 ;  /* 0x0000001900057202 */ /* 0x002fe40000000f00 */
[----:B------:R-:W-:Y:S01]  /*23d0*/  F2FP.BF16.F32.PACK_AB R7, R7, R26 ;  /* 0x0000001a0707723e */ /* 0x000fe200000010ff */
[----:B------:R-:W-:-:S04]  /*23e0*/  IMAD.WIDE.U32 R4, R13, UR12, R4 ;  /* 0x0000000c0d047c25 */ /* 0x000fc8000f8e0004 */
[----:B------:R-:W-:Y:S01]  /*23f0*/  IMAD R13, R13, UR13, R6 ;  /* 0x0000000d0d0d7c24 */ /* 0x000fe2000f8e0206 */
[----:B------:R-:W-:Y:S02]  /*2400*/  ULDC.64 UR12, c[0x0][0x210] ;  /* 0x00008400000c7ab9 */ /* 0x000fe40000000a00 */
[----:B--2---:R-:W-:Y:S02]  /*2410*/  LEA R8, P1, R4, UR12, 0x1 ;  /* 0x0000000c04087c11 */ /* 0x004fe4000f8208ff */
[----:B------:R-:W-:-:S04]  /*2420*/  IADD3 R13, R5, R13, RZ ;  /* 0x0000000d050d7210 */ /* 0x000fc80007ffe0ff */
[----:B------:R-:W-:-:S05]  /*2430*/  LEA.HI.X R9, R4, UR13, R13, 0x1, P1 ;  /* 0x0000000d04097c11 */ /* 0x000fca00088f0c0d */
[----:B------:R3:W-:Y:S02]  /*2440*/  STG.E desc[UR8][R8.64], R7 ;  /* 0x0000000708007986 */ /* 0x0007e4000c101908 */
.L_x_3344:
[----:B------:R-:W-:Y:S05]  /*2450*/  BSYNC B0 ;  /* 0x0000000000007941 */ /* 0x000fea0003800000 */
.L_x_3343:
[----:B------:R-:W4:Y:S01]  /*2460*/  LDC R4, c[0x0][0x10] ;  /* 0x00000400ff047b82 */ /* 0x000f220000000800 */
[----:B------:R-:W-:Y:S02]  /*2470*/  IADD3 R0, R0, 0x1, RZ ;  /* 0x0000000100007810 */ /* 0x000fe40007ffe0ff */
[----:B----4-:R-:W-:-:S04]  /*2480*/  IADD3 R21, R4, R21, RZ ;  /* 0x0000001504157210 */ /* 0x010fc80007ffe0ff */
[----:B------:R-:W-:-:S13]  /*2490*/  ISETP.GE.AND P1, PT, R21, UR4, PT ;  /* 0x0000000415007c0c */ /* 0x000fda000bf26270 */
[----:B------:R-:W-:Y:S05]  /*24a0*/  @!P1 BRA `(.L_x_3345) ;  /* 0xffffffdc00489947 */ /* 0x000fea000383ffff */
[----:B------:R-:W-:Y:S05]  /*24b0*/  EXIT ;  /* 0x000000000000794d */ /* 0x000fea0003800000 */
.L_x_3346:
        /* <DEDUP_REMOVED lines=12> */
.L_x_5172:


//--------------------- .text._Z35group_norm_nhwc_fwd_one_pass_kernelI11Bf16IOBf16WLi128ELi48ELi384EEv26Group_norm_nhwc_fwd_params --------------------------
	.section	.text._Z35group_norm_nhwc_fwd_one_pass_kernelI11Bf16IOBf16WLi128ELi48ELi384EEv26Group_norm_nhwc_fwd_params,"ax",@progbits
	.align	128
        .global         _Z35group_norm_nhwc_fwd_one_pass_kernelI11Bf16IOBf16WLi128ELi48ELi384EEv26Group_norm_nhwc_fwd_params
        .type           _Z35group_norm_nhwc_fwd_one_pass_kernelI11Bf16IOBf16WLi128ELi48ELi384EEv26Group_norm_nhwc_fwd_params,@function
        .size           _Z35group_norm_nhwc_fwd_one_pass_kernelI11Bf16IOBf16WLi128ELi48ELi384EEv26Group_norm_nhwc_fwd_params,(.L_x_5173 - _Z35group_norm_nhwc_fwd_one_pass_kernelI11Bf16IOBf16WLi128ELi48ELi384EEv26Group_norm_nhwc_fwd_params)
        .other          _Z35group_norm_nhwc_fwd_one_pass_kernelI11Bf16IOBf16WLi128ELi48ELi384EEv26Group_norm_nhwc_fwd_params,@"STO_CUDA_ENTRY STV_DEFAULT"
_Z35group_norm_nhwc_fwd_one_pass_kernelI11Bf16IOBf16WLi128ELi48ELi384EEv26Group_norm_nhwc_fwd_params:
.text._Z35group_norm_nhwc_fwd_one_pass_kernelI11Bf16IOBf16WLi128ELi48ELi384EEv26Group_norm_nhwc_fwd_params:
        /* <DEDUP_REMOVED lines=38> */
.L_x_3380:
[----:B------:R-:W0:Y:S01]  /*0260*/  LDC R15, c[0x0][0x288] ;  /* 0x0000a200ff0f7b82 */ /* 0x000e220000000800 */
[----:B------:R-:W-:Y:S01]  /*0270*/  ULDC.64 UR14, c[0x0][0x278] ;  /* 0x00009e00000e7ab9 */ /* 0x000fe20000000a00 */
[----:B--2---:R-:W-:Y:S01]  /*0280*/  SHF.R.S32.HI R23, RZ, 0x1f, R29 ;  /* 0x0000001fff177819 */ /* 0x004fe2000001141d */
[----:B------:R-:W-:Y:S01]  /*0290*/  ULDC.64 UR12, c[0x0][0x280] ;  /* 0x0000a000000c7ab9 */ /* 0x000fe20000000a00 */
[----:B------:R-:W-:Y:S02]  /*02a0*/  ISETP.GE.U32.AND P4, PT, R29, UR14, PT ;  /* 0x0000000e1d007c0c */ /* 0x000fe4000bf86070 */
[----:B------:R-:W-:Y:S02]  /*02b0*/  SHF.R.S32.HI R19, RZ, 0x1f, R30 ;  /* 0x0000001fff137819 */ /* 0x000fe4000001141e */
[----:B------:R-:W-:Y:S01]  /*02c0*/  ISETP.GE.AND.EX P4, PT, R23, UR15, PT, P4 ;  /* 0x0000000f17007c0c */ /* 0x000fe2000bf86340 */
[----:B-1----:R-:W1:Y:S01]  /*02d0*/  @P0 LDC.64 R20, c[0x0][0x220] ;  /* 0x00008800ff140b82 */ /* 0x002e620000000a00 */
[----:B------:R-:W-:-:S02]  /*02e0*/  SHF.R.S32.HI R17, RZ, 0x1f, R31 ;  /* 0x0000001fff117819 */ /* 0x000fc4000001141f */
[----:B------:R-:W-:Y:S02]  /*02f0*/  ISETP.GT.U32.OR P4, PT, R2, 0x17f, P4 ;  /* 0x0000017f0200780c */ /* 0x000fe40002784470 */
[----:B------:R-:W-:Y:S02]  /*0300*/  SHF.R.S32.HI R45, RZ, 0x1f, R33 ;  /* 0x0000001fff2d7819 */ /* 0x000fe40000011421 */
[----:B0--34-:R-:W-:-:S04]  /*0310*/  IABS R11, R15 ;  /* 0x0000000f000b7213 */ /* 0x019fc80000000000 */
        /* <DEDUP_REMOVED lines=20> */
[----:B------:R-:W-:Y:S01]  /*0460*/  @P1 VIADD R9, R9, 0x1 ;  /* 0x0000000109091836 */ /* 0x000fe20000000000 */
[----:B------:R-:W-:-:S04]  /*0470*/  ISETP.GE.U32.AND P1, PT, R30, UR14, PT ;  /* 0x0000000e1e007c0c */ /* 0x000fc8000bf26070 */
[----:B------:R-:W-:Y:S02]  /*0480*/  MOV R11, R9 ;  /* 0x00000009000b7202 */ /* 0x000fe40000000f00 */
[----:B------:R-:W-:Y:S02]  /*0490*/  ISETP.GE.AND.EX P1, PT, R19, UR15, PT, P1 ;  /* 0x0000000f13007c0c */ /* 0x000fe4000bf26310 */
[----:B------:R-:W-:Y:S02]  /*04a0*/  @!P3 IADD3 R11, -R11, RZ, RZ ;  /* 0x000000ff0b0bb210 */ /* 0x000fe40007ffe1ff */
[----:B------:R-:W-:Y:S02]  /*04b0*/  @!P2 LOP3.LUT R11, RZ, R15, RZ, 0x33, !PT ;  /* 0x0000000fff0ba212 */ /* 0x000fe400078e33ff */
[----:B------:R-:W-:Y:S02]  /*04c0*/  ISETP.GT.U32.OR P1, PT, R2, 0x17f, P1 ;  /* 0x0000017f0200780c */ /* 0x000fe40000f24470 */
[----:B------:R-:W-:-:S02]  /*04d0*/  IADD3 R9, -R11, RZ, RZ ;  /* 0x000000ff0b097210 */ /* 0x000fc40007ffe1ff */
[----:B------:R-:W-:Y:S02]  /*04e0*/  SHF.R.S32.HI R0, RZ, 0x1f, R11 ;  /* 0x0000001fff007819 */ /* 0x000fe4000001140b */
[----:B------:R-:W-:Y:S01]  /*04f0*/  ISETP.GE.U32.AND P3, PT, R31, UR14, PT ;  /* 0x0000000e1f007c0c */ /* 0x000fe2000bf66070 */
[----:B------:R-:W-:Y:S01]  /*0500*/  IMAD R36, R15, R9, R6 ;  /* 0x000000090f247224 */ /* 0x000fe200078e0206 */
[----:B------:R-:W-:Y:S01]  /*0510*/  SHF.R.S32.HI R15, RZ, 0x1f, R43 ;  /* 0x0000001fff0f7819 */ /* 0x000fe2000001142b */
[----:B------:R-:W2:Y:S01]  /*0520*/  @!P4 LDC.64 R8, c[0x0][0x270] ;  /* 0x00009c00ff08cb82 */ /* 0x000ea20000000a00 */
[----:B------:R-:W-:Y:S01]  /*0530*/  IMAD R0, R0, UR12, RZ ;  /* 0x0000000c00007c24 */ /* 0x000fe2000f8e02ff */
[----:B------:R-:W-:Y:S01]  /*0540*/  ISETP.GE.AND.EX P3, PT, R17, UR15, PT, P3 ;  /* 0x0000000f11007c0c */ /* 0x000fe2000bf66330 */
[----:B------:R-:W-:Y:S02]  /*0550*/  IMAD R36, R36, 0x30, RZ ;  /* 0x0000003024247824 */ /* 0x000fe400078e02ff */
        /* <DEDUP_REMOVED lines=24> */
[----:B------:R-:W-:-:S02]  /*06e0*/  @!P4 IADD3 R0, R9, R37, RZ ;  /* 0x000000250900c210 */ /* 0x000fc40007ffe0ff */
[C---:B---3--:R-:W-:Y:S01]  /*06f0*/  @!P4 LEA R14, P5, R8.reuse, R14, 0x1 ;  /* 0x0000000e080ec211 */ /* 0x048fe200078a08ff */
[----:B--2---:R-:W-:Y:S01]  /*0700*/  @!P1 IMAD R19, R19, R10, RZ ;  /* 0x0000000a13139224 */ /* 0x004fe200078e02ff */
[----:B------:R-:W-:Y:S02]  /*0710*/  ISETP.GE.AND.EX P2, PT, R25, UR15, PT, P2 ;  /* 0x0000000f19007c0c */ /* 0x000fe4000bf46320 */
[----:B------:R-:W-:Y:S01]  /*0720*/  @!P4 LEA.HI.X R15, R8, R15, R0, 0x1, P5 ;  /* 0x0000000f080fc211 */ /* 0x000fe200028f0c00 */
[----:B------:R-:W-:Y:S01]  /*0730*/  @!P1 IMAD R19, R30, R11, R19 ;  /* 0x0000000b1e139224 */ /* 0x000fe200078e0213 */
[----:B------:R-:W-:Y:S02]  /*0740*/  ISETP.GE.U32.AND P5, PT, R33, UR14, PT ;  /* 0x0000000e21007c0c */ /* 0x000fe4000bfa6070 */
[----:B------:R-:W-:Y:S02]  /*0750*/  @!P1 MOV R8, R48 ;  /* 0x0000003000089202 */ /* 0x000fe40000000f00 */
[----:B------:R-:W-:-:S02]  /*0760*/  @!P1 MOV R9, R51 ;  /* 0x0000003300099202 */ /* 0x000fc40000000f00 */
[----:B------:R-:W-:Y:S02]  /*0770*/  ISETP.GT.U32.OR P2, PT, R2, 0x17f, P2 ;  /* 0x0000017f0200780c */ /* 0x000fe40001744470 */
[----:B------:R-:W-:Y:S01]  /*0780*/  ISETP.GE.AND.EX P5, PT, R45, UR15, PT, P5 ;  /* 0x0000000f2d007c0c */ /* 0x000fe2000bfa6350 */
[----:B------:R-:W-:Y:S01]  /*0790*/  @!P1 IMAD.WIDE.U32 R10, R30, R10, R8 ;  /* 0x0000000a1e0a9225 */ /* 0x000fe200078e0008 */
[----:B------:R-:W-:Y:S02]  /*07a0*/  MOV R37, RZ ;  /* 0x000000ff00257202 */ /* 0x000fe40000000f00 */
[----:B------:R-:W-:Y:S02]  /*07b0*/  ISETP.GT.U32.OR P5, PT, R2, 0x17f, P5 ;  /* 0x0000017f0200780c */ /* 0x000fe40002fa4470 */
[----:B------:R-:W-:Y:S02]  /*07c0*/  @!P1 IADD3 R0, R11, R19, RZ ;  /* 0x000000130b009210 */ /* 0x000fe40007ffe0ff */
[----:B------:R-:W2:Y:S01]  /*07d0*/  @!P3 LDC.64 R18, c[0x0][0x220] ;  /* 0x00008800ff12bb82 */ /* 0x000ea20000000a00 */
[----:B0-----:R-:W-:Y:S01]  /*07e0*/  @!P1 LEA R26, P6, R10, R26, 0x1 ;  /* 0x0000001a0a1a9211 */ /* 0x001fe200078c08ff */
[----:B------:R0:W3:Y:S01]  /*07f0*/  @!P4 LDG.E R37, desc[UR8][R14.64] ;  /* 0x000000080e25c981 */ /* 0x0000e2000c1e1900 */
[----:B------:R-:W-:Y:S01]  /*0800*/  SHF.R.S32.HI R39, RZ, 0x1f, R34 ;  /* 0x0000001fff277819 */ /* 0x000fe20000011422 */
[----:B------:R-:W-:Y:S01]  /*0810*/  @!P3 IMAD.MOV.U32 R22, RZ, RZ, R48 ;  /* 0x000000ffff16b224 */ /* 0x000fe200078e0030 */
[----:B------:R-:W-:-:S02]  /*0820*/  ISETP.GE.U32.AND P4, PT, R34, UR14, PT ;  /* 0x0000000e22007c0c */ /* 0x000fc4000bf86070 */
[----:B------:R-:W-:Y:S01]  /*0830*/  @!P1 LEA.HI.X R27, R10, R27, R0, 0x1, P6 ;  /* 0x0000001b0a1b9211 */ /* 0x000fe200030f0c00 */
[----:B------:R-:W4:Y:S01]  /*0840*/  @!P2 LDC.64 R8, c[0x0][0x270] ;  /* 0x00009c00ff08ab82 */ /* 0x000f220000000a00 */
[----:B------:R-:W-:Y:S01]  /*0850*/  @!P3 MOV R23, R51 ;  /* 0x000000330017b202 */ /* 0x000fe20000000f00 */
[-C--:B-1----:R-:W-:Y:S01]  /*0860*/  @!P3 IMAD R0, R17, R12.reuse, RZ ;  /* 0x0000000c1100b224 */ /* 0x082fe200078e02ff */
[----:B------:R-:W-:Y:S02]  /*0870*/  ISETP.GE.AND.EX P4, PT, R39, UR15, PT, P4 ;  /* 0x0000000f27007c0c */ /* 0x000fe4000bf86340 */
[----:B------:R-:W-:Y:S01]  /*0880*/  SHF.R.S32.HI R41, RZ, 0x1f, R35 ;  /* 0x0000001fff297819 */ /* 0x000fe20000011423 */
[----:B------:R-:W-:Y:S01]  /*0890*/  @!P3 IMAD R47, R31, R13, R0 ;  /* 0x0000000d1f2fb224 */ /* 0x000fe200078e0200 */
[----:B------:R-:W-:Y:S01]  /*08a0*/  ISETP.GE.U32.AND P6, PT, R35, UR14, PT ;  /* 0x0000000e23007c0c */ /* 0x000fe2000bfc6070 */
[----:B------:R-:W1:Y:S01]  /*08b0*/  @!P5 LDC.64 R10, c[0x0][0x270] ;  /* 0x00009c00ff0adb82 */ /* 0x000e620000000a00 */
[----:B------:R-:W-:Y:S01]  /*08c0*/  @!P3 IMAD.WIDE.U32 R22, R31, R12, R22 ;  /* 0x0000000c1f16b225 */ /* 0x000fe200078e0016 */
[----:B------:R-:W-:-:S02]  /*08d0*/  ISETP.GT.U32.OR P4, PT, R2, 0x17f, P4 ;  /* 0x0000017f0200780c */ /* 0x000fc40002784470 */
[----:B------:R-:W-:Y:S02]  /*08e0*/  MOV R38, RZ ;  /* 0x000000ff00267202 */ /* 0x000fe40000000f00 */
[----:B------:R-:W-:Y:S02]  /*08f0*/  ISETP.GE.AND.EX P6, PT, R41, UR15, PT, P6 ;  /* 0x0000000f29007c0c */ /* 0x000fe4000bfc6360 */
[----:B------:R-:W5:Y:S01]  /*0900*/  @!P2 LDC.64 R12, c[0x0][0x220] ;  /* 0x00008800ff0cab82 */ /* 0x000f620000000a00 */
[----:B------:R-:W-:Y:S01]  /*0910*/  @!P3 IADD3 R23, R23, R47, RZ ;  /* 0x0000002f1717b210 */ /* 0x000fe20007ffe0ff */
[----:B------:R1:W3:Y:S01]  /*0920*/  @!P1 LDG.E R38, desc[UR8][R26.64] ;  /* 0x000000081a269981 */ /* 0x0002e2000c1e1900 */
[----:B------:R-:W-:Y:S02]  /*0930*/  ISETP.GT.U32.OR P6, PT, R2, 0x17f, P6 ;  /* 0x0000017f0200780c */ /* 0x000fe400037c4470 */
[----:B--2---:R-:W-:Y:S01]  /*0940*/  @!P3 LEA R24, P1, R22, R18, 0x1 ;  /* 0x000000121618b211 */ /* 0x004fe200078208ff */
[----:B----4-:R-:W-:-:S02]  /*0950*/  @!P2 IMAD R18, R25, R8, RZ ;  /* 0x000000081912a224 */ /* 0x010fc400078e02ff */
[----:B0-----:R-:W0:Y:S01]  /*0960*/  @!P5 LDC.64 R14, c[0x0][0x220] ;  /* 0x00008800ff0edb82 */ /* 0x001e220000000a00 */
[----:B------:R-:W-:Y:S02]  /*0970*/  @!P3 LEA.HI.X R25, R22, R19, R23, 0x1, P1 ;  /* 0x000000131619b211 */ /* 0x000fe400008f0c17 */
[----:B------:R-:W-:Y:S02]  /*0980*/  @!P2 MOV R22, R48 ;  /* 0x000000300016a202 */ /* 0x000fe40000000f00 */
[----:B------:R-:W-:-:S03]  /*0990*/  @!P2 MOV R23, R51 ;  /* 0x000000330017a202 */ /* 0x000fc60000000f00 */
        /* <DEDUP_REMOVED lines=31> */
[----:B------:R-:W-:-:S03]  /*0b90*/  @!P6 MOV R12, R48 ;  /* 0x00000030000ce202 */ /* 0x000fc60000000f00 */
[----:B------:R-:W-:Y:S01]  /*0ba0*/  @!P6 IMAD.MOV.U32 R13, RZ, RZ, R51 ;  /* 0x000000ffff0de224 */ /* 0x000fe200078e0033 */
[----:B------:R-:W-:Y:S01]  /*0bb0*/  @!P4 IADD3 R17, R17, R21, RZ ;  /* 0x000000151111c210 */ /* 0x000fe20007ffe0ff */
[C---:B------:R-:W-:Y:S01]  /*0bc0*/  @!P6 IMAD R19, R35.reuse, R19, R20 ;  /* 0x000000132313e224 */ /* 0x040fe200078e0214 */
[----:B------:R-:W-:Y:S01]  /*0bd0*/  @!P4 LEA R8, P1, R16, R8, 0x1 ;  /* 0x000000081008c211 */ /* 0x000fe200078208ff */
[----:B------:R-:W-:-:S03]  /*0be0*/  @!P6 IMAD.WIDE.U32 R12, R35, R18, R12 ;  /* 0x00000012230ce225 */ /* 0x000fc600078e000c */
[----:B------:R-:W-:Y:S02]  /*0bf0*/  @!P4 LEA.HI.X R9, R16, R9, R17, 0x1, P1 ;  /* 0x000000091009c211 */ /* 0x000fe400008f0c11 */
[----:B------:R-:W-:Y:S02]  /*0c00*/  @!P6 IADD3 R13, R13, R19, RZ ;  /* 0x000000130d0de210 */ /* 0x000fe40007ffe0ff */
[C---:B-1----:R-:W-:Y:S01]  /*0c10*/  @!P6 LEA R10, P1, R12.reuse, R10, 0x1 ;  /* 0x0000000a0c0ae211 */ /* 0x042fe200078208ff */
[----:B------:R4:W2:Y:S01]  /*0c20*/  @!P4 LDG.E R45, desc[UR8][R8.64] ;  /* 0x00000008082dc981 */ /* 0x0008a2000c1e1900 */
        /* <DEDUP_REMOVED lines=40> */
[----:B------:R-:W-:Y:S02]  /*0eb0*/  IMAD.U32 R12, R44, 0x10000, RZ ;  /* 0x000100002c0c7824 */ /* 0x000fe400078e00ff */
[----:B------:R-:W-:Y:S01]  /*0ec0*/  FADD.FTZ R8, R8, R11 ;  /* 0x0000000b08087221 */ /* 0x000fe20000010000 */
[----:B------:R-:W-:Y:S01]  /*0ed0*/  FADD.FTZ R18, R15, R18 ;  /* 0x000000120f127221 */ /* 0x000fe20000010000 */
[----:B------:R-:W-:Y:S01]  /*0ee0*/  FADD.FTZ R9, R9, R10 ;  /* 0x0000000a09097221 */ /* 0x000fe20000010000 */
[----:B------:R-:W-:Y:S01]  /*0ef0*/  FMUL.FTZ R13, R17, R17 ;  /* 0x00000011110d7220 */ /* 0x000fe20000410000 */
[----:B------:R-:W-:Y:S01]  /*0f00*/  FFMA.FTZ R15, R15, R15, R14 ;  /* 0x0000000f0f0f7223 */ /* 0x000fe2000001000e */
[C---:B------:R-:W-:Y:S01]  /*0f10*/  FADD.FTZ R10, R12.reuse, R17 ;  /* 0x000000110c0a7221 */ /* 0x040fe20000010000 */
[----:B------:R-:W-:Y:S01]  /*0f20*/  FADD.FTZ R9, R9, R18 ;  /* 0x0000001209097221 */ /* 0x000fe20000010000 */
[----:B------:R-:W-:Y:S01]  /*0f30*/  FFMA.FTZ R13, R12, R12, R13 ;  /* 0x0000000c0c0d7223 */ /* 0x000fe2000001000d */
[----:B------:R-:W-:Y:S01]  /*0f40*/  FADD.FTZ R8, R8, R15 ;  /* 0x0000000f08087221 */ /* 0x000fe20000010000 */
[----:B------:R-:W-:-:S04]  /*0f50*/  PRMT R11, R45, 0x7632, R11 ;  /* 0x000076322d0b7816 */ /* 0x000fc8000000000b */
[----:B------:R-:W-:Y:S01]  /*0f60*/  SHF.L.U32 R12, R11, 0x10, RZ ;  /* 0x000000100b0c7819 */ /* 0x000fe200000006ff */
[----:B------:R-:W-:Y:S01]  /*0f70*/  FADD.FTZ R9, R9, R10 ;  /* 0x0000000a09097221 */ /* 0x000fe20000010000 */
[----:B------:R-:W-:Y:S02]  /*0f80*/  SHF.L.U32 R11, R45, 0x10, RZ ;  /* 0x000000102d0b7819 */ /* 0x000fe400000006ff */
[----:B------:R-:W-:Y:S01]  /*0f90*/  PRMT R14, R46, 0x7632, R14 ;  /* 0x000076322e0e7816 */ /* 0x000fe2000000000e */
[----:B------:R-:W-:Y:S01]  /*0fa0*/  FMUL.FTZ R10, R12, R12 ;  /* 0x0000000c0c0a7220 */ /* 0x000fe20000410000 */
[----:B------:R-:W-:Y:S02]  /*0fb0*/  FADD.FTZ R8, R8, R13 ;  /* 0x0000000d08087221 */ /* 0x000fe40000010000 */
[----:B------:R-:W-:Y:S01]  /*0fc0*/  SHF.L.U32 R13, R14, 0x10, RZ ;  /* 0x000000100e0d7819 */ /* 0x000fe200000006ff */
[C---:B------:R-:W-:Y:S01]  /*0fd0*/  FADD.FTZ R12, R11.reuse, R12 ;  /* 0x0000000c0b0c7221 */ /* 0x040fe20000010000 */
[----:B------:R-:W-:Y:S01]  /*0fe0*/  FFMA.FTZ R11, R11, R11, R10 ;  /* 0x0000000b0b0b7223 */ /* 0x000fe2000001000a */
[----:B------:R-:W-:-:S02]  /*0ff0*/  SHF.L.U32 R10, R46, 0x10, RZ ;  /* 0x000000102e0a7819 */ /* 0x000fc400000006ff */
        /* <DEDUP_REMOVED lines=70> */
.L_x_3348:
[----:B------:R-:W-:Y:S05]  /*1460*/  BSYNC B0 ;  /* 0x0000000000007941 */ /* 0x000fea0003800000 */
.L_x_3347:
        /* <DEDUP_REMOVED lines=16> */
[----:B------:R-:W3:Y:S08]  /*1570*/  LDC.64 R10, c[0x0][0x248] ;  /* 0x00009200ff0a7b82 */ /* 0x000ef00000000a00 */
[----:B------:R-:W4:Y:S01]  /*1580*/  LDC.64 R8, c[0x0][0x240] ;  /* 0x00009000ff087b82 */ /* 0x000f220000000a00 */
[----:B-1----:R-:W-:-:S04]  /*1590*/  IMAD R13, R13, R24, RZ ;  /* 0x000000180d0d7224 */ /* 0x002fc800078e02ff */
[----:B------:R-:W-:-:S05]  /*15a0*/  IMAD R23, R13, R22, RZ ;  /* 0x000000160d177224 */ /* 0x000fca00078e02ff */
[----:B------:R-:W-:Y:S02]  /*15b0*/  SHF.L.U32 R23, R23, 0x1, RZ ;  /* 0x0000000117177819 */ /* 0x000fe400000006ff */
[----:B--2---:R-:W-:-:S03]  /*15c0*/  IADD3 R13, R13, R12, RZ ;  /* 0x0000000c0d0d7210 */ /* 0x004fc60007ffe0ff */
[----:B---3--:R-:W-:-:S04]  /*15d0*/  IMAD.WIDE R10, R23, 0x4, R10 ;  /* 0x00000004170a7825 */ /* 0x008fc800078e020a */
[----:B------:R-:W-:Y:S01]  /*15e0*/  IMAD R23, R24, UR7, R12 ;  /* 0x0000000718177c24 */ /* 0x000fe2000f8e020c */
[----:B------:R-:W-:Y:S01]  /*15f0*/  MOV R12, 0xffffffff ;  /* 0xffffffff000c7802 */ /* 0x000fe20000000f00 */
[----:B----4-:R-:W-:Y:S01]  /*1600*/  IMAD.WIDE.U32 R8, R13, 0x4, R8 ;  /* 0x000000040d087825 */ /* 0x010fe200078e0008 */
[----:B------:R-:W-:-:S03]  /*1610*/  SEL R13, R22, RZ, !P1 ;  /* 0x000000ff160d7207 */ /* 0x000fc60004800000 */
[----:B------:R-:W-:Y:S01]  /*1620*/  IMAD.WIDE.U32 R10, R23, 0x8, R10 ;  /* 0x00000008170a7825 */ /* 0x000fe200078e000a */
[----:B------:R-:W-:Y:S02]  /*1630*/  SEL R23, R12, 0x1, P1 ;  /* 0x000000010c177807 */ /* 0x000fe40000800000 */
[----:B------:R-:W-:Y:S02]  /*1640*/  ISETP.NE.AND P1, PT, R13, -0x1, PT ;  /* 0xffffffff0d00780c */ /* 0x000fe40003f25270 */
[----:B------:R1:W-:Y:S01]  /*1650*/  STG.E.64 desc[UR8][R10.64], R26 ;  /* 0x0000001a0a007986 */ /* 0x0003e2000c101b08 */
[----:B------:R-:W-:Y:S06]  /*1660*/  MEMBAR.ALL.GPU ;  /* 0x0000000000007992 */ /* 0x000fec000000a000 */
[----:B------:R-:W-:-:S00]  /*1670*/  ERRBAR ;  /* 0x00000000000079ab */ /* 0x000fc00000000000 */
[----:B------:R-:W-:Y:S06]  /*1680*/  CGAERRBAR ;  /* 0x00000000000075ab */ /* 0x000fec0000000000 */
[----:B------:R1:W-:Y:S01]  /*1690*/  REDG.E.ADD.S32.STRONG.GPU desc[UR8][R8.64], R23 ;  /* 0x000000170800798e */ /* 0x0003e2000c10e388 */
[----:B------:R-:W-:Y:S05]  /*16a0*/  @!P1 BRA `(.L_x_3350) ;  /* 0x0000000000149947 */ /* 0x000fea0003800000 */
.L_x_3351:
[----:B-1----:R-:W2:Y:S04]  /*16b0*/  LDG.E.STRONG.GPU R10, desc[UR8][R8.64] ;  /* 0x00000008080a7981 */ /* 0x002ea8000c1ef900 */
[----:B--2---:R-:W-:Y:S01]  /*16c0*/  CCTL.IVALL ;  /* 0x00000000ff00798f */ /* 0x004fe20002000000 */
[----:B------:R-:W-:Y:S05]  /*16d0*/  YIELD ;  /* 0x0000000000007946 */ /* 0x000fea0003800000 */
[----:B------:R-:W-:-:S13]  /*16e0*/  ISETP.NE.AND P1, PT, R10, R13, PT ;  /* 0x0000000d0a00720c */ /* 0x000fda0003f25270 */
[----:B------:R-:W-:Y:S05]  /*16f0*/  @P1 BRA `(.L_x_3351) ;  /* 0xfffffffc00ec1947 */ /* 0x000fea000383ffff */
.L_x_3350:
        /* <DEDUP_REMOVED lines=10> */
[----:B------:R-:W-:-:S07]  /*17a0*/  IADD3 R24, -R9, R22, RZ ;  /* 0x0000001609187210 */ /* 0x000fce0007ffe1ff */
.L_x_3353:
[----:B------:R-:W-:-:S13]  /*17b0*/  ISETP.EQ.OR P1, PT, R23, UR7, P3 ;  /* 0x0000000717007c0c */ /* 0x000fda0009f22670 */
[----:B------:R-:W1:Y:S01]  /*17c0*/  @!P1 LDC R10, c[0x0][0x10] ;  /* 0x00000400ff0a9b82 */ /* 0x000e620000000800 */
        /* <DEDUP_REMOVED lines=10> */
[C---:B------:R-:W-:Y:S01]  /*1870*/  VIADD R10, R23.reuse, 0x1 ;  /* 0x00000001170a7836 */ /* 0x040fe20000000000 */
[----:B------:R-:W-:-:S04]  /*1880*/  IADD3 R12, R23, 0x2, RZ ;  /* 0x00000002170c7810 */ /* 0x000fc80007ffe0ff */
        /* <DEDUP_REMOVED lines=29> */
[-C--:B-1----:R-:W-:Y:S02]  /*1a60*/  @!P1 IMAD R25, R25, R47.reuse, R13 ;  /* 0x0000002f19199224 */ /* 0x082fe400078e020d */
        /* <DEDUP_REMOVED lines=19> */
.L_x_3352:
        /* <DEDUP_REMOVED lines=19> */
.L_x_3355:
[----:B------:R-:W-:Y:S05]  /*1cd0*/  BSYNC B0 ;  /* 0x0000000000007941 */ /* 0x000fea0003800000 */
.L_x_3354:
        /* <DEDUP_REMOVED lines=32> */
.L_x_3349:
[----:B------:R-:W-:Y:S01]  /*1ee0*/  ULDC.64 UR12, c[0x0][0x218] ;  /* 0x00008600000c7ab9 */ /* 0x000fe20000000a00 */
[----:B------:R-:W-:Y:S01]  /*1ef0*/  LOP3.LUT P1, RZ, R2, UR7, RZ, 0xfc, !PT ;  /* 0x0000000702ff7c12 */ /* 0x000fe2000f82fcff */
[----:B------:R-:W2:Y:S01]  /*1f00*/  S2UR UR6, SR_CgaCtaId ;  /* 0x00000000000679c3 */ /* 0x000ea20000008800 */
[----:B------:R-:W-:Y:S01]  /*1f10*/  ISETP.EQ.U32.AND P2, PT, RZ, UR12, PT ;  /* 0x0000000cff007c0c */ /* 0x000fe2000bf42070 */
[----:B------:R-:W-:Y:S01]  /*1f20*/  UMOV UR5, 0x400 ;  /* 0x0000040000057882 */ /* 0x000fe20000000000 */
[----:B------:R-:W-:Y:S01]  /*1f30*/  IADD3 R25, R43, R36, RZ ;  /* 0x000000242b197210 */ /* 0x000fe20007ffe0ff */
[----:B------:R-:W-:Y:S01]  /*1f40*/  ULDC.64 UR14, c[0x0][0x278] ;  /* 0x00009e00000e7ab9 */ /* 0x000fe20000000a00 */
[----:B------:R-:W-:-:S03]  /*1f50*/  ISETP.EQ.OR.EX P1, PT, RZ, UR13, P1, P2 ;  /* 0x0000000dff007c0c */ /* 0x000fc60008f22720 */
[----:B------:R-:W3:Y:S08]  /*1f60*/  LDC.64 R12, c[0x0][0x228] ;  /* 0x00008a00ff0c7b82 */ /* 0x000ef00000000a00 */
[----:B-1----:R-:W1:Y:S08]  /*1f70*/  LDC.64 R10, c[0x0][0x230] ;  /* 0x00008c00ff0a7b82 */ /* 0x002e700000000a00 */
[----:B------:R-:W4:Y:S01]  /*1f80*/  @!P1 LDC.64 R22, c[0x0][0x218] ;  /* 0x00008600ff169b82 */ /* 0x000f220000000a00 */
[----:B--2---:R-:W-:-:S03]  /*1f90*/  ULEA UR5, UR6, UR5, 0x18 ;  /* 0x0000000506057291 */ /* 0x004fc6000f8ec03f */
[----:B------:R-:W-:Y:S02]  /*1fa0*/  ULDC UR6, c[0x0][0x2a4] ;  /* 0x0000a90000067ab9 */ /* 0x000fe40000000800 */
[----:B------:R-:W-:Y:S01]  /*1fb0*/  @!P1 FMUL.FTZ R9, R27, UR6 ;  /* 0x000000061b099c20 */ /* 0x000fe20008410000 */
[----:B------:R-:W-:Y:S01]  /*1fc0*/  @!P1 FMUL.FTZ R8, R26, UR6 ;  /* 0x000000061a089c20 */ /* 0x000fe20008410000 */
[C---:B---3--:R-:W-:Y:S02]  /*1fd0*/  IMAD.WIDE R12, R25.reuse, 0x2, R12 ;  /* 0x00000002190c7825 */ /* 0x048fe400078e020c */
[----:B------:R-:W-:Y:S02]  /*1fe0*/  @!P3 STS.64 [UR5+0x78], R26 ;  /* 0x0000781aff00b988 */ /* 0x000fe40008000a05 */
[----:B-1----:R-:W-:-:S04]  /*1ff0*/  IMAD.WIDE R24, R25, 0x2, R10 ;  /* 0x0000000219187825 */ /* 0x002fc800078e020a */
[----:B----4-:R-:W-:-:S05]  /*2000*/  @!P1 IMAD.WIDE R22, R6, 0x8, R22 ;  /* 0x0000000806169825 */ /* 0x010fca00078e0216 */
[----:B------:R1:W-:Y:S01]  /*2010*/  @!P1 STG.E.64 desc[UR8][R22.64], R8 ;  /* 0x0000000816009986 */ /* 0x0003e2000c101b08 */
[----:B------:R-:W-:Y:S06]  /*2020*/  BAR.SYNC.DEFER_BLOCKING 0x0 ;  /* 0x0000000000007b1d */ /* 0x000fec0000010000 */
[----:B------:R-:W2:Y:S04]  /*2030*/  LDG.E.U16 R36, desc[UR8][R12.64] ;  /* 0x000000080c247981 */ /* 0x000ea8000c1e1500 */
[----:B------:R3:W4:Y:S04]  /*2040*/  LDG.E.U16 R47, desc[UR8][R12.64+0x2] ;  /* 0x000002080c2f7981 */ /* 0x000728000c1e1500 */
[----:B------:R-:W5:Y:S04]  /*2050*/  LDG.E.U16 R52, desc[UR8][R24.64] ;  /* 0x0000000818347981 */ /* 0x000f68000c1e1500 */
[----:B------:R0:W5:Y:S01]  /*2060*/  LDG.E.U16 R53, desc[UR8][R24.64+0x2] ;  /* 0x0000020818357981 */ /* 0x000162000c1e1500 */
[----:B------:R-:W-:Y:S01]  /*2070*/  ISETP.NE.AND P6, PT, RZ, UR10, PT ;  /* 0x0000000aff007c0c */ /* 0x000fe2000bfc5270 */
[----:B-1----:R-:W-:Y:S01]  /*2080*/  IMAD.U32 R9, R0, 0x10000, RZ ;  /* 0x0001000000097824 */ /* 0x002fe200078e00ff */
[----:B------:R-:W-:Y:S01]  /*2090*/  SHF.L.U32 R21, R21, 0x10, RZ ;  /* 0x0000001015157819 */ /* 0x000fe200000006ff */
[----:B------:R-:W1:Y:S01]  /*20a0*/  LDS.64 R10, [UR5+0x78] ;  /* 0x00007805ff0a7984 */ /* 0x000e620008000a00 */
[----:B------:R-:W-:Y:S01]  /*20b0*/  SHF.L.U32 R37, R37, 0x10, RZ ;  /* 0x0000001025257819 */ /* 0x000fe200000006ff */
[----:B------:R-:W-:Y:S01]  /*20c0*/  IMAD.U32 R16, R16, 0x10000, RZ ;  /* 0x0001000010107824 */ /* 0x000fe200078e00ff */
[----:B---3--:R-:W-:-:S02]  /*20d0*/  SHF.L.U32 R13, R38, 0x10, RZ ;  /* 0x00000010260d7819 */ /* 0x008fc400000006ff */
[----:B------:R-:W-:Y:S02]  /*20e0*/  SHF.L.U32 R19, R19, 0x10, RZ ;  /* 0x0000001013137819 */ /* 0x000fe400000006ff */
[----:B------:R-:W-:Y:S02]  /*20f0*/  SHF.L.U32 R23, R40, 0x10, RZ ;  /* 0x0000001028177819 */ /* 0x000fe400000006ff */
[----:B0-----:R-:W-:Y:S02]  /*2100*/  SHF.L.U32 R25, R18, 0x10, RZ ;  /* 0x0000001012197819 */ /* 0x001fe400000006ff */
        /* <DEDUP_REMOVED lines=10> */
[----:B------:R-:W-:-:S04]  /*21b0*/  ISETP.GE.AND.EX P2, PT, R12, UR15, PT, P2 ;  /* 0x0000000f0c007c0c */ /* 0x000fc8000bf46320 */
[----:B------:R-:W-:Y:S01]  /*21c0*/  ISETP.GT.U32.OR P2, PT, R2, 0x17f, P2 ;  /* 0x0000017f0200780c */ /* 0x000fe20001744470 */
[----:B-1----:R-:W-:-:S04]  /*21d0*/  FMUL.FTZ R10, R10, UR6 ;  /* 0x000000060a0a7c20 */ /* 0x002fc80008410000 */
[C---:B------:R-:W-:Y:S01]  /*21e0*/  FMUL.FTZ R8, R10.reuse, R10 ;  /* 0x0000000a0a087220 */ /* 0x040fe20000410000 */
[--C-:B------:R-:W-:Y:S01]  /*21f0*/  FADD.FTZ R9, R9, -R10.reuse ;  /* 0x8000000a09097221 */ /* 0x100fe20000010000 */
[C---:B------:R-:W-:Y:S01]  /*2200*/  FADD.FTZ R21, -R10.reuse, R21 ;  /* 0x000000150a157221 */ /* 0x040fe20000010100 */
[----:B------:R-:W-:Y:S01]  /*2210*/  FADD.FTZ R37, R37, -R10 ;  /* 0x8000000a25257221 */ /* 0x000fe20000010000 */
[----:B------:R-:W-:Y:S01]  /*2220*/  FFMA.FTZ R11, R11, UR6, -R8 ;  /* 0x000000060b0b7c23 */ /* 0x000fe20008010808 */
[----:B------:R-:W-:Y:S01]  /*2230*/  MOV R8, 0x3f800000 ;  /* 0x3f80000000087802 */ /* 0x000fe20000000f00 */
[--C-:B------:R-:W-:Y:S01]  /*2240*/  FADD.FTZ R13, R13, -R10.reuse ;  /* 0x8000000a0d0d7221 */ /* 0x100fe20000010000 */
[C---:B------:R-:W-:Y:S01]  /*2250*/  FADD.FTZ R19, -R10.reuse, R19 ;  /* 0x000000130a137221 */ /* 0x040fe20000010100 */
[--C-:B------:R-:W-:Y:S01]  /*2260*/  FADD.FTZ R23, R23, -R10.reuse ;  /* 0x8000000a17177221 */ /* 0x100fe20000010000 */
[----:B------:R-:W-:Y:S01]  /*2270*/  FSETP.GTU.FTZ.AND P1, PT, R11, RZ, PT ;  /* 0x000000ff0b00720b */ /* 0x000fe20003f3c000 */
[C---:B------:R-:W-:Y:S01]  /*2280*/  FADD.FTZ R25, -R10.reuse, R25 ;  /* 0x000000190a197221 */ /* 0x040fe20000010100 */
[--C-:B------:R-:W-:Y:S01]  /*2290*/  FADD.FTZ R27, R27, -R10.reuse ;  /* 0x8000000a1b1b7221 */ /* 0x100fe20000010000 */
[----:B------:R-:W-:Y:S01]  /*22a0*/  FADD.FTZ R17, -R10, R17 ;  /* 0x000000110a117221 */ /* 0x000fe20000010100 */
[----:B------:R-:W-:Y:S01]  /*22b0*/  FADD.FTZ R44, R44, -R10 ;  /* 0x8000000a2c2c7221 */ /* 0x000fe20000010000 */
[C---:B------:R-:W-:Y:S01]  /*22c0*/  FADD.FTZ R14, -R10.reuse, R14 ;  /* 0x0000000e0a0e7221 */ /* 0x040fe20000010100 */
[--C-:B------:R-:W-:Y:S01]  /*22d0*/  FADD.FTZ R45, R45, -R10.reuse ;  /* 0x8000000a2d2d7221 */ /* 0x100fe20000010000 */
[----:B------:R-:W-:Y:S01]  /*22e0*/  FADD.FTZ R15, -R10, R15 ;  /* 0x0000000f0a0f7221 */ /* 0x000fe20000010100 */
[----:B------:R-:W-:-:S05]  /*22f0*/  FADD.FTZ R46, R46, -R10 ;  /* 0x8000000a2e2e7221 */ /* 0x000fca0000010000 */
[----:B------:R-:W0:Y:S02]  /*2300*/  @P1 LDC R22, c[0x0][0x238] ;  /* 0x00008e00ff161b82 */ /* 0x000e240000000800 */
[----:B0-----:R-:W-:Y:S01]  /*2310*/  @P1 FADD.FTZ R22, R11, R22 ;  /* 0x000000160b161221 */ /* 0x001fe20000010000 */
[----:B------:R-:W-:-:S03]  /*2320*/  SHF.L.U32 R11, R20, 0x10, RZ ;  /* 0x00000010140b7819 */ /* 0x000fc600000006ff */
[----:B------:R-:W0:Y:S01]  /*2330*/  @P1 MUFU.RSQ R8, R22 ;  /* 0x0000001600081308 */ /* 0x000e220000001400 */
[----:B------:R-:W-:Y:S01]  /*2340*/  ISETP.GE.U32.AND P1, PT, R29, UR14, PT ;  /* 0x0000000e1d007c0c */ /* 0x000fe2000bf26070 */
[C---:B------:R-:W-:Y:S01]  /*2350*/  FADD.FTZ R11, -R10.reuse, R11 ;  /* 0x0000000b0a0b7221 */ /* 0x040fe20000010100 */
[----:B------:R-:W-:Y:S02]  /*2360*/  FADD.FTZ R10, -R10, R16 ;  /* 0x000000100a0a7221 */ /* 0x000fe40000010100 */
[----:B------:R-:W-:-:S04]  /*2370*/  ISETP.GE.AND.EX P1, PT, R0, UR15, PT, P1 ;  /* 0x0000000f00007c0c */ /* 0x000fc8000bf26310 */
[----:B------:R-:W-:Y:S01]  /*2380*/  ISETP.GT.U32.OR P1, PT, R2, 0x17f, P1 ;  /* 0x0000017f0200780c */ /* 0x000fe20000f24470 */
[-C--:B0-----:R-:W-:Y:S01]  /*2390*/  FMUL.FTZ R9, R9, R8.reuse ;  /* 0x0000000809097220 */ /* 0x081fe20000410000 */
        /* <DEDUP_REMOVED lines=14> */
[----:B--2---:R-:W-:-:S02]  /*2480*/  SHF.L.U32 R36, R36, 0x10, RZ ;  /* 0x0000001024247819 */ /* 0x004fc400000006ff */
[----:B----4-:R-:W-:Y:S02]  /*2490*/  SHF.L.U32 R47, R47, 0x10, RZ ;  /* 0x000000102f2f7819 */ /* 0x010fe400000006ff */
[----:B-----5:R-:W-:Y:S02]  /*24a0*/  SHF.L.U32 R52, R52, 0x10, RZ ;  /* 0x0000001034347819 */ /* 0x020fe400000006ff */
[----:B------:R-:W-:Y:S01]  /*24b0*/  SHF.L.U32 R16, R53, 0x10, RZ ;  /* 0x0000001035107819 */ /* 0x000fe200000006ff */
[----:B------:R-:W-:Y:S02]  /*24c0*/  FMUL.FTZ R53, R44, R8 ;  /* 0x000000082c357220 */ /* 0x000fe40000410000 */
[----:B------:R-:W-:Y:S02]  /*24d0*/  FFMA.FTZ R22, R36, R9, R52 ;  /* 0x0000000924167223 */ /* 0x000fe40000010034 */
        /* <DEDUP_REMOVED lines=12> */
.L_x_3356:
        /* <DEDUP_REMOVED lines=14> */
.L_x_3358:
[----:B------:R-:W-:Y:S05]  /*2680*/  BSYNC B0 ;  /* 0x0000000000007941 */ /* 0x000fea0003800000 */
.L_x_3357:
        /* <DEDUP_REMOVED lines=13> */
.L_x_3359:
        /* <DEDUP_REMOVED lines=14> */
.L_x_3361:
[----:B------:R-:W-:Y:S05]  /*2840*/  BSYNC B0 ;  /* 0x0000000000007941 */ /* 0x000fea0003800000 */
.L_x_3360:
        /* <DEDUP_REMOVED lines=13> */
.L_x_3362:
[----:B------:R-:W-:Y:S04]  /*2920*/  BSSY B0, `(.L_x_3363) ;  /* 0x000000e000007945 */ /* 0x000fe80003800000 */
[----:B------:R-:W-:Y:S05]  /*2930*/  @P2 BRA `(.L_x_3364) ;  /* 0x0000000000302947 */ /* 0x000fea0003800000 */
[----:B------:R-:W-:Y:S01]  /*2940*/  ULDC.64 UR12, c[0x0][0x270] ;  /* 0x00009c00000c7ab9 */ /* 0x000fe20000000a00 */
[----:B------:R-:W-:Y:S01]  /*2950*/  MOV R8, R48 ;  /* 0x0000003000087202 */ /* 0x000fe20000000f00 */
[----:B01----:R-:W-:Y:S01]  /*2960*/  IMAD R11, R12, UR12, RZ ;  /* 0x0000000c0c0b7c24 */ /* 0x003fe2000f8e02ff */
        /* <DEDUP_REMOVED lines=9> */
.L_x_3364:
[----:B------:R-:W-:Y:S05]  /*2a00*/  BSYNC B0 ;  /* 0x0000000000007941 */ /* 0x000fea0003800000 */
.L_x_3363:
[----:B------:R-:W-:Y:S01]  /*2a10*/  SHF.R.S32.HI R8, RZ, 0x1f, R31 ;  /* 0x0000001fff087819 */ /* 0x000fe2000001141f */
[C---:B------:R-:W-:Y:S01]  /*2a20*/  FFMA.FTZ R23, R36.reuse, R23, R52 ;  /* 0x0000001724177223 */ /* 0x040fe20000010034 */
[----:B------:R-:W-:Y:S01]  /*2a30*/  SHF.R.S32.HI R18, RZ, 0x1f, R32 ;  /* 0x0000001fff127819 */ /* 0x000fe20000011420 */
[C-C-:B------:R-:W-:Y:S01]  /*2a40*/  FFMA.FTZ R27, R36.reuse, R27, R52.reuse ;  /* 0x0000001b241b7223 */ /* 0x140fe20000010034 */
[----:B------:R-:W-:Y:S01]  /*2a50*/  SHF.R.S32.HI R0, RZ, 0x1f, R33 ;  /* 0x0000001fff007819 */ /* 0x000fe20000011421 */
[C-C-:B------:R-:W-:Y:S01]  /*2a60*/  FFMA.FTZ R53, R36.reuse, R53, R52.reuse ;  /* 0x0000003524357223 */ /* 0x140fe20000010034 */
[----:B------:R-:W-:Y:S01]  /*2a70*/  ISETP.GE.U32.AND P5, PT, R31, UR14, PT ;  /* 0x0000000e1f007c0c */ /* 0x000fe2000bfa6070 */
[----:B------:R-:W-:Y:S01]  /*2a80*/  FFMA.FTZ R45, R36, R45, R52 ;  /* 0x0000002d242d7223 */ /* 0x000fe20000010034 */
[----:B------:R-:W-:Y:S01]  /*2a90*/  ISETP.GE.U32.AND P1, PT, R32, UR14, PT ;  /* 0x0000000e20007c0c */ /* 0x000fe2000bf26070 */
[--C-:B------:R-:W-:Y:S01]  /*2aa0*/  FFMA.FTZ R22, R47, R17, R16.reuse ;  /* 0x000000112f167223 */ /* 0x100fe20000010010 */
[----:B------:R-:W-:Y:S01]  /*2ab0*/  ISETP.GE.U32.AND P2, PT, R33, UR14, PT ;  /* 0x0000000e21007c0c */ /* 0x000fe2000bf46070 */
[C-C-:B------:R-:W-:Y:S01]  /*2ac0*/  FFMA.FTZ R14, R47.reuse, R14, R16.reuse ;  /* 0x0000000e2f0e7223 */ /* 0x140fe20000010010 */
[----:B------:R-:W-:Y:S01]  /*2ad0*/  ISETP.GE.U32.AND P3, PT, R34, UR14, PT ;  /* 0x0000000e22007c0c */ /* 0x000fe2000bf66070 */
[--C-:B------:R-:W-:Y:S01]  /*2ae0*/  FFMA.FTZ R12, R47, R15, R16.reuse ;  /* 0x0000000f2f0c7223 */ /* 0x100fe20000010010 */
[----:B------:R-:W-:Y:S01]  /*2af0*/  ISETP.GE.U32.AND P4, PT, R35, UR14, PT ;  /* 0x0000000e23007c0c */ /* 0x000fe2000bf86070 */
[C---:B--2---:R-:W-:Y:S01]  /*2b00*/  FFMA.FTZ R13, R47.reuse, R20, R16 ;  /* 0x000000142f0d7223 */ /* 0x044fe20000010010 */
[----:B------:R-:W-:Y:S01]  /*2b10*/  ISETP.GE.AND.EX P5, PT, R8, UR15, PT, P5 ;  /* 0x0000000f08007c0c */ /* 0x000fe2000bfa6350 */
[----:B------:R-:W-:Y:S01]  /*2b20*/  FFMA.FTZ R36, R36, R46, R52 ;  /* 0x0000002e24247223 */ /* 0x000fe20000010034 */
        /* <DEDUP_REMOVED lines=21> */
.L_x_3365:
[----:B------:R-:W-:Y:S04]  /*2c80*/  BSSY B0, `(.L_x_3366) ;  /* 0x000000e000007945 */ /* 0x000fe80003800000 */
[----:B------:R-:W-:Y:S05]  /*2c90*/  @P5 BRA `(.L_x_3367) ;  /* 0x0000000000305947 */ /* 0x000fea0003800000 */
[----:B------:R-:W-:Y:S01]  /*2ca0*/  ULDC.64 UR12, c[0x0][0x270] ;  /* 0x00009c00000c7ab9 */ /* 0x000fe20000000a00 */
[----:B------:R-:W-:Y:S01]  /*2cb0*/  IMAD.MOV.U32 R9, RZ, RZ, R51 ;  /* 0x000000ffff097224 */ /* 0x000fe200078e0033 */
[----:B------:R-:W-:Y:S01]  /*2cc0*/  F2FP.BF16.F32.PACK_AB R23, R16, R23 ;  /* 0x000000171017723e */ /* 0x000fe200000010ff */
[----:B01----:R-:W-:Y:S01]  /*2cd0*/  IMAD R10, R8, UR12, RZ ;  /* 0x0000000c080a7c24 */ /* 0x003fe2000f8e02ff */
[----:B------:R-:W-:-:S03]  /*2ce0*/  MOV R8, R48 ;  /* 0x0000003000087202 */ /* 0x000fc60000000f00 */
[C---:B------:R-:W-:Y:S02]  /*2cf0*/  IMAD R11, R31.reuse, UR13, R10 ;  /* 0x0000000d1f0b7c24 */ /* 0x040fe4000f8e020a */
[----:B------:R-:W-:Y:S01]  /*2d00*/  IMAD.WIDE.U32 R8, R31, UR12, R8 ;  /* 0x0000000c1f087c25 */ /* 0x000fe2000f8e0008 */
[----:B------:R-:W-:Y:S02]  /*2d10*/  ULDC.64 UR12, c[0x0][0x210] ;  /* 0x00008400000c7ab9 */ /* 0x000fe40000000a00 */
[----:B------:R-:W-:Y:S02]  /*2d20*/  LEA R10, P5, R8, UR12, 0x1 ;  /* 0x0000000c080a7c11 */ /* 0x000fe4000f8a08ff */
[----:B------:R-:W-:-:S04]  /*2d30*/  IADD3 R11, R9, R11, RZ ;  /* 0x0000000b090b7210 */ /* 0x000fc80007ffe0ff */
[----:B------:R-:W-:-:S05]  /*2d40*/  LEA.HI.X R11, R8, UR13, R11, 0x1, P5 ;  /* 0x0000000d080b7c11 */ /* 0x000fca000a8f0c0b */
[----:B------:R2:W-:Y:S02]  /*2d50*/  STG.E desc[UR8][R10.64], R23 ;  /* 0x000000170a007986 */ /* 0x0005e4000c101908 */
.L_x_3367:
[----:B------:R-:W-:Y:S05]  /*2d60*/  BSYNC B0 ;  /* 0x0000000000007941 */ /* 0x000fea0003800000 */
.L_x_3366:
        /* <DEDUP_REMOVED lines=11> */
.L_x_3368:
[----:B------:R-:W-:Y:S04]  /*2e20*/  BSSY B0, `(.L_x_3369) ;  /* 0x000000e000007945 */ /* 0x000fe80003800000 */
[----:B------:R-:W-:Y:S05]  /*2e30*/  @P1 BRA `(.L_x_3370) ;  /* 0x0000000000301947 */ /* 0x000fea0003800000 */
[----:B------:R-:W-:Y:S01]  /*2e40*/  ULDC.64 UR12, c[0x0][0x270] ;  /* 0x00009c00000c7ab9 */ /* 0x000fe20000000a00 */
[----:B------:R-:W-:Y:S01]  /*2e50*/  MOV R8, R48 ;  /* 0x0000003000087202 */ /* 0x000fe20000000f00 */
[----:B012---:R-:W-:Y:S01]  /*2e60*/  IMAD R11, R18, UR12, RZ ;  /* 0x0000000c120b7c24 */ /* 0x007fe2000f8e02ff */
        /* <DEDUP_REMOVED lines=9> */
.L_x_3370:
[----:B------:R-:W-:Y:S05]  /*2f00*/  BSYNC B0 ;  /* 0x0000000000007941 */ /* 0x000fea0003800000 */
.L_x_3369:
        /* <DEDUP_REMOVED lines=11> */
.L_x_3371:
[----:B------:R-:W-:Y:S04]  /*2fc0*/  BSSY B0, `(.L_x_3372) ;  /* 0x000000e000007945 */ /* 0x000fe80003800000 */
[----:B------:R-:W-:Y:S05]  /*2fd0*/  @P2 BRA `(.L_x_3373) ;  /* 0x0000000000302947 */ /* 0x000fea0003800000 */
[----:B------:R-:W-:Y:S01]  /*2fe0*/  ULDC.64 UR12, c[0x0][0x270] ;  /* 0x00009c00000c7ab9 */ /* 0x000fe20000000a00 */
[----:B------:R-:W-:Y:S01]  /*2ff0*/  MOV R8, R48 ;  /* 0x0000003000087202 */ /* 0x000fe20000000f00 */
[----:B------:R-:W-:Y:S01]  /*3000*/  IMAD R0, R0, UR12, RZ ;  /* 0x0000000c00007c24 */ /* 0x000fe2000f8e02ff */
[----:B------:R-:W-:Y:S02]  /*3010*/  MOV R9, R51 ;  /* 0x0000003300097202 */ /* 0x000fe40000000f00 */
[----:B------:R-:W-:Y:S01]  /*3020*/  F2FP.BF16.F32.PACK_AB R53, R14, R53 ;  /* 0x000000350e35723e */ /* 0x000fe200000010ff */
[C---:B0123--:R-:W-:Y:S02]  /*3030*/  IMAD R11, R33.reuse, UR13, R0 ;  /* 0x0000000d210b7c24 */ /* 0x04ffe4000f8e0200 */
[----:B------:R-:W-:Y:S01]  /*3040*/  IMAD.WIDE.U32 R8, R33, UR12, R8 ;  /* 0x0000000c21087c25 */ /* 0x000fe2000f8e0008 */
[----:B------:R-:W-:Y:S02]  /*3050*/  ULDC.64 UR12, c[0x0][0x210] ;  /* 0x00008400000c7ab9 */ /* 0x000fe40000000a00 */
[----:B------:R-:W-:-:S02]  /*3060*/  LEA R10, P1, R8, UR12, 0x1 ;  /* 0x0000000c080a7c11 */ /* 0x000fc4000f8208ff */
[----:B------:R-:W-:-:S04]  /*3070*/  IADD3 R11, R9, R11, RZ ;  /* 0x0000000b090b7210 */ /* 0x000fc80007ffe0ff */
[----:B------:R-:W-:-:S05]  /*3080*/  LEA.HI.X R11, R8, UR13, R11, 0x1, P1 ;  /* 0x0000000d080b7c11 */ /* 0x000fca00088f0c0b */
[----:B------:R4:W-:Y:S02]  /*3090*/  STG.E desc[UR8][R10.64], R53 ;  /* 0x000000350a007986 */ /* 0x0009e4000c101908 */
.L_x_3373:
[----:B------:R-:W-:Y:S05]  /*30a0*/  BSYNC B0 ;  /* 0x0000000000007941 */ /* 0x000fea0003800000 */
.L_x_3372:
[----:B------:R-:W-:Y:S05]  /*30b0*/  @!P6 BRA `(.L_x_3374) ;  /* 0x000000000028e947 */ /* 0x000fea0003800000 */
[----:B------:R-:W-:Y:S01]  /*30c0*/  FMUL.FTZ R0, R45, -1.4426950216293334961 ;  /* 0xbfb8aa3b2d007820 */ /* 0x000fe20000410000 */
[----:B------:R-:W-:-:S05]  /*30d0*/  FMUL.FTZ R9, R12, -1.4426950216293334961 ;  /* 0xbfb8aa3b0c097820 */ /* 0x000fca0000410000 */
[----:B------:R-:W5:Y:S08]  /*30e0*/  MUFU.EX2 R0, R0 ;  /* 0x0000000000007308 */ /* 0x000f700000000800 */
[----:B------:R-:W0:Y:S01]  /*30f0*/  MUFU.EX2 R9, R9 ;  /* 0x0000000900097308 */ /* 0x000e220000000800 */
[----:B-----5:R-:W-:-:S07]  /*3100*/  FADD.FTZ R8, R0, 1 ;  /* 0x3f80000000087421 */ /* 0x020fce0000010000 */
[----:B------:R-:W5:Y:S01]  /*3110*/  MUFU.RCP R8, R8 ;  /* 0x0000000800087308 */ /* 0x000f620000001000 */
[----:B01234-:R-:W-:-:S07]  /*3120*/  FADD.FTZ R10, R9, 1 ;  /* 0x3f800000090a7421 */ /* 0x01ffce0000010000 */
[----:B------:R-:W0:Y:S01]  /*3130*/  MUFU.RCP R11, R10 ;  /* 0x0000000a000b7308 */ /* 0x000e220000001000 */
[----:B-----5:R-:W-:Y:S01]  /*3140*/  FMUL.FTZ R45, R45, R8 ;  /* 0x000000082d2d7220 */ /* 0x020fe20000410000 */
[----:B0-----:R-:W-:-:S07]  /*3150*/  FMUL.FTZ R12, R12, R11 ;  /* 0x0000000b0c0c7220 */ /* 0x001fce0000410000 */
.L_x_3374:
[----:B------:R-:W-:Y:S04]  /*3160*/  BSSY B0, `(.L_x_3375) ;  /* 0x000000e000007945 */ /* 0x000fe80003800000 */
[----:B------:R-:W-:Y:S05]  /*3170*/  @P3 BRA `(.L_x_3376) ;  /* 0x0000000000303947 */ /* 0x000fea0003800000 */
[----:B------:R-:W-:Y:S01]  /*3180*/  ULDC.64 UR12, c[0x0][0x270] ;  /* 0x00009c00000c7ab9 */ /* 0x000fe20000000a00 */
[----:B01234-:R-:W-:Y:S01]  /*3190*/  MOV R10, R48 ;  /* 0x00000030000a7202 */ /* 0x01ffe20000000f00 */
        /* <DEDUP_REMOVED lines=10> */
.L_x_3376:
[----:B------:R-:W-:Y:S05]  /*3240*/  BSYNC B0 ;  /* 0x0000000000007941 */ /* 0x000fea0003800000 */
.L_x_3375:
[----:B------:R-:W-:Y:S05]  /*3250*/  @!P6 BRA `(.L_x_3377) ;  /* 0x000000000028e947 */ /* 0x000fea0003800000 */
[----:B------:R-:W-:Y:S01]  /*3260*/  FMUL.FTZ R0, R36, -1.4426950216293334961 ;  /* 0xbfb8aa3b24007820 */ /* 0x000fe20000410000 */
[----:B01234-:R-:W-:-:S05]  /*3270*/  FMUL.FTZ R10, R13, -1.4426950216293334961 ;  /* 0xbfb8aa3b0d0a7820 */ /* 0x01ffca0000410000 */
        /* <DEDUP_REMOVED lines=8> */
.L_x_3377:
[----:B------:R-:W-:Y:S04]  /*3300*/  BSSY B0, `(.L_x_3378) ;  /* 0x000000d000007945 */ /* 0x000fe80003800000 */
[----:B------:R-:W-:Y:S05]  /*3310*/  @P4 BRA `(.L_x_3379) ;  /* 0x00000000002c4947 */ /* 0x000fea0003800000 */
[----:B------:R-:W-:Y:S01]  /*3320*/  ULDC.64 UR12, c[0x0][0x270] ;  /* 0x00009c00000c7ab9 */ /* 0x000fe20000000a00 */
[----:B------:R-:W-:Y:S01]  /*3330*/  MOV R49, R51 ;  /* 0x0000003300317202 */ /* 0x000fe20000000f00 */
[----:B------:R-:W-:Y:S01]  /*3340*/  IMAD R0, R41, UR12, RZ ;  /* 0x0000000c29007c24 */ /* 0x000fe2000f8e02ff */
[----:B------:R-:W-:Y:S01]  /*3350*/  F2FP.BF16.F32.PACK_AB R13, R13, R36 ;  /* 0x000000240d0d723e */ /* 0x000fe200000010ff */
[----:B------:R-:W-:-:S04]  /*3360*/  IMAD.WIDE.U32 R48, R35, UR12, R48 ;  /* 0x0000000c23307c25 */ /* 0x000fc8000f8e0030 */
[----:B0-----:R-:W-:Y:S01]  /*3370*/  IMAD R9, R35, UR13, R0 ;  /* 0x0000000d23097c24 */ /* 0x001fe2000f8e0200 */
[----:B------:R-:W-:Y:S02]  /*3380*/  ULDC.64 UR12, c[0x0][0x210] ;  /* 0x00008400000c7ab9 */ /* 0x000fe40000000a00 */
[----:B------:R-:W-:Y:S02]  /*3390*/  LEA R8, P1, R48, UR12, 0x1 ;  /* 0x0000000c30087c11 */ /* 0x000fe4000f8208ff */
[----:B------:R-:W-:-:S04]  /*33a0*/  IADD3 R9, R49, R9, RZ ;  /* 0x0000000931097210 */ /* 0x000fc80007ffe0ff */
[----:B------:R-:W-:-:S05]  /*33b0*/  LEA.HI.X R9, R48, UR13, R9, 0x1, P1 ;  /* 0x0000000d30097c11 */ /* 0x000fca00088f0c09 */
[----:B------:R0:W-:Y:S02]  /*33c0*/  STG.E desc[UR8][R8.64], R13 ;  /* 0x0000000d08007986 */ /* 0x0001e4000c101908 */
.L_x_3379:
[----:B------:R-:W-:Y:S05]  /*33d0*/  BSYNC B0 ;  /* 0x0000000000007941 */ /* 0x000fea0003800000 */
.L_x_3378:
[----:B0-----:R-:W0:Y:S01]  /*33e0*/  LDC R9, c[0x0][0x10] ;  /* 0x00000400ff097b82 */ /* 0x001e220000000800 */
[----:B------:R-:W-:Y:S02]  /*33f0*/  IADD3 R7, R7, 0x1, RZ ;  /* 0x0000000107077810 */ /* 0x000fe40007ffe0ff */
[----:B0-----:R-:W-:-:S04]  /*3400*/  IADD3 R6, R9, R6, RZ ;  /* 0x0000000609067210 */ /* 0x001fc80007ffe0ff */
[----:B------:R-:W-:-:S13]  /*3410*/  ISETP.GE.AND P1, PT, R6, UR4, PT ;  /* 0x0000000406007c0c */ /* 0x000fda000bf26270 */
[----:B------:R-:W-:Y:S05]  /*3420*/  @!P1 BRA `(.L_x_3380) ;  /* 0xffffffcc008c9947 */ /* 0x000fea000383ffff */
[----:B------:R-:W-:Y:S05]  /*3430*/  EXIT ;  /* 0x000000000000794d */ /* 0x000fea0003800000 */
.L_x_3381:
        /* <DEDUP_REMOVED lines=12> */
.L_x_5173:


//--------------------- .text._Z35group_norm_nhwc_fwd_one_pass_kernelI11Bf16IOBf16WLi256ELi48ELi384EEv26Group_norm_nhwc_fwd_params --------------------------
	.section	.text._Z35group_norm_nhwc_fwd_one_pass_kernelI11Bf16IOBf16WLi256ELi48ELi384EEv26Group_norm_nhwc_fwd_params,"ax",@progbits
	.align	128
        .global         _Z35group_norm_nhwc_fwd_one_pass_kernelI11Bf16IOBf16WLi256ELi48ELi384EEv26Group_norm_nhwc_fwd_params
        .type           _Z35group_norm_nhwc_fwd_one_pass_kernelI11Bf16IOBf16WLi256ELi48ELi384EEv26Group_norm_nhwc_fwd_params,@function
        .size           _Z35group_norm_nhwc_fwd_one_pass_kernelI11Bf16IOBf16WLi256ELi48ELi384EEv26Group_norm_nhwc_fwd_params,(.L_x_5174 - _Z35group_norm_nhwc_fwd_one_pass_kernelI11Bf16IOBf16WLi256ELi48ELi384EEv26Group_norm_nhwc_fwd_params)
        .other          _Z35group_norm_nhwc_fwd_one_pass_kernelI11Bf16IOBf16WLi256ELi48ELi384EEv26Group_norm_nhwc_fwd_params,@"STO_CUDA_ENTRY STV_DEFAULT"
_Z35group_norm_nhwc_fwd_one_pass_kernelI11Bf16IOBf16WLi256ELi48ELi384EEv26Group_norm_nhwc_fwd_params:
.text._Z35group_norm_nhwc_fwd_one_pass_kernelI11Bf16IOBf16WLi256ELi48ELi384EEv26Group_norm_nhwc_fwd_params:
        /* <DEDUP_REMOVED lines=22> */
[----:B------:R-:W-:-:S03]  /*0160*/  UMOV UR6, UR7 ;  /* 0x0000000700067c82 */ /* 0x000fc60008000000 */
[C---:B------:R-:W-:Y:S01]  /*0170*/  VIADD R55, R0.reuse, 0xe0 ;  /* 0x000000e000377836 */ /* 0x040fe20000000000 */
        /* <DEDUP_REMOVED lines=69> */
[----:B------:R-:W-:Y:S02]  /*05d0*/  IADD3 R57, R0, 0xf0, RZ ;  /* 0x000000f000397810 */ /* 0x000fe40007ffe0ff */
[----:B------:R-:W-:Y:S02]  /*05e0*/  ISETP.LT.AND.EX P1, PT, R4, UR11, !P4, P1 ;  /* 0x0000000b04007c0c */ /* 0x000fe4000e721310 */
[----:B------:R-:W-:Y:S02]  /*05f0*/  ISETP.LT.AND.EX P3, PT, R77, UR11, !P4, P3 ;  /* 0x0000000b4d007c0c */ /* 0x000fe4000e761330 */
[----:B------:R-:W-:Y:S01]  /*0600*/  ISETP.LT.AND.EX P4, PT, R76, UR11, !P4, P5 ;  /* 0x0000000b4c007c0c */ /* 0x000fe2000e781350 */
[----:B------:R-:W-:Y:S01]  /*0610*/  ULDC.64 UR10, c[0x0][0x208] ;  /* 0x00008200000a7ab9 */ /* 0x000fe20000000a00 */
[----:B------:R-:W-:Y:S01]  /*0620*/  LEA R61, R5, UR4, 0x3 ;  /* 0x00000004053d7c11 */ /* 0x000fe2000f8e18ff */
[----:B-1----:R-:W-:-:S10]  /*0630*/  UMOV UR4, URZ ;  /* 0x0000003f00047c82 */ /* 0x002fd40008000000 */
.L_x_3442:
        /* <DEDUP_REMOVED lines=23> */
[----:B-1----:R-:W-:-:S05]  /*07b0*/  IADD3 R8, RZ, -R7, RZ ;  /* 0x80000007ff087210 */ /* 0x002fca0007ffe0ff */
[----:B------:R-:W-:Y:S01]  /*07c0*/  IMAD R11, R8, R9, RZ ;  /* 0x00000009080b7224 */ /* 0x000fe200078e02ff */
[----:B------:R-:W-:-:S03]  /*07d0*/  IABS R8, UR6 ;  /* 0x0000000600087c13 */ /* 0x000fc60008000000 */
        /* <DEDUP_REMOVED lines=32> */
[----:B------:R-:W-:-:S04]  /*09e0*/  @P4 IMAD.WIDE.U32 R6, R0, R6, R44 ;  /* 0x0000000600064225 */ /* 0x000fc800078e002c */
[----:B------:R-:W-:Y:S01]  /*09f0*/  @P4 IMAD.IADD R7, R7, 0x1, R9 ;  /* 0x0000000107074824 */ /* 0x000fe200078e0209 */
        /* <DEDUP_REMOVED lines=57> */
[----:B------:R-:W-:-:S04]  /*0d90*/  @P3 IMAD.WIDE.U32 R8, R69, R6, R8 ;  /* 0x0000000645083225 */ /* 0x000fc800078e0008 */
[----:B------:R-:W-:Y:S01]  /*0da0*/  @P3 IMAD.IADD R6, R9, 0x1, R7 ;  /* 0x0000000109063824 */ /* 0x000fe200078e0207 */
        /* <DEDUP_REMOVED lines=22> */
[----:B------:R-:W1:Y:S03]  /*0f10*/  @P0 LDC.64 R6, c[0x0][0x270] ;  /* 0x00009c00ff060b82 */ /* 0x000e660000000a00 */
[----:B------:R-:W-:Y:S02]  /*0f20*/  @P6 IADD3 R5, R9, R5, RZ ;  /* 0x0000000509056210 */ /* 0x000fe40007ffe0ff */
[C---:B---3--:R-:W-:Y:S02]  /*0f30*/  @P6 LEA R26, P5, R8.reuse, R26, 0x1 ;  /* 0x0000001a081a6211 */ /* 0x048fe400078a08ff */
[----:B------:R-:W-:Y:S02]  /*0f40*/  @P0 MOV R9, R45 ;  /* 0x0000002d00090202 */ /* 0x000fe40000000f00 */
[----:B------:R-:W-:-:S02]  /*0f50*/  @P6 LEA.HI.X R27, R8, R27, R5, 0x1, P5 ;  /* 0x0000001b081b6211 */ /* 0x000fc400028f0c05 */
        /* <DEDUP_REMOVED lines=38> */
[----:B-----5:R-:W-:-:S03]  /*11c0*/  @P2 LEA R20, P5, R8, R20, 0x1 ;  /* 0x0000001408142211 */ /* 0x020fc600078a08ff */
[----:B------:R-:W-:Y:S01]  /*11d0*/  @P2 IMAD.IADD R5, R9, 0x1, R5 ;  /* 0x0000000109052824 */ /* 0x000fe200078e0205 */
[----:B------:R-:W1:Y:S01]  /*11e0*/  @P3 LDC.64 R6, c[0x0][0x270] ;  /* 0x00009c00ff063b82 */ /* 0x000e620000000a00 */
[----:B------:R-:W-:-:S03]  /*11f0*/  @P3 MOV R9, R45 ;  /* 0x0000002d00093202 */ /* 0x000fc60000000f00 */
        /* <DEDUP_REMOVED lines=21> */
[----:B------:R-:W-:Y:S02]  /*1350*/  @!P5 MOV R38, R46 ;  /* 0x0000002e0026d202 */ /* 0x000fe40000000f00 */
[----:B------:R-:W-:-:S05]  /*1360*/  @!P5 MOV R39, R45 ;  /* 0x0000002d0027d202 */ /* 0x000fca0000000f00 */
        /* <DEDUP_REMOVED lines=28> */
[----:B------:R-:W-:Y:S01]  /*1530*/  @!P5 MOV R41, R45 ;  /* 0x0000002d0029d202 */ /* 0x000fe20000000f00 */
[----:B------:R-:W-:-:S06]  /*1540*/  @!P5 IMAD.MOV.U32 R40, RZ, RZ, R46 ;  /* 0x000000ffff28d224 */ /* 0x000fcc00078e002e */
        /* <DEDUP_REMOVED lines=40> */
[----:B------:R-:W-:Y:S02]  /*17d0*/  SHF.L.U32 R27, R26, 0x10, RZ ;  /* 0x000000101a1b7819 */ /* 0x000fe400000006ff */
[----:B------:R-:W-:-:S03]  /*17e0*/  SHF.L.U32 R26, R8, 0x10, RZ ;  /* 0x00000010081a7819 */ /* 0x000fc600000006ff */
        /* <DEDUP_REMOVED lines=13> */
[----:B------:R-:W-:-:S03]  /*18c0*/  FMUL.FTZ R17, R23, R23 ;  /* 0x0000001717117220 */ /* 0x000fc60000410000 */
[----:B------:R-:W-:Y:S02]  /*18d0*/  SHF.L.U32 R19, R16, 0x10, RZ ;  /* 0x0000001010137819 */ /* 0x000fe400000006ff */
[----:B------:R-:W-:Y:S01]  /*18e0*/  SHF.L.U32 R18, R11, 0x10, RZ ;  /* 0x000000100b127819 */ /* 0x000fe200000006ff */
[C---:B------:R-:W-:Y:S02]  /*18f0*/  FADD.FTZ R23, R20.reuse, R23 ;  /* 0x0000001714177221 */ /* 0x040fe40000010000 */
[----:B------:R-:W-:Y:S01]  /*1900*/  FMUL.FTZ R21, R19, R19 ;  /* 0x0000001313157220 */ /* 0x000fe20000410000 */
[----:B------:R-:W-:Y:S01]  /*1910*/  FFMA.FTZ R20, R20, R20, R17 ;  /* 0x0000001414147223 */ /* 0x000fe20000010011 */
[----:B------:R-:W-:Y:S01]  /*1920*/  FADD.FTZ R17, R18, R19 ;  /* 0x0000001312117221 */ /* 0x000fe20000010000 */
[----:B------:R-:W-:Y:S01]  /*1930*/  PRMT R24, R12, 0x7632, R24 ;  /* 0x000076320c187816 */ /* 0x000fe20000000018 */
[----:B------:R-:W-:Y:S01]  /*1940*/  FFMA.FTZ R18, R18, R18, R21 ;  /* 0x0000001212127223 */ /* 0x000fe20000010015 */
[----:B------:R-:W-:-:S03]  /*1950*/  SHF.L.U32 R28, R12, 0x10, RZ ;  /* 0x000000100c1c7819 */ /* 0x000fc600000006ff */
[----:B------:R-:W-:Y:S01]  /*1960*/  IMAD.U32 R19, R24, 0x10000, RZ ;  /* 0x0001000018137824 */ /* 0x000fe200078e00ff */
[----:B------:R-:W-:-:S04]  /*1970*/  PRMT R16, R13, 0x7632, R16 ;  /* 0x000076320d107816 */ /* 0x000fc80000000010 */
[----:B------:R-:W-:Y:S02]  /*1980*/  SHF.L.U32 R29, R16, 0x10, RZ ;  /* 0x00000010101d7819 */ /* 0x000fe400000006ff */
[----:B------:R-:W-:Y:S02]  /*1990*/  PRMT R21, R14, 0x7632, R21 ;  /* 0x000076320e157816 */ /* 0x000fe40000000015 */
[----:B------:R-:W-:Y:S01]  /*19a0*/  SHF.L.U32 R24, R13, 0x10, RZ ;  /* 0x000000100d187819 */ /* 0x000fe200000006ff */
[----:B------:R-:W-:Y:S01]  /*19b0*/  FMUL.FTZ R31, R29, R29 ;  /* 0x0000001d1d1f7220 */ /* 0x000fe20000410000 */
[----:B------:R-:W-:Y:S01]  /*19c0*/  FMUL.FTZ R33, R19, R19 ;  /* 0x0000001313217220 */ /* 0x000fe20000410000 */
[----:B------:R-:W-:Y:S02]  /*19d0*/  SHF.L.U32 R21, R21, 0x10, RZ ;  /* 0x0000001015157819 */ /* 0x000fe400000006ff */
        /* <DEDUP_REMOVED lines=33> */
[----:B------:R-:W-:Y:S01]  /*1bf0*/  SHF.L.U32 R28, R27, 0x10, RZ ;  /* 0x000000101b1c7819 */ /* 0x000fe200000006ff */
        /* <DEDUP_REMOVED lines=21> */
[----:B------:R-:W-:-:S02]  /*1d50*/  IMAD.U32 R20, R39, 0x10000, RZ ;  /* 0x0001000027147824 */ /* 0x000fc400078e00ff */
        /* <DEDUP_REMOVED lines=106> */
.L_x_3383:
[----:B------:R-:W-:Y:S05]  /*2400*/  BSYNC B0 ;  /* 0x0000000000007941 */ /* 0x000fea0003800000 */
.L_x_3382:
        /* <DEDUP_REMOVED lines=41> */
.L_x_3386:
[----:B0-----:R-:W2:Y:S04]  /*26a0*/  LDG.E.STRONG.GPU R32, desc[UR10][R30.64] ;  /* 0x0000000a1e207981 */ /* 0x001ea8000c1ef900 */
[----:B--2---:R-:W-:Y:S01]  /*26b0*/  CCTL.IVALL ;  /* 0x00000000ff00798f */ /* 0x004fe20002000000 */
[----:B------:R-:W-:Y:S05]  /*26c0*/  YIELD ;  /* 0x0000000000007946 */ /* 0x000fea0003800000 */
[----:B------:R-:W-:-:S13]  /*26d0*/  ISETP.NE.AND P6, PT, R32, R27, PT ;  /* 0x0000001b2000720c */ /* 0x000fda0003fc5270 */
[----:B------:R-:W-:Y:S05]  /*26e0*/  @P6 BRA `(.L_x_3386) ;  /* 0xfffffffc00ec6947 */ /* 0x000fea000383ffff */
.L_x_3385:
[----:B------:R-:W-:Y:S01]  /*26f0*/  ISETP.NE.AND P6, PT, R41, RZ, PT ;  /* 0x000000ff2900720c */ /* 0x000fe20003fc5270 */
[----:B------:R-:W-:Y:S05]  /*2700*/  WARPSYNC.ALL ;  /* 0x0000000000007948 */ /* 0x000fea0003800000 */
[----:B------:R-:W-:Y:S07]  /*2710*/  BAR.SYNC.DEFER_BLOCKING 0x0 ;  /* 0x0000000000007b1d */ /* 0x000fee0000010000 */
[----:B------:R-:W-:Y:S05]  /*2720*/  @!P6 BRA `(.L_x_3384) ;  /* 0x0000000c00fce947 */ /* 0x000fea0003800000 */
[----:B0-----:R-:W-:Y:S01]  /*2730*/  IADD3 R30, R41, -0x1, RZ ;  /* 0xffffffff291e7810 */ /* 0x001fe20007ffe0ff */
[----:B------:R-:W-:-:S03]  /*2740*/  IMAD.MOV.U32 R27, RZ, RZ, RZ ;  /* 0x000000ffff1b7224 */ /* 0x000fc600078e00ff */
[----:B------:R-:W-:-:S13]  /*2750*/  ISETP.GE.U32.AND P6, PT, R30, 0x3, PT ;  /* 0x000000031e00780c */ /* 0x000fda0003fc6070 */
[----:B------:R-:W-:Y:S05]  /*2760*/  @!P6 BRA `(.L_x_3387) ;  /* 0x0000000c007ce947 */ /* 0x000fea0003800000 */
[----:B------:R-:W-:Y:S01]  /*2770*/  LOP3.LUT R30, R41, 0x3, RZ, 0xc0, !PT ;  /* 0x00000003291e7812 */ /* 0x000fe200078ec0ff */
[----:B------:R-:W-:-:S03]  /*2780*/  HFMA2.MMA R27, -RZ, RZ, 0, 0 ;  /* 0x00000000ff1b7435 */ /* 0x000fc600000001ff */
        /* <DEDUP_REMOVED lines=9> */
.L_x_3390:
        /* <DEDUP_REMOVED lines=116> */
.L_x_3389:
        /* <DEDUP_REMOVED lines=62> */
.L_x_3391:
[----:B------:R-:W-:-:S06]  /*3340*/  UISETP.NE.OR UP0, UPT, UR7, URZ, UP0 ;  /* 0x0000003f0700728c */ /* 0x000fcc0008705670 */
[----:B------:R-:W-:-:S13]  /*3350*/  PLOP3.LUT P6, PT, PT, PT, UP0, 0x80, 0x0 ;  /* 0x000000000000781c */ /* 0x000fda0003fcf008 */
[----:B------:R-:W-:Y:S05]  /*3360*/  @!P6 BRA `(.L_x_3387) ;  /* 0x00000000007ce947 */ /* 0x000fea0003800000 */
.L_x_3388:
        /* <DEDUP_REMOVED lines=26> */
[----:B------:R-:W-:Y:S02]  /*3510*/  VIADD R27, R27, 0x4 ;  /* 0x000000041b1b7836 */ /* 0x000fe40000000000 */
[----:B--2---:R-:W-:Y:S01]  /*3520*/  @!P6 FADD.FTZ R42, R42, R30 ;  /* 0x0000001e2a2ae221 */ /* 0x004fe20000010000 */
[----:B------:R-:W-:Y:S02]  /*3530*/  @!P6 FADD.FTZ R43, R43, R31 ;  /* 0x0000001f2b2be221 */ /* 0x000fe40000010000 */
[----:B------:R-:W-:-:S13]  /*3540*/  ISETP.NE.AND P6, PT, RZ, UR7, PT ;  /* 0x00000007ff007c0c */ /* 0x000fda000bfc5270 */
[----:B------:R-:W-:Y:S05]  /*3550*/  @P6 BRA `(.L_x_3388) ;  /* 0xfffffffc00846947 */ /* 0x000fea000383ffff */
.L_x_3387:
        /* <DEDUP_REMOVED lines=10> */
.L_x_3393:
[----:B------:R-:W-:Y:S05]  /*3600*/  BSYNC B0 ;  /* 0x0000000000007941 */ /* 0x000fea0003800000 */
.L_x_3392:
        /* <DEDUP_REMOVED lines=17> */
.L_x_3384:
        /* <DEDUP_REMOVED lines=32> */
[----:B------:R-:W-:Y:S01]  /*3920*/  PLOP3.LUT P5, PT, PT, PT, UP0, 0x80, 0x0 ;  /* 0x000000000000781c */ /* 0x000fe20003faf008 */
[----:B------:R-:W0:Y:S01]  /*3930*/  LDC.64 R28, c[0x0][0x230] ;  /* 0x00008c00ff1c7b82 */ /* 0x000e220000000a00 */
[----:B------:R-:W-:-:S11]  /*3940*/  UMOV UR8, 0x3f800000 ;  /* 0x3f80000000087882 */ /* 0x000fd60000000000 */
[----:B------:R-:W1:Y:S01]  /*3950*/  @P5 MUFU.RSQ R25, R25 ;  /* 0x0000001900195308 */ /* 0x000e620000001400 */
[----:B------:R-:W-:Y:S01]  /*3960*/  PLOP3.LUT P5, PT, PT, PT, UP0, 0x80, 0x0 ;  /* 0x000000000000781c */ /* 0x000fe20003faf008 */
[----:B0-----:R-:W-:Y:S02]  /*3970*/  IMAD.WIDE R28, R4, 0x2, R28 ;  /* 0x00000002041c7825 */ /* 0x001fe400078e021c */
[----:B------:R-:W2:Y:S10]  /*3980*/  LDG.E.U16 R4, desc[UR10][R26.64] ;  /* 0x0000000a1a047981 */ /* 0x000eb4000c1e1500 */
[----:B-1----:R-:W-:Y:S01]  /*3990*/  @P5 R2UR UR8, R25 ;  /* 0x00000000190852ca */ /* 0x002fe200000e0000 */
[----:B------:R-:W3:Y:S04]  /*39a0*/  LDG.E.U16 R30, desc[UR10][R28.64+0x2] ;  /* 0x0000020a1c1e7981 */ /* 0x000ee8000c1e1500 */
[----:B------:R-:W4:Y:S04]  /*39b0*/  LDG.E.U16 R25, desc[UR10][R28.64] ;  /* 0x0000000a1c197981 */ /* 0x000f28000c1e1500 */
[----:B------:R0:W5:Y:S01]  /*39c0*/  LDG.E.U16 R26, desc[UR10][R26.64+0x2] ;  /* 0x0000020a1a1a7981 */ /* 0x000162000c1e1500 */
[----:B------:R-:W-:-:S02]  /*39d0*/  ISETP.NE.AND P6, PT, RZ, UR12, PT ;  /* 0x0000000cff007c0c */ /* 0x000fc4000bfc5270 */
[----:B------:R-:W-:Y:S02]  /*39e0*/  SHF.L.U32 R48, R48, 0x10, RZ ;  /* 0x0000001030307819 */ /* 0x000fe400000006ff */
[----:B0-----:R-:W-:-:S03]  /*39f0*/  SHF.L.U32 R27, R13, 0x10, RZ ;  /* 0x000000100d1b7819 */ /* 0x001fc600000006ff */
[----:B------:R-:W-:Y:S01]  /*3a00*/  FADD.FTZ R48, R48, -UR7 ;  /* 0x8000000730307e21 */ /* 0x000fe20008010000 */
[----:B------:R-:W-:Y:S01]  /*3a10*/  SHF.L.U32 R8, R8, 0x10, RZ ;  /* 0x0000001008087819 */ /* 0x000fe200000006ff */
[----:B------:R-:W-:Y:S01]  /*3a20*/  FADD.FTZ R27, R27, -UR7 ;  /* 0x800000071b1b7e21 */ /* 0x000fe20008010000 */
[----:B------:R-:W-:Y:S01]  /*3a30*/  SHF.L.U32 R31, R54, 0x10, RZ ;  /* 0x00000010361f7819 */ /* 0x000fe200000006ff */
[----:B------:R-:W-:Y:S02]  /*3a40*/  FMUL.FTZ R48, R48, UR8 ;  /* 0x0000000830307c20 */ /* 0x000fe40008410000 */
[----:B------:R-:W-:Y:S01]  /*3a50*/  FMUL.FTZ R27, R27, UR8 ;  /* 0x000000081b1b7c20 */ /* 0x000fe20008410000 */
[----:B------:R-:W-:Y:S01]  /*3a60*/  FADD.FTZ R8, R8, -UR7 ;  /* 0x8000000708087e21 */ /* 0x000fe20008010000 */
[----:B------:R-:W-:Y:S01]  /*3a70*/  FADD.FTZ R31, R31, -UR7 ;  /* 0x800000071f1f7e21 */ /* 0x000fe20008010000 */
[----:B--2---:R-:W-:Y:S02]  /*3a80*/  SHF.L.U32 R4, R4, 0x10, RZ ;  /* 0x0000001004047819 */ /* 0x004fe400000006ff */
[----:B---3--:R-:W-:-:S02]  /*3a90*/  SHF.L.U32 R30, R30, 0x10, RZ ;  /* 0x000000101e1e7819 */ /* 0x008fc400000006ff */
[----:B----4-:R-:W-:Y:S02]  /*3aa0*/  SHF.L.U32 R25, R25, 0x10, RZ ;  /* 0x0000001019197819 */ /* 0x010fe400000006ff */
[----:B-----5:R-:W-:-:S03]  /*3ab0*/  SHF.L.U32 R13, R26, 0x10, RZ ;  /* 0x000000101a0d7819 */ /* 0x020fc600000006ff */
        /* <DEDUP_REMOVED lines=13> */
.L_x_3394:
        /* <DEDUP_REMOVED lines=16> */
.L_x_3396:
[----:B------:R-:W-:Y:S05]  /*3c90*/  BSYNC B0 ;  /* 0x0000000000007941 */ /* 0x000fea0003800000 */
.L_x_3395:
        /* <DEDUP_REMOVED lines=19> */
.L_x_3397:
        /* <DEDUP_REMOVED lines=16> */
.L_x_3399:
[----:B------:R-:W-:Y:S05]  /*3ed0*/  BSYNC B0 ;  /* 0x0000000000007941 */ /* 0x000fea0003800000 */
.L_x_3398:
[----:B------:R-:W-:Y:S01]  /*3ee0*/  FADD.FTZ R28, R28, -UR7 ;  /* 0x800000071c1c7e21 */ /* 0x000fe20008010000 */
[----:B------:R-:W-:Y:S01]  /*3ef0*/  FADD.FTZ R51, R51, -UR7 ;  /* 0x8000000733337e21 */ /* 0x000fe20008010000 */
[----:B------:R-:W-:Y:S01]  /*3f00*/  FADD.FTZ R10, R10, -UR7 ;  /* 0x800000070a0a7e21 */ /* 0x000fe20008010000 */
[----:B------:R-:W-:Y:S01]  /*3f10*/  FADD.FTZ R50, R50, -UR7 ;  /* 0x8000000732327e21 */ /* 0x000fe20008010000 */
[----:B0-----:R-:W-:Y:S01]  /*3f20*/  FMUL.FTZ R29, R28, UR8 ;  /* 0x000000081c1d7c20 */ /* 0x001fe20008410000 */
[----:B------:R-:W-:Y:S01]  /*3f30*/  FMUL.FTZ R51, R51, UR8 ;  /* 0x0000000833337c20 */ /* 0x000fe20008410000 */
[----:B------:R-:W-:Y:S01]  /*3f40*/  FMUL.FTZ R10, R10, UR8 ;  /* 0x000000080a0a7c20 */ /* 0x000fe20008410000 */
[----:B------:R-:W-:Y:S01]  /*3f50*/  FMUL.FTZ R28, R50, UR8 ;  /* 0x00000008321c7c20 */ /* 0x000fe20008410000 */
[----:B------:R-:W-:Y:S01]  /*3f60*/  FFMA.FTZ R29, R4, R29, R25 ;  /* 0x0000001d041d7223 */ /* 0x000fe20000010019 */
        /* <DEDUP_REMOVED lines=12> */
.L_x_3400:
        /* <DEDUP_REMOVED lines=16> */
.L_x_3402:
[----:B------:R-:W-:Y:S05]  /*4130*/  BSYNC B0 ;  /* 0x0000000000007941 */ /* 0x000fea0003800000 */
.L_x_3401:
        /* <DEDUP_REMOVED lines=15> */
.L_x_3403:
        /* <DEDUP_REMOVED lines=16> */
.L_x_3405:
[----:B------:R-:W-:Y:S05]  /*4330*/  BSYNC B0 ;  /* 0x0000000000007941 */ /* 0x000fea0003800000 */
.L_x_3404:
[----:B------:R-:W-:Y:S01]  /*4340*/  FADD.FTZ R26, R26, -UR7 ;  /* 0x800000071a1a7e21 */ /* 0x000fe20008010000 */
[----:B------:R-:W-:Y:S01]  /*4350*/  FADD.FTZ R49, R49, -UR7 ;  /* 0x8000000731317e21 */ /* 0x000fe20008010000 */
[----:B------:R-:W-:Y:S02]  /*4360*/  SHF.L.U32 R12, R12, 0x10, RZ ;  /* 0x000000100c0c7819 */ /* 0x000fe400000006ff */
[----:B------:R-:W-:Y:S01]  /*4370*/  SHF.L.U32 R35, R35, 0x10, RZ ;  /* 0x0000001023237819 */ /* 0x000fe200000006ff */
[----:B0-----:R-:W-:Y:S01]  /*4380*/  FMUL.FTZ R27, R26, UR8 ;  /* 0x000000081a1b7c20 */ /* 0x001fe20008410000 */
        /* <DEDUP_REMOVED lines=18> */
.L_x_3406:
        /* <DEDUP_REMOVED lines=16> */
.L_x_3408:
[----:B------:R-:W-:Y:S05]  /*45b0*/  BSYNC B0 ;  /* 0x0000000000007941 */ /* 0x000fea0003800000 */
.L_x_3407:
[----:B------:R-:W-:Y:S01]  /*45c0*/  FMUL.FTZ R12, R12, UR8 ;  /* 0x000000080c0c7c20 */ /* 0x000fe20008410000 */
[----:B------:R-:W-:Y:S01]  /*45d0*/  FMUL.FTZ R26, R26, UR8 ;  /* 0x000000081a1a7c20 */ /* 0x000fe20008410000 */
[----:B------:R-:W-:Y:S01]  /*45e0*/  FADD.FTZ R14, R14, -UR7 ;  /* 0x800000070e0e7e21 */ /* 0x000fe20008010000 */
[----:B------:R-:W-:Y:S01]  /*45f0*/  FADD.FTZ R34, R34, -UR7 ;  /* 0x8000000722227e21 */ /* 0x000fe20008010000 */
        /* <DEDUP_REMOVED lines=13> */
.L_x_3409:
        /* <DEDUP_REMOVED lines=16> */
.L_x_3411:
[----:B------:R-:W-:Y:S05]  /*47d0*/  BSYNC B0 ;  /* 0x0000000000007941 */ /* 0x000fea0003800000 */
.L_x_3410:
[----:B------:R-:W-:Y:S01]  /*47e0*/  FMUL.FTZ R14, R14, UR8 ;  /* 0x000000080e0e7c20 */ /* 0x000fe20008410000 */
[----:B------:R-:W-:Y:S01]  /*47f0*/  FMUL.FTZ R34, R34, UR8 ;  /* 0x0000000822227c20 */ /* 0x000fe20008410000 */
[----:B------:R-:W-:Y:S01]  /*4800*/  SHF.L.U32 R15, R15, 0x10, RZ ;  /* 0x000000100f0f7819 */ /* 0x000fe200000006ff */
[----:B------:R-:W-:Y:S01]  /*4810*/  IMAD.U32 R17, R17, 0x10000, RZ ;  /* 0x0001000011117824 */ /* 0x000fe200078e00ff */
[----:B------:R-:W-:Y:S01]  /*4820*/  SHF.L.U32 R16, R16, 0x10, RZ ;  /* 0x0000001010107819 */ /* 0x000fe200000006ff */
[----:B------:R-:W-:Y:S01]  /*4830*/  FFMA.FTZ R12, R4, R14, R25 ;  /* 0x0000000e040c7223 */ /* 0x000fe20000010019 */
[----:B------:R-:W-:Y:S01]  /*4840*/  SHF.L.U32 R36, R36, 0x10, RZ ;  /* 0x0000001024247819 */ /* 0x000fe200000006ff */
        /* <DEDUP_REMOVED lines=12> */
.L_x_3412:
        /* <DEDUP_REMOVED lines=16> */
.L_x_3414:
[----:B------:R-:W-:Y:S05]  /*4a10*/  BSYNC B0 ;  /* 0x0000000000007941 */ /* 0x000fea0003800000 */
.L_x_3413:
        /* <DEDUP_REMOVED lines=21> */
.L_x_3415:
        /* <DEDUP_REMOVED lines=16> */
.L_x_3417:
[----:B------:R-:W-:Y:S05]  /*4c70*/  BSYNC B0 ;  /* 0x0000000000007941 */ /* 0x000fea0003800000 */
.L_x_3416:
[----:B------:R-:W-:Y:S01]  /*4c80*/  SHF.L.U32 R37, R37, 0x10, RZ ;  /* 0x0000001025257819 */ /* 0x000fe200000006ff */
[----:B------:R-:W-:Y:S01]  /*4c90*/  FFMA.FTZ R14, R4, R14, R25 ;  /* 0x0000000e040e7223 */ /* 0x000fe20000010019 */
[----:B------:R-:W-:Y:S01]  /*4ca0*/  SHF.L.U32 R18, R18, 0x10, RZ ;  /* 0x0000001012127819 */ /* 0x000fe200000006ff */
        /* <DEDUP_REMOVED lines=12> */
.L_x_3418:
[----:B------:R-:W-:Y:S04]  /*4d70*/  BSSY B0, `(.L_x_3419) ;  /* 0x000000f000007945 */ /* 0x000fe80003800000 */
        /* <DEDUP_REMOVED lines=14> */
.L_x_3420:
[----:B------:R-:W-:Y:S05]  /*4e60*/  BSYNC B0 ;  /* 0x0000000000007941 */ /* 0x000fea0003800000 */
.L_x_3419:
[----:B------:R-:W-:Y:S01]  /*4e70*/  FADD.FTZ R37, R37, -UR7 ;  /* 0x8000000725257e21 */ /* 0x000fe20008010000 */
[----:B------:R-:W-:Y:S01]  /*4e80*/  FADD.FTZ R18, R18, -UR7 ;  /* 0x8000000712127e21 */ /* 0x000fe20008010000 */
[----:B------:R-:W-:Y:S01]  /*4e90*/  SHF.L.U32 R12, R38, 0x10, RZ ;  /* 0x00000010260c7819 */ /* 0x000fe200000006ff */
[----:B------:R-:W-:Y:S01]  /*4ea0*/  IMAD.U32 R20, R20, 0x10000, RZ ;  /* 0x0001000014147824 */ /* 0x000fe200078e00ff */
[----:B------:R-:W-:Y:S01]  /*4eb0*/  SHF.L.U32 R14, R19, 0x10, RZ ;  /* 0x00000010130e7819 */ /* 0x000fe200000006ff */
[----:B------:R-:W-:Y:S01]  /*4ec0*/  FMUL.FTZ R37, R37, UR8 ;  /* 0x0000000825257c20 */ /* 0x000fe20008410000 */
[----:B------:R-:W-:Y:S01]  /*4ed0*/  FMUL.FTZ R18, R18, UR8 ;  /* 0x0000000812127c20 */ /* 0x000fe20008410000 */
[----:B------:R-:W-:Y:S01]  /*4ee0*/  SHF.L.U32 R39, R39, 0x10, RZ ;  /* 0x0000001027277819 */ /* 0x000fe200000006ff */
[----:B------:R-:W-:Y:S01]  /*4ef0*/  FADD.FTZ R12, R12, -UR7 ;  /* 0x800000070c0c7e21 */ /* 0x000fe20008010000 */
[----:B------:R-:W-:Y:S01]  /*4f00*/  FADD.FTZ R14, R14, -UR7 ;  /* 0x800000070e0e7e21 */ /* 0x000fe20008010000 */
[----:B------:R-:W-:Y:S01]  /*4f10*/  FFMA.FTZ R37, R4, R37, R25 ;  /* 0x0000002504257223 */ /* 0x000fe20000010019 */
[----:B------:R-:W-:Y:S01]  /*4f20*/  FFMA.FTZ R18, R13, R18, R30 ;  /* 0x000000120d127223 */ /* 0x000fe2000001001e */
[----:B------:R-:W-:Y:S06]  /*4f30*/  @!P6 BRA `(.L_x_3421) ;  /* 0x000000000028e947 */ /* 0x000fec0003800000 */
        /* <DEDUP_REMOVED lines=10> */
.L_x_3421:
        /* <DEDUP_REMOVED lines=15> */
.L_x_3423:
[----:B------:R-:W-:Y:S05]  /*50d0*/  BSYNC B0 ;  /* 0x0000000000007941 */ /* 0x000fea0003800000 */
.L_x_3422:
        /* <DEDUP_REMOVED lines=8> */
[----:B0-2---:R-:W-:-:S05]  /*5160*/  FMUL.FTZ R10, R15, -1.4426950216293334961 ;  /* 0xbfb8aa3b0f0a7820 */ /* 0x005fca0000410000 */
        /* <DEDUP_REMOVED lines=8> */
.L_x_3424:
[----:B------:R-:W-:Y:S04]  /*51f0*/  BSSY B0, `(.L_x_3425) ;  /* 0x000000f000007945 */ /* 0x000fe80003800000 */
[----:B------:R-:W-:Y:S05]  /*5200*/  @!P2 BRA `(.L_x_3426) ;  /* 0x000000000034a947 */ /* 0x000fea0003800000 */
[----:B------:R-:W-:Y:S01]  /*5210*/  SHF.R.S32.HI R8, RZ, 0x1f, R64 ;  /* 0x0000001fff087819 */ /* 0x000fe20000011440 */
[----:B------:R-:W-:Y:S01]  /*5220*/  ULDC.64 UR14, c[0x0][0x270] ;  /* 0x00009c00000e7ab9 */ /* 0x000fe20000000a00 */
[----:B------:R-:W-:Y:S02]  /*5230*/  MOV R9, R45 ;  /* 0x0000002d00097202 */ /* 0x000fe40000000f00 */
[----:B------:R-:W-:Y:S01]  /*5240*/  F2FP.BF16.F32.PACK_AB R15, R15, R12 ;  /* 0x0000000c0f0f723e */ /* 0x000fe200000010ff */
[----:B0-2---:R-:W-:Y:S01]  /*5250*/  IMAD R11, R8, UR14, RZ ;  /* 0x0000000e080b7c24 */ /* 0x005fe2000f8e02ff */
        /* <DEDUP_REMOVED lines=8> */
.L_x_3426:
[----:B------:R-:W-:Y:S05]  /*52e0*/  BSYNC B0 ;  /* 0x0000000000007941 */ /* 0x000fea0003800000 */
.L_x_3425:
[----:B------:R-:W-:Y:S01]  /*52f0*/  FMUL.FTZ R39, R39, UR8 ;  /* 0x0000000827277c20 */ /* 0x000fe20008410000 */
[----:B------:R-:W-:Y:S01]  /*5300*/  FMUL.FTZ R20, R20, UR8 ;  /* 0x0000000814147c20 */ /* 0x000fe20008410000 */
[----:B------:R-:W-:Y:S02]  /*5310*/  SHF.L.U32 R40, R40, 0x10, RZ ;  /* 0x0000001028287819 */ /* 0x000fe400000006ff */
[----:B------:R-:W-:Y:S01]  /*5320*/  SHF.L.U32 R21, R21, 0x10, RZ ;  /* 0x0000001015157819 */ /* 0x000fe200000006ff */
[----:B------:R-:W-:Y:S01]  /*5330*/  FFMA.FTZ R39, R4, R39, R25 ;  /* 0x0000002704277223 */ /* 0x000fe20000010019 */
[----:B------:R-:W-:Y:S01]  /*5340*/  SHF.L.U32 R5, R5, 0x10, RZ ;  /* 0x0000001005057819 */ /* 0x000fe200000006ff */
[----:B------:R-:W-:Y:S01]  /*5350*/  FFMA.FTZ R20, R13, R20, R30 ;  /* 0x000000140d147223 */ /* 0x000fe2000001001e */
[----:B------:R-:W-:Y:S01]  /*5360*/  SHF.L.U32 R22, R22, 0x10, RZ ;  /* 0x0000001016167819 */ /* 0x000fe200000006ff */
[----:B------:R-:W-:Y:S06]  /*5370*/  @!P6 BRA `(.L_x_3427) ;  /* 0x000000000028e947 */ /* 0x000fec0003800000 */
[----:B------:R-:W-:Y:S01]  /*5380*/  FMUL.FTZ R8, R39, -1.4426950216293334961 ;  /* 0xbfb8aa3b27087820 */ /* 0x000fe20000410000 */
[----:B012---:R-:W-:-:S05]  /*5390*/  FMUL.FTZ R11, R20, -1.4426950216293334961 ;  /* 0xbfb8aa3b140b7820 */ /* 0x007fca0000410000 */
        /* <DEDUP_REMOVED lines=8> */
.L_x_3427:
[----:B------:R-:W-:Y:S04]  /*5420*/  BSSY B0, `(.L_x_3428) ;  /* 0x000000e000007945 */ /* 0x000fe80003800000 */
        /* <DEDUP_REMOVED lines=13> */
.L_x_3429:
[----:B------:R-:W-:Y:S05]  /*5500*/  BSYNC B0 ;  /* 0x0000000000007941 */ /* 0x000fea0003800000 */
.L_x_3428:
        /* <DEDUP_REMOVED lines=12> */
[----:B0123--:R-:W-:-:S05]  /*55d0*/  FMUL.FTZ R10, R21, -1.4426950216293334961 ;  /* 0xbfb8aa3b150a7820 */ /* 0x00ffca0000410000 */
        /* <DEDUP_REMOVED lines=8> */
.L_x_3430:
[----:B------:R-:W-:Y:S04]  /*5660*/  BSSY B0, `(.L_x_3431) ;  /* 0x000000e000007945 */ /* 0x000fe80003800000 */
[----:B------:R-:W-:Y:S05]  /*5670*/  @!P4 BRA `(.L_x_3432) ;  /* 0x000000000030c947 */ /* 0x000fea0003800000 */
[----:B------:R-:W-:Y:S01]  /*5680*/  ULDC.64 UR14, c[0x0][0x270] ;  /* 0x00009c00000e7ab9 */ /* 0x000fe20000000a00 */
[----:B------:R-:W-:Y:S01]  /*5690*/  MOV R8, R46 ;  /* 0x0000002e00087202 */ /* 0x000fe20000000f00 */
[----:B------:R-:W-:Y:S01]  /*56a0*/  IMAD R5, R76, UR14, RZ ;  /* 0x0000000e4c057c24 */ /* 0x000fe2000f8e02ff */
[----:B------:R-:W-:Y:S01]  /*56b0*/  F2FP.BF16.F32.PACK_AB R21, R21, R40 ;  /* 0x000000281515723e */ /* 0x000fe200000010ff */
[----:B------:R-:W-:Y:S02]  /*56c0*/  IMAD.MOV.U32 R9, RZ, RZ, R45 ;  /* 0x000000ffff097224 */ /* 0x000fe400078e002d */
[C---:B------:R-:W-:Y:S02]  /*56d0*/  IMAD R5, R62.reuse, UR15, R5 ;  /* 0x0000000f3e057c24 */ /* 0x040fe4000f8e0205 */
[----:B------:R-:W-:Y:S01]  /*56e0*/  IMAD.WIDE.U32 R8, R62, UR14, R8 ;  /* 0x0000000e3e087c25 */ /* 0x000fe2000f8e0008 */
[----:B------:R-:W-:-:S04]  /*56f0*/  ULDC.64 UR14, c[0x0][0x210] ;  /* 0x00008400000e7ab9 */ /* 0x000fc80000000a00 */
[----:B------:R-:W-:Y:S02]  /*5700*/  IADD3 R5, R9, R5, RZ ;  /* 0x0000000509057210 */ /* 0x000fe40007ffe0ff */
[----:B0123--:R-:W-:-:S04]  /*5710*/  LEA R10, P5, R8, UR14, 0x1 ;  /* 0x0000000e080a7c11 */ /* 0x00ffc8000f8a08ff */
[----:B------:R-:W-:-:S05]  /*5720*/  LEA.HI.X R11, R8, UR15, R5, 0x1, P5 ;  /* 0x0000000f080b7c11 */ /* 0x000fca000a8f0c05 */
[----:B------:R4:W-:Y:S04]  /*5730*/  STG.E desc[UR10][R10.64], R21 ;  /* 0x000000150a007986 */ /* 0x0009e8000c10190a */
.L_x_3432:
[----:B------:R-:W-:Y:S05]  /*5740*/  BSYNC B0 ;  /* 0x0000000000007941 */ /* 0x000fea0003800000 */
.L_x_3431:
[----:B------:R-:W-:Y:S01]  /*5750*/  ULDC.64 UR14, c[0x0][0x278] ;  /* 0x00009e00000e7ab9 */ /* 0x000fe20000000a00 */
[----:B------:R-:W-:Y:S01]  /*5760*/  FFMA.FTZ R14, R4, R14, R25 ;  /* 0x0000000e040e7223 */ /* 0x000fe20000010019 */
[----:B------:R-:W-:Y:S01]  /*5770*/  FFMA.FTZ R5, R13, R22, R30 ;  /* 0x000000160d057223 */ /* 0x000fe2000001001e */
[----:B------:R-:W-:Y:S06]  /*5780*/  @!P6 BRA `(.L_x_3433) ;  /* 0x000000000028e947 */ /* 0x000fec0003800000 */
        /* <DEDUP_REMOVED lines=10> */
.L_x_3433:
        /* <DEDUP_REMOVED lines=8> */
[----:B------:R-:W-:-:S03]  /*58b0*/  FMUL.FTZ R6, R6, UR8 ;  /* 0x0000000806067c20 */ /* 0x000fc60008410000 */
[----:B------:R-:W-:-:S06]  /*58c0*/  FMUL.FTZ R23, R23, UR8 ;  /* 0x0000000817177c20 */ /* 0x000fcc0008410000 */
[----:B------:R-:W-:Y:S05]  /*58d0*/  @P5 BRA `(.L_x_3435) ;  /* 0x0000000000305947 */ /* 0x000fea0003800000 */
        /* <DEDUP_REMOVED lines=12> */
.L_x_3435:
[----:B------:R-:W-:Y:S05]  /*59a0*/  BSYNC B0 ;  /* 0x0000000000007941 */ /* 0x000fea0003800000 */
.L_x_3434:
[----:B01234-:R-:W-:Y:S01]  /*59b0*/  SHF.L.U32 R11, R7, 0x10, RZ ;  /* 0x00000010070b7819 */ /* 0x01ffe200000006ff */
        /* <DEDUP_REMOVED lines=14> */
.L_x_3436:
        /* <DEDUP_REMOVED lines=23> */
.L_x_3438:
[----:B------:R-:W-:Y:S05]  /*5c10*/  BSYNC B0 ;  /* 0x0000000000007941 */ /* 0x000fea0003800000 */
.L_x_3437:
        /* <DEDUP_REMOVED lines=11> */
.L_x_3439:
        /* <DEDUP_REMOVED lines=17> */
.L_x_3441:
[----:B------:R-:W-:Y:S05]  /*5de0*/  BSYNC B0 ;  /* 0x0000000000007941 */ /* 0x000fea0003800000 */
.L_x_3440:
[----:B------:R-:W-:Y:S01]  /*5df0*/  ULDC UR7, c[0x0][0x10] ;  /* 0x0000040000077ab9 */ /* 0x000fe20000000800 */
[----:B------:R-:W-:Y:S02]  /*5e00*/  UIADD3 UR4, UR4, 0x1, URZ ;  /* 0x0000000104047890 */ /* 0x000fe4000fffe03f */
[----:B------:R-:W-:-:S04]  /*5e10*/  UIADD3 UR6, UR7, UR6, URZ ;  /* 0x0000000607067290 */ /* 0x000fc8000fffe03f */
[----:B------:R-:W-:-:S06]  /*5e20*/  UISETP.GE.AND UP0, UPT, UR6, UR5, UPT ;  /* 0x000000050600728c */ /* 0x000fcc000bf06270 */
[----:B------:R-:W-:-:S13]  /*5e30*/  PLOP3.LUT P5, PT, PT, PT, UP0, 0x40, 0x0 ;  /* 0x000000000000781c */ /* 0x000fda0003fae808 */
[----:B------:R-:W-:Y:S05]  /*5e40*/  @P5 BRA `(.L_x_3442) ;  /* 0xffffffa400fc5947 */ /* 0x000fea000383ffff */
[----:B------:R-:W-:Y:S05]  /*5e50*/  EXIT ;  /* 0x000000000000794d */ /* 0x000fea0003800000 */
.L_x_3443:
        /* <DEDUP_REMOVED lines=10> */
.L_x_5174:


//--------------------- .text._Z35group_norm_nhwc_fwd_one_pass_kernelI11Bf16IOBf16WLi512ELi48ELi384EEv26Group_norm_nhwc_fwd_params --------------------------
	.section	.text._Z35group_norm_nhwc_fwd_one_pass_kernelI11Bf16IOBf16WLi512ELi48ELi384EEv26Group_norm_nhwc_fwd_params,"ax",@progbits
	.align	128
        .global         _Z35group_norm_nhwc_fwd_one_pass_kernelI11Bf16IOBf16WLi512ELi48ELi384EEv26Group_norm_nhwc_fwd_params
        .type           _Z35group_norm_nhwc_fwd_one_pass_kernelI11Bf16IOBf16WLi512ELi48ELi384EEv26Group_norm_nhwc_fwd_params,@function
        .size           _Z35group_norm_nhwc_fwd_one_pass_kernelI11Bf16IOBf16WLi512ELi48ELi384EEv26Group_norm_nhwc_fwd_params,(.L_x_5175 - _Z35group_norm_nhwc_fwd_one_pass_kernelI11Bf16IOBf16WLi512ELi48ELi384EEv26Group_norm_nhwc_fwd_params)
        .other          _Z35group_norm_nhwc_fwd_one_pass_kernelI11Bf16IOBf16WLi512ELi48ELi384EEv26Group_norm_nhwc_fwd_params,@"STO_CUDA_ENTRY STV_DEFAULT"
_Z35group_norm_nhwc_fwd_one_pass_kernelI11Bf16IOBf16WLi512ELi48ELi384EEv26Group_norm_nhwc_fwd_params:
.text._Z35group_norm_nhwc_fwd_one_pass_kernelI11Bf16IOBf16WLi512ELi48ELi384EEv26Group_norm_nhwc_fwd_params:
        /* <DEDUP_REMOVED lines=13> */
[----:B------:R-:W-:Y:S01]  /*00d0*/  HFMA2.MMA R86, -RZ, RZ, 0, 0 ;  /* 0x00000000ff567435 */ /* 0x000fe200000001ff */
[----:B------:R-:W-:Y:S02]  /*00e0*/  ULDC.U8 UR10, c[0x0][0x28c] ;  /* 0x0000a300000a7ab9 */ /* 0x000fe40000000000 */
[----:B------:R-:W2:Y:S08]  /*00f0*/  LDC R4, c[0x0][0x294] ;  /* 0x0000a500ff047b82 */ /* 0x000eb00000000800 */
[----:B------:R-:W3:Y:S01]  /*0100*/  S2UR UR6, SR_CgaCtaId ;  /* 0x00000000000679c3 */ /* 0x000ee20000008800 */
[C---:B0-----:R-:W-:Y:S01]  /*0110*/  IMAD.WIDE.U32 R2, R0.reuse, -0x55555555, RZ ;  /* 0xaaaaaaab00027825 */ /* 0x041fe200078e00ff */
[----:B------:R-:W-:-:S02]  /*0120*/  ISETP.GE.U32.AND P4, PT, R0, 0x180, PT ;  /* 0x000001800000780c */ /* 0x000fc40003f86070 */
[--C-:B------:R-:W-:Y:S02]  /*0130*/  SHF.R.S32.HI R37, RZ, 0x1f, R0.reuse ;  /* 0x0000001fff257819 */ /* 0x100fe40000011400 */
[----:B------:R-:W-:Y:S02]  /*0140*/  SHF.R.U32.HI R87, RZ, 0x4, R3 ;  /* 0x00000004ff577819 */ /* 0x000fe40000011603 */
[----:B------:R-:W-:Y:S01]  /*0150*/  LEA.HI R37, R37, R0, RZ, 0x5 ;  /* 0x0000000025257211 */ /* 0x000fe200078f28ff */
[----:B---3--:R-:W-:Y:S02]  /*0160*/  ULEA UR5, UR6, UR5, 0x18 ;  /* 0x0000000506057291 */ /* 0x008fe4000f8ec03f */
[----:B--2---:R-:W-:Y:S01]  /*0170*/  IMAD R2, R4, UR7, R87 ;  /* 0x0000000704027c24 */ /* 0x004fe2000f8e0257 */
[----:B------:R-:W-:Y:S01]  /*0180*/  SHF.R.S32.HI R37, RZ, 0x5, R37 ;  /* 0x00000005ff257819 */ /* 0x000fe20000011425 */
[----:B------:R-:W-:Y:S02]  /*0190*/  IMAD R87, R87, -0x18, R0 ;  /* 0xffffffe857577824 */ /* 0x000fe400078e0200 */
[C---:B------:R-:W-:Y:S01]  /*01a0*/  VIADD R9, R2.reuse, 0x60 ;  /* 0x0000006002097836 */ /* 0x040fe20000000000 */
[C---:B------:R-:W-:Y:S01]  /*01b0*/  ISETP.LT.U32.AND P0, PT, R2.reuse, UR8, PT ;  /* 0x0000000802007c0c */ /* 0x040fe2000bf01070 */
[C---:B------:R-:W-:Y:S01]  /*01c0*/  VIADD R15, R2.reuse, 0xc0 ;  /* 0x000000c0020f7836 */ /* 0x040fe20000000000 */
[----:B------:R-:W-:Y:S01]  /*01d0*/  SHF.R.S32.HI R3, RZ, 0x1f, R2 ;  /* 0x0000001fff037819 */ /* 0x000fe20000011402 */
[C---:B------:R-:W-:Y:S01]  /*01e0*/  VIADD R21, R2.reuse, 0x120 ;  /* 0x0000012002157836 */ /* 0x040fe20000000000 */
[C---:B------:R-:W-:Y:S01]  /*01f0*/  IADD3 R4, R2.reuse, 0x10, RZ ;  /* 0x0000001002047810 */ /* 0x040fe20007ffe0ff */
[C---:B------:R-:W-:Y:S01]  /*0200*/  VIADD R27, R2.reuse, 0x180 ;  /* 0x00000180021b7836 */ /* 0x040fe20000000000 */
[----:B------:R-:W-:Y:S01]  /*0210*/  ISETP.LT.AND.EX P0, PT, R3, UR9, !P4, P0 ;  /* 0x0000000903007c0c */ /* 0x000fe2000e701300 */
[----:B------:R-:W-:Y:S01]  /*0220*/  VIADD R33, R2, 0x1e0 ;  /* 0x000001e002217836 */ /* 0x000fe20000000000 */
        /* <DEDUP_REMOVED lines=97> */
[----:B------:R-:W-:Y:S02]  /*0840*/  SHF.R.S32.HI R71, RZ, 0x1f, R21 ;  /* 0x0000001fff477819 */ /* 0x000fe40000011415 */
[----:B------:R-:W-:Y:S02]  /*0850*/  ISETP.LT.U32.AND P0, PT, R21, UR8, PT ;  /* 0x0000000815007c0c */ /* 0x000fe4000bf01070 */
[----:B------:R-:W-:Y:S02]  /*0860*/  @P2 LOP3.LUT R98, R98, 0x400, RZ, 0xfc, !PT ;  /* 0x0000040062622812 */ /* 0x000fe400078efcff */
[----:B------:R-:W-:Y:S02]  /*0870*/  IADD3 R22, R2, 0x130, RZ ;  /* 0x0000013002167810 */ /* 0x000fe40007ffe0ff */
        /* <DEDUP_REMOVED lines=29> */
[----:B------:R-:W-:Y:S02]  /*0a50*/  ISETP.LT.AND.EX P1, PT, R76, UR9, !P4, P0 ;  /* 0x000000094c007c0c */ /* 0x000fe4000e721300 */
[----:B------:R-:W-:Y:S02]  /*0a60*/  LOP3.LUT R98, R98, 0xffffffef, RZ, 0xc0, !PT ;  /* 0xffffffef62627812 */ /* 0x000fe400078ec0ff */
[----:B------:R-:W-:-:S02]  /*0a70*/  SHF.R.S32.HI R77, RZ, 0x1f, R27 ;  /* 0x0000001fff4d7819 */ /* 0x000fc4000001141b */
[----:B------:R-:W-:Y:S02]  /*0a80*/  ISETP.LT.U32.AND P0, PT, R27, UR8, PT ;  /* 0x000000081b007c0c */ /* 0x000fe4000bf01070 */
[----:B------:R-:W-:Y:S02]  /*0a90*/  @P2 LOP3.LUT R98, R98, 0x10, RZ, 0xfc, !PT ;  /* 0x0000001062622812 */ /* 0x000fe400078efcff */
[----:B------:R-:W-:Y:S02]  /*0aa0*/  IADD3 R28, R2, 0x190, RZ ;  /* 0x00000190021c7810 */ /* 0x000fe40007ffe0ff */
[----:B------:R-:W-:Y:S02]  /*0ab0*/  ISETP.LT.AND.EX P2, PT, R77, UR9, !P4, P0 ;  /* 0x000000094d007c0c */ /* 0x000fe4000e741300 */
[----:B------:R-:W-:Y:S02]  /*0ac0*/  LOP3.LUT R98, R98, 0xfffffff7, RZ, 0xc0, !PT ;  /* 0xfffffff762627812 */ /* 0x000fe400078ec0ff */
[----:B------:R-:W-:-:S02]  /*0ad0*/  SHF.R.S32.HI R78, RZ, 0x1f, R28 ;  /* 0x0000001fff4e7819 */ /* 0x000fc4000001141c */
[----:B------:R-:W-:Y:S02]  /*0ae0*/  ISETP.LT.U32.AND P0, PT, R28, UR8, PT ;  /* 0x000000081c007c0c */ /* 0x000fe4000bf01070 */
[----:B------:R-:W-:Y:S02]  /*0af0*/  @P1 LOP3.LUT R98, R98, 0x8, RZ, 0xfc, !PT ;  /* 0x0000000862621812 */ /* 0x000fe400078efcff */
[----:B------:R-:W-:Y:S02]  /*0b00*/  ISETP.LT.AND.EX P1, PT, R78, UR9, !P4, P0 ;  /* 0x000000094e007c0c */ /* 0x000fe4000e721300 */
[----:B------:R-:W-:Y:S02]  /*0b10*/  LOP3.LUT R98, R98, 0xfffffffb, RZ, 0xc0, !PT ;  /* 0xfffffffb62627812 */ /* 0x000fe400078ec0ff */
[----:B------:R-:W-:Y:S02]  /*0b20*/  IADD3 R29, R2, 0x1a0, RZ ;  /* 0x000001a0021d7810 */ /* 0x000fe40007ffe0ff */
[----:B------:R-:W-:-:S02]  /*0b30*/  @P2 LOP3.LUT R98, R98, 0x4, RZ, 0xfc, !PT ;  /* 0x0000000462622812 */ /* 0x000fc400078efcff */
[----:B------:R-:W-:Y:S02]  /*0b40*/  IADD3 R30, R2, 0x1b0, RZ ;  /* 0x000001b0021e7810 */ /* 0x000fe40007ffe0ff */
[----:B------:R-:W-:Y:S02]  /*0b50*/  LOP3.LUT R98, R98, 0xfffffffe, RZ, 0xc0, !PT ;  /* 0xfffffffe62627812 */ /* 0x000fe400078ec0ff */
[C---:B------:R-:W-:Y:S02]  /*0b60*/  IADD3 R31, R2.reuse, 0x1c0, RZ ;  /* 0x000001c0021f7810 */ /* 0x040fe40007ffe0ff */
[----:B------:R-:W-:Y:S02]  /*0b70*/  IADD3 R32, R2, 0x1d0, RZ ;  /* 0x000001d002207810 */ /* 0x000fe40007ffe0ff */
[----:B------:R-:W-:Y:S02]  /*0b80*/  @P1 LOP3.LUT R98, R98, 0x1, RZ, 0xfc, !PT ;  /* 0x0000000162621812 */ /* 0x000fe400078efcff */
[----:B------:R-:W-:-:S02]  /*0b90*/  SHF.R.S32.HI R79, RZ, 0x1f, R29 ;  /* 0x0000001fff4f7819 */ /* 0x000fc4000001141d */
[----:B------:R-:W-:Y:S02]  /*0ba0*/  SHF.R.S32.HI R80, RZ, 0x1f, R30 ;  /* 0x0000001fff507819 */ /* 0x000fe4000001141e */
[----:B------:R-:W-:Y:S02]  /*0bb0*/  SHF.R.S32.HI R81, RZ, 0x1f, R31 ;  /* 0x0000001fff517819 */ /* 0x000fe4000001141f */
[----:B------:R-:W-:Y:S02]  /*0bc0*/  SHF.R.S32.HI R82, RZ, 0x1f, R32 ;  /* 0x0000001fff527819 */ /* 0x000fe40000011420 */
[----:B------:R-:W-:Y:S02]  /*0bd0*/  ISETP.LT.U32.AND P0, PT, R29, UR8, PT ;  /* 0x000000081d007c0c */ /* 0x000fe4000bf01070 */
[----:B------:R-:W-:Y:S02]  /*0be0*/  ISETP.LT.U32.AND P1, PT, R30, UR8, PT ;  /* 0x000000081e007c0c */ /* 0x000fe4000bf21070 */
[----:B------:R-:W-:-:S02]  /*0bf0*/  ISETP.LT.U32.AND P2, PT, R31, UR8, PT ;  /* 0x000000081f007c0c */ /* 0x000fc4000bf41070 */
[----:B------:R-:W-:Y:S02]  /*0c00*/  ISETP.LT.U32.AND P3, PT, R32, UR8, PT ;  /* 0x0000000820007c0c */ /* 0x000fe4000bf61070 */
[----:B------:R-:W-:Y:S02]  /*0c10*/  SHF.R.S32.HI R83, RZ, 0x1f, R33 ;  /* 0x0000001fff537819 */ /* 0x000fe40000011421 */
[----:B------:R-:W-:Y:S02]  /*0c20*/  ISETP.LT.U32.AND P5, PT, R33, UR8, PT ;  /* 0x0000000821007c0c */ /* 0x000fe4000bfa1070 */
[----:B------:R-:W-:Y:S02]  /*0c30*/  SHF.L.U32 R87, R87, 0x1, RZ ;  /* 0x0000000157577819 */ /* 0x000fe400000006ff */
[----:B------:R-:W-:Y:S02]  /*0c40*/  LEA R88, R37, UR5, 0x3 ;  /* 0x0000000525587c11 */ /* 0x000fe4000f8e18ff */
[----:B------:R-:W-:-:S02]  /*0c50*/  IADD3 R89, R2, 0x1f0, RZ ;  /* 0x000001f002597810 */ /* 0x000fc40007ffe0ff */
[----:B------:R-:W-:Y:S02]  /*0c60*/  ISETP.LT.AND.EX P0, PT, R79, UR9, !P4, P0 ;  /* 0x000000094f007c0c */ /* 0x000fe4000e701300 */
[----:B------:R-:W-:Y:S02]  /*0c70*/  ISETP.LT.AND.EX P1, PT, R80, UR9, !P4, P1 ;  /* 0x0000000950007c0c */ /* 0x000fe4000e721310 */
[----:B------:R-:W-:Y:S02]  /*0c80*/  ISETP.LT.AND.EX P2, PT, R81, UR9, !P4, P2 ;  /* 0x0000000951007c0c */ /* 0x000fe4000e741320 */
[----:B------:R-:W-:Y:S02]  /*0c90*/  ISETP.LT.AND.EX P3, PT, R82, UR9, !P4, P3 ;  /* 0x0000000952007c0c */ /* 0x000fe4000e761330 */
[----:B------:R-:W-:Y:S01]  /*0ca0*/  ISETP.LT.AND.EX P4, PT, R83, UR9, !P4, P5 ;  /* 0x0000000953007c0c */ /* 0x000fe2000e781350 */
[----:B-1----:R-:W-:-:S12]  /*0cb0*/  ULDC.64 UR8, c[0x0][0x208] ;  /* 0x0000820000087ab9 */ /* 0x002fd80000000a00 */
.L_x_3549:
        /* <DEDUP_REMOVED lines=9> */
[----:B------:R-:W-:Y:S01]  /*0d50*/  P2R R150, PR, RZ, 0x4 ;  /* 0x00000004ff967803 */ /* 0x000fe20000000000 */
[----:B-1----:R-:W1:Y:S01]  /*0d60*/  @P4 LDC.64 R54, c[0x0][0x220] ;  /* 0x00008800ff364b82 */ /* 0x002e620000000a00 */
[----:B0-234-:R-:W-:-:S04]  /*0d70*/  IABS R39, R42 ;  /* 0x0000002a00277213 */ /* 0x01dfc80000000000 */
[----:B------:R-:W0:Y:S08]  /*0d80*/  I2F.RP R38, R39 ;  /* 0x0000002700267306 */ /* 0x000e300000209400 */
[----:B0-----:R-:W0:Y:S02]  /*0d90*/  MUFU.RCP R38, R38 ;  /* 0x0000002600267308 */ /* 0x001e240000001000 */
[----:B0-----:R-:W-:-:S06]  /*0da0*/  IADD3 R36, R38, 0xffffffe, RZ ;  /* 0x0ffffffe26247810 */ /* 0x001fcc0007ffe0ff */
[----:B------:R0:W2:Y:S02]  /*0db0*/  F2I.FTZ.U32.TRUNC.NTZ R37, R36 ;  /* 0x0000002400257305 */ /* 0x0000a4000021f000 */
[----:B0-----:R-:W-:Y:S01]  /*0dc0*/  IMAD.MOV.U32 R36, RZ, RZ, RZ ;  /* 0x000000ffff247224 */ /* 0x001fe200078e00ff */
[----:B--2---:R-:W-:-:S05]  /*0dd0*/  IADD3 R40, RZ, -R37, RZ ;  /* 0x80000025ff287210 */ /* 0x004fca0007ffe0ff */
[----:B------:R-:W-:Y:S01]  /*0de0*/  IMAD R41, R40, R39, RZ ;  /* 0x0000002728297224 */ /* 0x000fe200078e02ff */
[----:B------:R-:W-:-:S03]  /*0df0*/  IABS R40, R85 ;  /* 0x0000005500287213 */ /* 0x000fc60000000000 */
[----:B------:R-:W-:Y:S01]  /*0e00*/  IMAD.HI.U32 R37, R37, R41, R36 ;  /* 0x0000002925257227 */ /* 0x000fe200078e0024 */
[----:B------:R-:W-:-:S05]  /*0e10*/  LOP3.LUT R36, R85, R42, RZ, 0x3c, !PT ;  /* 0x0000002a55247212 */ /* 0x000fca00078e3cff */
[----:B------:R-:W-:-:S05]  /*0e20*/  IMAD.HI.U32 R37, R37, R40, RZ ;  /* 0x0000002825257227 */ /* 0x000fca00078e00ff */
[----:B------:R-:W-:-:S05]  /*0e30*/  IADD3 R38, -R37, RZ, RZ ;  /* 0x000000ff25267210 */ /* 0x000fca0007ffe1ff */
[C---:B------:R-:W-:Y:S02]  /*0e40*/  IMAD R38, R39.reuse, R38, R40 ;  /* 0x0000002627267224 */ /* 0x040fe400078e0228 */
[----:B------:R-:W0:Y:S03]  /*0e50*/  @P6 LDC.64 R40, c[0x0][0x270] ;  /* 0x00009c00ff286b82 */ /* 0x000e260000000a00 */
[----:B------:R-:W-:-:S13]  /*0e60*/  ISETP.GT.U32.AND P5, PT, R39, R38, PT ;  /* 0x000000262700720c */ /* 0x000fda0003fa4070 */
[-C--:B------:R-:W-:Y:S02]  /*0e70*/  @!P5 IADD3 R38, R38, -R39.reuse, RZ ;  /* 0x800000272626d210 */ /* 0x080fe40007ffe0ff */
[----:B------:R-:W-:Y:S02]  /*0e80*/  @!P5 IADD3 R37, R37, 0x1, RZ ;  /* 0x000000012525d810 */ /* 0x000fe40007ffe0ff */
[----:B------:R-:W-:-:S13]  /*0e90*/  ISETP.GE.U32.AND P5, PT, R38, R39, PT ;  /* 0x000000272600720c */ /* 0x000fda0003fa6070 */
[----:B------:R-:W-:Y:S02]  /*0ea0*/  @P5 IADD3 R37, R37, 0x1, RZ ;  /* 0x0000000125255810 */ /* 0x000fe40007ffe0ff */
[----:B------:R-:W-:Y:S02]  /*0eb0*/  ISETP.GE.AND P5, PT, R36, RZ, PT ;  /* 0x000000ff2400720c */ /* 0x000fe40003fa6270 */
[----:B------:R-:W-:-:S11]  /*0ec0*/  MOV R39, R37 ;  /* 0x0000002500277202 */ /* 0x000fd60000000f00 */
[----:B------:R-:W-:Y:S01]  /*0ed0*/  @!P5 IMAD.MOV R39, RZ, RZ, -R39 ;  /* 0x000000ffff27d224 */ /* 0x000fe200078e0a27 */
[----:B------:R-:W-:-:S13]  /*0ee0*/  ISETP.NE.AND P5, PT, R42, RZ, PT ;  /* 0x000000ff2a00720c */ /* 0x000fda0003fa5270 */
[----:B------:R-:W-:-:S04]  /*0ef0*/  @!P5 LOP3.LUT R39, RZ, R42, RZ, 0x33, !PT ;  /* 0x0000002aff27d212 */ /* 0x000fc800078e33ff */
[----:B------:R-:W-:Y:S02]  /*0f00*/  IADD3 R36, -R39, RZ, RZ ;  /* 0x000000ff27247210 */ /* 0x000fe40007ffe1ff */
[----:B------:R-:W-:-:S03]  /*0f10*/  SHF.R.S32.HI R38, RZ, 0x1f, R39 ;  /* 0x0000001fff267819 */ /* 0x000fc60000011427 */
[----:B------:R-:W-:Y:S01]  /*0f20*/  IMAD R99, R42, R36, R85 ;  /* 0x000000242a637224 */ /* 0x000fe200078e0255 */
[----:B------:R-:W-:Y:S01]  /*0f30*/  SHF.R.S32.HI R36, RZ, 0x1f, R87 ;  /* 0x0000001fff247819 */ /* 0x000fe20000011457 */
[----:B------:R-:W-:Y:S01]  /*0f40*/  IMAD R38, R38, UR12, RZ ;  /* 0x0000000c26267c24 */ /* 0x000fe2000f8e02ff */
[----:B------:R-:W2:Y:S01]  /*0f50*/  @P3 LDC.64 R42, c[0x0][0x270] ;  /* 0x00009c00ff2a3b82 */ /* 0x000ea20000000a00 */
[----:B------:R-:W-:Y:S02]  /*0f60*/  IMAD R99, R99, 0x30, RZ ;  /* 0x0000003063637824 */ /* 0x000fe400078e02ff */
[----:B------:R-:W-:-:S03]  /*0f70*/  IMAD R93, R39, UR13, R38 ;  /* 0x0000000d275d7c24 */ /* 0x000fc6000f8e0226 */
[----:B------:R-:W-:-:S04]  /*0f80*/  IADD3 R90, P5, R87, R99, RZ ;  /* 0x00000063575a7210 */ /* 0x000fc80007fbe0ff */
[----:B------:R-:W-:Y:S02]  /*0f90*/  LEA.HI.X.SX32 R91, R99, R36, 0x1, P5 ;  /* 0x00000024635b7211 */ /* 0x000fe400028f0eff */
[----:B------:R-:W3:Y:S01]  /*0fa0*/  @P4 LDC.64 R36, c[0x0][0x270] ;  /* 0x00009c00ff244b82 */ /* 0x000ee20000000a00 */
[----:B------:R-:W-:Y:S01]  /*0fb0*/  IMAD.WIDE.U32 R90, R39, UR12, R90 ;  /* 0x0000000c275a7c25 */ /* 0x000fe2000f8e005a */
[----:B------:R-:W-:-:S04]  /*0fc0*/  ULDC.64 UR12, c[0x0][0x278] ;  /* 0x00009e00000c7ab9 */ /* 0x000fc80000000a00 */
[----:B------:R-:W-:Y:S02]  /*0fd0*/  IADD3 R93, R91, R93, RZ ;  /* 0x0000005d5b5d7210 */ /* 0x000fe40007ffe0ff */
[----:B------:R-:W-:Y:S01]  /*0fe0*/  @P4 MOV R92, R90 ;  /* 0x0000005a005c4202 */ /* 0x000fe20000000f00 */
[----:B---3--:R-:W-:-:S04]  /*0ff0*/  @P4 IMAD R38, R3, R36, RZ ;  /* 0x0000002403264224 */ /* 0x008fc800078e02ff */
[C---:B------:R-:W-:Y:S02]  /*1000*/  @P4 IMAD R39, R2.reuse, R37, R38 ;  /* 0x0000002502274224 */ /* 0x040fe400078e0226 */
[----:B------:R-:W-:-:S04]  /*1010*/  @P4 IMAD.WIDE.U32 R36, R2, R36, R92 ;  /* 0x0000002402244225 */ /* 0x000fc800078e005c */
[----:B0-----:R-:W-:Y:S01]  /*1020*/  @P6 IMAD R38, R34, R40, RZ ;  /* 0x0000002822266224 */ /* 0x001fe200078e02ff */
[----:B------:R-:W-:Y:S01]  /*1030*/  @P4 IADD3 R37, R37, R39, RZ ;  /* 0x0000002725254210 */ /* 0x000fe20007ffe0ff */
[----:B------:R-:W-:Y:S01]  /*1040*/  @P6 IMAD.MOV.U32 R39, RZ, RZ, R93 ;  /* 0x000000ffff276224 */ /* 0x000fe200078e005d */
[----:B-1----:R-:W-:Y:S01]  /*1050*/  @P4 LEA R54, P5, R36, R54, 0x1 ;  /* 0x0000003624364211 */ /* 0x002fe200078a08ff */
[----:B------:R-:W-:Y:S01]  /*1060*/  @P6 IMAD R41, R4, R41, R38 ;  /* 0x0000002904296224 */ /* 0x000fe200078e0226 */
[----:B------:R-:W-:Y:S02]  /*1070*/  @P6 MOV R38, R90 ;  /* 0x0000005a00266202 */ /* 0x000fe40000000f00 */
[----:B------:R-:W-:Y:S02]  /*1080*/  @P4 LEA.HI.X R55, R36, R55, R37, 0x1, P5 ;  /* 0x0000003724374211 */ /* 0x000fe400028f0c25 */
[----:B------:R-:W0:Y:S01]  /*1090*/  @P6 LDC.64 R36, c[0x0][0x220] ;  /* 0x00008800ff246b82 */ /* 0x000e220000000a00 */
[----:B------:R-:W-:Y:S01]  /*10a0*/  @P6 IMAD.WIDE.U32 R38, R4, R40, R38 ;  /* 0x0000002804266225 */ /* 0x000fe200078e0026 */
[----:B------:R-:W-:-:S04]  /*10b0*/  LOP3.LUT P4, RZ, R98, 0x800000, RZ, 0xc0, !PT ;  /* 0x0080000062ff7812 */ /* 0x000fc8000788c0ff */
[----:B------:R-:W-:Y:S02]  /*10c0*/  @P6 IADD3 R39, R39, R41, RZ ;  /* 0x0000002927276210 */ /* 0x000fe40007ffe0ff */
[----:B------:R-:W1:Y:S07]  /*10d0*/  @P3 LDC.64 R40, c[0x0][0x220] ;  /* 0x00008800ff283b82 */ /* 0x000e6e0000000a00 */
[----:B------:R-:W-:Y:S01]  /*10e0*/  @P4 IMAD.MOV.U32 R45, RZ, RZ, R93 ;  /* 0x000000ffff2d4224 */ /* 0x000fe200078e005d */
[----:B0-----:R-:W-:-:S04]  /*10f0*/  @P6 LEA R36, P5, R38, R36, 0x1 ;  /* 0x0000002426246211 */ /* 0x001fc800078a08ff */
[----:B------:R-:W-:Y:S01]  /*1100*/  @P6 LEA.HI.X R37, R38, R37, R39, 0x1, P5 ;  /* 0x0000002526256211 */ /* 0x000fe200028f0c27 */
[----:B--2---:R-:W-:Y:S01]  /*1110*/  @P3 IMAD R38, R35, R42, RZ ;  /* 0x0000002a23263224 */ /* 0x004fe200078e02ff */
[----:B------:R-:W-:Y:S02]  /*1120*/  @P3 MOV R39, R93 ;  /* 0x0000005d00273202 */ /* 0x000fe40000000f00 */
[----:B------:R-:W-:Y:S01]  /*1130*/  LOP3.LUT P6, RZ, R98, 0x400000, RZ, 0xc0, !PT ;  /* 0x0040000062ff7812 */ /* 0x000fe200078cc0ff */
[----:B------:R-:W-:Y:S01]  /*1140*/  @P3 IMAD R43, R5, R43, R38 ;  /* 0x0000002b052b3224 */ /* 0x000fe200078e0226 */
[----:B------:R-:W-:-:S05]  /*1150*/  @P3 MOV R38, R90 ;  /* 0x0000005a00263202 */ /* 0x000fca0000000f00 */
[----:B------:R-:W-:-:S05]  /*1160*/  @P3 IMAD.WIDE.U32 R38, R5, R42, R38 ;  /* 0x0000002a05263225 */ /* 0x000fca00078e0026 */
[----:B------:R-:W-:Y:S02]  /*1170*/  @P3 IADD3 R39, R39, R43, RZ ;  /* 0x0000002b27273210 */ /* 0x000fe40007ffe0ff */
[----:B------:R-:W0:Y:S01]  /*1180*/  @P4 LDC.64 R42, c[0x0][0x270] ;  /* 0x00009c00ff2a4b82 */ /* 0x000e220000000a00 */
[----:B-1----:R-:W-:-:S04]  /*1190*/  @P3 LEA R40, P5, R38, R40, 0x1 ;  /* 0x0000002826283211 */ /* 0x002fc800078a08ff */
[----:B------:R-:W-:Y:S02]  /*11a0*/  @P3 LEA.HI.X R41, R38, R41, R39, 0x1, P5 ;  /* 0x0000002926293211 */ /* 0x000fe400028f0c27 */
[----:B------:R-:W-:Y:S01]  /*11b0*/  LOP3.LUT P3, RZ, R98, 0x200000, RZ, 0xc0, !PT ;  /* 0x0020000062ff7812 */ /* 0x000fe2000786c0ff */
[----:B------:R-:W1:Y:S01]  /*11c0*/  @P4 LDC.64 R38, c[0x0][0x220] ;  /* 0x00008800ff264b82 */ /* 0x000e620000000a00 */
[----:B0-----:R-:W-:-:S04]  /*11d0*/  @P4 IMAD R44, R56, R42, RZ ;  /* 0x0000002a382c4224 */ /* 0x001fc800078e02ff */
[----:B------:R-:W-:Y:S01]  /*11e0*/  @P4 IMAD R47, R6, R43, R44 ;  /* 0x0000002b062f4224 */ /* 0x000fe200078e022c */
[----:B------:R-:W-:-:S05]  /*11f0*/  @P4 MOV R44, R90 ;  /* 0x0000005a002c4202 */ /* 0x000fca0000000f00 */
[----:B------:R-:W-:Y:S02]  /*1200*/  @P4 IMAD.WIDE.U32 R42, R6, R42, R44 ;  /* 0x0000002a062a4225 */ /* 0x000fe400078e002c */
[----:B------:R-:W0:Y:S03]  /*1210*/  @P6 LDC.64 R44, c[0x0][0x220] ;  /* 0x00008800ff2c6b82 */ /* 0x000e260000000a00 */
[----:B------:R-:W-:Y:S02]  /*1220*/  @P4 IADD3 R43, R43, R47, RZ ;  /* 0x0000002f2b2b4210 */ /* 0x000fe40007ffe0ff */
[C---:B-1----:R-:W-:Y:S02]  /*1230*/  @P4 LEA R38, P5, R42.reuse, R38, 0x1 ;  /* 0x000000262a264211 */ /* 0x042fe400078a08ff */
[----:B------:R-:W-:Y:S02]  /*1240*/  @P6 MOV R47, R93 ;  /* 0x0000005d002f6202 */ /* 0x000fe40000000f00 */
[----:B------:R-:W-:-:S02]  /*1250*/  @P4 LEA.HI.X R39, R42, R39, R43, 0x1, P5 ;  /* 0x000000272a274211 */ /* 0x000fc400028f0c2b */
[----:B------:R-:W1:Y:S01]  /*1260*/  @P6 LDC.64 R42, c[0x0][0x270] ;  /* 0x00009c00ff2a6b82 */ /* 0x000e620000000a00 */
[----:B------:R-:W-:-:S13]  /*1270*/  LOP3.LUT P4, RZ, R98, 0x100000, RZ, 0xc0, !PT ;  /* 0x0010000062ff7812 */ /* 0x000fda000788c0ff */
[----:B------:R-:W-:Y:S01]  /*1280*/  @P4 MOV R51, R93 ;  /* 0x0000005d00334202 */ /* 0x000fe20000000f00 */
[----:B-1----:R-:W-:-:S04]  /*1290*/  @P6 IMAD R46, R57, R42, RZ ;  /* 0x0000002a392e6224 */ /* 0x002fc800078e02ff */
[----:B------:R-:W-:Y:S01]  /*12a0*/  @P6 IMAD R49, R7, R43, R46 ;  /* 0x0000002b07316224 */ /* 0x000fe200078e022e */
[----:B------:R-:W-:-:S05]  /*12b0*/  @P6 MOV R46, R90 ;  /* 0x0000005a002e6202 */ /* 0x000fca0000000f00 */
[----:B------:R-:W-:Y:S02]  /*12c0*/  @P6 IMAD.WIDE.U32 R42, R7, R42, R46 ;  /* 0x0000002a072a6225 */ /* 0x000fe400078e002e */
[----:B------:R-:W1:Y:S03]  /*12d0*/  @P3 LDC.64 R46, c[0x0][0x270] ;  /* 0x00009c00ff2e3b82 */ /* 0x000e660000000a00 */
[----:B------:R-:W-:Y:S01]  /*12e0*/  @P6 IADD3 R43, R43, R49, RZ ;  /* 0x000000312b2b6210 */ /* 0x000fe20007ffe0ff */
[----:B------:R-:W-:Y:S01]  /*12f0*/  @P3 IMAD.MOV.U32 R49, RZ, RZ, R93 ;  /* 0x000000ffff313224 */ /* 0x000fe200078e005d */
[----:B0-----:R-:W-:-:S04]  /*1300*/  @P6 LEA R44, P5, R42, R44, 0x1 ;  /* 0x0000002c2a2c6211 */ /* 0x001fc800078a08ff */
[----:B------:R-:W-:Y:S02]  /*1310*/  @P6 LEA.HI.X R45, R42, R45, R43, 0x1, P5 ;  /* 0x0000002d2a2d6211 */ /* 0x000fe400028f0c2b */
[----:B------:R-:W0:Y:S01]  /*1320*/  @P3 LDC.64 R42, c[0x0][0x220] ;  /* 0x00008800ff2a3b82 */ /* 0x000e220000000a00 */
[----:B------:R-:W-:Y:S01]  /*1330*/  LOP3.LUT P6, RZ, R98, 0x80000, RZ, 0xc0, !PT ;  /* 0x0008000062ff7812 */ /* 0x000fe200078cc0ff */
[----:B-1----:R-:W-:-:S12]  /*1340*/  @P3 IMAD R48, R58, R46, RZ ;  /* 0x0000002e3a303224 */ /* 0x002fd800078e02ff */
[----:B------:R-:W-:Y:S02]  /*1350*/  @P6 IMAD.MOV.U32 R53, RZ, RZ, R93 ;  /* 0x000000ffff356224 */ /* 0x000fe400078e005d */
[----:B------:R-:W-:Y:S01]  /*1360*/  @P3 IMAD R47, R8, R47, R48 ;  /* 0x0000002f082f3224 */ /* 0x000fe200078e0230 */
[----:B------:R-:W-:-:S05]  /*1370*/  @P3 MOV R48, R90 ;  /* 0x0000005a00303202 */ /* 0x000fca0000000f00 */
[----:B------:R-:W-:-:S05]  /*1380*/  @P3 IMAD.WIDE.U32 R48, R8, R46, R48 ;  /* 0x0000002e08303225 */ /* 0x000fca00078e0030 */
[----:B------:R-:W-:Y:S02]  /*1390*/  @P3 IADD3 R46, R49, R47, RZ ;  /* 0x0000002f312e3210 */ /* 0x000fe40007ffe0ff */
[----:B0-----:R-:W-:-:S04]  /*13a0*/  @P3 LEA R42, P5, R48, R42, 0x1 ;  /* 0x0000002a302a3211 */ /* 0x001fc800078a08ff */
[----:B------:R-:W-:Y:S02]  /*13b0*/  @P3 LEA.HI.X R43, R48, R43, R46, 0x1, P5 ;  /* 0x0000002b302b3211 */ /* 0x000fe400028f0c2e */
[----:B------:R-:W0:Y:S01]  /*13c0*/  @P4 LDC.64 R46, c[0x0][0x270] ;  /* 0x00009c00ff2e4b82 */ /* 0x000e220000000a00 */
[----:B------:R-:W-:-:S07]  /*13d0*/  LOP3.LUT P3, RZ, R98, 0x40000, RZ, 0xc0, !PT ;  /* 0x0004000062ff7812 */ /* 0x000fce000786c0ff */
[----:B------:R-:W1:Y:S06]  /*13e0*/  @P4 LDC.64 R48, c[0x0][0x220] ;  /* 0x00008800ff304b82 */ /* 0x000e6c0000000a00 */
[----:B------:R-:W-:Y:S01]  /*13f0*/  @P3 MOV R97, R93 ;  /* 0x0000005d00613202 */ /* 0x000fe20000000f00 */
        /* <DEDUP_REMOVED lines=56> */
[----:B------:R-:W-:-:S04]  /*1780*/  @P3 IMAD.WIDE.U32 R50, R14, R50, R104 ;  /* 0x000000320e323225 */ /* 0x000fc800078e0068 */
[----:B------:R-:W-:Y:S01]  /*1790*/  @P3 IMAD.IADD R51, R51, 0x1, R107 ;  /* 0x0000000133333824 */ /* 0x000fe200078e026b */
        /* <DEDUP_REMOVED lines=29> */
[----:B------:R-:W-:Y:S02]  /*1970*/  @P3 IMAD R113, R17, R51, R110 ;  /* 0x0000003311713224 */ /* 0x000fe400078e026e */
[----:B------:R-:W-:-:S04]  /*1980*/  @P3 IMAD.MOV.U32 R110, RZ, RZ, R90 ;  /* 0x000000ffff6e3224 */ /* 0x000fc800078e005a */
        /* <DEDUP_REMOVED lines=105> */
[----:B------:R-:W-:Y:S02]  /*2020*/  ISETP.NE.AND P3, PT, R95, RZ, PT ;  /* 0x000000ff5f00720c */ /* 0x000fe40003f65270 */
[----:B------:R-:W-:-:S02]  /*2030*/  CS2R R136, SRZ ;  /* 0x0000000000887805 */ /* 0x000fc4000001ff00 */
[----:B------:R-:W-:Y:S02]  /*2040*/  CS2R R134, SRZ ;  /* 0x0000000000867805 */ /* 0x000fe4000001ff00 */
[----:B------:R-:W-:Y:S02]  /*2050*/  CS2R R140, SRZ ;  /* 0x00000000008c7805 */ /* 0x000fe4000001ff00 */
[----:B------:R-:W-:Y:S01]  /*2060*/  P2R R151, PR, RZ, 0x8 ;  /* 0x00000008ff977803 */ /* 0x000fe20000000000 */
        /* <DEDUP_REMOVED lines=10> */
[----:B------:R-:W-:-:S04]  /*2110*/  ISETP.NE.AND P4, PT, R94, RZ, PT ;  /* 0x000000ff5e00720c */ /* 0x000fc80003f85270 */
[----:B------:R-:W-:-:S03]  /*2120*/  P2R R154, PR, RZ, 0x10 ;  /* 0x00000010ff9a7803 */ /* 0x000fc60000000000 */
        /* <DEDUP_REMOVED lines=9> */
[----:B------:R-:W0:Y:S08]  /*21c0*/  @P0 LDC.64 R50, c[0x0][0x270] ;  /* 0x00009c00ff320b82 */ /* 0x000e300000000a00 */
        /* <DEDUP_REMOVED lines=11> */
[----:B------:R-:W1:Y:S06]  /*2280*/  @P1 LDC.64 R52, c[0x0][0x220] ;  /* 0x00008800ff341b82 */ /* 0x000e6c0000000a00 */
[----:B------:R-:W2:Y:S01]  /*2290*/  @P0 LDG.E R136, desc[UR8][R44.64] ;  /* 0x000000082c880981 */ /* 0x000ea2000c1e1900 */
        /* <DEDUP_REMOVED lines=11> */
[----:B------:R-:W3:Y:S01]  /*2350*/  @P1 LDG.E R135, desc[UR8][R38.64] ;  /* 0x0000000826871981 */ /* 0x000ee2000c1e1900 */
        /* <DEDUP_REMOVED lines=9> */
[C---:B------:R-:W-:Y:S02]  /*23f0*/  LOP3.LUT P0, RZ, R98.reuse, 0x20000, RZ, 0xc0, !PT ;  /* 0x0002000062ff7812 */ /* 0x040fe4000780c0ff */
[----:B------:R-:W-:-:S05]  /*2400*/  LOP3.LUT P2, RZ, R98, 0x80000, RZ, 0xc0, !PT ;  /* 0x0008000062ff7812 */ /* 0x000fca000784c0ff */
[----:B------:R-:W1:Y:S06]  /*2410*/  @P3 LDC.64 R52, c[0x0][0x220] ;  /* 0x00008800ff343b82 */ /* 0x000e6c0000000a00 */
[----:B------:R4:W5:Y:S01]  /*2420*/  @P0 LDG.E R140, desc[UR8][R100.64] ;  /* 0x00000008648c0981 */ /* 0x000962000c1e1900 */
        /* <DEDUP_REMOVED lines=9> */
[----:B----4-:R-:W-:Y:S02]  /*24c0*/  CS2R R100, SRZ ;  /* 0x0000000000647805 */ /* 0x010fe4000001ff00 */
[----:B------:R-:W-:-:S05]  /*24d0*/  LOP3.LUT P3, RZ, R98, 0x100000, RZ, 0xc0, !PT ;  /* 0x0010000062ff7812 */ /* 0x000fca000786c0ff */
[----:B------:R-:W1:Y:S01]  /*24e0*/  @P4 LDC.64 R52, c[0x0][0x220] ;  /* 0x00008800ff344b82 */ /* 0x000e620000000a00 */
[----:B0-----:R-:W-:-:S04]  /*24f0*/  @P4 IMAD R132, R83, R50, RZ ;  /* 0x0000003253844224 */ /* 0x001fc800078e02ff */
[----:B------:R-:W-:Y:S01]  /*2500*/  @P4 IMAD R51, R33, R51, R132 ;  /* 0x0000003321334224 */ /* 0x000fe200078e0284 */
[----:B------:R-:W-:-:S05]  /*2510*/  @P4 MOV R132, R90 ;  /* 0x0000005a00844202 */ /* 0x000fca0000000f00 */
[----:B------:R-:W-:-:S05]  /*2520*/  @P4 IMAD.WIDE.U32 R132, R33, R50, R132 ;  /* 0x0000003221844225 */ /* 0x000fca00078e0084 */
[----:B------:R-:W-:Y:S02]  /*2530*/  @P4 IADD3 R50, R133, R51, RZ ;  /* 0x0000003385324210 */ /* 0x000fe40007ffe0ff */
[C---:B-1----:R-:W-:Y:S02]  /*2540*/  @P4 LEA R156, P5, R132.reuse, R52, 0x1 ;  /* 0x00000034849c4211 */ /* 0x042fe400078a08ff */
[----:B------:R-:W-:Y:S02]  /*2550*/  SHF.R.S32.HI R133, RZ, 0x1f, R89 ;  /* 0x0000001fff857819 */ /* 0x000fe40000011459 */
[----:B------:R-:W-:Y:S02]  /*2560*/  @P4 LEA.HI.X R157, R132, R53, R50, 0x1, P5 ;  /* 0x00000035849d4211 */ /* 0x000fe400028f0c32 */
[----:B------:R-:W-:Y:S02]  /*2570*/  ISETP.GE.U32.AND P5, PT, R89, UR12, PT ;  /* 0x0000000c59007c0c */ /* 0x000fe4000bfa6070 */
[----:B------:R-:W-:-:S02]  /*2580*/  LOP3.LUT P4, RZ, R98, 0x200000, RZ, 0xc0, !PT ;  /* 0x0020000062ff7812 */ /* 0x000fc4000788c0ff */
[----:B------:R-:W-:-:S04]  /*2590*/  ISETP.GE.AND.EX P5, PT, R133, UR13, PT, P5 ;  /* 0x0000000d85007c0c */ /* 0x000fc8000bfa6350 */
[----:B------:R-:W-:-:S07]  /*25a0*/  ISETP.GT.U32.OR P5, PT, R0, 0x17f, P5 ;  /* 0x0000017f0000780c */ /* 0x000fce0002fa4470 */
[----:B------:R0:W4:Y:S06]  /*25b0*/  @P4 LDG.E R137, desc[UR8][R42.64] ;  /* 0x000000082a894981 */ /* 0x00012c000c1e1900 */
[----:B------:R-:W1:Y:S08]  /*25c0*/  @!P5 LDC.64 R50, c[0x0][0x270] ;  /* 0x00009c00ff32db82 */ /* 0x000e700000000a00 */
[----:B------:R-:W0:Y:S01]  /*25d0*/  @!P5 LDC.64 R52, c[0x0][0x220] ;  /* 0x00008800ff34db82 */ /* 0x000e220000000a00 */
[----:B------:R-:W-:Y:S01]  /*25e0*/  LOP3.LUT P4, RZ, R98, 0x80, RZ, 0xc0, !PT ;  /* 0x0000008062ff7812 */ /* 0x000fe2000788c0ff */
[----:B-1----:R-:W-:Y:S01]  /*25f0*/  @!P5 IMAD R132, R133, R50, RZ ;  /* 0x000000328584d224 */ /* 0x002fe200078e02ff */
[----:B------:R-:W-:-:S03]  /*2600*/  @!P5 MOV R133, R93 ;  /* 0x0000005d0085d202 */ /* 0x000fc60000000f00 */
[----:B------:R-:W-:Y:S01]  /*2610*/  @!P5 IMAD R51, R89, R51, R132 ;  /* 0x000000335933d224 */ /* 0x000fe200078e0284 */
[----:B------:R-:W-:-:S05]  /*2620*/  @!P5 MOV R132, R90 ;  /* 0x0000005a0084d202 */ /* 0x000fca0000000f00 */
[----:B------:R-:W-:Y:S01]  /*2630*/  @!P5 IMAD.WIDE.U32 R132, R89, R50, R132 ;  /* 0x000000325984d225 */ /* 0x000fe200078e0084 */
[----:B------:R-:W-:-:S04]  /*2640*/  P2R R44, PR, RZ, 0x10 ;  /* 0x00000010ff2c7803 */ /* 0x000fc80000000000 */
[----:B------:R-:W-:Y:S02]  /*2650*/  @!P5 IADD3 R50, R133, R51, RZ ;  /* 0x000000338532d210 */ /* 0x000fe40007ffe0ff */
[----:B0-----:R-:W-:Y:S02]  /*2660*/  @!P5 LEA R52, P6, R132, R52, 0x1 ;  /* 0x000000348434d211 */ /* 0x001fe400078c08ff */
[----:B------:R-:W-:Y:S02]  /*2670*/  LOP3.LUT P4, RZ, R98, 0x100, RZ, 0xc0, !PT ;  /* 0x0000010062ff7812 */ /* 0x000fe4000788c0ff */
[----:B------:R-:W-:Y:S02]  /*2680*/  @!P5 LEA.HI.X R53, R132, R53, R50, 0x1, P6 ;  /* 0x000000358435d211 */ /* 0x000fe400030f0c32 */
[----:B------:R-:W-:Y:S02]  /*2690*/  CS2R R132, SRZ ;  /* 0x0000000000847805 */ /* 0x000fe4000001ff00 */
[----:B------:R-:W-:-:S02]  /*26a0*/  LOP3.LUT P6, RZ, R98, 0x1000000, RZ, 0xc0, !PT ;  /* 0x0100000062ff7812 */ /* 0x000fc400078cc0ff */
[----:B------:R-:W-:Y:S02]  /*26b0*/  P2R R43, PR, RZ, 0x10 ;  /* 0x00000010ff2b7803 */ /* 0x000fe40000000000 */
[C---:B------:R-:W-:Y:S01]  /*26c0*/  LOP3.LUT P4, RZ, R98.reuse, 0x200, RZ, 0xc0, !PT ;  /* 0x0000020062ff7812 */ /* 0x040fe2000788c0ff */
[----:B------:R-:W5:Y:S01]  /*26d0*/  @!P5 LDG.E R132, desc[UR8][R52.64] ;  /* 0x000000083484d981 */ /* 0x000f62000c1e1900 */
[C---:B------:R-:W-:Y:S02]  /*26e0*/  LOP3.LUT P5, RZ, R98.reuse, 0x2000000, RZ, 0xc0, !PT ;  /* 0x0200000062ff7812 */ /* 0x040fe400078ac0ff */
[----:B------:R-:W-:Y:S02]  /*26f0*/  P2R R42, PR, RZ, 0x10 ;  /* 0x00000010ff2a7803 */ /* 0x000fe40000000000 */
[----:B------:R-:W-:-:S03]  /*2700*/  LOP3.LUT P4, RZ, R98, 0x400, RZ, 0xc0, !PT ;  /* 0x0000040062ff7812 */ /* 0x000fc6000788c0ff */
[----:B------:R0:W5:Y:S06]  /*2710*/  @P6 LDG.E R134, desc[UR8][R40.64] ;  /* 0x0000000828866981 */ /* 0x00016c000c1e1900 */
[----:B------:R1:W5:Y:S01]  /*2720*/  @P5 LDG.E R133, desc[UR8][R36.64] ;  /* 0x0000000824855981 */ /* 0x000362000c1e1900 */
[----:B0-----:R-:W-:Y:S02]  /*2730*/  P2R R41, PR, RZ, 0x10 ;  /* 0x00000010ff297803 */ /* 0x001fe40000000000 */
[----:B------:R-:W-:-:S04]  /*2740*/  LOP3.LUT P4, RZ, R98, 0x800, RZ, 0xc0, !PT ;  /* 0x0000080062ff7812 */ /* 0x000fc8000788c0ff */
[----:B------:R-:W-:Y:S02]  /*2750*/  P2R R40, PR, RZ, 0x10 ;  /* 0x00000010ff287803 */ /* 0x000fe40000000000 */
[----:B------:R-:W-:-:S04]  /*2760*/  LOP3.LUT P4, RZ, R98, 0x1000, RZ, 0xc0, !PT ;  /* 0x0000100062ff7812 */ /* 0x000fc8000788c0ff */
[----:B------:R-:W-:Y:S02]  /*2770*/  P2R R39, PR, RZ, 0x10 ;  /* 0x00000010ff277803 */ /* 0x000fe40000000000 */
[----:B------:R-:W-:-:S04]  /*2780*/  LOP3.LUT P4, RZ, R98, 0x4000000, RZ, 0xc0, !PT ;  /* 0x0400000062ff7812 */ /* 0x000fc8000788c0ff */
[----:B------:R-:W-:Y:S02]  /*2790*/  P2R R38, PR, RZ, 0x10 ;  /* 0x00000010ff267803 */ /* 0x000fe40000000000 */
[----:B------:R-:W-:-:S04]  /*27a0*/  LOP3.LUT P4, RZ, R98, 0x2000, RZ, 0xc0, !PT ;  /* 0x0000200062ff7812 */ /* 0x000fc8000788c0ff */
[----:B-1----:R-:W-:Y:S02]  /*27b0*/  P2R R37, PR, RZ, 0x10 ;  /* 0x00000010ff257803 */ /* 0x002fe40000000000 */
[----:B------:R-:W-:-:S04]  /*27c0*/  LOP3.LUT P4, RZ, R98, 0x4000, RZ, 0xc0, !PT ;  /* 0x0000400062ff7812 */ /* 0x000fc8000788c0ff */
[----:B------:R-:W-:Y:S02]  /*27d0*/  P2R R36, PR, RZ, 0x10 ;  /* 0x00000010ff247803 */ /* 0x000fe40000000000 */
[C---:B------:R-:W-:Y:S02]  /*27e0*/  LOP3.LUT P4, RZ, R98.reuse, 0x8000, RZ, 0xc0, !PT ;  /* 0x0000800062ff7812 */ /* 0x040fe4000788c0ff */
[----:B------:R-:W-:-:S11]  /*27f0*/  LOP3.LUT P6, RZ, R98, 0x10000, RZ, 0xc0, !PT ;  /* 0x0001000062ff7812 */ /* 0x000fd600078cc0ff */
[----:B------:R-:W5:Y:S01]  /*2800*/  @P4 LDG.E R100, desc[UR8][R104.64] ;  /* 0x0000000868644981 */ /* 0x000f62000c1e1900 */
[----:B------:R-:W-:-:S03]  /*2810*/  ISETP.NE.AND P4, PT, R36, RZ, PT ;  /* 0x000000ff2400720c */ /* 0x000fc60003f85270 */
[----:B------:R0:W5:Y:S02]  /*2820*/  @P6 LDG.E R101, desc[UR8][R102.64] ;  /* 0x0000000866656981 */ /* 0x000164000c1e1900 */
[----:B0-----:R-:W-:-:S08]  /*2830*/  CS2R R102, SRZ ;  /* 0x0000000000667805 */ /* 0x001fd0000001ff00 */
[----:B------:R0:W5:Y:S01]  /*2840*/  @P4 LDG.E R103, desc[UR8][R106.64] ;  /* 0x000000086a674981 */ /* 0x000162000c1e1900 */
[----:B------:R-:W-:Y:S02]  /*2850*/  ISETP.NE.AND P4, PT, R37, RZ, PT ;  /* 0x000000ff2500720c */ /* 0x000fe40003f85270 */
[----:B------:R-:W-:Y:S02]  /*2860*/  CS2R R138, SRZ ;  /* 0x00000000008a7805 */ /* 0x000fe4000001ff00 */
[----:B------:R-:W-:-:S04]  /*2870*/  LOP3.LUT P1, RZ, R98, 0x40000, RZ, 0xc0, !PT ;  /* 0x0004000062ff7812 */ /* 0x000fc8000782c0ff */
[----:B------:R-:W5:Y:S04]  /*2880*/  @P3 LDG.E R139, desc[UR8][R48.64] ;  /* 0x00000008308b3981 */ /* 0x000f68000c1e1900 */
[----:B------:R-:W5:Y:S04]  /*2890*/  @P2 LDG.E R138, desc[UR8][R46.64] ;  /* 0x000000082e8a2981 */ /* 0x000f68000c1e1900 */
[----:B------:R1:W5:Y:S01]  /*28a0*/  @P4 LDG.E R102, desc[UR8][R108.64] ;  /* 0x000000086c664981 */ /* 0x000362000c1e1900 */
[----:B------:R-:W-:Y:S02]  /*28b0*/  ISETP.NE.AND P4, PT, R38, RZ, PT ;  /* 0x000000ff2600720c */ /* 0x000fe40003f85270 */
[----:B------:R-:W-:Y:S01]  /*28c0*/  CS2R R104, SRZ ;  /* 0x0000000000687805 */ /* 0x000fe2000001ff00 */
[----:B------:R-:W5:Y:S01]  /*28d0*/  @P1 LDG.E R141, desc[UR8][R96.64] ;  /* 0x00000008608d1981 */ /* 0x000f62000c1e1900 */
[----:B0-----:R-:W-:-:S09]  /*28e0*/  CS2R R106, SRZ ;  /* 0x00000000006a7805 */ /* 0x001fd2000001ff00 */
[----:B------:R-:W5:Y:S01]  /*28f0*/  @P4 LDG.E R104, desc[UR8][R54.64] ;  /* 0x0000000836684981 */ /* 0x000f62000c1e1900 */
[----:B------:R-:W-:-:S13]  /*2900*/  ISETP.NE.AND P4, PT, R39, RZ, PT ;  /* 0x000000ff2700720c */ /* 0x000fda0003f85270 */
[----:B------:R0:W5:Y:S01]  /*2910*/  @P4 LDG.E R106, desc[UR8][R110.64] ;  /* 0x000000086e6a4981 */ /* 0x000162000c1e1900 */
[----:B------:R-:W-:Y:S02]  /*2920*/  ISETP.NE.AND P4, PT, R40, RZ, PT ;  /* 0x000000ff2800720c */ /* 0x000fe40003f85270 */
[----:B-1----:R-:W-:-:S11]  /*2930*/  CS2R R108, SRZ ;  /* 0x00000000006c7805 */ /* 0x002fd6000001ff00 */
[----:B------:R1:W5:Y:S01]  /*2940*/  @P4 LDG.E R105, desc[UR8][R112.64] ;  /* 0x0000000870694981 */ /* 0x000362000c1e1900 */
[----:B------:R-:W-:-:S13]  /*2950*/  ISETP.NE.AND P4, PT, R41, RZ, PT ;  /* 0x000000ff2900720c */ /* 0x000fda0003f85270 */
[----:B------:R2:W5:Y:S01]  /*2960*/  @P4 LDG.E R108, desc[UR8][R114.64] ;  /* 0x00000008726c4981 */ /* 0x000562000c1e1900 */
[----:B------:R-:W-:Y:S02]  /*2970*/  ISETP.NE.AND P4, PT, R42, RZ, PT ;  /* 0x000000ff2a00720c */ /* 0x000fe40003f85270 */
[----:B0-----:R-:W-:-:S11]  /*2980*/  CS2R R110, SRZ ;  /* 0x00000000006e7805 */ /* 0x001fd6000001ff00 */
[----:B------:R0:W5:Y:S01]  /*2990*/  @P4 LDG.E R107, desc[UR8][R116.64] ;  /* 0x00000008746b4981 */ /* 0x000162000c1e1900 */
[----:B------:R-:W-:Y:S02]  /*29a0*/  ISETP.NE.AND P4, PT, R43, RZ, PT ;  /* 0x000000ff2b00720c */ /* 0x000fe40003f85270 */
[C---:B------:R-:W-:Y:S02]  /*29b0*/  LOP3.LUT P3, RZ, R98.reuse, 0x40, RZ, 0xc0, !PT ;  /* 0x0000004062ff7812 */ /* 0x040fe4000786c0ff */
[----:B------:R-:W-:-:S09]  /*29c0*/  LOP3.LUT P2, RZ, R98, 0x20, RZ, 0xc0, !PT ;  /* 0x0000002062ff7812 */ /* 0x000fd2000784c0ff */
[----:B------:R3:W5:Y:S01]  /*29d0*/  @P4 LDG.E R110, desc[UR8][R118.64] ;  /* 0x00000008766e4981 */ /* 0x000762000c1e1900 */
[----:B------:R-:W-:Y:S02]  /*29e0*/  ISETP.NE.AND P4, PT, R44, RZ, PT ;  /* 0x000000ff2c00720c */ /* 0x000fe40003f85270 */
[----:B-1----:R-:W-:Y:S02]  /*29f0*/  CS2R R112, SRZ ;  /* 0x0000000000707805 */ /* 0x002fe4000001ff00 */
[C---:B------:R-:W-:Y:S02]  /*2a00*/  LOP3.LUT P1, RZ, R98.reuse, 0x10, RZ, 0xc0, !PT ;  /* 0x0000001062ff7812 */ /* 0x040fe4000782c0ff */
[----:B--2---:R-:W-:Y:S01]  /*2a10*/  CS2R R114, SRZ ;  /* 0x0000000000727805 */ /* 0x004fe2000001ff00 */
[----:B------:R-:W2:Y:S01]  /*2a20*/  @P2 LDG.E R111, desc[UR8][R124.64] ;  /* 0x000000087c6f2981 */ /* 0x000ea2000c1e1900 */
[----:B------:R-:W-:-:S03]  /*2a30*/  LOP3.LUT P5, RZ, R98, 0x4, RZ, 0xc0, !PT ;  /* 0x0000000462ff7812 */ /* 0x000fc600078ac0ff */
[----:B------:R-:W2:Y:S04]  /*2a40*/  @P3 LDG.E R112, desc[UR8][R122.64] ;  /* 0x000000087a703981 */ /* 0x000ea8000c1e1900 */
[----:B------:R1:W2:Y:S01]  /*2a50*/  @P4 LDG.E R109, desc[UR8][R120.64] ;  /* 0x00000008786d4981 */ /* 0x0002a2000c1e1900 */
[C---:B------:R-:W-:Y:S02]  /*2a60*/  LOP3.LUT P0, RZ, R98.reuse, 0x8, RZ, 0xc0, !PT ;  /* 0x0000000862ff7812 */ /* 0x040fe4000780c0ff */
[----:B------:R-:W-:Y:S01]  /*2a70*/  LOP3.LUT P6, RZ, R98, 0x1, RZ, 0xc0, !PT ;  /* 0x0000000162ff7812 */ /* 0x000fe200078cc0ff */
[----:B------:R-:W2:Y:S01]  /*2a80*/  @P1 LDG.E R114, desc[UR8][R126.64] ;  /* 0x000000087e721981 */ /* 0x000ea2000c1e1900 */
[----:B0-----:R-:W-:-:S03]  /*2a90*/  CS2R R116, SRZ ;  /* 0x0000000000747805 */ /* 0x001fc6000001ff00 */
[----:B------:R-:W2:Y:S01]  /*2aa0*/  @P5 LDG.E R115, desc[UR8][R130.64] ;  /* 0x0000000882735981 */ /* 0x000ea2000c1e1900 */
[----:B------:R-:W-:-:S05]  /*2ab0*/  ISETP.NE.AND P1, PT, R145, RZ, PT ;  /* 0x000000ff9100720c */ /* 0x000fca0003f25270 */
[----:B------:R-:W2:Y:S01]  /*2ac0*/  @P0 LDG.E R113, desc[UR8][R128.64] ;  /* 0x0000000880710981 */ /* 0x000ea2000c1e1900 */
[----:B------:R-:W-:-:S03]  /*2ad0*/  ISETP.NE.AND P0, PT, R144, RZ, PT ;  /* 0x000000ff9000720c */ /* 0x000fc60003f05270 */
[----:B------:R0:W2:Y:S01]  /*2ae0*/  @P6 LDG.E R116, desc[UR8][R94.64] ;  /* 0x000000085e746981 */ /* 0x0000a2000c1e1900 */
[----:B---3--:R-:W-:Y:S02]  /*2af0*/  CS2R R118, SRZ ;  /* 0x0000000000767805 */ /* 0x008fe4000001ff00 */
[----:B------:R-:W-:Y:S02]  /*2b00*/  ISETP.NE.AND P3, PT, R151, RZ, PT ;  /* 0x000000ff9700720c */ /* 0x000fe40003f65270 */
[----:B-1----:R-:W-:Y:S02]  /*2b10*/  CS2R R120, SRZ ;  /* 0x0000000000787805 */ /* 0x002fe4000001ff00 */
[----:B------:R-:W-:Y:S01]  /*2b20*/  ISETP.NE.AND P2, PT, R150, RZ, PT ;  /* 0x000000ff9600720c */ /* 0x000fe20003f45270 */
[----:B------:R-:W3:Y:S04]  /*2b30*/  @P1 LDG.E R118, desc[UR8][R146.64] ;  /* 0x0000000892761981 */ /* 0x000ee8000c1e1900 */
[----:B------:R1:W3:Y:S01]  /*2b40*/  @P0 LDG.E R117, desc[UR8][R142.64] ;  /* 0x000000088e750981 */ /* 0x0002e2000c1e1900 */
[----:B------:R-:W-:-:S03]  /*2b50*/  ISETP.NE.AND P4, PT, R154, RZ, PT ;  /* 0x000000ff9a00720c */ /* 0x000fc60003f85270 */
[----:B------:R-:W3:Y:S04]  /*2b60*/  @P3 LDG.E R120, desc[UR8][R152.64] ;  /* 0x0000000898783981 */ /* 0x000ee8000c1e1900 */
[----:B------:R-:W3:Y:S06]  /*2b70*/  @P2 LDG.E R119, desc[UR8][R148.64] ;  /* 0x0000000894772981 */ /* 0x000eec000c1e1900 */
[----:B------:R-:W3:Y:S01]  /*2b80*/  @P4 LDG.E R121, desc[UR8][R156.64] ;  /* 0x000000089c794981 */ /* 0x000ee2000c1e1900 */
[----:B------:R-:W-:-:S02]  /*2b90*/  PRMT R38, R135, 0x7632, R38 ;  /* 0x0000763287267816 */ /* 0x000fc40000000026 */
[----:B------:R-:W-:Y:S02]  /*2ba0*/  PRMT R39, R136, 0x7632, R39 ;  /* 0x0000763288277816 */ /* 0x000fe40000000027 */
[----:B------:R-:W-:Y:S02]  /*2bb0*/  SHF.L.U32 R51, R38, 0x10, RZ ;  /* 0x0000001026337819 */ /* 0x000fe400000006ff */
[----:B------:R-:W-:Y:S02]  /*2bc0*/  SHF.L.U32 R52, R135, 0x10, RZ ;  /* 0x0000001087347819 */ /* 0x000fe400000006ff */
[----:B------:R-:W-:Y:S02]  /*2bd0*/  SHF.L.U32 R39, R39, 0x10, RZ ;  /* 0x0000001027277819 */ /* 0x000fe400000006ff */
[----:B------:R-:W-:Y:S01]  /*2be0*/  SHF.L.U32 R54, R136, 0x10, RZ ;  /* 0x0000001088367819 */ /* 0x000fe200000006ff */
[----:B----4-:R-:W-:-:S04]  /*2bf0*/  IMAD.U32 R53, R137, 0x10000, RZ ;  /* 0x0001000089357824 */ /* 0x010fc800078e00ff */
[----:B0-----:R-:W-:Y:S01]  /*2c00*/  FADD.FTZ R94, R54, R39 ;  /* 0x00000027365e7221 */ /* 0x001fe20000010000 */
[----:B-----5:R-:W-:Y:S02]  /*2c10*/  SHF.L.U32 R50, R140, 0x10, RZ ;  /* 0x000000108c327819 */ /* 0x020fe400000006ff */
[----:B------:R-:W-:-:S04]  /*2c20*/  PRMT R36, R133, 0x7632, R36 ;  /* 0x0000763285247816 */ /* 0x000fc80000000024 */
[----:B------:R-:W-:Y:S02]  /*2c30*/  SHF.L.U32 R41, R36, 0x10, RZ ;  /* 0x0000001024297819 */ /* 0x000fe400000006ff */
[----:B------:R-:W-:Y:S02]  /*2c40*/  SHF.L.U32 R44, R133, 0x10, RZ ;  /* 0x00000010852c7819 */ /* 0x000fe400000006ff */
[C---:B------:R-:W-:Y:S01]  /*2c50*/  PRMT R36, R134.reuse, 0x7632, R36 ;  /* 0x0000763286247816 */ /* 0x040fe20000000024 */
[----:B------:R-:W-:Y:S01]  /*2c60*/  FMUL.FTZ R37, R41, R41 ;  /* 0x0000002929257220 */ /* 0x000fe20000410000 */
[----:B------:R-:W-:Y:S01]  /*2c70*/  SHF.L.U32 R43, R134, 0x10, RZ ;  /* 0x00000010862b7819 */ /* 0x000fe200000006ff */
[----:B------:R-:W-:Y:S02]  /*2c80*/  FADD.FTZ R41, R44, R41 ;  /* 0x000000292c297221 */ /* 0x000fe40000010000 */
[----:B------:R-:W-:Y:S02]  /*2c90*/  IMAD.U32 R36, R36, 0x10000, RZ ;  /* 0x0001000024247824 */ /* 0x000fe400078e00ff */
[----:B------:R-:W-:Y:S01]  /*2ca0*/  FFMA.FTZ R44, R44, R44, R37 ;  /* 0x0000002c2c2c7223 */ /* 0x000fe20000010025 */
[----:B------:R-:W-:Y:S01]  /*2cb0*/  FMUL.FTZ R37, R51, R51 ;  /* 0x0000003333257220 */ /* 0x000fe20000410000 */
[----:B------:R-:W-:Y:S01]  /*2cc0*/  FADD.FTZ R51, R52, R51 ;  /* 0x0000003334337221 */ /* 0x000fe20000010000 */
[----:B------:R-:W-:Y:S01]  /*2cd0*/  FMUL.FTZ R38, R36, R36 ;  /* 0x0000002424267220 */ /* 0x000fe20000410000 */
[--C-:B------:R-:W-:Y:S01]  /*2ce0*/  FADD.FTZ R42, R43, R36.reuse ;  /* 0x000000242b2a7221 */ /* 0x100fe20000010000 */
[----:B------:R-:W-:Y:S01]  /*2cf0*/  PRMT R36, R137, 0x7632, R36 ;  /* 0x0000763289247816 */ /* 0x000fe20000000024 */
[----:B------:R-:W-:Y:S01]  /*2d00*/  FFMA.FTZ R52, R52, R52, R37 ;  /* 0x0000003434347223 */ /* 0x000fe20000010025 */
[----:B------:R-:W-:-:S02]  /*2d10*/  FMUL.FTZ R37, R39, R39 ;  /* 0x0000002727257220 */ /* 0x000fc40000410000 */
[----:B------:R-:W-:Y:S02]  /*2d20*/  SHF.L.U32 R36, R36, 0x10, RZ ;  /* 0x0000001024247819 */ /* 0x000fe400000006ff */
[----:B------:R-:W-:Y:S01]  /*2d30*/  FFMA.FTZ R54, R54, R54, R37 ;  /* 0x0000003636367223 */ /* 0x000fe20000010025 */
[----:B------:R-:W-:Y:S02]  /*2d40*/  FFMA.FTZ R43, R43, R43, R38 ;  /* 0x0000002b2b2b7223 */ /* 0x000fe40000010026 */
[----:B------:R-:W-:Y:S01]  /*2d50*/  FMUL.FTZ R38, R36, R36 ;  /* 0x0000002424267220 */ /* 0x000fe20000410000 */
[----:B------:R-:W-:-:S03]  /*2d60*/  FADD.FTZ R95, R53, R36 ;  /* 0x00000024355f7221 */ /* 0x000fc60000010000 */
[--C-:B------:R-:W-:Y:S01]  /*2d70*/  FFMA.FTZ R53, R53, R53, R38.reuse ;  /* 0x0000003535357223 */ /* 0x100fe20000010026 */
[----:B------:R-:W-:-:S05]  /*2d80*/  PRMT R38, R140, 0x7632, R38 ;  /* 0x000076328c267816 */ /* 0x000fca0000000026 */
[----:B------:R-:W-:Y:S01]  /*2d90*/  IMAD.U32 R45, R38, 0x10000, RZ ;  /* 0x00010000262d7824 */ /* 0x000fe200078e00ff */
[----:B------:R-:W-:Y:S02]  /*2da0*/  PRMT R38, R101, 0x7632, R38 ;  /* 0x0000763265267816 */ /* 0x000fe40000000026 */
[----:B------:R-:W-:-:S04]  /*2db0*/  PRMT R40, R139, 0x7632, R40 ;  /* 0x000076328b287816 */ /* 0x000fc80000000028 */
[----:B------:R-:W-:Y:S02]  /*2dc0*/  SHF.L.U32 R40, R40, 0x10, RZ ;  /* 0x0000001028287819 */ /* 0x000fe400000006ff */
[----:B------:R-:W-:Y:S02]  /*2dd0*/  PRMT R37, R138, 0x7632, R37 ;  /* 0x000076328a257816 */ /* 0x000fe40000000025 */
[----:B------:R-:W-:Y:S01]  /*2de0*/  SHF.L.U32 R97, R139, 0x10, RZ ;  /* 0x000000108b617819 */ /* 0x000fe200000006ff */
[----:B------:R-:W-:Y:S01]  /*2df0*/  FMUL.FTZ R36, R40, R40 ;  /* 0x0000002828247220 */ /* 0x000fe20000410000 */
[----:B------:R-:W-:Y:S02]  /*2e00*/  SHF.L.U32 R124, R37, 0x10, RZ ;  /* 0x00000010257c7819 */ /* 0x000fe400000006ff */
[----:B------:R-:W-:Y:S01]  /*2e10*/  PRMT R37, R141, 0x7632, R37 ;  /* 0x000076328d257816 */ /* 0x000fe20000000025 */
[C---:B------:R-:W-:Y:S01]  /*2e20*/  FADD.FTZ R55, R97.reuse, R40 ;  /* 0x0000002861377221 */ /* 0x040fe20000010000 */
[----:B------:R-:W-:Y:S01]  /*2e30*/  SHF.L.U32 R125, R138, 0x10, RZ ;  /* 0x000000108a7d7819 */ /* 0x000fe200000006ff */
[----:B------:R-:W-:Y:S01]  /*2e40*/  FFMA.FTZ R97, R97, R97, R36 ;  /* 0x0000006161617223 */ /* 0x000fe20000010024 */
[----:B------:R-:W-:Y:S01]  /*2e50*/  FMUL.FTZ R36, R124, R124 ;  /* 0x0000007c7c247220 */ /* 0x000fe20000410000 */
[----:B------:R-:W-:-:S02]  /*2e60*/  SHF.L.U32 R96, R37, 0x10, RZ ;  /* 0x0000001025607819 */ /* 0x000fc400000006ff */
[----:B------:R-:W-:Y:S01]  /*2e70*/  FADD.FTZ R124, R125, R124 ;  /* 0x0000007c7d7c7221 */ /* 0x000fe20000010000 */
[----:B------:R-:W-:Y:S01]  /*2e80*/  SHF.L.U32 R123, R141, 0x10, RZ ;  /* 0x000000108d7b7819 */ /* 0x000fe200000006ff */
[----:B------:R-:W-:Y:S01]  /*2e90*/  FFMA.FTZ R125, R125, R125, R36 ;  /* 0x0000007d7d7d7223 */ /* 0x000fe20000010024 */
[----:B------:R-:W-:Y:S01]  /*2ea0*/  FMUL.FTZ R36, R96, R96 ;  /* 0x0000006060247220 */ /* 0x000fe20000410000 */
[----:B------:R-:W-:Y:S01]  /*2eb0*/  FMUL.FTZ R37, R45, R45 ;  /* 0x0000002d2d257220 */ /* 0x000fe20000410000 */
[----:B------:R-:W-:Y:S01]  /*2ec0*/  SHF.L.U32 R49, R38, 0x10, RZ ;  /* 0x0000001026317819 */ /* 0x000fe200000006ff */
[C---:B------:R-:W-:Y:S01]  /*2ed0*/  FADD.FTZ R96, R123.reuse, R96 ;  /* 0x000000607b607221 */ /* 0x040fe20000010000 */
[--C-:B------:R-:W-:Y:S01]  /*2ee0*/  FFMA.FTZ R123, R123, R123, R36.reuse ;  /* 0x0000007b7b7b7223 */ /* 0x100fe20000010024 */
[----:B------:R-:W-:Y:S01]  /*2ef0*/  PRMT R36, R100, 0x7632, R36 ;  /* 0x0000763264247816 */ /* 0x000fe20000000024 */
[C---:B------:R-:W-:Y:S01]  /*2f00*/  FADD.FTZ R45, R50.reuse, R45 ;  /* 0x0000002d322d7221 */ /* 0x040fe20000010000 */
[----:B------:R-:W-:Y:S01]  /*2f10*/  SHF.L.U32 R48, R101, 0x10, RZ ;  /* 0x0000001065307819 */ /* 0x000fe200000006ff */
[----:B------:R-:W-:Y:S01]  /*2f20*/  FFMA.FTZ R50, R50, R50, R37 ;  /* 0x0000003232327223 */ /* 0x000fe20000010025 */
        /* <DEDUP_REMOVED lines=9> */
[----:B------:R-:W-:Y:S01]  /*2fc0*/  IMAD.U32 R36, R103, 0x10000, RZ ;  /* 0x0001000067247824 */ /* 0x000fe200078e00ff */
[----:B------:R-:W-:Y:S01]  /*2fd0*/  SHF.L.U32 R129, R38, 0x10, RZ ;  /* 0x0000001026817819 */ /* 0x000fe200000006ff */
[C---:B------:R-:W-:Y:S01]  /*2fe0*/  FADD.FTZ R46, R40.reuse, R39 ;  /* 0x00000027282e7221 */ /* 0x040fe20000010000 */
[--C-:B------:R-:W-:Y:S01]  /*2ff0*/  FFMA.FTZ R40, R40, R40, R37.reuse ;  /* 0x0000002828287223 */ /* 0x100fe20000010025 */
[----:B------:R-:W-:Y:S01]  /*3000*/  SHF.L.U32 R126, R102, 0x10, RZ ;  /* 0x00000010667e7819 */ /* 0x000fe200000006ff */
[----:B------:R-:W-:Y:S01]  /*3010*/  FMUL.FTZ R127, R47, R47 ;  /* 0x0000002f2f7f7220 */ /* 0x000fe20000410000 */
[----:B------:R-:W-:Y:S01]  /*3020*/  PRMT R37, R104, 0x7632, R37 ;  /* 0x0000763268257816 */ /* 0x000fe20000000025 */
[----:B------:R-:W-:Y:S01]  /*3030*/  FADD.FTZ R39, R36, R47 ;  /* 0x0000002f24277221 */ /* 0x000fe20000010000 */
[----:B------:R-:W-:-:S02]  /*3040*/  FMUL.FTZ R47, R129, R129 ;  /* 0x00000081812f7220 */ /* 0x000fc40000410000 */
[----:B------:R-:W-:Y:S02]  /*3050*/  SHF.L.U32 R122, R37, 0x10, RZ ;  /* 0x00000010257a7819 */ /* 0x000fe400000006ff */
[----:B------:R-:W-:Y:S01]  /*3060*/  FFMA.FTZ R37, R126, R126, R47 ;  /* 0x0000007e7e257223 */ /* 0x000fe2000001002f */
[----:B------:R-:W-:Y:S01]  /*3070*/  SHF.L.U32 R47, R104, 0x10, RZ ;  /* 0x00000010682f7819 */ /* 0x000fe200000006ff */
[----:B------:R-:W-:Y:S01]  /*3080*/  FFMA.FTZ R36, R36, R36, R127 ;  /* 0x0000002424247223 */ /* 0x000fe2000001007f */
[----:B------:R-:W-:Y:S01]  /*3090*/  FADD.FTZ R38, R126, R129 ;  /* 0x000000817e267221 */ /* 0x000fe20000010000 */
[----:B------:R-:W-:Y:S01]  /*30a0*/  PRMT R127, R106, 0x7632, R127 ;  /* 0x000076326a7f7816 */ /* 0x000fe2000000007f */
[----:B------:R-:W-:Y:S01]  /*30b0*/  FMUL.FTZ R126, R122, R122 ;  /* 0x0000007a7a7e7220 */ /* 0x000fe20000410000 */
[----:B------:R-:W-:Y:S01]  /*30c0*/  FADD.FTZ R122, R47, R122 ;  /* 0x0000007a2f7a7221 */ /* 0x000fe20000010000 */
[----:B------:R-:W-:Y:S02]  /*30d0*/  SHF.L.U32 R128, R106, 0x10, RZ ;  /* 0x000000106a807819 */ /* 0x000fe400000006ff */
[----:B------:R-:W-:Y:S01]  /*30e0*/  SHF.L.U32 R129, R127, 0x10, RZ ;  /* 0x000000107f817819 */ /* 0x000fe200000006ff */
[----:B------:R-:W-:Y:S01]  /*30f0*/  FFMA.FTZ R127, R47, R47, R126 ;  /* 0x0000002f2f7f7223 */ /* 0x000fe2000001007e */
[----:B------:R-:W-:-:S03]  /*3100*/  FADD.FTZ R126, RZ, R122 ;  /* 0x0000007aff7e7221 */ /* 0x000fc60000010000 */
[----:B------:R-:W-:Y:S01]  /*3110*/  FMUL.FTZ R131, R129, R129 ;  /* 0x0000008181837220 */ /* 0x000fe20000410000 */
[----:B------:R-:W-:Y:S01]  /*3120*/  FADD.FTZ R47, R128, R129 ;  /* 0x00000081802f7221 */ /* 0x000fe20000010000 */
[----:B------:R-:W-:Y:S01]  /*3130*/  FADD.FTZ R127, RZ, R127 ;  /* 0x0000007fff7f7221 */ /* 0x000fe20000010000 */
[----:B------:R-:W-:-:S03]  /*3140*/  FADD.FTZ R129, R126, R41 ;  /* 0x000000297e817221 */ /* 0x000fc60000010000 */
[----:B------:R-:W-:Y:S01]  /*3150*/  FADD.FTZ R126, R127, R44 ;  /* 0x0000002c7f7e7221 */ /* 0x000fe20000010000 */
[----:B------:R-:W-:Y:S01]  /*3160*/  FADD.FTZ R42, R129, R42 ;  /* 0x0000002a812a7221 */ /* 0x000fe20000010000 */
[----:B------:R-:W-:Y:S02]  /*3170*/  PRMT R127, R108, 0x7632, R127 ;  /* 0x000076326c7f7816 */ /* 0x000fe4000000007f */
[----:B------:R-:W-:Y:S01]  /*3180*/  FADD.FTZ R43, R126, R43 ;  /* 0x0000002b7e2b7221 */ /* 0x000fe20000010000 */
[----:B------:R-:W-:Y:S01]  /*3190*/  FADD.FTZ R51, R42, R51 ;  /* 0x000000332a337221 */ /* 0x000fe20000010000 */
[----:B------:R-:W-:Y:S02]  /*31a0*/  SHF.L.U32 R126, R127, 0x10, RZ ;  /* 0x000000107f7e7819 */ /* 0x000fe400000006ff */
[----:B------:R-:W-:Y:S01]  /*31b0*/  FADD.FTZ R127, R43, R52 ;  /* 0x000000342b7f7221 */ /* 0x000fe20000010000 */
[----:B------:R-:W-:-:S03]  /*31c0*/  FADD.FTZ R94, R51, R94 ;  /* 0x0000005e335e7221 */ /* 0x000fc60000010000 */
[----:B------:R-:W-:Y:S01]  /*31d0*/  FADD.FTZ R54, R127, R54 ;  /* 0x000000367f367221 */ /* 0x000fe20000010000 */
[----:B------:R-:W-:-:S03]  /*31e0*/  FADD.FTZ R94, R94, R95 ;  /* 0x0000005f5e5e7221 */ /* 0x000fc60000010000 */
[----:B------:R-:W-:Y:S01]  /*31f0*/  FADD.FTZ R54, R54, R53 ;  /* 0x0000003536367221 */ /* 0x000fe20000010000 */
[----:B------:R-:W-:Y:S01]  /*3200*/  FADD.FTZ R55, R94, R55 ;  /* 0x000000375e377221 */ /* 0x000fe20000010000 */
[----:B------:R-:W-:Y:S01]  /*3210*/  FFMA.FTZ R122, R128, R128, R131 ;  /* 0x00000080807a7223 */ /* 0x000fe20000010083 */
[----:B------:R-:W-:Y:S01]  /*3220*/  PRMT R128, R107, 0x7632, R128 ;  /* 0x000076326b807816 */ /* 0x000fe20000000080 */
[----:B------:R-:W-:Y:S01]  /*3230*/  FADD.FTZ R54, R54, R97 ;  /* 0x0000006136367221 */ /* 0x000fe20000010000 */
[----:B------:R-:W-:Y:S01]  /*3240*/  FADD.FTZ R55, R55, R124 ;  /* 0x0000007c37377221 */ /* 0x000fe20000010000 */
[----:B------:R-:W-:Y:S02]  /*3250*/  SHF.L.U32 R43, R108, 0x10, RZ ;  /* 0x000000106c2b7819 */ /* 0x000fe400000006ff */
[----:B------:R-:W-:Y:S01]  /*3260*/  FADD.FTZ R94, R54, R125 ;  /* 0x0000007d365e7221 */ /* 0x000fe20000010000 */
[----:B------:R-:W-:Y:S01]  /*3270*/  SHF.L.U32 R128, R128, 0x10, RZ ;  /* 0x0000001080807819 */ /* 0x000fe200000006ff */
[----:B------:R-:W-:Y:S01]  /*3280*/  FADD.FTZ R96, R55, R96 ;  /* 0x0000006037607221 */ /* 0x000fe20000010000 */
[----:B------:R-:W-:Y:S01]  /*3290*/  FMUL.FTZ R52, R126, R126 ;  /* 0x0000007e7e347220 */ /* 0x000fe20000410000 */
[----:B------:R-:W-:Y:S01]  /*32a0*/  SHF.L.U32 R51, R107, 0x10, RZ ;  /* 0x000000106b337819 */ /* 0x000fe200000006ff */
[----:B------:R-:W-:Y:S01]  /*32b0*/  FADD.FTZ R123, R94, R123 ;  /* 0x0000007b5e7b7221 */ /* 0x000fe20000010000 */
[C---:B------:R-:W-:Y:S01]  /*32c0*/  FADD.FTZ R42, R43.reuse, R126 ;  /* 0x0000007e2b2a7221 */ /* 0x040fe20000010000 */
[----:B------:R-:W-:Y:S01]  /*32d0*/  FADD.FTZ R96, R96, R45 ;  /* 0x0000002d60607221 */ /* 0x000fe20000010000 */
[----:B------:R-:W-:Y:S01]  /*32e0*/  FMUL.FTZ R126, R128, R128 ;  /* 0x00000080807e7220 */ /* 0x000fe20000410000 */
[----:B------:R-:W-:Y:S01]  /*32f0*/  PRMT R95, R110, 0x7632, R95 ;  /* 0x000076326e5f7816 */ /* 0x000fe2000000005f */
[----:B------:R-:W-:Y:S01]  /*3300*/  FFMA.FTZ R43, R43, R43, R52 ;  /* 0x0000002b2b2b7223 */ /* 0x000fe20000010034 */
[----:B------:R-:W-:Y:S01]  /*3310*/  FADD.FTZ R123, R123, R50 ;  /* 0x000000327b7b7221 */ /* 0x000fe20000010000 */
[C---:B------:R-:W-:Y:S01]  /*3320*/  FADD.FTZ R52, R51.reuse, R128 ;  /* 0x0000008033347221 */ /* 0x040fe20000010000 */
[----:B------:R-:W-:Y:S01]  /*3330*/  FADD.FTZ R49, R96, R49 ;  /* 0x0000003160317221 */ /* 0x000fe20000010000 */
[----:B------:R-:W-:Y:S01]  /*3340*/  FFMA.FTZ R51, R51, R51, R126 ;  /* 0x0000003333337223 */ /* 0x000fe2000001007e */
[----:B------:R-:W-:Y:S01]  /*3350*/  SHF.L.U32 R126, R95, 0x10, RZ ;  /* 0x000000105f7e7819 */ /* 0x000fe200000006ff */
[----:B------:R-:W-:Y:S01]  /*3360*/  FADD.FTZ R123, R123, R48 ;  /* 0x000000307b7b7221 */ /* 0x000fe20000010000 */
[----:B------:R-:W-:Y:S01]  /*3370*/  FADD.FTZ R48, R49, R46 ;  /* 0x0000002e31307221 */ /* 0x000fe20000010000 */
[----:B------:R-:W-:Y:S01]  /*3380*/  PRMT R130, R105, 0x7632, R130 ;  /* 0x0000763269827816 */ /* 0x000fe20000000082 */
[----:B------:R-:W-:Y:S01]  /*3390*/  IMAD.U32 R95, R110, 0x10000, RZ ;  /* 0x000100006e5f7824 */ /* 0x000fe200078e00ff */
[----:B--2---:R-:W-:Y:S01]  /*33a0*/  PRMT R53, R109, 0x7632, R53 ;  /* 0x000076326d357816 */ /* 0x004fe20000000035 */
[----:B------:R-:W-:Y:S01]  /*33b0*/  FMUL.FTZ R124, R126, R126 ;  /* 0x0000007e7e7c7220 */ /* 0x000fe20000410000 */
[----:B------:R-:W-:Y:S01]  /*33c0*/  FADD.FTZ R123, R123, R40 ;  /* 0x000000287b7b7221 */ /* 0x000fe20000010000 */
[----:B------:R-:W-:Y:S01]  /*33d0*/  FADD.FTZ R49, R48, R39 ;  /* 0x0000002730317221 */ /* 0x000fe20000010000 */
[----:B-1----:R-:W-:Y:S01]  /*33e0*/  SHF.L.U32 R143, R130, 0x10, RZ ;  /* 0x00000010828f7819 */ /* 0x002fe200000006ff */
[----:B------:R-:W-:Y:S01]  /*33f0*/  FFMA.FTZ R54, R95, R95, R124 ;  /* 0x0000005f5f367223 */ /* 0x000fe2000001007c */
[----:B------:R-:W-:Y:S01]  /*3400*/  SHF.L.U32 R128, R53, 0x10, RZ ;  /* 0x0000001035807819 */ /* 0x000fe200000006ff */
[----:B------:R-:W-:Y:S01]  /*3410*/  FADD.FTZ R53, R95, R126 ;  /* 0x0000007e5f357221 */ /* 0x000fe20000010000 */
[----:B------:R-:W-:Y:S01]  /*3420*/  FADD.FTZ R36, R123, R36 ;  /* 0x000000247b247221 */ /* 0x000fe20000010000 */
[----:B------:R-:W-:Y:S01]  /*3430*/  IMAD.U32 R142, R105, 0x10000, RZ ;  /* 0x00010000698e7824 */ /* 0x000fe200078e00ff */
[----:B------:R-:W-:Y:S01]  /*3440*/  PRMT R95, R112, 0x7632, R95 ;  /* 0x00007632705f7816 */ /* 0x000fe2000000005f */
[----:B------:R-:W-:Y:S01]  /*3450*/  FADD.FTZ R38, R49, R38 ;  /* 0x0000002631267221 */ /* 0x000fe20000010000 */
[----:B------:R-:W-:Y:S01]  /*3460*/  PRMT R45, R111, 0x7632, R45 ;  /* 0x000076326f2d7816 */ /* 0x000fe2000000002d */
[----:B------:R-:W-:Y:S01]  /*3470*/  FMUL.FTZ R131, R143, R143 ;  /* 0x0000008f8f837220 */ /* 0x000fe20000410000 */
[----:B------:R-:W-:Y:S01]  /*3480*/  SHF.L.U32 R97, R109, 0x10, RZ ;  /* 0x000000106d617819 */ /* 0x000fe200000006ff */
[----:B------:R-:W-:Y:S01]  /*3490*/  FADD.FTZ R37, R36, R37 ;  /* 0x0000002524257221 */ /* 0x000fe20000010000 */
[----:B------:R-:W-:Y:S01]  /*34a0*/  FADD.FTZ R41, R142, R143 ;  /* 0x0000008f8e297221 */ /* 0x000fe20000010000 */
[----:B------:R-:W-:Y:S01]  /*34b0*/  FMUL.FTZ R124, R128, R128 ;  /* 0x00000080807c7220 */ /* 0x000fe20000410000 */
[----:B------:R-:W-:Y:S01]  /*34c0*/  SHF.L.U32 R95, R95, 0x10, RZ ;  /* 0x000000105f5f7819 */ /* 0x000fe200000006ff */
[----:B------:R-:W-:Y:S01]  /*34d0*/  FADD.FTZ R38, R38, R47 ;  /* 0x0000002f26267221 */ /* 0x000fe20000010000 */
[----:B------:R-:W-:-:S02]  /*34e0*/  SHF.L.U32 R50, R112, 0x10, RZ ;  /* 0x0000001070327819 */ /* 0x000fc400000006ff */
[----:B------:R-:W-:Y:S01]  /*34f0*/  SHF.L.U32 R125, R45, 0x10, RZ ;  /* 0x000000102d7d7819 */ /* 0x000fe200000006ff */
[----:B------:R-:W-:Y:S01]  /*3500*/  FFMA.FTZ R44, R142, R142, R131 ;  /* 0x0000008e8e2c7223 */ /* 0x000fe20000010083 */
[----:B------:R-:W-:Y:S01]  /*3510*/  PRMT R48, R114, 0x7632, R48 ;  /* 0x0000763272307816 */ /* 0x000fe20000000030 */
[----:B------:R-:W-:Y:S01]  /*3520*/  FADD.FTZ R47, R37, R122 ;  /* 0x0000007a252f7221 */ /* 0x000fe20000010000 */
[C---:B------:R-:W-:Y:S01]  /*3530*/  FADD.FTZ R55, R97.reuse, R128 ;  /* 0x0000008061377221 */ /* 0x040fe20000010000 */
[----:B------:R-:W-:Y:S01]  /*3540*/  FFMA.FTZ R94, R97, R97, R124 ;  /* 0x00000061615e7223 */ /* 0x000fe2000001007c */
[----:B------:R-:W-:Y:S01]  /*3550*/  FADD.FTZ R41, R38, R41 ;  /* 0x0000002926297221 */ /* 0x000fe20000010000 */
[----:B------:R-:W-:Y:S01]  /*3560*/  FMUL.FTZ R97, R95, R95 ;  /* 0x0000005f5f617220 */ /* 0x000fe20000410000 */
[----:B------:R-:W-:Y:S01]  /*3570*/  SHF.L.U32 R96, R111, 0x10, RZ ;  /* 0x000000106f607819 */ /* 0x000fe200000006ff */
[----:B------:R-:W-:Y:S01]  /*3580*/  FADD.FTZ R45, R50, R95 ;  /* 0x0000005f322d7221 */ /* 0x000fe20000010000 */
[----:B------:R-:W-:Y:S01]  /*3590*/  FMUL.FTZ R95, R125, R125 ;  /* 0x0000007d7d5f7220 */ /* 0x000fe20000410000 */
[----:B------:R-:W-:-:S02]  /*35a0*/  IMAD.U32 R49, R48, 0x10000, RZ ;  /* 0x0001000030317824 */ /* 0x000fc400078e00ff */
[----:B------:R-:W-:Y:S01]  /*35b0*/  FADD.FTZ R44, R47, R44 ;  /* 0x0000002c2f2c7221 */ /* 0x000fe20000010000 */
[----:B------:R-:W-:Y:S01]  /*35c0*/  FADD.FTZ R41, R41, R42 ;  /* 0x0000002a29297221 */ /* 0x000fe20000010000 */
[----:B------:R-:W-:Y:S01]  /*35d0*/  FFMA.FTZ R40, R96, R96, R95 ;  /* 0x0000006060287223 */ /* 0x000fe2000001005f */
[----:B------:R-:W-:Y:S01]  /*35e0*/  SHF.L.U32 R48, R114, 0x10, RZ ;  /* 0x0000001072307819 */ /* 0x000fe200000006ff */
[----:B------:R-:W-:Y:S01]  /*35f0*/  FMUL.FTZ R95, R49, R49 ;  /* 0x00000031315f7220 */ /* 0x000fe20000410000 */
[----:B------:R-:W-:Y:S01]  /*3600*/  PRMT R47, R115, 0x7632, R47 ;  /* 0x00007632732f7816 */ /* 0x000fe2000000002f */
[----:B------:R-:W-:Y:S01]  /*3610*/  FADD.FTZ R44, R44, R43 ;  /* 0x0000002b2c2c7221 */ /* 0x000fe20000010000 */
[----:B------:R-:W-:Y:S01]  /*3620*/  FFMA.FTZ R46, R50, R50, R97 ;  /* 0x00000032322e7223 */ /* 0x000fe20000010061 */
[----:B------:R-:W-:Y:S01]  /*3630*/  PRMT R43, R116, 0x7632, R43 ;  /* 0x00007632742b7816 */ /* 0x000fe2000000002b */
[----:B------:R-:W-:Y:S01]  /*3640*/  FADD.FTZ R52, R41, R52 ;  /* 0x0000003429347221 */ /* 0x000fe20000010000 */
[----:B------:R-:W-:Y:S01]  /*3650*/  PRMT R50, R113, 0x7632, R50 ;  /* 0x0000763271327816 */ /* 0x000fe20000000032 */
[C---:B------:R-:W-:Y:S01]  /*3660*/  FADD.FTZ R36, R48.reuse, R49 ;  /* 0x0000003130247221 */ /* 0x040fe20000010000 */
[----:B------:R-:W-:Y:S01]  /*3670*/  FFMA.FTZ R37, R48, R48, R95 ;  /* 0x0000003030257223 */ /* 0x000fe2000001005f */
[----:B------:R-:W-:Y:S01]  /*3680*/  SHF.L.U32 R42, R47, 0x10, RZ ;  /* 0x000000102f2a7819 */ /* 0x000fe200000006ff */
[----:B------:R-:W-:Y:S01]  /*3690*/  FADD.FTZ R51, R44, R51 ;  /* 0x000000332c337221 */ /* 0x000fe20000010000 */
[----:B------:R-:W-:Y:S01]  /*36a0*/  SHF.L.U32 R41, R115, 0x10, RZ ;  /* 0x0000001073297819 */ /* 0x000fe200000006ff */
[----:B------:R-:W-:Y:S01]  /*36b0*/  FADD.FTZ R52, R52, R53 ;  /* 0x0000003534347221 */ /* 0x000fe20000010000 */
[----:B------:R-:W-:-:S02]  /*36c0*/  SHF.L.U32 R48, R43, 0x10, RZ ;  /* 0x000000102b307819 */ /* 0x000fc400000006ff */
[----:B------:R-:W-:Y:S01]  /*36d0*/  SHF.L.U32 R97, R50, 0x10, RZ ;  /* 0x0000001032617819 */ /* 0x000fe200000006ff */
[----:B------:R-:W-:Y:S01]  /*36e0*/  FADD.FTZ R51, R51, R54 ;  /* 0x0000003633337221 */ /* 0x000fe20000010000 */
[----:B------:R-:W-:Y:S01]  /*36f0*/  SHF.L.U32 R50, R113, 0x10, RZ ;  /* 0x0000001071327819 */ /* 0x000fe200000006ff */
[----:B------:R-:W-:Y:S01]  /*3700*/  FMUL.FTZ R44, R42, R42 ;  /* 0x0000002a2a2c7220 */ /* 0x000fe20000410000 */
[----:B------:R-:W-:Y:S01]  /*3710*/  FADD.FTZ R43, R41, R42 ;  /* 0x0000002a292b7221 */ /* 0x000fe20000010000 */
[----:B------:R-:W-:Y:S01]  /*3720*/  FADD.FTZ R52, R52, R55 ;  /* 0x0000003734347221 */ /* 0x000fe20000010000 */
[----:B------:R-:W-:Y:S02]  /*3730*/  IMAD.U32 R47, R116, 0x10000, RZ ;  /* 0x00010000742f7824 */ /* 0x000fe400078e00ff */
[----:B------:R-:W-:Y:S01]  /*3740*/  FMUL.FTZ R42, R48, R48 ;  /* 0x00000030302a7220 */ /* 0x000fe20000410000 */
[----:B------:R-:W-:Y:S01]  /*3750*/  FMUL.FTZ R49, R97, R97 ;  /* 0x0000006161317220 */ /* 0x000fe20000410000 */
[----:B------:R-:W-:Y:S01]  /*3760*/  FADD.FTZ R51, R51, R94 ;  /* 0x0000005e33337221 */ /* 0x000fe20000010000 */
[----:B------:R-:W-:Y:S01]  /*3770*/  FADD.FTZ R39, R96, R125 ;  /* 0x0000007d60277221 */ /* 0x000fe20000010000 */
[----:B------:R-:W-:Y:S01]  /*3780*/  FFMA.FTZ R44, R41, R41, R44 ;  /* 0x00000029292c7223 */ /* 0x000fe2000001002c */
[----:B------:R-:W-:Y:S01]  /*3790*/  FADD.FTZ R52, R52, R45 ;  /* 0x0000002d34347221 */ /* 0x000fe20000010000 */
[C---:B------:R-:W-:Y:S01]  /*37a0*/  FADD.FTZ R38, R50.reuse, R97 ;  /* 0x0000006132267221 */ /* 0x040fe20000010000 */
[C---:B------:R-:W-:Y:S01]  /*37b0*/  FADD.FTZ R41, R47.reuse, R48 ;  /* 0x000000302f297221 */ /* 0x040fe20000010000 */
[----:B------:R-:W-:Y:S01]  /*37c0*/  FFMA.FTZ R42, R47, R47, R42 ;  /* 0x0000002f2f2a7223 */ /* 0x000fe2000001002a */
[----:B------:R-:W-:Y:S01]  /*37d0*/  FFMA.FTZ R50, R50, R50, R49 ;  /* 0x0000003232327223 */ /* 0x000fe20000010031 */
[----:B---3--:R-:W-:Y:S01]  /*37e0*/  PRMT R47, R117, 0x7632, R47 ;  /* 0x00007632752f7816 */ /* 0x008fe2000000002f */
        /* <DEDUP_REMOVED lines=14> */
[----:B------:R-:W-:Y:S01]  /*38d0*/  PRMT R40, R120, 0x7632, R40 ;  /* 0x0000763278287816 */ /* 0x000fe20000000028 */
[----:B------:R-:W-:Y:S01]  /*38e0*/  FFMA.FTZ R46, R45, R45, R46 ;  /* 0x0000002d2d2e7223 */ /* 0x000fe2000001002e */
[----:B------:R-:W-:Y:S01]  /*38f0*/  FADD.FTZ R37, R37, R50 ;  /* 0x0000003225257221 */ /* 0x000fe20000010000 */
[C---:B------:R-:W-:Y:S01]  /*3900*/  FADD.FTZ R45, R49.reuse, R52 ;  /* 0x00000034312d7221 */ /* 0x040fe20000010000 */
[----:B------:R-:W-:Y:S01]  /*3910*/  FFMA.FTZ R48, R49, R49, R48 ;  /* 0x0000003131307223 */ /* 0x000fe20000010030 */
[----:B------:R-:W-:Y:S01]  /*3920*/  FADD.FTZ R38, R38, R43 ;  /* 0x0000002b26267221 */ /* 0x000fe20000010000 */
[----:B------:R-:W-:Y:S01]  /*3930*/  IMAD.U32 R49, R40, 0x10000, RZ ;  /* 0x0001000028317824 */ /* 0x000fe200078e00ff */
        /* <DEDUP_REMOVED lines=21> */
[----:B------:R-:W-:-:S02]  /*3a90*/  SHF.L.U32 R39, R121, 0x10, RZ ;  /* 0x0000001079277819 */ /* 0x000fc400000006ff */
        /* <DEDUP_REMOVED lines=42> */
[----:B------:R-:W-:Y:S01]  /*3d40*/  MOV R94, R37 ;  /* 0x00000025005e7202 */ /* 0x000fe20000000f00 */
[----:B------:R-:W-:-:S09]  /*3d50*/  IMAD.MOV.U32 R95, RZ, RZ, R36 ;  /* 0x000000ffff5f7224 */ /* 0x000fd200078e0024 */
        /* <DEDUP_REMOVED lines=50> */
.L_x_3445:
[----:B------:R-:W-:Y:S05]  /*4080*/  BSYNC B0 ;  /* 0x0000000000007941 */ /* 0x000fea0003800000 */
.L_x_3444:
        /* <DEDUP_REMOVED lines=14> */
[----:B------:R-:W-:Y:S02]  /*4170*/  SHF.L.U32 R43, R40, 0x1, RZ ;  /* 0x00000001282b7819 */ /* 0x000fe400000006ff */
[----:B------:R-:W-:Y:S02]  /*4180*/  ISETP.NE.AND P6, PT, R49, -0x1, PT ;  /* 0xffffffff3100780c */ /* 0x000fe40003fc5270 */
[----:B-1----:R-:W-:Y:S01]  /*4190*/  IADD3 R41, R41, R42, RZ ;  /* 0x0000002a29297210 */ /* 0x002fe20007ffe0ff */
        /* <DEDUP_REMOVED lines=10> */
.L_x_3448:
[----:B0-----:R-:W2:Y:S04]  /*4240*/  LDG.E.STRONG.GPU R38, desc[UR8][R36.64] ;  /* 0x0000000824267981 */ /* 0x001ea8000c1ef900 */
[----:B--2---:R-:W-:Y:S01]  /*4250*/  CCTL.IVALL ;  /* 0x00000000ff00798f */ /* 0x004fe20002000000 */
[----:B------:R-:W-:Y:S05]  /*4260*/  YIELD ;  /* 0x0000000000007946 */ /* 0x000fea0003800000 */
[----:B------:R-:W-:-:S13]  /*4270*/  ISETP.NE.AND P6, PT, R38, R49, PT ;  /* 0x000000312600720c */ /* 0x000fda0003fc5270 */
[----:B------:R-:W-:Y:S05]  /*4280*/  @P6 BRA `(.L_x_3448) ;  /* 0xfffffffc00ec6947 */ /* 0x000fea000383ffff */
.L_x_3447:
        /* <DEDUP_REMOVED lines=9> */
[----:B------:R-:W-:-:S03]  /*4320*/  MOV R38, RZ ;  /* 0x000000ff00267202 */ /* 0x000fc60000000f00 */
[----:B------:R-:W-:-:S07]  /*4330*/  IMAD.IADD R39, R146, 0x1, -R39 ;  /* 0x0000000192277824 */ /* 0x000fce00078e0a27 */
.L_x_3450:
        /* <DEDUP_REMOVED lines=52> */
[----:B------:R-:W-:-:S04]  /*4680*/  @!P6 IMAD.SHL.U32 R41, R41, 0x2, RZ ;  /* 0x000000022929e824 */ /* 0x000fc800078e00ff */
[----:B--2---:R-:W-:-:S04]  /*4690*/  @!P6 IMAD.WIDE R36, R41, 0x4, R36 ;  /* 0x000000042924e825 */ /* 0x004fc800078e0224 */
[----:B-1----:R-:W-:-:S04]  /*46a0*/  @!P6 IMAD R41, R43, R40, R42 ;  /* 0x000000282b29e224 */ /* 0x002fc800078e022a */
        /* <DEDUP_REMOVED lines=8> */
.L_x_3449:
        /* <DEDUP_REMOVED lines=10> */
[----:B------:R-:W-:-:S05]  /*47d0*/  IMAD R39, R39, R146, RZ ;  /* 0x0000009227277224 */ /* 0x000fca00078e02ff */
[----:B------:R-:W-:-:S05]  /*47e0*/  SHF.L.U32 R39, R39, 0x1, RZ ;  /* 0x0000000127277819 */ /* 0x000fca00000006ff */
[----:B-1----:R-:W-:-:S04]  /*47f0*/  IMAD.WIDE R36, R39, 0x4, R36 ;  /* 0x0000000427247825 */ /* 0x002fc800078e0224 */
[----:B0-----:R-:W-:-:S04]  /*4800*/  IMAD R39, R38, UR5, R41 ;  /* 0x0000000526277c24 */ /* 0x001fc8000f8e0229 */
[----:B------:R-:W-:-:S06]  /*4810*/  IMAD.WIDE.U32 R36, R39, 0x8, R36 ;  /* 0x0000000827247825 */ /* 0x000fcc00078e0024 */
[----:B------:R-:W2:Y:S02]  /*4820*/  LDG.E.64 R36, desc[UR8][R36.64] ;  /* 0x0000000824247981 */ /* 0x000ea4000c1e1b00 */
[----:B--2---:R-:W-:Y:S01]  /*4830*/  FADD.FTZ R94, R94, R36 ;  /* 0x000000245e5e7221 */ /* 0x004fe20000010000 */
[----:B------:R-:W-:-:S07]  /*4840*/  FADD.FTZ R95, R95, R37 ;  /* 0x000000255f5f7221 */ /* 0x000fce0000010000 */
.L_x_3452:
[----:B------:R-:W-:Y:S05]  /*4850*/  BSYNC B0 ;  /* 0x0000000000007941 */ /* 0x000fea0003800000 */
.L_x_3451:
        /* <DEDUP_REMOVED lines=30> */
[----:B------:R-:W2:Y:S02]  /*4a40*/  @!P6 LDG.E.64 R36, desc[UR8][R36.64] ;  /* 0x000000082424e981 */ /* 0x000ea4000c1e1b00 */
[----:B--2---:R-:W-:Y:S01]  /*4a50*/  @!P6 FADD.FTZ R94, R94, R36 ;  /* 0x000000245e5ee221 */ /* 0x004fe20000010000 */
[----:B------:R-:W-:-:S07]  /*4a60*/  @!P6 FADD.FTZ R95, R95, R37 ;  /* 0x000000255f5fe221 */ /* 0x000fce0000010000 */
.L_x_3446:
[----:B------:R-:W-:Y:S01]  /*4a70*/  ULDC.64 UR12, c[0x0][0x218] ;  /* 0x00008600000c7ab9 */ /* 0x000fe20000000a00 */
[----:B0-----:R-:W-:Y:S01]  /*4a80*/  P2R R36, PR, RZ, 0x1 ;  /* 0x00000001ff247803 */ /* 0x001fe20000000000 */
[----:B------:R-:W0:Y:S01]  /*4a90*/  S2UR UR6, SR_CgaCtaId ;  /* 0x00000000000679c3 */ /* 0x000e220000008800 */
[----:B------:R-:W-:Y:S01]  /*4aa0*/  LOP3.LUT P0, RZ, R0, UR7, RZ, 0xfc, !PT ;  /* 0x0000000700ff7c12 */ /* 0x000fe2000f80fcff */
[----:B------:R-:W-:Y:S01]  /*4ab0*/  UMOV UR5, 0x400 ;  /* 0x0000040000057882 */ /* 0x000fe20000000000 */
[----:B------:R-:W-:Y:S02]  /*4ac0*/  ISETP.EQ.U32.AND P6, PT, RZ, UR12, PT ;  /* 0x0000000cff007c0c */ /* 0x000fe4000bfc2070 */
[----:B------:R-:W-:Y:S02]  /*4ad0*/  IADD3 R99, R87, R99, RZ ;  /* 0x0000006357637210 */ /* 0x000fe40007ffe0ff */
[----:B------:R-:W-:Y:S01]  /*4ae0*/  ISETP.EQ.OR.EX P6, PT, RZ, UR13, P0, P6 ;  /* 0x0000000dff007c0c */ /* 0x000fe200087c2760 */
[----:B------:R-:W1:Y:S01]  /*4af0*/  LDC.64 R40, c[0x0][0x228] ;  /* 0x00008a00ff287b82 */ /* 0x000e620000000a00 */
[----:B------:R-:W-:-:S07]  /*4b00*/  ISETP.NE.AND P0, PT, R36, RZ, PT ;  /* 0x000000ff2400720c */ /* 0x000fce0003f05270 */
[----:B------:R-:W2:Y:S08]  /*4b10*/  LDC.64 R42, c[0x0][0x230] ;  /* 0x00008c00ff2a7b82 */ /* 0x000eb00000000a00 */
[----:B------:R-:W3:Y:S01]  /*4b20*/  @!P6 LDC.64 R36, c[0x0][0x218] ;  /* 0x00008600ff24eb82 */ /* 0x000ee20000000a00 */
[----:B0-----:R-:W-:-:S03]  /*4b30*/  ULEA UR5, UR6, UR5, 0x18 ;  /* 0x0000000506057291 */ /* 0x001fc6000f8ec03f */
[----:B------:R-:W-:Y:S01]  /*4b40*/  ULDC UR6, c[0x0][0x2a4] ;  /* 0x0000a90000067ab9 */ /* 0x000fe20000000800 */
[----:B-1----:R-:W-:-:S05]  /*4b50*/  IMAD.WIDE R40, R99, 0x2, R40 ;  /* 0x0000000263287825 */ /* 0x002fca00078e0228 */
[----:B------:R0:W-:Y:S01]  /*4b60*/  @!P5 STS.64 [UR5+0x78], R94 ;  /* 0x0000785eff00d988 */ /* 0x0001e20008000a05 */
[----:B--2---:R-:W-:-:S04]  /*4b70*/  IMAD.WIDE R42, R99, 0x2, R42 ;  /* 0x00000002632a7825 */ /* 0x004fc800078e022a */
[----:B0-----:R-:W-:Y:S01]  /*4b80*/  @!P6 FMUL.FTZ R95, R95, UR6 ;  /* 0x000000065f5fec20 */ /* 0x001fe20008410000 */
[----:B------:R-:W-:Y:S01]  /*4b90*/  @!P6 FMUL.FTZ R94, R94, UR6 ;  /* 0x000000065e5eec20 */ /* 0x000fe20008410000 */
[----:B---3--:R-:W-:-:S05]  /*4ba0*/  @!P6 IMAD.WIDE R36, R85, 0x8, R36 ;  /* 0x000000085524e825 */ /* 0x008fca00078e0224 */
[----:B------:R-:W-:Y:S01]  /*4bb0*/  @!P6 STG.E.64 desc[UR8][R36.64], R94 ;  /* 0x0000005e2400e986 */ /* 0x000fe2000c101b08 */
[----:B------:R-:W-:Y:S06]  /*4bc0*/  BAR.SYNC.DEFER_BLOCKING 0x0 ;  /* 0x0000000000007b1d */ /* 0x000fec0000010000 */
[----:B------:R-:W0:Y:S02]  /*4bd0*/  LDS.64 R36, [UR5+0x78] ;  /* 0x00007805ff247984 */ /* 0x000e240008000a00 */
[----:B0-----:R-:W-:-:S04]  /*4be0*/  FMUL.FTZ R36, R36, UR6 ;  /* 0x0000000624247c20 */ /* 0x001fc80008410000 */
[----:B------:R-:W-:-:S04]  /*4bf0*/  FMUL.FTZ R38, R36, R36 ;  /* 0x0000002424267220 */ /* 0x000fc80000410000 */
[----:B------:R-:W-:Y:S01]  /*4c00*/  FFMA.FTZ R38, R37, UR6, -R38 ;  /* 0x0000000625267c23 */ /* 0x000fe20008010826 */
[----:B------:R-:W-:-:S04]  /*4c10*/  MOV R37, 0x3f800000 ;  /* 0x3f80000000257802 */ /* 0x000fc80000000f00 */
[----:B------:R-:W-:-:S13]  /*4c20*/  FSETP.GTU.FTZ.AND P5, PT, R38, RZ, PT ;  /* 0x000000ff2600720b */ /* 0x000fda0003fbc000 */
[----:B------:R-:W0:Y:S02]  /*4c30*/  @P5 LDC R39, c[0x0][0x238] ;  /* 0x00008e00ff275b82 */ /* 0x000e240000000800 */
[----:B0-----:R-:W-:Y:S02]  /*4c40*/  @P5 FADD.FTZ R44, R38, R39 ;  /* 0x00000027262c5221 */ /* 0x001fe40000010000 */
[----:B------:R-:W2:Y:S02]  /*4c50*/  LDG.E.U16 R39, desc[UR8][R40.64] ;  /* 0x0000000828277981 */ /* 0x000ea4000c1e1500 */
[----:B------:R0:W1:Y:S02]  /*4c60*/  @P5 MUFU.RSQ R37, R44 ;  /* 0x0000002c00255308 */ /* 0x0000640000001400 */
[----:B------:R-:W3:Y:S04]  /*4c70*/  LDG.E.U16 R38, desc[UR8][R42.64] ;  /* 0x000000082a267981 */ /* 0x000ee8000c1e1500 */
[----:B------:R-:W4:Y:S04]  /*4c80*/  LDG.E.U16 R41, desc[UR8][R40.64+0x2] ;  /* 0x0000020828297981 */ /* 0x000f28000c1e1500 */
[----:B------:R5:W4:Y:S01]  /*4c90*/  LDG.E.U16 R40, desc[UR8][R42.64+0x2] ;  /* 0x000002082a287981 */ /* 0x000b22000c1e1500 */
[----:B0-----:R-:W-:-:S02]  /*4ca0*/  PRMT R44, R140, 0x7632, R44 ;  /* 0x000076328c2c7816 */ /* 0x001fc4000000002c */
[----:B------:R-:W-:Y:S02]  /*4cb0*/  PRMT R45, R101, 0x7632, R45 ;  /* 0x00007632652d7816 */ /* 0x000fe4000000002d */
[----:B------:R-:W-:Y:S02]  /*4cc0*/  PRMT R46, R100, 0x7632, R46 ;  /* 0x00007632642e7816 */ /* 0x000fe4000000002e */
[----:B------:R-:W-:Y:S02]  /*4cd0*/  PRMT R47, R103, 0x7632, R47 ;  /* 0x00007632672f7816 */ /* 0x000fe4000000002f */
[----:B------:R-:W-:Y:S02]  /*4ce0*/  PRMT R48, R102, 0x7632, R48 ;  /* 0x0000763266307816 */ /* 0x000fe40000000030 */
[----:B-----5:R-:W-:Y:S02]  /*4cf0*/  PRMT R42, R138, 0x7632, R42 ;  /* 0x000076328a2a7816 */ /* 0x020fe4000000002a */
        /* <DEDUP_REMOVED lines=12> */
[----:B------:R-:W-:Y:S01]  /*4dc0*/  ISETP.NE.AND P6, PT, RZ, UR10, PT ;  /* 0x0000000aff007c0c */ /* 0x000fe2000bfc5270 */
[----:B------:R-:W-:Y:S01]  /*4dd0*/  IMAD.U32 R125, R125, 0x10000, RZ ;  /* 0x000100007d7d7824 */ /* 0x000fe200078e00ff */
[----:B------:R-:W-:Y:S01]  /*4de0*/  SHF.L.U32 R127, R127, 0x10, RZ ;  /* 0x000000107f7f7819 */ /* 0x000fe200000006ff */
[----:B------:R-:W-:Y:S01]  /*4df0*/  IMAD.U32 R142, R142, 0x10000, RZ ;  /* 0x000100008e8e7824 */ /* 0x000fe200078e00ff */
[----:B------:R-:W-:Y:S01]  /*4e00*/  SHF.L.U32 R128, R128, 0x10, RZ ;  /* 0x0000001080807819 */ /* 0x000fe200000006ff */
[----:B------:R-:W-:Y:S01]  /*4e10*/  IMAD.U32 R42, R42, 0x10000, RZ ;  /* 0x000100002a2a7824 */ /* 0x000fe200078e00ff */
[----:B------:R-:W-:Y:S01]  /*4e20*/  SHF.L.U32 R122, R122, 0x10, RZ ;  /* 0x000000107a7a7819 */ /* 0x000fe200000006ff */
[----:B------:R-:W-:Y:S01]  /*4e30*/  IMAD.U32 R49, R49, 0x10000, RZ ;  /* 0x0001000031317824 */ /* 0x000fe200078e00ff */
[----:B------:R-:W-:Y:S01]  /*4e40*/  SHF.L.U32 R123, R123, 0x10, RZ ;  /* 0x000000107b7b7819 */ /* 0x000fe200000006ff */
[----:B------:R-:W-:Y:S01]  /*4e50*/  IMAD.U32 R94, R94, 0x10000, RZ ;  /* 0x000100005e5e7824 */ /* 0x000fe200078e00ff */
[----:B------:R-:W-:-:S02]  /*4e60*/  SHF.L.U32 R124, R124, 0x10, RZ ;  /* 0x000000107c7c7819 */ /* 0x000fc400000006ff */
[----:B------:R-:W-:Y:S02]  /*4e70*/  SHF.L.U32 R126, R126, 0x10, RZ ;  /* 0x000000107e7e7819 */ /* 0x000fe400000006ff */
[----:B------:R-:W-:Y:S02]  /*4e80*/  SHF.L.U32 R129, R129, 0x10, RZ ;  /* 0x0000001081817819 */ /* 0x000fe400000006ff */
[----:B------:R-:W-:Y:S02]  /*4e90*/  SHF.L.U32 R130, R130, 0x10, RZ ;  /* 0x0000001082827819 */ /* 0x000fe400000006ff */
[----:B------:R-:W-:Y:S02]  /*4ea0*/  SHF.L.U32 R131, R131, 0x10, RZ ;  /* 0x0000001083837819 */ /* 0x000fe400000006ff */
[----:B------:R-:W-:Y:S02]  /*4eb0*/  SHF.L.U32 R143, R143, 0x10, RZ ;  /* 0x000000108f8f7819 */ /* 0x000fe400000006ff */
        /* <DEDUP_REMOVED lines=48> */
[----:B------:R-:W-:Y:S01]  /*51c0*/  SHF.L.U32 R145, R145, 0x10, RZ ;  /* 0x0000001091917819 */ /* 0x000fe200000006ff */
[C---:B------:R-:W-:Y:S01]  /*51d0*/  FADD.FTZ R127, -R36.reuse, R127 ;  /* 0x0000007f247f7221 */ /* 0x040fe20000010100 */
        /* <DEDUP_REMOVED lines=29> */
[----:B------:R-:W-:Y:S01]  /*53b0*/  FADD.FTZ R144, -R36, R144 ;  /* 0x0000009024907221 */ /* 0x000fe20000010100 */
[--C-:B------:R-:W-:Y:S01]  /*53c0*/  FADD.FTZ R104, R104, -R36.reuse ;  /* 0x8000002468687221 */ /* 0x100fe20000010000 */
        /* <DEDUP_REMOVED lines=30> */
[----:B------:R-:W-:Y:S01]  /*55b0*/  FADD.FTZ R132, R132, -R36 ;  /* 0x8000002484847221 */ /* 0x000fe20000010000 */
[----:B------:R-:W-:Y:S01]  /*55c0*/  FADD.FTZ R145, -R36, R145 ;  /* 0x0000009124917221 */ /* 0x000fe20000010100 */
        /* <DEDUP_REMOVED lines=65> */
[----:B---3--:R-:W-:Y:S02]  /*59e0*/  SHF.L.U32 R38, R38, 0x10, RZ ;  /* 0x0000001026267819 */ /* 0x008fe400000006ff */
[----:B----4-:R-:W-:-:S03]  /*59f0*/  SHF.L.U32 R41, R41, 0x10, RZ ;  /* 0x0000001029297819 */ /* 0x010fc600000006ff */
[C-C-:B------:R-:W-:Y:S01]  /*5a00*/  FFMA.FTZ R104, R39.reuse, R104, R38.reuse ;  /* 0x0000006827687223 */ /* 0x140fe20000010026 */
[C-C-:B------:R-:W-:Y:S01]  /*5a10*/  FFMA.FTZ R133, R39.reuse, R133, R38.reuse ;  /* 0x0000008527857223 */ /* 0x140fe20000010026 */
[C-C-:B------:R-:W-:Y:S01]  /*5a20*/  FFMA.FTZ R134, R39.reuse, R134, R38.reuse ;  /* 0x0000008627867223 */ /* 0x140fe20000010026 */
[C-C-:B------:R-:W-:Y:S01]  /*5a30*/  FFMA.FTZ R135, R39.reuse, R135, R38.reuse ;  /* 0x0000008727877223 */ /* 0x140fe20000010026 */
[C-C-:B------:R-:W-:Y:S01]  /*5a40*/  FFMA.FTZ R136, R39.reuse, R136, R38.reuse ;  /* 0x0000008827887223 */ /* 0x140fe20000010026 */
[----:B------:R-:W-:Y:S02]  /*5a50*/  IMAD.U32 R40, R40, 0x10000, RZ ;  /* 0x0001000028287824 */ /* 0x000fe400078e00ff */
        /* <DEDUP_REMOVED lines=70> */
.L_x_3453:
        /* <DEDUP_REMOVED lines=15> */
.L_x_3455:
[----:B------:R-:W-:Y:S05]  /*5fb0*/  BSYNC B0 ;  /* 0x0000000000007941 */ /* 0x000fea0003800000 */
.L_x_3454:
        /* <DEDUP_REMOVED lines=11> */
.L_x_3456:
        /* <DEDUP_REMOVED lines=15> */
.L_x_3458:
[----:B------:R-:W-:Y:S05]  /*6160*/  BSYNC B0 ;  /* 0x0000000000007941 */ /* 0x000fea0003800000 */
.L_x_3457:
[----:B------:R-:W-:Y:S05]  /*6170*/  @!P6 BRA `(.L_x_3459) ;  /* 0x000000000028e947 */ /* 0x000fea0003800000 */
        /* <DEDUP_REMOVED lines=10> */
.L_x_3459:
[----:B------:R-:W-:Y:S01]  /*6220*/  LOP3.LUT P5, RZ, R98, 0x1000000, RZ, 0xc0, !PT ;  /* 0x0100000062ff7812 */ /* 0x000fe200078ac0ff */
[----:B------:R-:W-:-:S12]  /*6230*/  BSSY B0, `(.L_x_3460) ;  /* 0x000000e000007945 */ /* 0x000fd80003800000 */
[----:B------:R-:W-:Y:S05]  /*6240*/  @!P5 BRA `(.L_x_3461) ;  /* 0x000000000030d947 */ /* 0x000fea0003800000 */
[----:B------:R-:W-:Y:S01]  /*6250*/  ULDC.64 UR12, c[0x0][0x270] ;  /* 0x00009c00000c7ab9 */ /* 0x000fe20000000a00 */
[----:B------:R-:W-:Y:S01]  /*6260*/  MOV R37, R93 ;  /* 0x0000005d00257202 */ /* 0x000fe20000000f00 */
[----:B01----:R-:W-:Y:S02]  /*6270*/  IMAD R38, R35, UR12, RZ ;  /* 0x0000000c23267c24 */ /* 0x003fe4000f8e02ff */
[----:B------:R-:W-:Y:S02]  /*6280*/  IMAD.MOV.U32 R36, RZ, RZ, R90 ;  /* 0x000000ffff247224 */ /* 0x000fe400078e005a */
[C---:B------:R-:W-:Y:S02]  /*6290*/  IMAD R39, R5.reuse, UR13, R38 ;  /* 0x0000000d05277c24 */ /* 0x040fe4000f8e0226 */
[----:B------:R-:W-:Y:S01]  /*62a0*/  IMAD.WIDE.U32 R36, R5, UR12, R36 ;  /* 0x0000000c05247c25 */ /* 0x000fe2000f8e0024 */
[----:B------:R-:W-:-:S04]  /*62b0*/  ULDC.64 UR12, c[0x0][0x210] ;  /* 0x00008400000c7ab9 */ /* 0x000fc80000000a00 */
[----:B------:R-:W-:Y:S02]  /*62c0*/  IADD3 R39, R37, R39, RZ ;  /* 0x0000002725277210 */ /* 0x000fe40007ffe0ff */
[----:B------:R-:W-:Y:S02]  /*62d0*/  LEA R38, P5, R36, UR12, 0x1 ;  /* 0x0000000c24267c11 */ /* 0x000fe4000f8a08ff */
[----:B------:R-:W-:Y:S02]  /*62e0*/  F2FP.BF16.F32.PACK_AB R37, R122, R134 ;  /* 0x000000867a25723e */ /* 0x000fe400000010ff */
[----:B------:R-:W-:-:S05]  /*62f0*/  LEA.HI.X R39, R36, UR13, R39, 0x1, P5 ;  /* 0x0000000d24277c11 */ /* 0x000fca000a8f0c27 */
[----:B------:R2:W-:Y:S04]  /*6300*/  STG.E desc[UR8][R38.64], R37 ;  /* 0x0000002526007986 */ /* 0x0005e8000c101908 */
.L_x_3461:
[----:B------:R-:W-:Y:S05]  /*6310*/  BSYNC B0 ;  /* 0x0000000000007941 */ /* 0x000fea0003800000 */
.L_x_3460:
[----:B------:R-:W-:Y:S05]  /*6320*/  @!P6 BRA `(.L_x_3462) ;  /* 0x000000000028e947 */ /* 0x000fea0003800000 */
        /* <DEDUP_REMOVED lines=10> */
.L_x_3462:
        /* <DEDUP_REMOVED lines=15> */
.L_x_3464:
[----:B------:R-:W-:Y:S05]  /*64c0*/  BSYNC B0 ;  /* 0x0000000000007941 */ /* 0x000fea0003800000 */
.L_x_3463:
[----:B------:R-:W-:Y:S05]  /*64d0*/  @!P6 BRA `(.L_x_3465) ;  /* 0x000000000028e947 */ /* 0x000fea0003800000 */
        /* <DEDUP_REMOVED lines=10> */
.L_x_3465:
[----:B------:R-:W-:Y:S01]  /*6580*/  LOP3.LUT P5, RZ, R98, 0x400000, RZ, 0xc0, !PT ;  /* 0x0040000062ff7812 */ /* 0x000fe200078ac0ff */
[----:B------:R-:W-:-:S12]  /*6590*/  BSSY B0, `(.L_x_3466) ;  /* 0x000000e000007945 */ /* 0x000fd80003800000 */
[----:B------:R-:W-:Y:S05]  /*65a0*/  @!P5 BRA `(.L_x_3467) ;  /* 0x000000000030d947 */ /* 0x000fea0003800000 */
[----:B------:R-:W-:Y:S01]  /*65b0*/  ULDC.64 UR12, c[0x0][0x270] ;  /* 0x00009c00000c7ab9 */ /* 0x000fe20000000a00 */
[----:B------:R-:W-:Y:S01]  /*65c0*/  MOV R36, R90 ;  /* 0x0000005a00247202 */ /* 0x000fe20000000f00 */
[----:B0123--:R-:W-:Y:S02]  /*65d0*/  IMAD R38, R57, UR12, RZ ;  /* 0x0000000c39267c24 */ /* 0x00ffe4000f8e02ff */
        /* <DEDUP_REMOVED lines=9> */
.L_x_3467:
[----:B------:R-:W-:Y:S05]  /*6670*/  BSYNC B0 ;  /* 0x0000000000007941 */ /* 0x000fea0003800000 */
.L_x_3466:
        /* <DEDUP_REMOVED lines=11> */
.L_x_3468:
        /* <DEDUP_REMOVED lines=15> */
.L_x_3470:
[----:B------:R-:W-:Y:S05]  /*6820*/  BSYNC B0 ;  /* 0x0000000000007941 */ /* 0x000fea0003800000 */
.L_x_3469:
        /* <DEDUP_REMOVED lines=11> */
.L_x_3471:
        /* <DEDUP_REMOVED lines=15> */
.L_x_3473:
[----:B------:R-:W-:Y:S05]  /*69d0*/  BSYNC B0 ;  /* 0x0000000000007941 */ /* 0x000fea0003800000 */
.L_x_3472:
        /* <DEDUP_REMOVED lines=11> */
.L_x_3474:
        /* <DEDUP_REMOVED lines=15> */
.L_x_3476:
[----:B------:R-:W-:Y:S05]  /*6b80*/  BSYNC B0 ;  /* 0x0000000000007941 */ /* 0x000fea0003800000 */
.L_x_3475:
        /* <DEDUP_REMOVED lines=11> */
.L_x_3477:
        /* <DEDUP_REMOVED lines=15> */
.L_x_3479:
[----:B------:R-:W-:Y:S05]  /*6d30*/  BSYNC B0 ;  /* 0x0000000000007941 */ /* 0x000fea0003800000 */
.L_x_3478:
        /* <DEDUP_REMOVED lines=11> */
.L_x_3480:
[----:B------:R-:W-:Y:S01]  /*6df0*/  LOP3.LUT P5, RZ, R98, 0x20000, RZ, 0xc0, !PT ;  /* 0x0002000062ff7812 */ /* 0x000fe200078ac0ff */
[----:B------:R-:W-:-:S12]  /*6e00*/  BSSY B0, `(.L_x_3481) ;  /* 0x000000e000007945 */ /* 0x000fd80003800000 */
[----:B------:R-:W-:Y:S05]  /*6e10*/  @!P5 BRA `(.L_x_3482) ;  /* 0x000000000030d947 */ /* 0x000fea0003800000 */
[----:B------:R-:W-:Y:S01]  /*6e20*/  ULDC.64 UR12, c[0x0][0x270] ;  /* 0x00009c00000c7ab9 */ /* 0x000fe20000000a00 */
[----:B0-2-4-:R-:W-:Y:S01]  /*6e30*/  MOV R37, R93 ;  /* 0x0000005d00257202 */ /* 0x015fe20000000f00 */
[----:B-1-3--:R-:W-:Y:S02]  /*6e40*/  IMAD R39, R62, UR12, RZ ;  /* 0x0000000c3e277c24 */ /* 0x00afe4000f8e02ff */
        /* <DEDUP_REMOVED lines=9> */
.L_x_3482:
[----:B------:R-:W-:Y:S05]  /*6ee0*/  BSYNC B0 ;  /* 0x0000000000007941 */ /* 0x000fea0003800000 */
.L_x_3481:
        /* <DEDUP_REMOVED lines=11> */
.L_x_3483:
        /* <DEDUP_REMOVED lines=15> */
.L_x_3485:
[----:B------:R-:W-:Y:S05]  /*7090*/  BSYNC B0 ;  /* 0x0000000000007941 */ /* 0x000fea0003800000 */
.L_x_3484:
        /* <DEDUP_REMOVED lines=11> */
.L_x_3486:
[----:B------:R-:W-:Y:S01]  /*7150*/  LOP3.LUT P5, RZ, R98, 0x8000, RZ, 0xc0, !PT ;  /* 0x0000800062ff7812 */ /* 0x000fe200078ac0ff */
[----:B------:R-:W-:-:S12]  /*7160*/  BSSY B0, `(.L_x_3487) ;  /* 0x000000e000007945 */ /* 0x000fd80003800000 */
[----:B------:R-:W-:Y:S05]  /*7170*/  @!P5 BRA `(.L_x_3488) ;  /* 0x000000000030d947 */ /* 0x000fea0003800000 */
[----:B------:R-:W-:Y:S01]  /*7180*/  ULDC.64 UR12, c[0x0][0x270] ;  /* 0x00009c00000c7ab9 */ /* 0x000fe20000000a00 */
[----:B------:R-:W-:Y:S01]  /*7190*/  MOV R36, R90 ;  /* 0x0000005a00247202 */ /* 0x000fe20000000f00 */
[----:B01234-:R-:W-:Y:S02]  /*71a0*/  IMAD R39, R64, UR12, RZ ;  /* 0x0000000c40277c24 */ /* 0x01ffe4000f8e02ff */
        /* <DEDUP_REMOVED lines=9> */
.L_x_3488:
[----:B------:R-:W-:Y:S05]  /*7240*/  BSYNC B0 ;  /* 0x0000000000007941 */ /* 0x000fea0003800000 */
.L_x_3487:
        /* <DEDUP_REMOVED lines=11> */
.L_x_3489:
        /* <DEDUP_REMOVED lines=15> */
.L_x_3491:
[----:B------:R-:W-:Y:S05]  /*73f0*/  BSYNC B0 ;  /* 0x0000000000007941 */ /* 0x000fea0003800000 */
.L_x_3490:
        /* <DEDUP_REMOVED lines=11> */
.L_x_3492:
        /* <DEDUP_REMOVED lines=9> */
[----:B------:R-:W-:-:S03]  /*7540*/  ULDC.64 UR12, c[0x0][0x210] ;  /* 0x00008400000c7ab9 */ /* 0x000fc60000000a00 */
[----:B------:R-:W-:Y:S01]  /*7550*/  IMAD.IADD R39, R37, 0x1, R39 ;  /* 0x0000000125277824 */ /* 0x000fe200078e0227 */
[----:B------:R-:W-:Y:S02]  /*7560*/  LEA R38, P5, R36, UR12, 0x1 ;  /* 0x0000000c24267c11 */ /* 0x000fe4000f8a08ff */
[----:B------:R-:W-:Y:S02]  /*7570*/  F2FP.BF16.F32.PACK_AB R37, R48, R102 ;  /* 0x000000663025723e */ /* 0x000fe400000010ff */
[----:B------:R-:W-:-:S05]  /*7580*/  LEA.HI.X R39, R36, UR13, R39, 0x1, P5 ;  /* 0x0000000d24277c11 */ /* 0x000fca000a8f0c27 */
[----:B------:R0:W-:Y:S04]  /*7590*/  STG.E desc[UR8][R38.64], R37 ;  /* 0x0000002526007986 */ /* 0x0001e8000c101908 */
.L_x_3494:
[----:B------:R-:W-:Y:S05]  /*75a0*/  BSYNC B0 ;  /* 0x0000000000007941 */ /* 0x000fea0003800000 */
.L_x_3493:
        /* <DEDUP_REMOVED lines=11> */
.L_x_3495:
        /* <DEDUP_REMOVED lines=15> */
.L_x_3497:
[----:B------:R-:W-:Y:S05]  /*7750*/  BSYNC B0 ;  /* 0x0000000000007941 */ /* 0x000fea0003800000 */
.L_x_3496:
        /* <DEDUP_REMOVED lines=11> */
.L_x_3498:
        /* <DEDUP_REMOVED lines=15> */
.L_x_3500:
[----:B------:R-:W-:Y:S05]  /*7900*/  BSYNC B0 ;  /* 0x0000000000007941 */ /* 0x000fea0003800000 */
.L_x_3499:
        /* <DEDUP_REMOVED lines=11> */
.L_x_3501:
[----:B------:R-:W-:Y:S01]  /*79c0*/  LOP3.LUT P5, RZ, R98, 0x400, RZ, 0xc0, !PT ;  /* 0x0000040062ff7812 */ /* 0x000fe200078ac0ff */
[----:B------:R-:W-:-:S12]  /*79d0*/  BSSY B0, `(.L_x_3502) ;  /* 0x000000e000007945 */ /* 0x000fd80003800000 */
[----:B------:R-:W-:Y:S05]  /*79e0*/  @!P5 BRA `(.L_x_3503) ;  /* 0x000000000030d947 */ /* 0x000fea0003800000 */
[----:B------:R-:W-:Y:S01]  /*79f0*/  ULDC.64 UR12, c[0x0][0x270] ;  /* 0x00009c00000c7ab9 */ /* 0x000fe20000000a00 */
[----:B0-2-4-:R-:W-:Y:S01]  /*7a00*/  MOV R37, R93 ;  /* 0x0000005d00257202 */ /* 0x015fe20000000f00 */
[----:B-1-3--:R-:W-:Y:S01]  /*7a10*/  IMAD R38, R69, UR12, RZ ;  /* 0x0000000c45267c24 */ /* 0x00afe2000f8e02ff */
        /* <DEDUP_REMOVED lines=9> */
.L_x_3503:
[----:B------:R-:W-:Y:S05]  /*7ab0*/  BSYNC B0 ;  /* 0x0000000000007941 */ /* 0x000fea0003800000 */
.L_x_3502:
        /* <DEDUP_REMOVED lines=11> */
.L_x_3504:
        /* <DEDUP_REMOVED lines=15> */
.L_x_3506:
[----:B------:R-:W-:Y:S05]  /*7c60*/  BSYNC B0 ;  /* 0x0000000000007941 */ /* 0x000fea0003800000 */
.L_x_3505:
        /* <DEDUP_REMOVED lines=11> */
.L_x_3507:
        /* <DEDUP_REMOVED lines=15> */
.L_x_3509:
[----:B------:R-:W-:Y:S05]  /*7e10*/  BSYNC B0 ;  /* 0x0000000000007941 */ /* 0x000fea0003800000 */
.L_x_3508:
        /* <DEDUP_REMOVED lines=11> */
.L_x_3510:
        /* <DEDUP_REMOVED lines=15> */
.L_x_3512:
[----:B------:R-:W-:Y:S05]  /*7fc0*/  BSYNC B0 ;  /* 0x0000000000007941 */ /* 0x000fea0003800000 */
.L_x_3511:
        /* <DEDUP_REMOVED lines=11> */
.L_x_3513:
        /* <DEDUP_REMOVED lines=15> */
.L_x_3515:
[----:B------:R-:W-:Y:S05]  /*8170*/  BSYNC B0 ;  /* 0x0000000000007941 */ /* 0x000fea0003800000 */
.L_x_3514:
        /* <DEDUP_REMOVED lines=11> */
.L_x_3516:
        /* <DEDUP_REMOVED lines=15> */
.L_x_3518:
[----:B------:R-:W-:Y:S05]  /*8320*/  BSYNC B0 ;  /* 0x0000000000007941 */ /* 0x000fea0003800000 */
.L_x_3517:
        /* <DEDUP_REMOVED lines=11> */
.L_x_3519:
        /* <DEDUP_REMOVED lines=15> */
.L_x_3521:
[----:B------:R-:W-:Y:S05]  /*84d0*/  BSYNC B0 ;  /* 0x0000000000007941 */ /* 0x000fea0003800000 */
.L_x_3520:
        /* <DEDUP_REMOVED lines=11> */
.L_x_3522:
        /* <DEDUP_REMOVED lines=15> */
.L_x_3524:
[----:B------:R-:W-:Y:S05]  /*8680*/  BSYNC B0 ;  /* 0x0000000000007941 */ /* 0x000fea0003800000 */
.L_x_3523:
        /* <DEDUP_REMOVED lines=11> */
.L_x_3525:
        /* <DEDUP_REMOVED lines=15> */
.L_x_3527:
[----:B------:R-:W-:Y:S05]  /*8830*/  BSYNC B0 ;  /* 0x0000000000007941 */ /* 0x000fea0003800000 */
.L_x_3526:
        /* <DEDUP_REMOVED lines=11> */
.L_x_3528:
        /* <DEDUP_REMOVED lines=15> */
.L_x_3530:
[----:B------:R-:W-:Y:S05]  /*89e0*/  BSYNC B0 ;  /* 0x0000000000007941 */ /* 0x000fea0003800000 */
.L_x_3529:
        /* <DEDUP_REMOVED lines=11> */
.L_x_3531:
        /* <DEDUP_REMOVED lines=14> */
.L_x_3533:
[----:B------:R-:W-:Y:S05]  /*8b80*/  BSYNC B0 ;  /* 0x0000000000007941 */ /* 0x000fea0003800000 */
.L_x_3532:
        /* <DEDUP_REMOVED lines=11> */
.L_x_3534:
        /* <DEDUP_REMOVED lines=14> */
.L_x_3536:
[----:B------:R-:W-:Y:S05]  /*8d20*/  BSYNC B0 ;  /* 0x0000000000007941 */ /* 0x000fea0003800000 */
.L_x_3535:
        /* <DEDUP_REMOVED lines=11> */
.L_x_3537:
        /* <DEDUP_REMOVED lines=14> */
.L_x_3539:
[----:B------:R-:W-:Y:S05]  /*8ec0*/  BSYNC B0 ;  /* 0x0000000000007941 */ /* 0x000fea0003800000 */
.L_x_3538:
[----:B------:R-:W-:Y:S05]  /*8ed0*/  @!P6 BRA `(.L_x_3540) ;  /* 0x000000000028e947 */ /* 0x000fea0003800000 */
[----:B0-----:R-:W-:Y:S01]  /*8ee0*/  FMUL.FTZ R36, R120, -1.4426950216293334961 ;  /* 0xbfb8aa3b78247820 */ /* 0x001fe20000410000 */
[----:B-1234-:R-:W-:-:S05]  /*8ef0*/  FMUL.FTZ R38, R143, -1.4426950216293334961 ;  /* 0xbfb8aa3b8f267820 */ /* 0x01efca0000410000 */
        /* <DEDUP_REMOVED lines=8> */
.L_x_3540:
        /* <DEDUP_REMOVED lines=14> */
.L_x_3542:
[----:B------:R-:W-:Y:S05]  /*9060*/  BSYNC B0 ;  /* 0x0000000000007941 */ /* 0x000fea0003800000 */
.L_x_3541:
        /* <DEDUP_REMOVED lines=11> */
.L_x_3543:
[----:B------:R-:W-:Y:S04]  /*9120*/  BSSY B0, `(.L_x_3544) ;  /* 0x000000e000007945 */ /* 0x000fe80003800000 */
[----:B------:R-:W-:Y:S05]  /*9130*/  @!P4 BRA `(.L_x_3545) ;  /* 0x000000000030c947 */ /* 0x000fea0003800000 */
[----:B------:R-:W-:Y:S01]  /*9140*/  ULDC.64 UR12, c[0x0][0x270] ;  /* 0x00009c00000c7ab9 */ /* 0x000fe20000000a00 */
[----:B0-2-4-:R-:W-:Y:S01]  /*9150*/  MOV R37, R93 ;  /* 0x0000005d00257202 */ /* 0x015fe20000000f00 */
[----:B------:R-:W-:Y:S01]  /*9160*/  IMAD.MOV.U32 R36, RZ, RZ, R90 ;  /* 0x000000ffff247224 */ /* 0x000fe200078e005a */
[----:B------:R-:W-:Y:S01]  /*9170*/  F2FP.BF16.F32.PACK_AB R121, R144, R121 ;  /* 0x000000799079723e */ /* 0x000fe200000010ff */
[----:B------:R-:W-:Y:S02]  /*9180*/  IMAD R42, R83, UR12, RZ ;  /* 0x0000000c532a7c24 */ /* 0x000fe4000f8e02ff */
[----:B-1-3--:R-:W-:-:S04]  /*9190*/  IMAD.WIDE.U32 R38, R33, UR12, R36 ;  /* 0x0000000c21267c25 */ /* 0x00afc8000f8e0024 */
[----:B------:R-:W-:Y:S01]  /*91a0*/  IMAD R37, R33, UR13, R42 ;  /* 0x0000000d21257c24 */ /* 0x000fe2000f8e022a */
[----:B------:R-:W-:Y:S02]  /*91b0*/  ULDC.64 UR12, c[0x0][0x210] ;  /* 0x00008400000c7ab9 */ /* 0x000fe40000000a00 */
[----:B------:R-:W-:Y:S02]  /*91c0*/  LEA R36, P5, R38, UR12, 0x1 ;  /* 0x0000000c26247c11 */ /* 0x000fe4000f8a08ff */
[----:B------:R-:W-:-:S04]  /*91d0*/  IADD3 R37, R39, R37, RZ ;  /* 0x0000002527257210 */ /* 0x000fc80007ffe0ff */
[----:B------:R-:W-:-:S05]  /*91e0*/  LEA.HI.X R37, R38, UR13, R37, 0x1, P5 ;  /* 0x0000000d26257c11 */ /* 0x000fca000a8f0c25 */
[----:B------:R0:W-:Y:S02]  /*91f0*/  STG.E desc[UR8][R36.64], R121 ;  /* 0x0000007924007986 */ /* 0x0001e4000c101908 */
.L_x_3545:
[----:B------:R-:W-:Y:S05]  /*9200*/  BSYNC B0 ;  /* 0x0000000000007941 */ /* 0x000fea0003800000 */
.L_x_3544:
        /* <DEDUP_REMOVED lines=11> */
.L_x_3546:
        /* <DEDUP_REMOVED lines=10> */
[----:B-1234-:R-:W-:Y:S01]  /*9360*/  F2FP.BF16.F32.PACK_AB R39, R40, R132 ;  /* 0x000000842827723e */ /* 0x01efe200000010ff */
[----:B------:R-:W-:-:S04]  /*9370*/  IMAD.WIDE.U32 R90, R89, UR12, R90 ;  /* 0x0000000c595a7c25 */ /* 0x000fc8000f8e005a */
[----:B------:R-:W-:Y:S01]  /*9380*/  IMAD R37, R89, UR13, R36 ;  /* 0x0000000d59257c24 */ /* 0x000fe2000f8e0224 */
[----:B------:R-:W-:Y:S02]  /*9390*/  ULDC.64 UR12, c[0x0][0x210] ;  /* 0x00008400000c7ab9 */ /* 0x000fe40000000a00 */
[----:B------:R-:W-:Y:S02]  /*93a0*/  LEA R36, P5, R90, UR12, 0x1 ;  /* 0x0000000c5a247c11 */ /* 0x000fe4000f8a08ff */
[----:B------:R-:W-:-:S04]  /*93b0*/  IADD3 R37, R91, R37, RZ ;  /* 0x000000255b257210 */ /* 0x000fc80007ffe0ff */
[----:B------:R-:W-:-:S05]  /*93c0*/  LEA.HI.X R37, R90, UR13, R37, 0x1, P5 ;  /* 0x0000000d5a257c11 */ /* 0x000fca000a8f0c25 */
[----:B------:R0:W-:Y:S02]  /*93d0*/  STG.E desc[UR8][R36.64], R39 ;  /* 0x0000002724007986 */ /* 0x0001e4000c101908 */
.L_x_3548:
[----:B------:R-:W-:Y:S05]  /*93e0*/  BSYNC B0 ;  /* 0x0000000000007941 */ /* 0x000fea0003800000 */
.L_x_3547:
[----:B0-----:R-:W0:Y:S01]  /*93f0*/  LDC R36, c[0x0][0x10] ;  /* 0x00000400ff247b82 */ /* 0x001e220000000800 */
[----:B------:R-:W-:Y:S02]  /*9400*/  IADD3 R86, R86, 0x1, RZ ;  /* 0x0000000156567810 */ /* 0x000fe40007ffe0ff */
[----:B0-----:R-:W-:-:S04]  /*9410*/  IADD3 R85, R36, R85, RZ ;  /* 0x0000005524557210 */ /* 0x001fc80007ffe0ff */
[----:B------:R-:W-:-:S13]  /*9420*/  ISETP.GE.AND P5, PT, R85, UR4, PT ;  /* 0x0000000455007c0c */ /* 0x000fda000bfa6270 */
[----:B------:R-:W-:Y:S05]  /*9430*/  @!P5 BRA `(.L_x_3549) ;  /* 0xffffff780020d947 */ /* 0x000fea000383ffff */
[----:B------:R-:W-:Y:S05]  /*9440*/  EXIT ;  /* 0x000000000000794d */ /* 0x000fea0003800000 */
.L_x_3550:
        /* <DEDUP_REMOVED lines=11> */
.L_x_5175:


//--------------------- .text._Z35group_norm_nhwc_fwd_one_pass_kernelI11Bf16IOFp16WLi64ELi48ELi384EEv26Group_norm_nhwc_fwd_params --------------------------
	.section	.text._Z35group_norm_nhwc_fwd_one_pass_kernelI11Bf16IOFp16WLi64ELi48ELi384EEv26Group_norm_nhwc_fwd_params,"ax",@progbits
	.align	128
        .global         _Z35group_norm_nhwc_fwd_one_pass_kernelI11Bf16IOFp16WLi64ELi48ELi384EEv26Group_norm_nhwc_fwd_params
        .type           _Z35group_norm_nhwc_fwd_one_pass_kernelI11Bf16IOFp16WLi64ELi48ELi384EEv26Group_norm_nhwc_fwd_params,@function
        .size           _Z35group_norm_nhwc_fwd_one_pass_kernelI11Bf16IOFp16WLi64ELi48ELi384EEv26Group_norm_nhwc_fwd_params,(.L_x_5176 - _Z35group_norm_nhwc_fwd_one_pass_kernelI11Bf16IOFp16WLi64ELi48ELi384EEv26Group_norm_nhwc_fwd_params)
        .other          _Z35group_norm_nhwc_fwd_one_pass_kernelI11Bf16IOFp16WLi64ELi48ELi384EEv26Group_norm_nhwc_fwd_params,@"STO_CUDA_ENTRY STV_DEFAULT"
_Z35group_norm_nhwc_fwd_one_pass_kernelI11Bf16IOFp16WLi64ELi48ELi384EEv26Group_norm_nhwc_fwd_params:
.text._Z35group_norm_nhwc_fwd_one_pass_kernelI11Bf16IOFp16WLi64ELi48ELi384EEv26Group_norm_nhwc_fwd_params:
        /* <DEDUP_REMOVED lines=29> */
.L_x_3572:
        /* <DEDUP_REMOVED lines=197> */
.L_x_3552:
[----:B------:R-:W-:Y:S05]  /*0e20*/  BSYNC B0 ;  /* 0x0000000000007941 */ /* 0x000fea0003800000 */
.L_x_3551:
        /* <DEDUP_REMOVED lines=29> */
.L_x_3555:
[----:B--2---:R-:W2:Y:S04]  /*1000*/  LDG.E.STRONG.GPU R11, desc[UR8][R8.64] ;  /* 0x00000008080b7981 */ /* 0x004ea8000c1ef900 */
[----:B--2---:R-:W-:Y:S01]  /*1010*/  CCTL.IVALL ;  /* 0x00000000ff00798f */ /* 0x004fe20002000000 */
[----:B------:R-:W-:Y:S05]  /*1020*/  YIELD ;  /* 0x0000000000007946 */ /* 0x000fea0003800000 */
[----:B------:R-:W-:-:S13]  /*1030*/  ISETP.NE.AND P1, PT, R11, R28, PT ;  /* 0x0000001c0b00720c */ /* 0x000fda0003f25270 */
[----:B------:R-:W-:Y:S05]  /*1040*/  @P1 BRA `(.L_x_3555) ;  /* 0xfffffffc00ec1947 */ /* 0x000fea000383ffff */
.L_x_3554:
        /* <DEDUP_REMOVED lines=11> */
.L_x_3557:
        /* <DEDUP_REMOVED lines=63> */
.L_x_3556:
        /* <DEDUP_REMOVED lines=19> */
.L_x_3559:
[----:B------:R-:W-:Y:S05]  /*1620*/  BSYNC B0 ;  /* 0x0000000000007941 */ /* 0x000fea0003800000 */
.L_x_3558:
        /* <DEDUP_REMOVED lines=32> */
.L_x_3553:
        /* <DEDUP_REMOVED lines=68> */
[----:B--2---:R-:W-:Y:S02]  /*1c70*/  HADD2.F32 R13, -RZ, R5.H0_H0 ;  /* 0x20000005ff0d7230 */ /* 0x004fe40000004100 */
[----:B---3--:R-:W-:-:S05]  /*1c80*/  HADD2.F32 R12, -RZ, R12.H0_H0 ;  /* 0x2000000cff0c7230 */ /* 0x008fca0000004100 */
[C-C-:B------:R-:W-:Y:S01]  /*1c90*/  FFMA.FTZ R28, R13.reuse, R7, R12.reuse ;  /* 0x000000070d1c7223 */ /* 0x140fe2000001000c */
[C-C-:B------:R-:W-:Y:S01]  /*1ca0*/  FFMA.FTZ R5, R13.reuse, R29, R12.reuse ;  /* 0x0000001d0d057223 */ /* 0x140fe2000001000c */
[C-C-:B------:R-:W-:Y:S01]  /*1cb0*/  FFMA.FTZ R6, R13.reuse, R27, R12.reuse ;  /* 0x0000001b0d067223 */ /* 0x140fe2000001000c */
[----:B------:R-:W-:Y:S01]  /*1cc0*/  FFMA.FTZ R7, R13, R15, R12 ;  /* 0x0000000f0d077223 */ /* 0x000fe2000001000c */
[C---:B------:R-:W-:Y:S01]  /*1cd0*/  IADD3 R12, R20.reuse, 0x20, RZ ;  /* 0x00000020140c7810 */ /* 0x040fe20007ffe0ff */
[----:B----4-:R-:W-:Y:S01]  /*1ce0*/  HADD2.F32 R11, -RZ, R11.H0_H0 ;  /* 0x2000000bff0b7230 */ /* 0x010fe20000004100 */
[----:B------:R-:W-:Y:S01]  /*1cf0*/  IADD3 R13, R20, 0x30, RZ ;  /* 0x00000030140d7810 */ /* 0x000fe20007ffe0ff */
[----:B------:R-:W-:Y:S01]  /*1d00*/  FMUL.FTZ R27, R26, R8 ;  /* 0x000000081a1b7220 */ /* 0x000fe20000410000 */
[----:B------:R-:W-:Y:S02]  /*1d10*/  ISETP.GE.U32.AND P3, PT, R12, UR12, PT ;  /* 0x0000000c0c007c0c */ /* 0x000fe4000bf66070 */
[----:B------:R-:W-:Y:S01]  /*1d20*/  ISETP.GE.U32.AND P1, PT, R13, UR12, PT ;  /* 0x0000000c0d007c0c */ /* 0x000fe2000bf26070 */
[----:B-----5:R-:W-:Y:S01]  /*1d30*/  HADD2.F32 R10, -RZ, R10.H0_H0 ;  /* 0x2000000aff0a7230 */ /* 0x020fe20000004100 */
[----:B------:R-:W-:-:S02]  /*1d40*/  SHF.R.S32.HI R14, RZ, 0x1f, R12 ;  /* 0x0000001fff0e7819 */ /* 0x000fc4000001140c */
[----:B------:R-:W-:Y:S02]  /*1d50*/  SHF.R.S32.HI R15, RZ, 0x1f, R13 ;  /* 0x0000001fff0f7819 */ /* 0x000fe4000001140d */
[----:B------:R-:W-:Y:S01]  /*1d60*/  ISETP.GE.AND.EX P3, PT, R14, UR13, PT, P3 ;  /* 0x0000000d0e007c0c */ /* 0x000fe2000bf66330 */
[--C-:B------:R-:W-:Y:S01]  /*1d70*/  FFMA.FTZ R26, R11, R27, R10.reuse ;  /* 0x0000001b0b1a7223 */ /* 0x100fe2000001000a */
[----:B------:R-:W-:Y:S01]  /*1d80*/  ISETP.GE.AND.EX P1, PT, R15, UR13, PT, P1 ;  /* 0x0000000d0f007c0c */ /* 0x000fe2000bf26310 */
[--C-:B------:R-:W-:Y:S01]  /*1d90*/  FFMA.FTZ R16, R11, R16, R10.reuse ;  /* 0x000000100b107223 */ /* 0x100fe2000001000a */
[----:B------:R-:W-:Y:S01]  /*1da0*/  ISETP.GT.U32.OR P3, PT, R3, 0x17f, P3 ;  /* 0x0000017f0300780c */ /* 0x000fe20001f64470 */
[--C-:B------:R-:W-:Y:S01]  /*1db0*/  FFMA.FTZ R17, R11, R17, R10.reuse ;  /* 0x000000110b117223 */ /* 0x100fe2000001000a */
[----:B------:R-:W-:Y:S01]  /*1dc0*/  ISETP.GT.U32.OR P1, PT, R3, 0x17f, P1 ;  /* 0x0000017f0300780c */ /* 0x000fe20000f24470 */
[----:B------:R-:W-:Y:S01]  /*1dd0*/  FFMA.FTZ R27, R11, R9, R10 ;  /* 0x000000090b1b7223 */ /* 0x000fe2000001000a */
[----:B------:R-:W-:Y:S11]  /*1de0*/  @!P4 BRA `(.L_x_3560) ;  /* 0x000000000028c947 */ /* 0x000ff60003800000 */
        /* <DEDUP_REMOVED lines=10> */
.L_x_3560:
        /* <DEDUP_REMOVED lines=14> */
.L_x_3562:
[----:B------:R-:W-:Y:S05]  /*1f70*/  BSYNC B0 ;  /* 0x0000000000007941 */ /* 0x000fea0003800000 */
.L_x_3561:
        /* <DEDUP_REMOVED lines=11> */
.L_x_3563:
        /* <DEDUP_REMOVED lines=14> */
.L_x_3565:
[----:B------:R-:W-:Y:S05]  /*2110*/  BSYNC B0 ;  /* 0x0000000000007941 */ /* 0x000fea0003800000 */
.L_x_3564:
        /* <DEDUP_REMOVED lines=11> */
.L_x_3566:
        /* <DEDUP_REMOVED lines=14> */
.L_x_3568:
[----:B------:R-:W-:Y:S05]  /*22b0*/  BSYNC B0 ;  /* 0x0000000000007941 */ /* 0x000fea0003800000 */
.L_x_3567:
        /* <DEDUP_REMOVED lines=11> */
.L_x_3569:
        /* <DEDUP_REMOVED lines=14> */
.L_x_3571:
[----:B------:R-:W-:Y:S05]  /*2450*/  BSYNC B0 ;  /* 0x0000000000007941 */ /* 0x000fea0003800000 */
.L_x_3570:
[----:B------:R-:W4:Y:S01]  /*2460*/  LDC R4, c[0x0][0x10] ;  /* 0x00000400ff047b82 */ /* 0x000f220000000800 */
[----:B------:R-:W-:Y:S02]  /*2470*/  IADD3 R0, R0, 0x1, RZ ;  /* 0x0000000100007810 */ /* 0x000fe40007ffe0ff */
[----:B----4-:R-:W-:-:S04]  /*2480*/  IADD3 R21, R4, R21, RZ ;  /* 0x0000001504157210 */ /* 0x010fc80007ffe0ff */
[----:B------:R-:W-:-:S13]  /*2490*/  ISETP.GE.AND P1, PT, R21, UR4, PT ;  /* 0x0000000415007c0c */ /* 0x000fda000bf26270 */
[----:B------:R-:W-:Y:S05]  /*24a0*/  @!P1 BRA `(.L_x_3572) ;  /* 0xffffffdc00489947 */ /* 0x000fea000383ffff */
[----:B------:R-:W-:Y:S05]  /*24b0*/  EXIT ;  /* 0x000000000000794d */ /* 0x000fea0003800000 */
.L_x_3573:
        /* <DEDUP_REMOVED lines=12> */
.L_x_5176:


//--------------------- .text._Z35group_norm_nhwc_fwd_one_pass_kernelI11Bf16IOFp16WLi128ELi48ELi384EEv26Group_norm_nhwc_fwd_params --------------------------
	.section	.text._Z35group_norm_nhwc_fwd_one_pass_kernelI11Bf16IOFp16WLi128ELi48ELi384EEv26Group_norm_nhwc_fwd_params,"ax",@progbits
	.align	128
        .global         _Z35group_norm_nhwc_fwd_one_pass_kernelI11Bf16IOFp16WLi128ELi48ELi384EEv26Group_norm_nhwc_fwd_params
        .type           _Z35group_norm_nhwc_fwd_one_pass_kernelI11Bf16IOFp16WLi128ELi48ELi384EEv26Group_norm_nhwc_fwd_params,@function
        .size           _Z35group_norm_nhwc_fwd_one_pass_kernelI11Bf16IOFp16WLi128ELi48ELi384EEv26Group_norm_nhwc_fwd_params,(.L_x_5177 - _Z35group_norm_nhwc_fwd_one_pass_kernelI11Bf16IOFp16WLi128ELi48ELi384EEv26Group_norm_nhwc_fwd_params)
        .other          _Z35group_norm_nhwc_fwd_one_pass_kernelI11Bf16IOFp16WLi128ELi48ELi384EEv26Group_norm_nhwc_fwd_params,@"STO_CUDA_ENTRY STV_DEFAULT"
_Z35group_norm_nhwc_fwd_one_pass_kernelI11Bf16IOFp16WLi128ELi48ELi384EEv26Group_norm_nhwc_fwd_params:
.text._Z35group_norm_nhwc_fwd_one_pass_kernelI11Bf16IOFp16WLi128ELi48ELi384EEv26Group_norm_nhwc_fwd_params:
        /* <DEDUP_REMOVED lines=38> */
.L_x_3607:
        /* <DEDUP_REMOVED lines=149> */
[----:B------:R-:W-:Y:S01]  /*0bb0*/  @!P6 IMAD R19, R35, R19, R20 ;  /* 0x000000132313e224 */ /* 0x000fe200078e0214 */
[----:B------:R-:W-:Y:S02]  /*0bc0*/  @!P4 IADD3 R17, R17, R21, RZ ;  /* 0x000000151111c210 */ /* 0x000fe40007ffe0ff */
        /* <DEDUP_REMOVED lines=28> */
[----:B------:R-:W-:-:S02]  /*0d90*/  FADD.FTZ R11, R10, R11 ;  /* 0x0000000b0a0b7221 */ /* 0x000fc40000010000 */
[----:B------:R-:W-:Y:S01]  /*0da0*/  FFMA.FTZ R14, R10, R10, R15 ;  /* 0x0000000a0a0e7223 */ /* 0x000fe2000001000f */
[----:B------:R-:W-:Y:S02]  /*0db0*/  IMAD.U32 R16, R40, 0x10000, RZ ;  /* 0x0001000028107824 */ /* 0x000fe400078e00ff */
[----:B------:R-:W-:Y:S01]  /*0dc0*/  FMUL.FTZ R17, R19, R19 ;  /* 0x0000001313117220 */ /* 0x000fe20000410000 */
[----:B------:R-:W-:Y:S01]  /*0dd0*/  FADD.FTZ R15, RZ, R11 ;  /* 0x0000000bff0f7221 */ /* 0x000fe20000010000 */
[----:B------:R-:W-:Y:S01]  /*0de0*/  FADD.FTZ R14, RZ, R14 ;  /* 0x0000000eff0e7221 */ /* 0x000fe20000010000 */
[C---:B------:R-:W-:Y:S01]  /*0df0*/  FADD.FTZ R10, R16.reuse, R19 ;  /* 0x00000013100a7221 */ /* 0x040fe20000010000 */
[----:B------:R-:W-:Y:S01]  /*0e00*/  FFMA.FTZ R11, R16, R16, R17 ;  /* 0x00000010100b7223 */ /* 0x000fe20000010011 */
[----:B--2---:R-:W-:Y:S01]  /*0e10*/  PRMT R18, R42, 0x7632, R18 ;  /* 0x000076322a127816 */ /* 0x004fe20000000012 */
[----:B------:R-:W-:Y:S01]  /*0e20*/  FADD.FTZ R13, R14, R13 ;  /* 0x0000000d0e0d7221 */ /* 0x000fe20000010000 */
[----:B------:R-:W-:-:S02]  /*0e30*/  FADD.FTZ R12, R15, R12 ;  /* 0x0000000c0f0c7221 */ /* 0x000fc40000010000 */
        /* <DEDUP_REMOVED lines=98> */
.L_x_3575:
[----:B------:R-:W-:Y:S05]  /*1460*/  BSYNC B0 ;  /* 0x0000000000007941 */ /* 0x000fea0003800000 */
.L_x_3574:
        /* <DEDUP_REMOVED lines=36> */
.L_x_3578:
[----:B-1----:R-:W2:Y:S04]  /*16b0*/  LDG.E.STRONG.GPU R10, desc[UR8][R8.64] ;  /* 0x00000008080a7981 */ /* 0x002ea8000c1ef900 */
[----:B--2---:R-:W-:Y:S01]  /*16c0*/  CCTL.IVALL ;  /* 0x00000000ff00798f */ /* 0x004fe20002000000 */
[----:B------:R-:W-:Y:S05]  /*16d0*/  YIELD ;  /* 0x0000000000007946 */ /* 0x000fea0003800000 */
[----:B------:R-:W-:-:S13]  /*16e0*/  ISETP.NE.AND P1, PT, R10, R13, PT ;  /* 0x0000000d0a00720c */ /* 0x000fda0003f25270 */
[----:B------:R-:W-:Y:S05]  /*16f0*/  @P1 BRA `(.L_x_3578) ;  /* 0xfffffffc00ec1947 */ /* 0x000fea000383ffff */
.L_x_3577:
        /* <DEDUP_REMOVED lines=11> */
.L_x_3580:
        /* <DEDUP_REMOVED lines=53> */
[----:B------:R-:W-:Y:S01]  /*1b00*/  VIADD R24, R24, 0xfffffffc ;  /* 0xfffffffc18187836 */ /* 0x000fe20000000000 */
[----:B------:R-:W-:Y:S01]  /*1b10*/  IADD3 R23, R23, 0x4, RZ ;  /* 0x0000000417177810 */ /* 0x000fe20007ffe0ff */
[----:B---3--:R-:W-:Y:S01]  /*1b20*/  @!P2 FADD.FTZ R26, R26, R8 ;  /* 0x000000081a1aa221 */ /* 0x008fe20000010000 */
[----:B------:R-:W-:Y:S02]  /*1b30*/  @!P2 FADD.FTZ R27, R27, R9 ;  /* 0x000000091b1ba221 */ /* 0x000fe40000010000 */
[----:B------:R-:W-:Y:S01]  /*1b40*/  ISETP.NE.AND P2, PT, R24, RZ, PT ;  /* 0x000000ff1800720c */ /* 0x000fe20003f45270 */
[----:B--2---:R-:W-:Y:S01]  /*1b50*/  @!P4 FADD.FTZ R26, R26, R10 ;  /* 0x0000000a1a1ac221 */ /* 0x004fe20000010000 */
[----:B------:R-:W-:-:S03]  /*1b60*/  @!P4 FADD.FTZ R27, R27, R11 ;  /* 0x0000000b1b1bc221 */ /* 0x000fc60000010000 */
[----:B----4-:R-:W-:Y:S01]  /*1b70*/  @!P1 FADD.FTZ R26, R26, R12 ;  /* 0x0000000c1a1a9221 */ /* 0x010fe20000010000 */
[----:B------:R-:W-:-:S07]  /*1b80*/  @!P1 FADD.FTZ R27, R27, R13 ;  /* 0x0000000d1b1b9221 */ /* 0x000fce0000010000 */
[----:B------:R-:W-:Y:S05]  /*1b90*/  @P2 BRA `(.L_x_3580) ;  /* 0xfffffffc00042947 */ /* 0x000fea000383ffff */
.L_x_3579:
        /* <DEDUP_REMOVED lines=19> */
.L_x_3582:
[----:B------:R-:W-:Y:S05]  /*1cd0*/  BSYNC B0 ;  /* 0x0000000000007941 */ /* 0x000fea0003800000 */
.L_x_3581:
        /* <DEDUP_REMOVED lines=32> */
.L_x_3576:
        /* <DEDUP_REMOVED lines=25> */
[----:B------:R-:W-:-:S02]  /*2070*/  ISETP.NE.AND P6, PT, RZ, UR10, PT ;  /* 0x0000000aff007c0c */ /* 0x000fc4000bfc5270 */
[----:B-1----:R-:W-:Y:S01]  /*2080*/  SHF.L.U32 R9, R0, 0x10, RZ ;  /* 0x0000001000097819 */ /* 0x002fe200000006ff */
[----:B------:R-:W1:Y:S01]  /*2090*/  LDS.64 R10, [UR5+0x78] ;  /* 0x00007805ff0a7984 */ /* 0x000e620008000a00 */
[----:B------:R-:W-:Y:S02]  /*20a0*/  SHF.L.U32 R21, R21, 0x10, RZ ;  /* 0x0000001015157819 */ /* 0x000fe400000006ff */
[----:B------:R-:W-:Y:S02]  /*20b0*/  SHF.L.U32 R37, R37, 0x10, RZ ;  /* 0x0000001025257819 */ /* 0x000fe400000006ff */
[----:B---3--:R-:W-:Y:S02]  /*20c0*/  SHF.L.U32 R13, R38, 0x10, RZ ;  /* 0x00000010260d7819 */ /* 0x008fe400000006ff */
[----:B------:R-:W-:Y:S02]  /*20d0*/  SHF.L.U32 R19, R19, 0x10, RZ ;  /* 0x0000001013137819 */ /* 0x000fe400000006ff */
[----:B------:R-:W-:-:S02]  /*20e0*/  SHF.L.U32 R23, R40, 0x10, RZ ;  /* 0x0000001028177819 */ /* 0x000fc400000006ff */
[----:B0-----:R-:W-:Y:S02]  /*20f0*/  SHF.L.U32 R25, R18, 0x10, RZ ;  /* 0x0000001012197819 */ /* 0x001fe400000006ff */
        /* <DEDUP_REMOVED lines=8> */
[----:B------:R-:W-:Y:S02]  /*2180*/  SHF.R.S32.HI R0, RZ, 0x1f, R29 ;  /* 0x0000001fff007819 */ /* 0x000fe4000001141d */
[----:B------:R-:W-:Y:S02]  /*2190*/  SHF.R.S32.HI R12, RZ, 0x1f, R30 ;  /* 0x0000001fff0c7819 */ /* 0x000fe4000001141e */
        /* <DEDUP_REMOVED lines=46> */
[----:B--2---:R-:W-:-:S02]  /*2480*/  HADD2.F32 R36, -RZ, R36.H0_H0 ;  /* 0x20000024ff247230 */ /* 0x004fc40000004100 */
[----:B----4-:R-:W-:Y:S02]  /*2490*/  HADD2.F32 R47, -RZ, R47.H0_H0 ;  /* 0x2000002fff2f7230 */ /* 0x010fe40000004100 */
[----:B-----5:R-:W-:Y:S02]  /*24a0*/  HADD2.F32 R52, -RZ, R52.H0_H0 ;  /* 0x20000034ff347230 */ /* 0x020fe40000004100 */
[----:B------:R-:W-:Y:S02]  /*24b0*/  HADD2.F32 R16, -RZ, R53.H0_H0 ;  /* 0x20000035ff107230 */ /* 0x000fe40000004100 */
[----:B------:R-:W-:Y:S01]  /*24c0*/  FMUL.FTZ R53, R44, R8 ;  /* 0x000000082c357220 */ /* 0x000fe20000410000 */
        /* <DEDUP_REMOVED lines=13> */
.L_x_3583:
        /* <DEDUP_REMOVED lines=9> */
[----:B------:R-:W-:Y:S02]  /*2630*/  ULDC.64 UR12, c[0x0][0x210] ;  /* 0x00008400000c7ab9 */ /* 0x000fe40000000a00 */
[----:B------:R-:W-:-:S02]  /*2640*/  LEA R10, P3, R8, UR12, 0x1 ;  /* 0x0000000c080a7c11 */ /* 0x000fc4000f8608ff */
[----:B------:R-:W-:-:S04]  /*2650*/  IADD3 R11, R9, R11, RZ ;  /* 0x0000000b090b7210 */ /* 0x000fc80007ffe0ff */
[----:B------:R-:W-:-:S05]  /*2660*/  LEA.HI.X R11, R8, UR13, R11, 0x1, P3 ;  /* 0x0000000d080b7c11 */ /* 0x000fca00098f0c0b */
[----:B------:R0:W-:Y:S02]  /*2670*/  STG.E desc[UR8][R10.64], R21 ;  /* 0x000000150a007986 */ /* 0x0001e4000c101908 */
.L_x_3585:
[----:B------:R-:W-:Y:S05]  /*2680*/  BSYNC B0 ;  /* 0x0000000000007941 */ /* 0x000fea0003800000 */
.L_x_3584:
        /* <DEDUP_REMOVED lines=13> */
.L_x_3586:
        /* <DEDUP_REMOVED lines=14> */
.L_x_3588:
[----:B------:R-:W-:Y:S05]  /*2840*/  BSYNC B0 ;  /* 0x0000000000007941 */ /* 0x000fea0003800000 */
.L_x_3587:
        /* <DEDUP_REMOVED lines=13> */
.L_x_3589:
        /* <DEDUP_REMOVED lines=14> */
.L_x_3591:
[----:B------:R-:W-:Y:S05]  /*2a00*/  BSYNC B0 ;  /* 0x0000000000007941 */ /* 0x000fea0003800000 */
.L_x_3590:
        /* <DEDUP_REMOVED lines=39> */
.L_x_3592:
        /* <DEDUP_REMOVED lines=14> */
.L_x_3594:
[----:B------:R-:W-:Y:S05]  /*2d60*/  BSYNC B0 ;  /* 0x0000000000007941 */ /* 0x000fea0003800000 */
.L_x_3593:
        /* <DEDUP_REMOVED lines=11> */
.L_x_3595:
        /* <DEDUP_REMOVED lines=14> */
.L_x_3597:
[----:B------:R-:W-:Y:S05]  /*2f00*/  BSYNC B0 ;  /* 0x0000000000007941 */ /* 0x000fea0003800000 */
.L_x_3596:
        /* <DEDUP_REMOVED lines=11> */
.L_x_3598:
        /* <DEDUP_REMOVED lines=14> */
.L_x_3600:
[----:B------:R-:W-:Y:S05]  /*30a0*/  BSYNC B0 ;  /* 0x0000000000007941 */ /* 0x000fea0003800000 */
.L_x_3599:
        /* <DEDUP_REMOVED lines=11> */
.L_x_3601:
        /* <DEDUP_REMOVED lines=14> */
.L_x_3603:
[----:B------:R-:W-:Y:S05]  /*3240*/  BSYNC B0 ;  /* 0x0000000000007941 */ /* 0x000fea0003800000 */
.L_x_3602:
        /* <DEDUP_REMOVED lines=11> */
.L_x_3604:
        /* <DEDUP_REMOVED lines=13> */
.L_x_3606:
[----:B------:R-:W-:Y:S05]  /*33d0*/  BSYNC B0 ;  /* 0x0000000000007941 */ /* 0x000fea0003800000 */
.L_x_3605:
[----:B0-----:R-:W0:Y:S01]  /*33e0*/  LDC R9, c[0x0][0x10] ;  /* 0x00000400ff097b82 */ /* 0x001e220000000800 */
[----:B------:R-:W-:Y:S02]  /*33f0*/  IADD3 R7, R7, 0x1, RZ ;  /* 0x0000000107077810 */ /* 0x000fe40007ffe0ff */
[----:B0-----:R-:W-:-:S04]  /*3400*/  IADD3 R6, R9, R6, RZ ;  /* 0x0000000609067210 */ /* 0x001fc80007ffe0ff */
[----:B------:R-:W-:-:S13]  /*3410*/  ISETP.GE.AND P1, PT, R6, UR4, PT ;  /* 0x0000000406007c0c */ /* 0x000fda000bf26270 */
[----:B------:R-:W-:Y:S05]  /*3420*/  @!P1 BRA `(.L_x_3607) ;  /* 0xffffffcc008c9947 */ /* 0x000fea000383ffff */
[----:B------:R-:W-:Y:S05]  /*3430*/  EXIT ;  /* 0x000000000000794d */ /* 0x000fea0003800000 */
.L_x_3608:
        /* <DEDUP_REMOVED lines=12> */
.L_x_5177:


//--------------------- .text._Z35group_norm_nhwc_fwd_one_pass_kernelI11Bf16IOFp16WLi256ELi48ELi384EEv26Group_norm_nhwc_fwd_params --------------------------
	.section	.text._Z35group_norm_nhwc_fwd_one_pass_kernelI11Bf16IOFp16WLi256ELi48ELi384EEv26Group_norm_nhwc_fwd_params,"ax",@progbits
	.align	128
        .global         _Z35group_norm_nhwc_fwd_one_pass_kernelI11Bf16IOFp16WLi256ELi48ELi384EEv26Group_norm_nhwc_fwd_params
        .type           _Z35group_norm_nhwc_fwd_one_pass_kernelI11Bf16IOFp16WLi256ELi48ELi384EEv26Group_norm_nhwc_fwd_params,@function
        .size           _Z35group_norm_nhwc_fwd_one_pass_kernelI11Bf16IOFp16WLi256ELi48ELi384EEv26Group_norm_nhwc_fwd_params,(.L_x_5178 - _Z35group_norm_nhwc_fwd_one_pass_kernelI11Bf16IOFp16WLi256ELi48ELi384EEv26Group_norm_nhwc_fwd_params)
        .other          _Z35group_norm_nhwc_fwd_one_pass_kernelI11Bf16IOFp16WLi256ELi48ELi384EEv26Group_norm_nhwc_fwd_params,@"STO_CUDA_ENTRY STV_DEFAULT"
_Z35group_norm_nhwc_fwd_one_pass_kernelI11Bf16IOFp16WLi256ELi48ELi384EEv26Group_norm_nhwc_fwd_params:
.text._Z35group_norm_nhwc_fwd_one_pass_kernelI11Bf16IOFp16WLi256ELi48ELi384EEv26Group_norm_nhwc_fwd_params:
        /* <DEDUP_REMOVED lines=100> */
.L_x_3669:
        /* <DEDUP_REMOVED lines=31> */
[----:B------:R-:W-:Y:S01]  /*0830*/  @!P5 IMAD.IADD R4, R4, 0x1, -R9 ;  /* 0x000000010404d824 */ /* 0x000fe200078e0a09 */
[----:B------:R-:W-:-:S04]  /*0840*/  @!P5 IADD3 R7, R7, 0x1, RZ ;  /* 0x000000010707d810 */ /* 0x000fc80007ffe0ff */
        /* <DEDUP_REMOVED lines=61> */
[----:B------:R-:W-:Y:S01]  /*0c20*/  @P4 IADD3 R6, R9, R7, RZ ;  /* 0x0000000709064210 */ /* 0x000fe20007ffe0ff */
[----:B------:R-:W-:Y:S01]  /*0c30*/  @P6 IMAD.MOV.U32 R9, RZ, RZ, R45 ;  /* 0x000000ffff096224 */ /* 0x000fe200078e002d */
[----:B---3--:R-:W-:-:S04]  /*0c40*/  @P4 LEA R36, P5, R8, R36, 0x1 ;  /* 0x0000002408244211 */ /* 0x008fc800078a08ff */
        /* <DEDUP_REMOVED lines=167> */
[----:B------:R-:W-:Y:S01]  /*16c0*/  ISETP.NE.AND P0, PT, R14, RZ, PT ;  /* 0x000000ff0e00720c */ /* 0x000fe20003f05270 */
[----:B------:R-:W-:-:S06]  /*16d0*/  IMAD.MOV.U32 R14, RZ, RZ, RZ ;  /* 0x000000ffff0e7224 */ /* 0x000fcc00078e00ff */
[----:B------:R-:W4:Y:S06]  /*16e0*/  @P5 LDG.E R14, desc[UR10][R30.64] ;  /* 0x0000000a1e0e5981 */ /* 0x000f2c000c1e1900 */
[----:B------:R-:W4:Y:S01]  /*16f0*/  @P0 LDG.E R13, desc[UR10][R28.64] ;  /* 0x0000000a1c0d0981 */ /* 0x000f22000c1e1900 */
[----:B------:R-:W-:Y:S02]  /*1700*/  ISETP.NE.AND P0, PT, R15, RZ, PT ;  /* 0x000000ff0f00720c */ /* 0x000fe40003f05270 */
[----:B------:R-:W-:Y:S02]  /*1710*/  MOV R15, RZ ;  /* 0x000000ff000f7202 */ /* 0x000fe40000000f00 */
[----:B------:R-:W-:-:S04]  /*1720*/  CS2R R36, SRZ ;  /* 0x0000000000247805 */ /* 0x000fc8000001ff00 */
[----:B------:R5:W4:Y:S01]  /*1730*/  @P6 LDG.E R15, desc[UR10][R26.64] ;  /* 0x0000000a1a0f6981 */ /* 0x000b22000c1e1900 */
[----:B------:R-:W-:-:S03]  /*1740*/  CS2R R38, SRZ ;  /* 0x0000000000267805 */ /* 0x000fc6000001ff00 */
[----:B------:R0:W4:Y:S04]  /*1750*/  @P1 LDG.E R37, desc[UR10][R22.64] ;  /* 0x0000000a16251981 */ /* 0x000128000c1e1900 */
[----:B------:R2:W4:Y:S04]  /*1760*/  @P0 LDG.E R36, desc[UR10][R24.64] ;  /* 0x0000000a18240981 */ /* 0x000528000c1e1900 */
[----:B------:R-:W4:Y:S01]  /*1770*/  @P2 LDG.E R38, desc[UR10][R20.64] ;  /* 0x0000000a14262981 */ /* 0x000f22000c1e1900 */
[----:B------:R-:W-:-:S03]  /*1780*/  HFMA2.MMA R40, -RZ, RZ, 0, 0 ;  /* 0x00000000ff287435 */ /* 0x000fc600000001ff */
[----:B------:R-:W4:Y:S07]  /*1790*/  @P3 LDG.E R39, desc[UR10][R18.64] ;  /* 0x0000000a12273981 */ /* 0x000f2e000c1e1900 */
[----:B------:R1:W4:Y:S01]  /*17a0*/  @P4 LDG.E R40, desc[UR10][R16.64] ;  /* 0x0000000a10284981 */ /* 0x000322000c1e1900 */
[----:B------:R-:W-:Y:S02]  /*17b0*/  ISETP.GT.AND P5, PT, R75, 0x1e, PT ;  /* 0x0000001e4b00780c */ /* 0x000fe40003fa4270 */
[----:B-----5:R-:W-:-:S04]  /*17c0*/  PRMT R26, R8, 0x7632, R26 ;  /* 0x00007632081a7816 */ /* 0x020fc8000000001a */
[----:B------:R-:W-:Y:S02]  /*17d0*/  SHF.L.U32 R27, R26, 0x10, RZ ;  /* 0x000000101a1b7819 */ /* 0x000fe400000006ff */
[----:B------:R-:W-:-:S03]  /*17e0*/  SHF.L.U32 R26, R8, 0x10, RZ ;  /* 0x00000010081a7819 */ /* 0x000fc600000006ff */
[----:B0-----:R-:W-:Y:S01]  /*17f0*/  FMUL.FTZ R23, R27, R27 ;  /* 0x0000001b1b177220 */ /* 0x001fe20000410000 */
[----:B--2---:R-:W-:Y:S01]  /*1800*/  PRMT R24, R9, 0x7632, R24 ;  /* 0x0000763209187816 */ /* 0x004fe20000000018 */
[----:B------:R-:W-:-:S03]  /*1810*/  FADD.FTZ R27, R26, R27 ;  /* 0x0000001b1a1b7221 */ /* 0x000fc60000010000 */
[----:B------:R-:W-:Y:S01]  /*1820*/  SHF.L.U32 R25, R24, 0x10, RZ ;  /* 0x0000001018197819 */ /* 0x000fe200000006ff */
[----:B------:R-:W-:Y:S01]  /*1830*/  FFMA.FTZ R26, R26, R26, R23 ;  /* 0x0000001a1a1a7223 */ /* 0x000fe20000010017 */
[----:B------:R-:W-:-:S03]  /*1840*/  SHF.L.U32 R22, R9, 0x10, RZ ;  /* 0x0000001009167819 */ /* 0x000fc600000006ff */
[----:B-1----:R-:W-:Y:S01]  /*1850*/  FMUL.FTZ R17, R25, R25 ;  /* 0x0000001919117220 */ /* 0x002fe20000410000 */
        /* <DEDUP_REMOVED lines=50> */
[----:B------:R-:W-:Y:S01]  /*1b80*/  IMAD.U32 R29, R32, 0x10000, RZ ;  /* 0x00010000201d7824 */ /* 0x000fe200078e00ff */
[----:B------:R-:W-:Y:S01]  /*1b90*/  PRMT R27, R37, 0x7632, R27 ;  /* 0x00007632251b7816 */ /* 0x000fe2000000001b */
[----:B------:R-:W-:Y:S01]  /*1ba0*/  FADD.FTZ R31, R31, R16 ;  /* 0x000000101f1f7221 */ /* 0x000fe20000010000 */
[----:B------:R-:W-:Y:S01]  /*1bb0*/  SHF.L.U32 R22, R36, 0x10, RZ ;  /* 0x0000001024167819 */ /* 0x000fe200000006ff */
[----:B------:R-:W-:Y:S01]  /*1bc0*/  FADD.FTZ R30, R30, R19 ;  /* 0x000000131e1e7221 */ /* 0x000fe20000010000 */
        /* <DEDUP_REMOVED lines=131> */
.L_x_3610:
[----:B------:R-:W-:Y:S05]  /*2400*/  BSYNC B0 ;  /* 0x0000000000007941 */ /* 0x000fea0003800000 */
.L_x_3609:
        /* <DEDUP_REMOVED lines=41> */
.L_x_3613:
[----:B0-----:R-:W2:Y:S04]  /*26a0*/  LDG.E.STRONG.GPU R32, desc[UR10][R30.64] ;  /* 0x0000000a1e207981 */ /* 0x001ea8000c1ef900 */
[----:B--2---:R-:W-:Y:S01]  /*26b0*/  CCTL.IVALL ;  /* 0x00000000ff00798f */ /* 0x004fe20002000000 */
[----:B------:R-:W-:Y:S05]  /*26c0*/  YIELD ;  /* 0x0000000000007946 */ /* 0x000fea0003800000 */
[----:B------:R-:W-:-:S13]  /*26d0*/  ISETP.NE.AND P6, PT, R32, R27, PT ;  /* 0x0000001b2000720c */ /* 0x000fda0003fc5270 */
[----:B------:R-:W-:Y:S05]  /*26e0*/  @P6 BRA `(.L_x_3613) ;  /* 0xfffffffc00ec6947 */ /* 0x000fea000383ffff */
.L_x_3612:
        /* <DEDUP_REMOVED lines=19> */
.L_x_3617:
        /* <DEDUP_REMOVED lines=116> */
.L_x_3616:
        /* <DEDUP_REMOVED lines=62> */
.L_x_3618:
[----:B------:R-:W-:-:S06]  /*3340*/  UISETP.NE.OR UP0, UPT, UR7, URZ, UP0 ;  /* 0x0000003f0700728c */ /* 0x000fcc0008705670 */
[----:B------:R-:W-:-:S13]  /*3350*/  PLOP3.LUT P6, PT, PT, PT, UP0, 0x80, 0x0 ;  /* 0x000000000000781c */ /* 0x000fda0003fcf008 */
[----:B------:R-:W-:Y:S05]  /*3360*/  @!P6 BRA `(.L_x_3614) ;  /* 0x00000000007ce947 */ /* 0x000fea0003800000 */
.L_x_3615:
        /* <DEDUP_REMOVED lines=31> */
.L_x_3614:
        /* <DEDUP_REMOVED lines=10> */
.L_x_3620:
[----:B------:R-:W-:Y:S05]  /*3600*/  BSYNC B0 ;  /* 0x0000000000007941 */ /* 0x000fea0003800000 */
.L_x_3619:
        /* <DEDUP_REMOVED lines=17> */
.L_x_3611:
        /* <DEDUP_REMOVED lines=44> */
[----:B------:R-:W-:Y:S01]  /*39e0*/  SHF.L.U32 R48, R48, 0x10, RZ ;  /* 0x0000001030307819 */ /* 0x000fe200000006ff */
[----:B0-----:R-:W-:-:S04]  /*39f0*/  IMAD.U32 R27, R13, 0x10000, RZ ;  /* 0x000100000d1b7824 */ /* 0x001fc800078e00ff */
[----:B------:R-:W-:Y:S01]  /*3a00*/  FADD.FTZ R48, R48, -UR7 ;  /* 0x8000000730307e21 */ /* 0x000fe20008010000 */
[----:B------:R-:W-:Y:S01]  /*3a10*/  FADD.FTZ R27, R27, -UR7 ;  /* 0x800000071b1b7e21 */ /* 0x000fe20008010000 */
[----:B------:R-:W-:Y:S02]  /*3a20*/  SHF.L.U32 R8, R8, 0x10, RZ ;  /* 0x0000001008087819 */ /* 0x000fe400000006ff */
[----:B------:R-:W-:Y:S01]  /*3a30*/  FMUL.FTZ R48, R48, UR8 ;  /* 0x0000000830307c20 */ /* 0x000fe20008410000 */
[----:B------:R-:W-:Y:S01]  /*3a40*/  SHF.L.U32 R31, R54, 0x10, RZ ;  /* 0x00000010361f7819 */ /* 0x000fe200000006ff */
[----:B------:R-:W-:Y:S01]  /*3a50*/  FMUL.FTZ R27, R27, UR8 ;  /* 0x000000081b1b7c20 */ /* 0x000fe20008410000 */
[----:B------:R-:W-:-:S03]  /*3a60*/  FADD.FTZ R8, R8, -UR7 ;  /* 0x8000000708087e21 */ /* 0x000fc60008010000 */
[----:B------:R-:W-:Y:S01]  /*3a70*/  FADD.FTZ R31, R31, -UR7 ;  /* 0x800000071f1f7e21 */ /* 0x000fe20008010000 */
[----:B--2---:R-:W-:Y:S02]  /*3a80*/  HADD2.F32 R4, -RZ, R4.H0_H0 ;  /* 0x20000004ff047230 */ /* 0x004fe40000004100 */
[----:B---3--:R-:W-:Y:S02]  /*3a90*/  HADD2.F32 R30, -RZ, R30.H0_H0 ;  /* 0x2000001eff1e7230 */ /* 0x008fe40000004100 */
[----:B----4-:R-:W-:Y:S02]  /*3aa0*/  HADD2.F32 R25, -RZ, R25.H0_H0 ;  /* 0x20000019ff197230 */ /* 0x010fe40000004100 */
[----:B-----5:R-:W-:-:S03]  /*3ab0*/  HADD2.F32 R13, -RZ, R26.H0_H0 ;  /* 0x2000001aff0d7230 */ /* 0x020fc60000004100 */
        /* <DEDUP_REMOVED lines=13> */
.L_x_3621:
        /* <DEDUP_REMOVED lines=16> */
.L_x_3623:
[----:B------:R-:W-:Y:S05]  /*3c90*/  BSYNC B0 ;  /* 0x0000000000007941 */ /* 0x000fea0003800000 */
.L_x_3622:
        /* <DEDUP_REMOVED lines=19> */
.L_x_3624:
        /* <DEDUP_REMOVED lines=16> */
.L_x_3626:
[----:B------:R-:W-:Y:S05]  /*3ed0*/  BSYNC B0 ;  /* 0x0000000000007941 */ /* 0x000fea0003800000 */
.L_x_3625:
        /* <DEDUP_REMOVED lines=21> */
.L_x_3627:
        /* <DEDUP_REMOVED lines=16> */
.L_x_3629:
[----:B------:R-:W-:Y:S05]  /*4130*/  BSYNC B0 ;  /* 0x0000000000007941 */ /* 0x000fea0003800000 */
.L_x_3628:
        /* <DEDUP_REMOVED lines=15> */
.L_x_3630:
        /* <DEDUP_REMOVED lines=16> */
.L_x_3632:
[----:B------:R-:W-:Y:S05]  /*4330*/  BSYNC B0 ;  /* 0x0000000000007941 */ /* 0x000fea0003800000 */
.L_x_3631:
        /* <DEDUP_REMOVED lines=23> */
.L_x_3633:
        /* <DEDUP_REMOVED lines=16> */
.L_x_3635:
[----:B------:R-:W-:Y:S05]  /*45b0*/  BSYNC B0 ;  /* 0x0000000000007941 */ /* 0x000fea0003800000 */
.L_x_3634:
        /* <DEDUP_REMOVED lines=17> */
.L_x_3636:
        /* <DEDUP_REMOVED lines=16> */
.L_x_3638:
[----:B------:R-:W-:Y:S05]  /*47d0*/  BSYNC B0 ;  /* 0x0000000000007941 */ /* 0x000fea0003800000 */
.L_x_3637:
[----:B------:R-:W-:Y:S01]  /*47e0*/  FMUL.FTZ R14, R14, UR8 ;  /* 0x000000080e0e7c20 */ /* 0x000fe20008410000 */
[----:B------:R-:W-:Y:S01]  /*47f0*/  FMUL.FTZ R34, R34, UR8 ;  /* 0x0000000822227c20 */ /* 0x000fe20008410000 */
[----:B------:R-:W-:Y:S02]  /*4800*/  SHF.L.U32 R15, R15, 0x10, RZ ;  /* 0x000000100f0f7819 */ /* 0x000fe400000006ff */
[----:B------:R-:W-:Y:S01]  /*4810*/  SHF.L.U32 R16, R16, 0x10, RZ ;  /* 0x0000001010107819 */ /* 0x000fe200000006ff */
[----:B------:R-:W-:Y:S01]  /*4820*/  FFMA.FTZ R12, R4, R14, R25 ;  /* 0x0000000e040c7223 */ /* 0x000fe20000010019 */
[----:B------:R-:W-:Y:S01]  /*4830*/  SHF.L.U32 R36, R36, 0x10, RZ ;  /* 0x0000001024247819 */ /* 0x000fe200000006ff */
[----:B0-----:R-:W-:Y:S01]  /*4840*/  FFMA.FTZ R27, R13, R34, R30 ;  /* 0x000000220d1b7223 */ /* 0x001fe2000001001e */
        /* <DEDUP_REMOVED lines=12> */
.L_x_3639:
        /* <DEDUP_REMOVED lines=16> */
.L_x_3641:
[----:B------:R-:W-:Y:S05]  /*4a10*/  BSYNC B0 ;  /* 0x0000000000007941 */ /* 0x000fea0003800000 */
.L_x_3640:
        /* <DEDUP_REMOVED lines=21> */
.L_x_3642:
[----:B------:R-:W-:Y:S01]  /*4b70*/  LOP3.LUT P5, RZ, R3, 0x2, RZ, 0xc0, !PT ;  /* 0x0000000203ff7812 */ /* 0x000fe200078ac0ff */
[----:B------:R-:W-:-:S12]  /*4b80*/  BSSY B0, `(.L_x_3643) ;  /* 0x000000f000007945 */ /* 0x000fd80003800000 */
[----:B------:R-:W-:Y:S05]  /*4b90*/  @!P5 BRA `(.L_x_3644) ;  /* 0x000000000034d947 */ /* 0x000fea0003800000 */
[----:B------:R-:W-:Y:S01]  /*4ba0*/  SHF.R.S32.HI R8, RZ, 0x1f, R67 ;  /* 0x0000001fff087819 */ /* 0x000fe20000011443 */
[----:B------:R-:W-:Y:S01]  /*4bb0*/  ULDC.64 UR14, c[0x0][0x270] ;  /* 0x00009c00000e7ab9 */ /* 0x000fe20000000a00 */
[----:B------:R-:W-:Y:S01]  /*4bc0*/  IMAD.MOV.U32 R9, RZ, RZ, R45 ;  /* 0x000000ffff097224 */ /* 0x000fe200078e002d */
[----:B------:R-:W-:Y:S02]  /*4bd0*/  F2FP.BF16.F32.PACK_AB R15, R16, R15 ;  /* 0x0000000f100f723e */ /* 0x000fe400000010ff */
        /* <DEDUP_REMOVED lines=9> */
.L_x_3644:
[----:B------:R-:W-:Y:S05]  /*4c70*/  BSYNC B0 ;  /* 0x0000000000007941 */ /* 0x000fea0003800000 */
.L_x_3643:
        /* <DEDUP_REMOVED lines=15> */
.L_x_3645:
        /* <DEDUP_REMOVED lines=15> */
.L_x_3647:
[----:B------:R-:W-:Y:S05]  /*4e60*/  BSYNC B0 ;  /* 0x0000000000007941 */ /* 0x000fea0003800000 */
.L_x_3646:
        /* <DEDUP_REMOVED lines=23> */
.L_x_3648:
        /* <DEDUP_REMOVED lines=15> */
.L_x_3650:
[----:B------:R-:W-:Y:S05]  /*50d0*/  BSYNC B0 ;  /* 0x0000000000007941 */ /* 0x000fea0003800000 */
.L_x_3649:
        /* <DEDUP_REMOVED lines=17> */
.L_x_3651:
        /* <DEDUP_REMOVED lines=15> */
.L_x_3653:
[----:B------:R-:W-:Y:S05]  /*52e0*/  BSYNC B0 ;  /* 0x0000000000007941 */ /* 0x000fea0003800000 */
.L_x_3652:
[----:B------:R-:W-:Y:S01]  /*52f0*/  FMUL.FTZ R39, R39, UR8 ;  /* 0x0000000827277c20 */ /* 0x000fe20008410000 */
[----:B------:R-:W-:Y:S01]  /*5300*/  FMUL.FTZ R20, R20, UR8 ;  /* 0x0000000814147c20 */ /* 0x000fe20008410000 */
[----:B------:R-:W-:Y:S01]  /*5310*/  SHF.L.U32 R40, R40, 0x10, RZ ;  /* 0x0000001028287819 */ /* 0x000fe200000006ff */
[----:B------:R-:W-:Y:S01]  /*5320*/  IMAD.U32 R22, R22, 0x10000, RZ ;  /* 0x0001000016167824 */ /* 0x000fe200078e00ff */
[----:B------:R-:W-:Y:S01]  /*5330*/  SHF.L.U32 R21, R21, 0x10, RZ ;  /* 0x0000001015157819 */ /* 0x000fe200000006ff */
[----:B------:R-:W-:Y:S01]  /*5340*/  FFMA.FTZ R39, R4, R39, R25 ;  /* 0x0000002704277223 */ /* 0x000fe20000010019 */
[----:B------:R-:W-:Y:S01]  /*5350*/  SHF.L.U32 R5, R5, 0x10, RZ ;  /* 0x0000001005057819 */ /* 0x000fe200000006ff */
[----:B------:R-:W-:Y:S01]  /*5360*/  FFMA.FTZ R20, R13, R20, R30 ;  /* 0x000000140d147223 */ /* 0x000fe2000001001e */
        /* <DEDUP_REMOVED lines=11> */
.L_x_3654:
        /* <DEDUP_REMOVED lines=14> */
.L_x_3656:
[----:B------:R-:W-:Y:S05]  /*5500*/  BSYNC B0 ;  /* 0x0000000000007941 */ /* 0x000fea0003800000 */
.L_x_3655:
        /* <DEDUP_REMOVED lines=21> */
.L_x_3657:
        /* <DEDUP_REMOVED lines=11> */
[----:B0123--:R-:W-:-:S04]  /*5710*/  LEA R10, P5, R8, UR14, 0x1 ;  /* 0x0000000e080a7c11 */ /* 0x00ffc8000f8a08ff */
[----:B------:R-:W-:-:S05]  /*5720*/  LEA.HI.X R11, R8, UR15, R5, 0x1, P5 ;  /* 0x0000000f080b7c11 */ /* 0x000fca000a8f0c05 */
[----:B------:R4:W-:Y:S04]  /*5730*/  STG.E desc[UR10][R10.64], R21 ;  /* 0x000000150a007986 */ /* 0x0009e8000c10190a */
.L_x_3659:
[----:B------:R-:W-:Y:S05]  /*5740*/  BSYNC B0 ;  /* 0x0000000000007941 */ /* 0x000fea0003800000 */
.L_x_3658:
        /* <DEDUP_REMOVED lines=14> */
.L_x_3660:
        /* <DEDUP_REMOVED lines=23> */
.L_x_3662:
[----:B------:R-:W-:Y:S05]  /*59a0*/  BSYNC B0 ;  /* 0x0000000000007941 */ /* 0x000fea0003800000 */
.L_x_3661:
        /* <DEDUP_REMOVED lines=15> */
.L_x_3663:
        /* <DEDUP_REMOVED lines=23> */
.L_x_3665:
[----:B------:R-:W-:Y:S05]  /*5c10*/  BSYNC B0 ;  /* 0x0000000000007941 */ /* 0x000fea0003800000 */
.L_x_3664:
        /* <DEDUP_REMOVED lines=11> */
.L_x_3666:
        /* <DEDUP_REMOVED lines=17> */
.L_x_3668:
[----:B------:R-:W-:Y:S05]  /*5de0*/  BSYNC B0 ;  /* 0x0000000000007941 */ /* 0x000fea0003800000 */
.L_x_3667:
[----:B------:R-:W-:Y:S01]  /*5df0*/  ULDC UR7, c[0x0][0x10] ;  /* 0x0000040000077ab9 */ /* 0x000fe20000000800 */
[----:B------:R-:W-:Y:S02]  /*5e00*/  UIADD3 UR4, UR4, 0x1, URZ ;  /* 0x0000000104047890 */ /* 0x000fe4000fffe03f */
[----:B------:R-:W-:-:S04]  /*5e10*/  UIADD3 UR6, UR7, UR6, URZ ;  /* 0x0000000607067290 */ /* 0x000fc8000fffe03f */
[----:B------:R-:W-:-:S06]  /*5e20*/  UISETP.GE.AND UP0, UPT, UR6, UR5, UPT ;  /* 0x000000050600728c */ /* 0x000fcc000bf06270 */
[----:B------:R-:W-:-:S13]  /*5e30*/  PLOP3.LUT P5, PT, PT, PT, UP0, 0x40, 0x0 ;  /* 0x000000000000781c */ /* 0x000fda0003fae808 */
[----:B------:R-:W-:Y:S05]  /*5e40*/  @P5 BRA `(.L_x_3669) ;  /* 0xffffffa400fc5947 */ /* 0x000fea000383ffff */
[----:B------:R-:W-:Y:S05]  /*5e50*/  EXIT ;  /* 0x000000000000794d */ /* 0x000fea0003800000 */
.L_x_3670:
        /* <DEDUP_REMOVED lines=10> */
.L_x_5178:


//--------------------- .text._Z35group_norm_nhwc_fwd_one_pass_kernelI11Bf16IOFp16WLi512ELi48ELi384EEv26Group_norm_nhwc_fwd_params --------------------------
	.section	.text._Z35group_norm_nhwc_fwd_one_pass_kernelI11Bf16IOFp16WLi512ELi48ELi384EEv26Group_norm_nhwc_fwd_params,"ax",@progbits
	.align	128
        .global         _Z35group_norm_nhwc_fwd_one_pass_kernelI11Bf16IOFp16WLi512ELi48ELi384EEv26Group_norm_nhwc_fwd_params
        .type           _Z35group_norm_nhwc_fwd_one_pass_kernelI11Bf16IOFp16WLi512ELi48ELi384EEv26Group_norm_nhwc_fwd_params,@function
        .size           _Z35group_norm_nhwc_fwd_one_pass_kernelI11Bf16IOFp16WLi512ELi48ELi384EEv26Group_norm_nhwc_fwd_params,(.L_x_5179 - _Z35group_norm_nhwc_fwd_one_pass_kernelI11Bf16IOFp16WLi512ELi48ELi384EEv26Group_norm_nhwc_fwd_params)
        .other          _Z35group_norm_nhwc_fwd_one_pass_kernelI11Bf16IOFp16WLi512ELi48ELi384EEv26Group_norm_nhwc_fwd_params,@"STO_CUDA_ENTRY STV_DEFAULT"
_Z35group_norm_nhwc_fwd_one_pass_kernelI11Bf16IOFp16WLi512ELi48ELi384EEv26Group_norm_nhwc_fwd_params:
.text._Z35group_norm_nhwc_fwd_one_pass_kernelI11Bf16IOFp16WLi512ELi48ELi384EEv26Group_norm_nhwc_fwd_params:
        /* <DEDUP_REMOVED lines=189> */
[----:B------:R-:W-:-:S02]  /*0bd0*/  ISETP.LT.U32.AND P0, PT, R29, UR8, PT ;  /* 0x000000081d007c0c */ /* 0x000fc4000bf01070 */
[----:B------:R-:W-:Y:S02]  /*0be0*/  ISETP.LT.U32.AND P1, PT, R30, UR8, PT ;  /* 0x000000081e007c0c */ /* 0x000fe4000bf21070 */
[----:B------:R-:W-:Y:S02]  /*0bf0*/  ISETP.LT.U32.AND P2, PT, R31, UR8, PT ;  /* 0x000000081f007c0c */ /* 0x000fe4000bf41070 */
[----:B------:R-:W-:Y:S02]  /*0c00*/  ISETP.LT.U32.AND P3, PT, R32, UR8, PT ;  /* 0x0000000820007c0c */ /* 0x000fe4000bf61070 */
[----:B------:R-:W-:Y:S02]  /*0c10*/  SHF.R.S32.HI R83, RZ, 0x1f, R33 ;  /* 0x0000001fff537819 */ /* 0x000fe40000011421 */
[----:B------:R-:W-:Y:S02]  /*0c20*/  ISETP.LT.U32.AND P5, PT, R33, UR8, PT ;  /* 0x0000000821007c0c */ /* 0x000fe4000bfa1070 */
[----:B------:R-:W-:-:S02]  /*0c30*/  SHF.L.U32 R87, R87, 0x1, RZ ;  /* 0x0000000157577819 */ /* 0x000fc400000006ff */
[----:B------:R-:W-:Y:S02]  /*0c40*/  LEA R88, R37, UR5, 0x3 ;  /* 0x0000000525587c11 */ /* 0x000fe4000f8e18ff */
[----:B------:R-:W-:Y:S02]  /*0c50*/  IADD3 R89, R2, 0x1f0, RZ ;  /* 0x000001f002597810 */ /* 0x000fe40007ffe0ff */
[----:B------:R-:W-:Y:S02]  /*0c60*/  ISETP.LT.AND.EX P0, PT, R79, UR9, !P4, P0 ;  /* 0x000000094f007c0c */ /* 0x000fe4000e701300 */
[----:B------:R-:W-:Y:S02]  /*0c70*/  ISETP.LT.AND.EX P1, PT, R80, UR9, !P4, P1 ;  /* 0x0000000950007c0c */ /* 0x000fe4000e721310 */
[----:B------:R-:W-:Y:S02]  /*0c80*/  ISETP.LT.AND.EX P2, PT, R81, UR9, !P4, P2 ;  /* 0x0000000951007c0c */ /* 0x000fe4000e741320 */
[----:B------:R-:W-:-:S02]  /*0c90*/  ISETP.LT.AND.EX P3, PT, R82, UR9, !P4, P3 ;  /* 0x0000000952007c0c */ /* 0x000fc4000e761330 */
[----:B------:R-:W-:Y:S01]  /*0ca0*/  ISETP.LT.AND.EX P4, PT, R83, UR9, !P4, P5 ;  /* 0x0000000953007c0c */ /* 0x000fe2000e781350 */
[----:B-1----:R-:W-:-:S12]  /*0cb0*/  ULDC.64 UR8, c[0x0][0x208] ;  /* 0x0000820000087ab9 */ /* 0x002fd80000000a00 */
.L_x_3776:
        /* <DEDUP_REMOVED lines=16> */
[----:B0-----:R-:W-:Y:S01]  /*0dc0*/  MOV R36, RZ ;  /* 0x000000ff00247202 */ /* 0x001fe20000000f00 */
[----:B--2---:R-:W-:-:S04]  /*0dd0*/  IMAD.MOV R40, RZ, RZ, -R37 ;  /* 0x000000ffff287224 */ /* 0x004fc800078e0a25 */
        /* <DEDUP_REMOVED lines=37> */
[----:B------:R-:W-:Y:S02]  /*1030*/  @P4 IADD3 R37, R37, R39, RZ ;  /* 0x0000002725254210 */ /* 0x000fe40007ffe0ff */
[----:B-1----:R-:W-:Y:S01]  /*1040*/  @P4 LEA R54, P5, R36, R54, 0x1 ;  /* 0x0000003624364211 */ /* 0x002fe200078a08ff */
[----:B------:R-:W-:Y:S01]  /*1050*/  @P6 IMAD R41, R4, R41, R38 ;  /* 0x0000002904296224 */ /* 0x000fe200078e0226 */
[----:B------:R-:W-:Y:S02]  /*1060*/  @P6 MOV R38, R90 ;  /* 0x0000005a00266202 */ /* 0x000fe40000000f00 */
[----:B------:R-:W-:Y:S02]  /*1070*/  @P4 LEA.HI.X R55, R36, R55, R37, 0x1, P5 ;  /* 0x0000003724374211 */ /* 0x000fe400028f0c25 */
[----:B------:R-:W0:Y:S01]  /*1080*/  @P6 LDC.64 R36, c[0x0][0x220] ;  /* 0x00008800ff246b82 */ /* 0x000e220000000a00 */
[----:B------:R-:W-:-:S02]  /*1090*/  @P6 MOV R39, R93 ;  /* 0x0000005d00276202 */ /* 0x000fc40000000f00 */
[----:B------:R-:W-:Y:S01]  /*10a0*/  LOP3.LUT P4, RZ, R98, 0x800000, RZ, 0xc0, !PT ;  /* 0x0080000062ff7812 */ /* 0x000fe2000788c0ff */
[----:B------:R-:W-:-:S04]  /*10b0*/  @P6 IMAD.WIDE.U32 R38, R4, R40, R38 ;  /* 0x0000002804266225 */ /* 0x000fc800078e0026 */
[----:B------:R-:W-:Y:S02]  /*10c0*/  @P6 IMAD.IADD R39, R39, 0x1, R41 ;  /* 0x0000000127276824 */ /* 0x000fe400078e0229 */
[----:B------:R-:W1:Y:S06]  /*10d0*/  @P3 LDC.64 R40, c[0x0][0x220] ;  /* 0x00008800ff283b82 */ /* 0x000e6c0000000a00 */
[----:B------:R-:W-:Y:S02]  /*10e0*/  @P4 MOV R45, R93 ;  /* 0x0000005d002d4202 */ /* 0x000fe40000000f00 */
        /* <DEDUP_REMOVED lines=25> */
[----:B------:R-:W-:Y:S02]  /*1280*/  @P4 IMAD.MOV.U32 R51, RZ, RZ, R93 ;  /* 0x000000ffff334224 */ /* 0x000fe400078e005d */
[----:B-1----:R-:W-:-:S04]  /*1290*/  @P6 IMAD R46, R57, R42, RZ ;  /* 0x0000002a392e6224 */ /* 0x002fc800078e02ff */
[----:B------:R-:W-:Y:S02]  /*12a0*/  @P6 IMAD R49, R7, R43, R46 ;  /* 0x0000002b07316224 */ /* 0x000fe400078e022e */
[----:B------:R-:W-:-:S04]  /*12b0*/  @P6 IMAD.MOV.U32 R46, RZ, RZ, R90 ;  /* 0x000000ffff2e6224 */ /* 0x000fc800078e005a */
[----:B------:R-:W-:Y:S02]  /*12c0*/  @P6 IMAD.WIDE.U32 R42, R7, R42, R46 ;  /* 0x0000002a072a6225 */ /* 0x000fe400078e002e */
[----:B------:R-:W1:Y:S03]  /*12d0*/  @P3 LDC.64 R46, c[0x0][0x270] ;  /* 0x00009c00ff2e3b82 */ /* 0x000e660000000a00 */
[----:B------:R-:W-:Y:S02]  /*12e0*/  @P6 IADD3 R43, R43, R49, RZ ;  /* 0x000000312b2b6210 */ /* 0x000fe40007ffe0ff */
[C---:B0-----:R-:W-:Y:S02]  /*12f0*/  @P6 LEA R44, P5, R42.reuse, R44, 0x1 ;  /* 0x0000002c2a2c6211 */ /* 0x041fe400078a08ff */
[----:B------:R-:W-:Y:S02]  /*1300*/  @P3 MOV R49, R93 ;  /* 0x0000005d00313202 */ /* 0x000fe40000000f00 */
[----:B------:R-:W-:-:S02]  /*1310*/  @P6 LEA.HI.X R45, R42, R45, R43, 0x1, P5 ;  /* 0x0000002d2a2d6211 */ /* 0x000fc400028f0c2b */
[----:B------:R-:W0:Y:S01]  /*1320*/  @P3 LDC.64 R42, c[0x0][0x220] ;  /* 0x00008800ff2a3b82 */ /* 0x000e220000000a00 */
[----:B------:R-:W-:Y:S01]  /*1330*/  LOP3.LUT P6, RZ, R98, 0x80000, RZ, 0xc0, !PT ;  /* 0x0008000062ff7812 */ /* 0x000fe200078cc0ff */
[----:B-1----:R-:W-:-:S12]  /*1340*/  @P3 IMAD R48, R58, R46, RZ ;  /* 0x0000002e3a303224 */ /* 0x002fd800078e02ff */
[----:B------:R-:W-:Y:S01]  /*1350*/  @P6 MOV R53, R93 ;  /* 0x0000005d00356202 */ /* 0x000fe20000000f00 */
        /* <DEDUP_REMOVED lines=379> */
[----:B------:R-:W-:Y:S02]  /*2b10*/  ISETP.NE.AND P2, PT, R150, RZ, PT ;  /* 0x000000ff9600720c */ /* 0x000fe40003f45270 */
[----:B------:R-:W3:Y:S04]  /*2b20*/  @P1 LDG.E R118, desc[UR8][R146.64] ;  /* 0x0000000892761981 */ /* 0x000ee8000c1e1900 */
[----:B------:R2:W3:Y:S01]  /*2b30*/  @P0 LDG.E R117, desc[UR8][R142.64] ;  /* 0x000000088e750981 */ /* 0x0004e2000c1e1900 */
[----:B-1----:R-:W-:-:S02]  /*2b40*/  CS2R R120, SRZ ;  /* 0x0000000000787805 */ /* 0x002fc4000001ff00 */
[----:B------:R-:W-:-:S04]  /*2b50*/  ISETP.NE.AND P4, PT, R154, RZ, PT ;  /* 0x000000ff9a00720c */ /* 0x000fc80003f85270 */
[----:B------:R-:W3:Y:S04]  /*2b60*/  @P2 LDG.E R119, desc[UR8][R148.64] ;  /* 0x0000000894772981 */ /* 0x000ee8000c1e1900 */
[----:B------:R-:W3:Y:S05]  /*2b70*/  @P3 LDG.E R120, desc[UR8][R152.64] ;  /* 0x0000000898783981 */ /* 0x000eea000c1e1900 */
[----:B------:R-:W3:Y:S01]  /*2b80*/  @P4 LDG.E R121, desc[UR8][R156.64] ;  /* 0x000000089c794981 */ /* 0x000ee2000c1e1900 */
[----:B------:R-:W-:-:S02]  /*2b90*/  PRMT R38, R135, 0x7632, R38 ;  /* 0x0000763287267816 */ /* 0x000fc40000000026 */
[----:B------:R-:W-:Y:S02]  /*2ba0*/  PRMT R39, R136, 0x7632, R39 ;  /* 0x0000763288277816 */ /* 0x000fe40000000027 */
[----:B------:R-:W-:Y:S02]  /*2bb0*/  SHF.L.U32 R51, R38, 0x10, RZ ;  /* 0x0000001026337819 */ /* 0x000fe400000006ff */
[----:B------:R-:W-:Y:S02]  /*2bc0*/  SHF.L.U32 R52, R135, 0x10, RZ ;  /* 0x0000001087347819 */ /* 0x000fe400000006ff */
[----:B------:R-:W-:Y:S01]  /*2bd0*/  SHF.L.U32 R39, R39, 0x10, RZ ;  /* 0x0000001027277819 */ /* 0x000fe200000006ff */
[----:B------:R-:W-:Y:S01]  /*2be0*/  IMAD.U32 R54, R136, 0x10000, RZ ;  /* 0x0001000088367824 */ /* 0x000fe200078e00ff */
[----:B----4-:R-:W-:-:S03]  /*2bf0*/  SHF.L.U32 R53, R137, 0x10, RZ ;  /* 0x0000001089357819 */ /* 0x010fc600000006ff */
[----:B0-----:R-:W-:Y:S01]  /*2c00*/  FADD.FTZ R94, R54, R39 ;  /* 0x00000027365e7221 */ /* 0x001fe20000010000 */
[----:B-----5:R-:W-:Y:S02]  /*2c10*/  SHF.L.U32 R50, R140, 0x10, RZ ;  /* 0x000000108c327819 */ /* 0x020fe400000006ff */
[C---:B------:R-:W-:Y:S02]  /*2c20*/  PRMT R36, R133.reuse, 0x7632, R36 ;  /* 0x0000763285247816 */ /* 0x040fe40000000024 */
[----:B------:R-:W-:-:S03]  /*2c30*/  SHF.L.U32 R44, R133, 0x10, RZ ;  /* 0x00000010852c7819 */ /* 0x000fc600000006ff */
[----:B------:R-:W-:Y:S01]  /*2c40*/  IMAD.U32 R41, R36, 0x10000, RZ ;  /* 0x0001000024297824 */ /* 0x000fe200078e00ff */
[----:B------:R-:W-:-:S03]  /*2c50*/  PRMT R36, R134, 0x7632, R36 ;  /* 0x0000763286247816 */ /* 0x000fc60000000024 */
[----:B------:R-:W-:Y:S01]  /*2c60*/  FMUL.FTZ R37, R41, R41 ;  /* 0x0000002929257220 */ /* 0x000fe20000410000 */
[----:B------:R-:W-:Y:S01]  /*2c70*/  SHF.L.U32 R36, R36, 0x10, RZ ;  /* 0x0000001024247819 */ /* 0x000fe200000006ff */
[----:B------:R-:W-:Y:S01]  /*2c80*/  FADD.FTZ R41, R44, R41 ;  /* 0x000000292c297221 */ /* 0x000fe20000010000 */
[----:B------:R-:W-:Y:S01]  /*2c90*/  SHF.L.U32 R43, R134, 0x10, RZ ;  /* 0x00000010862b7819 */ /* 0x000fe200000006ff */
[----:B------:R-:W-:Y:S01]  /*2ca0*/  FFMA.FTZ R44, R44, R44, R37 ;  /* 0x0000002c2c2c7223 */ /* 0x000fe20000010025 */
[----:B------:R-:W-:Y:S01]  /*2cb0*/  FMUL.FTZ R37, R51, R51 ;  /* 0x0000003333257220 */ /* 0x000fe20000410000 */
[----:B------:R-:W-:Y:S01]  /*2cc0*/  FMUL.FTZ R38, R36, R36 ;  /* 0x0000002424267220 */ /* 0x000fe20000410000 */
[C---:B------:R-:W-:Y:S01]  /*2cd0*/  FADD.FTZ R51, R52.reuse, R51 ;  /* 0x0000003334337221 */ /* 0x040fe20000010000 */
        /* <DEDUP_REMOVED lines=10> */
[----:B------:R-:W-:-:S04]  /*2d80*/  PRMT R38, R140, 0x7632, R38 ;  /* 0x000076328c267816 */ /* 0x000fc80000000026 */
[----:B------:R-:W-:Y:S02]  /*2d90*/  SHF.L.U32 R45, R38, 0x10, RZ ;  /* 0x00000010262d7819 */ /* 0x000fe400000006ff */
        /* <DEDUP_REMOVED lines=12> */
[----:B------:R-:W-:Y:S01]  /*2e60*/  IMAD.U32 R96, R37, 0x10000, RZ ;  /* 0x0001000025607824 */ /* 0x000fe200078e00ff */
[----:B------:R-:W-:Y:S01]  /*2e70*/  SHF.L.U32 R123, R141, 0x10, RZ ;  /* 0x000000108d7b7819 */ /* 0x000fe200000006ff */
[C---:B------:R-:W-:Y:S01]  /*2e80*/  FADD.FTZ R124, R125.reuse, R124 ;  /* 0x0000007c7d7c7221 */ /* 0x040fe20000010000 */
[----:B------:R-:W-:Y:S01]  /*2e90*/  FFMA.FTZ R125, R125, R125, R36 ;  /* 0x0000007d7d7d7223 */ /* 0x000fe20000010024 */
[----:B------:R-:W-:-:S02]  /*2ea0*/  FMUL.FTZ R36, R96, R96 ;  /* 0x0000006060247220 */ /* 0x000fc40000410000 */
[----:B------:R-:W-:Y:S01]  /*2eb0*/  FADD.FTZ R96, R123, R96 ;  /* 0x000000607b607221 */ /* 0x000fe20000010000 */
[----:B------:R-:W-:Y:S01]  /*2ec0*/  FMUL.FTZ R37, R45, R45 ;  /* 0x0000002d2d257220 */ /* 0x000fe20000410000 */
[--C-:B------:R-:W-:Y:S01]  /*2ed0*/  FFMA.FTZ R123, R123, R123, R36.reuse ;  /* 0x0000007b7b7b7223 */ /* 0x100fe20000010024 */
[----:B------:R-:W-:Y:S02]  /*2ee0*/  PRMT R36, R100, 0x7632, R36 ;  /* 0x0000763264247816 */ /* 0x000fe40000000024 */
[----:B------:R-:W-:Y:S01]  /*2ef0*/  SHF.L.U32 R49, R38, 0x10, RZ ;  /* 0x0000001026317819 */ /* 0x000fe200000006ff */
        /* <DEDUP_REMOVED lines=8> */
[----:B------:R-:W-:-:S02]  /*2f80*/  IMAD.U32 R40, R100, 0x10000, RZ ;  /* 0x0001000064287824 */ /* 0x000fc400078e00ff */
[----:B------:R-:W-:Y:S01]  /*2f90*/  FFMA.FTZ R48, R48, R48, R37 ;  /* 0x0000003030307223 */ /* 0x000fe20000010025 */
[----:B------:R-:W-:Y:S01]  /*2fa0*/  SHF.L.U32 R47, R36, 0x10, RZ ;  /* 0x00000010242f7819 */ /* 0x000fe200000006ff */
[----:B------:R-:W-:Y:S01]  /*2fb0*/  FMUL.FTZ R37, R39, R39 ;  /* 0x0000002727257220 */ /* 0x000fe20000410000 */
[----:B------:R-:W-:Y:S02]  /*2fc0*/  SHF.L.U32 R36, R103, 0x10, RZ ;  /* 0x0000001067247819 */ /* 0x000fe400000006ff */
        /* <DEDUP_REMOVED lines=15> */
[----:B------:R-:W-:Y:S02]  /*30c0*/  FADD.FTZ R122, R47, R122 ;  /* 0x0000007a2f7a7221 */ /* 0x000fe40000010000 */
[----:B------:R-:W-:Y:S01]  /*30d0*/  SHF.L.U32 R129, R127, 0x10, RZ ;  /* 0x000000107f817819 */ /* 0x000fe200000006ff */
[----:B------:R-:W-:Y:S01]  /*30e0*/  FFMA.FTZ R127, R47, R47, R126 ;  /* 0x0000002f2f7f7223 */ /* 0x000fe2000001007e */
[----:B------:R-:W-:-:S02]  /*30f0*/  IMAD.U32 R128, R106, 0x10000, RZ ;  /* 0x000100006a807824 */ /* 0x000fc400078e00ff */
[----:B------:R-:W-:Y:S01]  /*3100*/  FADD.FTZ R126, RZ, R122 ;  /* 0x0000007aff7e7221 */ /* 0x000fe20000010000 */
[----:B------:R-:W-:Y:S01]  /*3110*/  FADD.FTZ R127, RZ, R127 ;  /* 0x0000007fff7f7221 */ /* 0x000fe20000010000 */
[----:B------:R-:W-:Y:S01]  /*3120*/  FMUL.FTZ R131, R129, R129 ;  /* 0x0000008181837220 */ /* 0x000fe20000410000 */
[----:B------:R-:W-:Y:S01]  /*3130*/  FADD.FTZ R47, R128, R129 ;  /* 0x00000081802f7221 */ /* 0x000fe20000010000 */
[----:B------:R-:W-:Y:S01]  /*3140*/  FADD.FTZ R129, R126, R41 ;  /* 0x000000297e817221 */ /* 0x000fe20000010000 */
[----:B------:R-:W-:Y:S01]  /*3150*/  FADD.FTZ R126, R127, R44 ;  /* 0x0000002c7f7e7221 */ /* 0x000fe20000010000 */
[----:B------:R-:W-:Y:S02]  /*3160*/  PRMT R127, R108, 0x7632, R127 ;  /* 0x000076326c7f7816 */ /* 0x000fe4000000007f */
[----:B------:R-:W-:Y:S01]  /*3170*/  FADD.FTZ R42, R129, R42 ;  /* 0x0000002a812a7221 */ /* 0x000fe20000010000 */
[----:B------:R-:W-:Y:S01]  /*3180*/  FADD.FTZ R43, R126, R43 ;  /* 0x0000002b7e2b7221 */ /* 0x000fe20000010000 */
[----:B------:R-:W-:-:S02]  /*3190*/  SHF.L.U32 R126, R127, 0x10, RZ ;  /* 0x000000107f7e7819 */ /* 0x000fc400000006ff */
[----:B------:R-:W-:Y:S01]  /*31a0*/  FADD.FTZ R51, R42, R51 ;  /* 0x000000332a337221 */ /* 0x000fe20000010000 */
[----:B------:R-:W-:-:S03]  /*31b0*/  FADD.FTZ R127, R43, R52 ;  /* 0x000000342b7f7221 */ /* 0x000fc60000010000 */
[----:B------:R-:W-:Y:S01]  /*31c0*/  FADD.FTZ R94, R51, R94 ;  /* 0x0000005e335e7221 */ /* 0x000fe20000010000 */
[----:B------:R-:W-:-:S03]  /*31d0*/  FADD.FTZ R54, R127, R54 ;  /* 0x000000367f367221 */ /* 0x000fc60000010000 */
[----:B------:R-:W-:Y:S01]  /*31e0*/  FADD.FTZ R94, R94, R95 ;  /* 0x0000005f5e5e7221 */ /* 0x000fe20000010000 */
[----:B------:R-:W-:Y:S01]  /*31f0*/  FADD.FTZ R54, R54, R53 ;  /* 0x0000003536367221 */ /* 0x000fe20000010000 */
[----:B------:R-:W-:Y:S02]  /*3200*/  FFMA.FTZ R122, R128, R128, R131 ;  /* 0x00000080807a7223 */ /* 0x000fe40000010083 */
[----:B------:R-:W-:Y:S01]  /*3210*/  FADD.FTZ R55, R94, R55 ;  /* 0x000000375e377221 */ /* 0x000fe20000010000 */
[----:B------:R-:W-:Y:S01]  /*3220*/  FADD.FTZ R54, R54, R97 ;  /* 0x0000006136367221 */ /* 0x000fe20000010000 */
[----:B------:R-:W-:Y:S02]  /*3230*/  PRMT R128, R107, 0x7632, R128 ;  /* 0x000076326b807816 */ /* 0x000fe40000000080 */
[----:B------:R-:W-:Y:S01]  /*3240*/  FADD.FTZ R55, R55, R124 ;  /* 0x0000007c37377221 */ /* 0x000fe20000010000 */
[----:B------:R-:W-:Y:S01]  /*3250*/  SHF.L.U32 R43, R108, 0x10, RZ ;  /* 0x000000106c2b7819 */ /* 0x000fe200000006ff */
[----:B------:R-:W-:Y:S01]  /*3260*/  FADD.FTZ R94, R54, R125 ;  /* 0x0000007d365e7221 */ /* 0x000fe20000010000 */
[----:B------:R-:W-:Y:S01]  /*3270*/  SHF.L.U32 R128, R128, 0x10, RZ ;  /* 0x0000001080807819 */ /* 0x000fe200000006ff */
[----:B------:R-:W-:Y:S01]  /*3280*/  FADD.FTZ R96, R55, R96 ;  /* 0x0000006037607221 */ /* 0x000fe20000010000 */
[----:B------:R-:W-:Y:S01]  /*3290*/  FMUL.FTZ R52, R126, R126 ;  /* 0x0000007e7e347220 */ /* 0x000fe20000410000 */
[----:B------:R-:W-:Y:S01]  /*32a0*/  FADD.FTZ R123, R94, R123 ;  /* 0x0000007b5e7b7221 */ /* 0x000fe20000010000 */
[----:B------:R-:W-:-:S02]  /*32b0*/  IMAD.U32 R51, R107, 0x10000, RZ ;  /* 0x000100006b337824 */ /* 0x000fc400078e00ff */
[C---:B------:R-:W-:Y:S01]  /*32c0*/  FADD.FTZ R42, R43.reuse, R126 ;  /* 0x0000007e2b2a7221 */ /* 0x040fe20000010000 */
        /* <DEDUP_REMOVED lines=8> */
[----:B------:R-:W-:Y:S01]  /*3350*/  SHF.L.U32 R126, R95, 0x10, RZ ;  /* 0x000000105f7e7819 */ /* 0x000fe200000006ff */
[----:B------:R-:W-:Y:S01]  /*3360*/  FADD.FTZ R123, R123, R48 ;  /* 0x000000307b7b7221 */ /* 0x000fe20000010000 */
[----:B------:R-:W-:Y:S01]  /*3370*/  PRMT R130, R105, 0x7632, R130 ;  /* 0x0000763269827816 */ /* 0x000fe20000000082 */
[----:B------:R-:W-:Y:S01]  /*3380*/  FADD.FTZ R48, R49, R46 ;  /* 0x0000002e31307221 */ /* 0x000fe20000010000 */
[----:B--2---:R-:W-:Y:S01]  /*3390*/  PRMT R53, R109, 0x7632, R53 ;  /* 0x000076326d357816 */ /* 0x004fe20000000035 */
[----:B------:R-:W-:Y:S01]  /*33a0*/  FMUL.FTZ R124, R126, R126 ;  /* 0x0000007e7e7c7220 */ /* 0x000fe20000410000 */
[----:B------:R-:W-:Y:S01]  /*33b0*/  SHF.L.U32 R95, R110, 0x10, RZ ;  /* 0x000000106e5f7819 */ /* 0x000fe200000006ff */
[----:B------:R-:W-:Y:S01]  /*33c0*/  FADD.FTZ R123, R123, R40 ;  /* 0x000000287b7b7221 */ /* 0x000fe20000010000 */
[----:B------:R-:W-:Y:S01]  /*33d0*/  FADD.FTZ R49, R48, R39 ;  /* 0x0000002730317221 */ /* 0x000fe20000010000 */
[----:B------:R-:W-:-:S02]  /*33e0*/  SHF.L.U32 R143, R130, 0x10, RZ ;  /* 0x00000010828f7819 */ /* 0x000fc400000006ff */
[----:B------:R-:W-:Y:S01]  /*33f0*/  SHF.L.U32 R128, R53, 0x10, RZ ;  /* 0x0000001035807819 */ /* 0x000fe200000006ff */
[C---:B------:R-:W-:Y:S01]  /*3400*/  FADD.FTZ R53, R95.reuse, R126 ;  /* 0x0000007e5f357221 */ /* 0x040fe20000010000 */
[----:B------:R-:W-:Y:S01]  /*3410*/  FFMA.FTZ R54, R95, R95, R124 ;  /* 0x0000005f5f367223 */ /* 0x000fe2000001007c */
[----:B------:R-:W-:Y:S01]  /*3420*/  FADD.FTZ R36, R123, R36 ;  /* 0x000000247b247221 */ /* 0x000fe20000010000 */
[----:B------:R-:W-:Y:S01]  /*3430*/  SHF.L.U32 R142, R105, 0x10, RZ ;  /* 0x00000010698e7819 */ /* 0x000fe200000006ff */
[----:B------:R-:W-:Y:S01]  /*3440*/  FADD.FTZ R38, R49, R38 ;  /* 0x0000002631267221 */ /* 0x000fe20000010000 */
[----:B------:R-:W-:Y:S02]  /*3450*/  PRMT R95, R112, 0x7632, R95 ;  /* 0x00007632705f7816 */ /* 0x000fe4000000005f */
[----:B------:R-:W-:Y:S01]  /*3460*/  PRMT R45, R111, 0x7632, R45 ;  /* 0x000076326f2d7816 */ /* 0x000fe2000000002d */
[----:B------:R-:W-:Y:S01]  /*3470*/  FMUL.FTZ R131, R143, R143 ;  /* 0x0000008f8f837220 */ /* 0x000fe20000410000 */
[----:B------:R-:W-:Y:S01]  /*3480*/  SHF.L.U32 R97, R109, 0x10, RZ ;  /* 0x000000106d617819 */ /* 0x000fe200000006ff */
[----:B------:R-:W-:Y:S01]  /*3490*/  FADD.FTZ R37, R36, R37 ;  /* 0x0000002524257221 */ /* 0x000fe20000010000 */
[----:B------:R-:W-:Y:S01]  /*34a0*/  FMUL.FTZ R124, R128, R128 ;  /* 0x00000080807c7220 */ /* 0x000fe20000410000 */
[----:B------:R-:W-:Y:S01]  /*34b0*/  SHF.L.U32 R95, R95, 0x10, RZ ;  /* 0x000000105f5f7819 */ /* 0x000fe200000006ff */
[----:B------:R-:W-:Y:S01]  /*34c0*/  FADD.FTZ R41, R142, R143 ;  /* 0x0000008f8e297221 */ /* 0x000fe20000010000 */
[----:B------:R-:W-:Y:S01]  /*34d0*/  SHF.L.U32 R50, R112, 0x10, RZ ;  /* 0x0000001070327819 */ /* 0x000fe200000006ff */
[----:B------:R-:W-:Y:S01]  /*34e0*/  FADD.FTZ R38, R38, R47 ;  /* 0x0000002f26267221 */ /* 0x000fe20000010000 */
[----:B------:R-:W-:Y:S01]  /*34f0*/  IMAD.U32 R125, R45, 0x10000, RZ ;  /* 0x000100002d7d7824 */ /* 0x000fe200078e00ff */
[----:B------:R-:W-:Y:S01]  /*3500*/  PRMT R48, R114, 0x7632, R48 ;  /* 0x0000763272307816 */ /* 0x000fe20000000030 */
[----:B------:R-:W-:Y:S01]  /*3510*/  FFMA.FTZ R44, R142, R142, R131 ;  /* 0x0000008e8e2c7223 */ /* 0x000fe20000010083 */
[----:B------:R-:W-:Y:S01]  /*3520*/  FADD.FTZ R47, R37, R122 ;  /* 0x0000007a252f7221 */ /* 0x000fe20000010000 */
[C---:B------:R-:W-:Y:S01]  /*3530*/  FADD.FTZ R55, R97.reuse, R128 ;  /* 0x0000008061377221 */ /* 0x040fe20000010000 */
[----:B------:R-:W-:Y:S01]  /*3540*/  FFMA.FTZ R94, R97, R97, R124 ;  /* 0x00000061615e7223 */ /* 0x000fe2000001007c */
[----:B------:R-:W-:Y:S01]  /*3550*/  FMUL.FTZ R97, R95, R95 ;  /* 0x0000005f5f617220 */ /* 0x000fe20000410000 */
[----:B------:R-:W-:Y:S01]  /*3560*/  SHF.L.U32 R96, R111, 0x10, RZ ;  /* 0x000000106f607819 */ /* 0x000fe200000006ff */
[----:B------:R-:W-:Y:S01]  /*3570*/  FADD.FTZ R45, R50, R95 ;  /* 0x0000005f322d7221 */ /* 0x000fe20000010000 */
[----:B------:R-:W-:Y:S01]  /*3580*/  FADD.FTZ R41, R38, R41 ;  /* 0x0000002926297221 */ /* 0x000fe20000010000 */
[----:B------:R-:W-:Y:S01]  /*3590*/  FMUL.FTZ R95, R125, R125 ;  /* 0x0000007d7d5f7220 */ /* 0x000fe20000410000 */
[----:B------:R-:W-:Y:S01]  /*35a0*/  SHF.L.U32 R49, R48, 0x10, RZ ;  /* 0x0000001030317819 */ /* 0x000fe200000006ff */
        /* <DEDUP_REMOVED lines=15> */
[----:B------:R-:W-:Y:S01]  /*36a0*/  IMAD.U32 R41, R115, 0x10000, RZ ;  /* 0x0001000073297824 */ /* 0x000fe200078e00ff */
        /* <DEDUP_REMOVED lines=8> */
[----:B------:R-:W-:Y:S01]  /*3730*/  FMUL.FTZ R42, R48, R48 ;  /* 0x00000030302a7220 */ /* 0x000fe20000410000 */
[----:B------:R-:W-:Y:S01]  /*3740*/  FADD.FTZ R52, R52, R55 ;  /* 0x0000003734347221 */ /* 0x000fe20000010000 */
[----:B------:R-:W-:Y:S01]  /*3750*/  FMUL.FTZ R49, R97, R97 ;  /* 0x0000006161317220 */ /* 0x000fe20000410000 */
[----:B------:R-:W-:Y:S01]  /*3760*/  FFMA.FTZ R44, R41, R41, R44 ;  /* 0x00000029292c7223 */ /* 0x000fe2000001002c */
[----:B------:R-:W-:Y:S01]  /*3770*/  FADD.FTZ R51, R51, R94 ;  /* 0x0000005e33337221 */ /* 0x000fe20000010000 */
[----:B------:R-:W-:Y:S01]  /*3780*/  FADD.FTZ R39, R96, R125 ;  /* 0x0000007d60277221 */ /* 0x000fe20000010000 */
[----:B------:R-:W-:Y:S01]  /*3790*/  FADD.FTZ R38, R50, R97 ;  /* 0x0000006132267221 */ /* 0x000fe20000010000 */
[C---:B------:R-:W-:Y:S01]  /*37a0*/  FADD.FTZ R41, R47.reuse, R48 ;  /* 0x000000302f297221 */ /* 0x040fe20000010000 */
[----:B------:R-:W-:Y:S01]  /*37b0*/  FFMA.FTZ R42, R47, R47, R42 ;  /* 0x0000002f2f2a7223 */ /* 0x000fe2000001002a */
[----:B------:R-:W-:Y:S01]  /*37c0*/  FADD.FTZ R52, R52, R45 ;  /* 0x0000002d34347221 */ /* 0x000fe20000010000 */
[----:B------:R-:W-:Y:S01]  /*37d0*/  FFMA.FTZ R50, R50, R50, R49 ;  /* 0x0000003232327223 */ /* 0x000fe20000010031 */
[----:B---3--:R-:W-:Y:S01]  /*37e0*/  PRMT R47, R117, 0x7632, R47 ;  /* 0x00007632752f7816 */ /* 0x008fe2000000002f */
[----:B------:R-:W-:Y:S01]  /*37f0*/  FADD.FTZ R51, R51, R46 ;  /* 0x0000002e33337221 */ /* 0x000fe20000010000 */
[----:B------:R-:W-:Y:S01]  /*3800*/  PRMT R49, R118, 0x7632, R49 ;  /* 0x0000763276317816 */ /* 0x000fe20000000031 */
[----:B------:R-:W-:Y:S01]  /*3810*/  FADD.FTZ R39, R52, R39 ;  /* 0x0000002734277221 */ /* 0x000fe20000010000 */
[----:B------:R-:W-:-:S02]  /*3820*/  SHF.L.U32 R48, R47, 0x10, RZ ;  /* 0x000000102f307819 */ /* 0x000fc400000006ff */
[----:B------:R-:W-:Y:S01]  /*3830*/  SHF.L.U32 R45, R117, 0x10, RZ ;  /* 0x00000010752d7819 */ /* 0x000fe200000006ff */
[----:B------:R-:W-:Y:S01]  /*3840*/  FADD.FTZ R40, R51, R40 ;  /* 0x0000002833287221 */ /* 0x000fe20000010000 */
[----:B------:R-:W-:Y:S01]  /*3850*/  SHF.L.U32 R52, R49, 0x10, RZ ;  /* 0x0000001031347819 */ /* 0x000fe200000006ff */
[----:B------:R-:W-:Y:S01]  /*3860*/  FADD.FTZ R39, R39, R36 ;  /* 0x0000002427277221 */ /* 0x000fe20000010000 */
[----:B------:R-:W-:Y:S01]  /*3870*/  FMUL.FTZ R46, R48, R48 ;  /* 0x00000030302e7220 */ /* 0x000fe20000410000 */
[----:B------:R-:W-:Y:S01]  /*3880*/  SHF.L.U32 R49, R118, 0x10, RZ ;  /* 0x0000001076317819 */ /* 0x000fe200000006ff */
[----:B------:R-:W-:Y:S01]  /*3890*/  FADD.FTZ R47, R45, R48 ;  /* 0x000000302d2f7221 */ /* 0x000fe20000010000 */
[----:B------:R-:W-:Y:S01]  /*38a0*/  FMUL.FTZ R48, R52, R52 ;  /* 0x0000003434307220 */ /* 0x000fe20000410000 */
[----:B------:R-:W-:Y:S01]  /*38b0*/  FADD.FTZ R37, R40, R37 ;  /* 0x0000002528257221 */ /* 0x000fe20000010000 */
[----:B------:R-:W-:Y:S01]  /*38c0*/  FADD.FTZ R38, R39, R38 ;  /* 0x0000002627267221 */ /* 0x000fe20000010000 */
[----:B------:R-:W-:Y:S01]  /*38d0*/  PRMT R40, R120, 0x7632, R40 ;  /* 0x0000763278287816 */ /* 0x000fe20000000028 */
        /* <DEDUP_REMOVED lines=11> */
[----:B------:R-:W-:Y:S01]  /*3990*/  IMAD.U32 R39, R36, 0x10000, RZ ;  /* 0x0001000024277824 */ /* 0x000fe200078e00ff */
[----:B------:R-:W-:Y:S01]  /*39a0*/  SHF.L.U32 R36, R119, 0x10, RZ ;  /* 0x0000001077247819 */ /* 0x000fe200000006ff */
[----:B------:R-:W-:Y:S01]  /*39b0*/  FADD.FTZ R37, R37, R42 ;  /* 0x0000002a25257221 */ /* 0x000fe20000010000 */
        /* <DEDUP_REMOVED lines=17> */
[----:B------:R-:W-:Y:S02]  /*3ad0*/  IMAD.U32 R43, R132, 0x10000, RZ ;  /* 0x00010000842b7824 */ /* 0x000fe400078e00ff */
        /* <DEDUP_REMOVED lines=90> */
.L_x_3672:
[----:B------:R-:W-:Y:S05]  /*4080*/  BSYNC B0 ;  /* 0x0000000000007941 */ /* 0x000fea0003800000 */
.L_x_3671:
        /* <DEDUP_REMOVED lines=27> */
.L_x_3675:
[----:B0-----:R-:W2:Y:S04]  /*4240*/  LDG.E.STRONG.GPU R38, desc[UR8][R36.64] ;  /* 0x0000000824267981 */ /* 0x001ea8000c1ef900 */
[----:B--2---:R-:W-:Y:S01]  /*4250*/  CCTL.IVALL ;  /* 0x00000000ff00798f */ /* 0x004fe20002000000 */
[----:B------:R-:W-:Y:S05]  /*4260*/  YIELD ;  /* 0x0000000000007946 */ /* 0x000fea0003800000 */
[----:B------:R-:W-:-:S13]  /*4270*/  ISETP.NE.AND P6, PT, R38, R49, PT ;  /* 0x000000312600720c */ /* 0x000fda0003fc5270 */
[----:B------:R-:W-:Y:S05]  /*4280*/  @P6 BRA `(.L_x_3675) ;  /* 0xfffffffc00ec6947 */ /* 0x000fea000383ffff */
.L_x_3674:
        /* <DEDUP_REMOVED lines=10> */
[----:B------:R-:W-:-:S08]  /*4330*/  IADD3 R39, -R39, R146, RZ ;  /* 0x0000009227277210 */ /* 0x000fd00007ffe1ff */
.L_x_3677:
        /* <DEDUP_REMOVED lines=63> */
.L_x_3676:
        /* <DEDUP_REMOVED lines=18> */
.L_x_3679:
[----:B------:R-:W-:Y:S05]  /*4850*/  BSYNC B0 ;  /* 0x0000000000007941 */ /* 0x000fea0003800000 */
.L_x_3678:
        /* <DEDUP_REMOVED lines=33> */
.L_x_3673:
        /* <DEDUP_REMOVED lines=247> */
[----:B---3--:R-:W-:Y:S02]  /*59e0*/  HADD2.F32 R38, -RZ, R38.H0_H0 ;  /* 0x20000026ff267230 */ /* 0x008fe40000004100 */
[----:B----4-:R-:W-:-:S03]  /*59f0*/  HADD2.F32 R41, -RZ, R41.H0_H0 ;  /* 0x20000029ff297230 */ /* 0x010fc60000004100 */
[C-C-:B------:R-:W-:Y:S01]  /*5a00*/  FFMA.FTZ R104, R39.reuse, R104, R38.reuse ;  /* 0x0000006827687223 */ /* 0x140fe20000010026 */
[C-C-:B------:R-:W-:Y:S01]  /*5a10*/  FFMA.FTZ R133, R39.reuse, R133, R38.reuse ;  /* 0x0000008527857223 */ /* 0x140fe20000010026 */
[C-C-:B------:R-:W-:Y:S01]  /*5a20*/  FFMA.FTZ R134, R39.reuse, R134, R38.reuse ;  /* 0x0000008627867223 */ /* 0x140fe20000010026 */
[C-C-:B------:R-:W-:Y:S01]  /*5a30*/  FFMA.FTZ R135, R39.reuse, R135, R38.reuse ;  /* 0x0000008727877223 */ /* 0x140fe20000010026 */
[----:B------:R-:W-:Y:S02]  /*5a40*/  HADD2.F32 R40, -RZ, R40.H0_H0 ;  /* 0x20000028ff287230 */ /* 0x000fe40000004100 */
        /* <DEDUP_REMOVED lines=71> */
.L_x_3680:
[----:B------:R-:W-:Y:S01]  /*5ec0*/  LOP3.LUT P5, RZ, R98, 0x4000000, RZ, 0xc0, !PT ;  /* 0x0400000062ff7812 */ /* 0x000fe200078ac0ff */
[----:B------:R-:W-:-:S12]  /*5ed0*/  BSSY B0, `(.L_x_3681) ;  /* 0x000000e000007945 */ /* 0x000fd80003800000 */
        /* <DEDUP_REMOVED lines=13> */
.L_x_3682:
[----:B------:R-:W-:Y:S05]  /*5fb0*/  BSYNC B0 ;  /* 0x0000000000007941 */ /* 0x000fea0003800000 */
.L_x_3681:
        /* <DEDUP_REMOVED lines=11> */
.L_x_3683:
        /* <DEDUP_REMOVED lines=15> */
.L_x_3685:
[----:B------:R-:W-:Y:S05]  /*6160*/  BSYNC B0 ;  /* 0x0000000000007941 */ /* 0x000fea0003800000 */
.L_x_3684:
        /* <DEDUP_REMOVED lines=11> */
.L_x_3686:
        /* <DEDUP_REMOVED lines=15> */
.L_x_3688:
[----:B------:R-:W-:Y:S05]  /*6310*/  BSYNC B0 ;  /* 0x0000000000007941 */ /* 0x000fea0003800000 */
.L_x_3687:
        /* <DEDUP_REMOVED lines=11> */
.L_x_3689:
[----:B------:R-:W-:Y:S01]  /*63d0*/  LOP3.LUT P5, RZ, R98, 0x800000, RZ, 0xc0, !PT ;  /* 0x0080000062ff7812 */ /* 0x000fe200078ac0ff */
[----:B------:R-:W-:-:S12]  /*63e0*/  BSSY B0, `(.L_x_3690) ;  /* 0x000000e000007945 */ /* 0x000fd80003800000 */
[----:B------:R-:W-:Y:S05]  /*63f0*/  @!P5 BRA `(.L_x_3691) ;  /* 0x000000000030d947 */ /* 0x000fea0003800000 */
[----:B------:R-:W-:Y:S01]  /*6400*/  ULDC.64 UR12, c[0x0][0x270] ;  /* 0x00009c00000c7ab9 */ /* 0x000fe20000000a00 */
[----:B--2---:R-:W-:Y:S01]  /*6410*/  MOV R37, R93 ;  /* 0x0000005d00257202 */ /* 0x004fe20000000f00 */
        /* <DEDUP_REMOVED lines=10> */
.L_x_3691:
[----:B------:R-:W-:Y:S05]  /*64c0*/  BSYNC B0 ;  /* 0x0000000000007941 */ /* 0x000fea0003800000 */
.L_x_3690:
        /* <DEDUP_REMOVED lines=11> */
.L_x_3692:
        /* <DEDUP_REMOVED lines=15> */
.L_x_3694:
[----:B------:R-:W-:Y:S05]  /*6670*/  BSYNC B0 ;  /* 0x0000000000007941 */ /* 0x000fea0003800000 */
.L_x_3693:
        /* <DEDUP_REMOVED lines=11> */
.L_x_3695:
        /* <DEDUP_REMOVED lines=15> */
.L_x_3697:
[----:B------:R-:W-:Y:S05]  /*6820*/  BSYNC B0 ;  /* 0x0000000000007941 */ /* 0x000fea0003800000 */
.L_x_3696:
        /* <DEDUP_REMOVED lines=11> */
.L_x_3698:
        /* <DEDUP_REMOVED lines=15> */
.L_x_3700:
[----:B------:R-:W-:Y:S05]  /*69d0*/  BSYNC B0 ;  /* 0x0000000000007941 */ /* 0x000fea0003800000 */
.L_x_3699:
        /* <DEDUP_REMOVED lines=11> */
.L_x_3701:
        /* <DEDUP_REMOVED lines=15> */
.L_x_3703:
[----:B------:R-:W-:Y:S05]  /*6b80*/  BSYNC B0 ;  /* 0x0000000000007941 */ /* 0x000fea0003800000 */
.L_x_3702:
        /* <DEDUP_REMOVED lines=11> */
.L_x_3704:
        /* <DEDUP_REMOVED lines=15> */
.L_x_3706:
[----:B------:R-:W-:Y:S05]  /*6d30*/  BSYNC B0 ;  /* 0x0000000000007941 */ /* 0x000fea0003800000 */
.L_x_3705:
        /* <DEDUP_REMOVED lines=11> */
.L_x_3707:
        /* <DEDUP_REMOVED lines=15> */
.L_x_3709:
[----:B------:R-:W-:Y:S05]  /*6ee0*/  BSYNC B0 ;  /* 0x0000000000007941 */ /* 0x000fea0003800000 */
.L_x_3708:
        /* <DEDUP_REMOVED lines=11> */
.L_x_3710:
        /* <DEDUP_REMOVED lines=15> */
.L_x_3712:
[----:B------:R-:W-:Y:S05]  /*7090*/  BSYNC B0 ;  /* 0x0000000000007941 */ /* 0x000fea0003800000 */
.L_x_3711:
        /* <DEDUP_REMOVED lines=11> */
.L_x_3713:
        /* <DEDUP_REMOVED lines=15> */
.L_x_3715:
[----:B------:R-:W-:Y:S05]  /*7240*/  BSYNC B0 ;  /* 0x0000000000007941 */ /* 0x000fea0003800000 */
.L_x_3714:
        /* <DEDUP_REMOVED lines=11> */
.L_x_3716:
        /* <DEDUP_REMOVED lines=15> */
.L_x_3718:
[----:B------:R-:W-:Y:S05]  /*73f0*/  BSYNC B0 ;  /* 0x0000000000007941 */ /* 0x000fea0003800000 */
.L_x_3717:
        /* <DEDUP_REMOVED lines=11> */
.L_x_3719:
        /* <DEDUP_REMOVED lines=15> */
.L_x_3721:
[----:B------:R-:W-:Y:S05]  /*75a0*/  BSYNC B0 ;  /* 0x0000000000007941 */ /* 0x000fea0003800000 */
.L_x_3720:
        /* <DEDUP_REMOVED lines=11> */
.L_x_3722:
        /* <DEDUP_REMOVED lines=15> */
.L_x_3724:
[----:B------:R-:W-:Y:S05]  /*7750*/  BSYNC B0 ;  /* 0x0000000000007941 */ /* 0x000fea0003800000 */
.L_x_3723:
        /* <DEDUP_REMOVED lines=11> */
.L_x_3725:
        /* <DEDUP_REMOVED lines=15> */
.L_x_3727:
[----:B------:R-:W-:Y:S05]  /*7900*/  BSYNC B0 ;  /* 0x0000000000007941 */ /* 0x000fea0003800000 */
.L_x_3726:
        /* <DEDUP_REMOVED lines=11> */
.L_x_3728:
        /* <DEDUP_REMOVED lines=15> */
.L_x_3730:
[----:B------:R-:W-:Y:S05]  /*7ab0*/  BSYNC B0 ;  /* 0x0000000000007941 */ /* 0x000fea0003800000 */
.L_x_3729:
        /* <DEDUP_REMOVED lines=11> */
.L_x_3731:
        /* <DEDUP_REMOVED lines=15> */
.L_x_3733:
[----:B------:R-:W-:Y:S05]  /*7c60*/  BSYNC B0 ;  /* 0x0000000000007941 */ /* 0x000fea0003800000 */
.L_x_3732:
        /* <DEDUP_REMOVED lines=11> */
.L_x_3734:
        /* <DEDUP_REMOVED lines=15> */
.L_x_3736:
[----:B------:R-:W-:Y:S05]  /*7e10*/  BSYNC B0 ;  /* 0x0000000000007941 */ /* 0x000fea0003800000 */
.L_x_3735:
        /* <DEDUP_REMOVED lines=11> */
.L_x_3737:
        /* <DEDUP_REMOVED lines=15> */
.L_x_3739:
[----:B------:R-:W-:Y:S05]  /*7fc0*/  BSYNC B0 ;  /* 0x0000000000007941 */ /* 0x000fea0003800000 */
.L_x_3738:
        /* <DEDUP_REMOVED lines=11> */
.L_x_3740:
        /* <DEDUP_REMOVED lines=15> */
.L_x_3742:
[----:B------:R-:W-:Y:S05]  /*8170*/  BSYNC B0 ;  /* 0x0000000000007941 */ /* 0x000fea0003800000 */
.L_x_3741:
        /* <DEDUP_REMOVED lines=11> */
.L_x_3743:
        /* <DEDUP_REMOVED lines=15> */
.L_x_3745:
[----:B------:R-:W-:Y:S05]  /*8320*/  BSYNC B0 ;  /* 0x0000000000007941 */ /* 0x000fea0003800000 */
.L_x_3744:
        /* <DEDUP_REMOVED lines=11> */
.L_x_3746:
        /* <DEDUP_REMOVED lines=15> */
.L_x_3748:
[----:B------:R-:W-:Y:S05]  /*84d0*/  BSYNC B0 ;  /* 0x0000000000007941 */ /* 0x000fea0003800000 */
.L_x_3747:
        /* <DEDUP_REMOVED lines=11> */
.L_x_3749:
        /* <DEDUP_REMOVED lines=15> */
.L_x_3751:
[----:B------:R-:W-:Y:S05]  /*8680*/  BSYNC B0 ;  /* 0x0000000000007941 */ /* 0x000fea0003800000 */
.L_x_3750:
        /* <DEDUP_REMOVED lines=11> */
.L_x_3752:
        /* <DEDUP_REMOVED lines=15> */
.L_x_3754:
[----:B------:R-:W-:Y:S05]  /*8830*/  BSYNC B0 ;  /* 0x0000000000007941 */ /* 0x000fea0003800000 */
.L_x_3753:
        /* <DEDUP_REMOVED lines=11> */
.L_x_3755:
        /* <DEDUP_REMOVED lines=15> */
.L_x_3757:
[----:B------:R-:W-:Y:S05]  /*89e0*/  BSYNC B0 ;  /* 0x0000000000007941 */ /* 0x000fea0003800000 */
.L_x_3756:
        /* <DEDUP_REMOVED lines=11> */
.L_x_3758:
        /* <DEDUP_REMOVED lines=14> */
.L_x_3760:
[----:B------:R-:W-:Y:S05]  /*8b80*/  BSYNC B0 ;  /* 0x0000000000007941 */ /* 0x000fea0003800000 */
.L_x_3759:
        /* <DEDUP_REMOVED lines=11> */
.L_x_3761:
[----:B------:R-:W-:Y:S04]  /*8c40*/  BSSY B0, `(.L_x_3762) ;  /* 0x000000e000007945 */ /* 0x000fe80003800000 */
        /* <DEDUP_REMOVED lines=13> */
.L_x_3763:
[----:B------:R-:W-:Y:S05]  /*8d20*/  BSYNC B0 ;  /* 0x0000000000007941 */ /* 0x000fea0003800000 */
.L_x_3762:
        /* <DEDUP_REMOVED lines=11> */
.L_x_3764:
        /* <DEDUP_REMOVED lines=14> */
.L_x_3766:
[----:B------:R-:W-:Y:S05]  /*8ec0*/  BSYNC B0 ;  /* 0x0000000000007941 */ /* 0x000fea0003800000 */
.L_x_3765:
        /* <DEDUP_REMOVED lines=11> */
.L_x_3767:
        /* <DEDUP_REMOVED lines=14> */
.L_x_3769:
[----:B------:R-:W-:Y:S05]  /*9060*/  BSYNC B0 ;  /* 0x0000000000007941 */ /* 0x000fea0003800000 */
.L_x_3768:
        /* <DEDUP_REMOVED lines=11> */
.L_x_3770:
[----:B------:R-:W-:Y:S04]  /*9120*/  BSSY B0, `(.L_x_3771) ;  /* 0x000000e000007945 */ /* 0x000fe80003800000 */
[----:B------:R-:W-:Y:S05]  /*9130*/  @!P4 BRA `(.L_x_3772) ;  /* 0x000000000030c947 */ /* 0x000fea0003800000 */
[----:B------:R-:W-:Y:S01]  /*9140*/  ULDC.64 UR12, c[0x0][0x270] ;  /* 0x00009c00000c7ab9 */ /* 0x000fe20000000a00 */
[----:B0-----:R-:W-:Y:S01]  /*9150*/  MOV R36, R90 ;  /* 0x0000005a00247202 */ /* 0x001fe20000000f00 */
[----:B------:R-:W-:Y:S01]  /*9160*/  IMAD R42, R83, UR12, RZ ;  /* 0x0000000c532a7c24 */ /* 0x000fe2000f8e02ff */
[----:B--2-4-:R-:W-:Y:S02]  /*9170*/  MOV R37, R93 ;  /* 0x0000005d00257202 */ /* 0x014fe40000000f00 */
[----:B------:R-:W-:Y:S01]  /*9180*/  F2FP.BF16.F32.PACK_AB R121, R144, R121 ;  /* 0x000000799079723e */ /* 0x000fe200000010ff */
[----:B-1-3--:R-:W-:-:S04]  /*9190*/  IMAD.WIDE.U32 R38, R33, UR12, R36 ;  /* 0x0000000c21267c25 */ /* 0x00afc8000f8e0024 */
[----:B------:R-:W-:Y:S01]  /*91a0*/  IMAD R37, R33, UR13, R42 ;  /* 0x0000000d21257c24 */ /* 0x000fe2000f8e022a */
[----:B------:R-:W-:Y:S02]  /*91b0*/  ULDC.64 UR12, c[0x0][0x210] ;  /* 0x00008400000c7ab9 */ /* 0x000fe40000000a00 */
[----:B------:R-:W-:Y:S02]  /*91c0*/  LEA R36, P5, R38, UR12, 0x1 ;  /* 0x0000000c26247c11 */ /* 0x000fe4000f8a08ff */
[----:B------:R-:W-:-:S04]  /*91d0*/  IADD3 R37, R39, R37, RZ ;  /* 0x0000002527257210 */ /* 0x000fc80007ffe0ff */
[----:B------:R-:W-:-:S05]  /*91e0*/  LEA.HI.X R37, R38, UR13, R37, 0x1, P5 ;  /* 0x0000000d26257c11 */ /* 0x000fca000a8f0c25 */
[----:B------:R0:W-:Y:S02]  /*91f0*/  STG.E desc[UR8][R36.64], R121 ;  /* 0x0000007924007986 */ /* 0x0001e4000c101908 */
.L_x_3772:
[----:B------:R-:W-:Y:S05]  /*9200*/  BSYNC B0 ;  /* 0x0000000000007941 */ /* 0x000fea0003800000 */
.L_x_3771:
        /* <DEDUP_REMOVED lines=11> */
.L_x_3773:
        /* <DEDUP_REMOVED lines=18> */
.L_x_3775:
[----:B------:R-:W-:Y:S05]  /*93e0*/  BSYNC B0 ;  /* 0x0000000000007941 */ /* 0x000fea0003800000 */
.L_x_3774:
[----:B0-----:R-:W0:Y:S01]  /*93f0*/  LDC R36, c[0x0][0x10] ;  /* 0x00000400ff247b82 */ /* 0x001e220000000800 */
[----:B------:R-:W-:Y:S02]  /*9400*/  IADD3 R86, R86, 0x1, RZ ;  /* 0x0000000156567810 */ /* 0x000fe40007ffe0ff */
[----:B0-----:R-:W-:-:S04]  /*9410*/  IADD3 R85, R36, R85, RZ ;  /* 0x0000005524557210 */ /* 0x001fc80007ffe0ff */
[----:B------:R-:W-:-:S13]  /*9420*/  ISETP.GE.AND P5, PT, R85, UR4, PT ;  /* 0x0000000455007c0c */ /* 0x000fda000bfa6270 */
[----:B------:R-:W-:Y:S05]  /*9430*/  @!P5 BRA `(.L_x_3776) ;  /* 0xffffff780020d947 */ /* 0x000fea000383ffff */
[----:B------:R-:W-:Y:S05]  /*9440*/  EXIT ;  /* 0x000000000000794d */ /* 0x000fea0003800000 */
.L_x_3777:
        /* <DEDUP_REMOVED lines=11> */
.L_x_5179:


//--------------------- .text._Z35group_norm_nhwc_fwd_one_pass_kernelI11Fp16IOFp32WLi64ELi48ELi384EEv26Group_norm_nhwc_fwd_params --------------------------
	.section	.text._Z35group_norm_nhwc_fwd_one_pass_kernelI11Fp16IOFp32WLi64ELi48ELi384EEv26Group_norm_nhwc_fwd_params,"ax",@progbits
	.align	128
        .global         _Z35group_norm_nhwc_fwd_one_pass_kernelI11Fp16IOFp32WLi64ELi48ELi384EEv26Group_norm_nhwc_fwd_params
        .type           _Z35group_norm_nhwc_fwd_one_pass_kernelI11Fp16IOFp32WLi64ELi48ELi384EEv26Group_norm_nhwc_fwd_params,@function
        .size           _Z35group_norm_nhwc_fwd_one_pass_kernelI11Fp16IOFp32WLi64ELi48ELi384EEv26Group_norm_nhwc_fwd_params,(.L_x_5180 - _Z35group_norm_nhwc_fwd_one_pass_kernelI11Fp16IOFp32WLi64ELi48ELi384EEv26Group_norm_nhwc_fwd_params)
        .other          _Z35group_norm_nhwc_fwd_one_pass_kernelI11Fp16IOFp32WLi64ELi48ELi384EEv26Group_norm_nhwc_fwd_params,@"STO_CUDA_ENTRY STV_DEFAULT"
_Z35group_norm_nhwc_fwd_one_pass_kernelI11Fp16IOFp32WLi64ELi48ELi384EEv26Group_norm_nhwc_fwd_params:
.text._Z35group_norm_nhwc_fwd_one_pass_kernelI11Fp16IOFp32WLi64ELi48ELi384EEv26Group_norm_nhwc_fwd_params:
        /* <DEDUP_REMOVED lines=8> */
[----:B------:R-:W1:Y:S01]  /*0080*/  S2UR UR7, SR_CTAID.X ;  /* 0x00000000000779c3 */ /* 0x000e620000002500 */
[----:B------:R-:W-:Y:S01]  /*0090*/  ULDC.64 UR8, c[0x0][0x278] ;  /* 0x00009e0000087ab9 */ /* 0x000fe20000000a00 */
[----:B------:R-:W-:-:S06]  /*00a0*/  HFMA2.MMA R6, -RZ, RZ, 0, 0 ;  /* 0x00000000ff067435 */ /* 0x000fcc00000001ff */
[----:B------:R-:W1:Y:S01]  /*00b0*/  LDC R3, c[0x0][0x294] ;  /* 0x0000a500ff037b82 */ /* 0x000e620000000800 */
[----:B0-----:R-:W-:-:S05]  /*00c0*/  IMAD.WIDE.U32 R4, R2, -0x55555555, RZ ;  /* 0xaaaaaaab02047825 */ /* 0x001fca00078e00ff */
[----:B------:R-:W-:-:S05]  /*00d0*/  SHF.R.U32.HI R4, RZ, 0x4, R5 ;  /* 0x00000004ff047819 */ /* 0x000fca0000011605 */
[----:B-1----:R-:W-:-:S05]  /*00e0*/  IMAD R4, R3, UR7, R4 ;  /* 0x0000000703047c24 */ /* 0x002fca000f8e0204 */
[C---:B------:R-:W-:Y:S02]  /*00f0*/  ISETP.GE.U32.AND P0, PT, R4.reuse, UR8, PT ;  /* 0x0000000804007c0c */ /* 0x040fe4000bf06070 */
[----:B------:R-:W-:Y:S02]  /*0100*/  SHF.R.S32.HI R5, RZ, 0x1f, R4 ;  /* 0x0000001fff057819 */ /* 0x000fe40000011404 */
[C---:B------:R-:W-:Y:S02]  /*0110*/  IADD3 R7, R4.reuse, 0x10, RZ ;  /* 0x0000001004077810 */ /* 0x040fe40007ffe0ff */
[----:B------:R-:W-:Y:S01]  /*0120*/  ISETP.GE.AND.EX P0, PT, R5, UR9, PT, P0 ;  /* 0x0000000905007c0c */ /* 0x000fe2000bf06300 */
[----:B------:R-:W-:Y:S01]  /*0130*/  ULDC.64 UR8, c[0x0][0x208] ;  /* 0x0000820000087ab9 */ /* 0x000fe20000000a00 */
[----:B------:R-:W-:Y:S02]  /*0140*/  IADD3 R16, R4, 0x20, RZ ;  /* 0x0000002004107810 */ /* 0x000fe40007ffe0ff */
[----:B------:R-:W-:-:S13]  /*0150*/  ISETP.LT.U32.AND P0, PT, R2, 0x180, !P0 ;  /* 0x000001800200780c */ /* 0x000fda0004701070 */
.L_x_3799:
[----:B0-----:R-:W0:Y:S01]  /*0160*/  LDC R3, c[0x0][0x288] ;  /* 0x0000a200ff037b82 */ /* 0x001e220000000800 */
[----:B------:R-:W-:Y:S01]  /*0170*/  ULDC.64 UR12, c[0x0][0x278] ;  /* 0x00009e00000c7ab9 */ /* 0x000fe20000000a00 */
[----:B------:R-:W-:Y:S01]  /*0180*/  SHF.R.S32.HI R17, RZ, 0x1f, R7 ;  /* 0x0000001fff117819 */ /* 0x000fe20000011407 */
[----:B------:R-:W-:Y:S01]  /*0190*/  ULDC.64 UR10, c[0x0][0x280] ;  /* 0x0000a000000a7ab9 */ /* 0x000fe20000000a00 */
[----:B0123--:R-:W-:-:S04]  /*01a0*/  IABS R11, R3 ;  /* 0x00000003000b7213 */ /* 0x00ffc80000000000 */
[----:B------:R-:W0:Y:S08]  /*01b0*/  I2F.RP R0, R11 ;  /* 0x0000000b00007306 */ /* 0x000e300000209400 */
[----:B0-----:R-:W0:Y:S02]  /*01c0*/  MUFU.RCP R0, R0 ;  /* 0x0000000000007308 */ /* 0x001e240000001000 */
[----:B0-----:R-:W-:-:S06]  /*01d0*/  IADD3 R8, R0, 0xffffffe, RZ ;  /* 0x0ffffffe00087810 */ /* 0x001fcc0007ffe0ff */
[----:B------:R0:W1:Y:S02]  /*01e0*/  F2I.FTZ.U32.TRUNC.NTZ R9, R8 ;  /* 0x0000000800097305 */ /* 0x000064000021f000 */
[----:B0-----:R-:W-:Y:S02]  /*01f0*/  MOV R8, RZ ;  /* 0x000000ff00087202 */ /* 0x001fe40000000f00 */
[----:B-1----:R-:W-:-:S05]  /*0200*/  IADD3 R10, RZ, -R9, RZ ;  /* 0x80000009ff0a7210 */ /* 0x002fca0007ffe0ff */
[----:B------:R-:W-:Y:S01]  /*0210*/  IMAD R13, R10, R11, RZ ;  /* 0x0000000b0a0d7224 */ /* 0x000fe200078e02ff */
[----:B------:R-:W-:-:S03]  /*0220*/  IABS R10, R20 ;  /* 0x00000014000a7213 */ /* 0x000fc60000000000 */
[----:B------:R-:W-:-:S06]  /*0230*/  IMAD.HI.U32 R9, R9, R13, R8 ;  /* 0x0000000d09097227 */ /* 0x000fcc00078e0008 */
[----:B------:R-:W-:-:S04]  /*0240*/  IMAD.HI.U32 R15, R9, R10, RZ ;  /* 0x0000000a090f7227 */ /* 0x000fc800078e00ff */
[----:B------:R-:W-:Y:S01]  /*0250*/  IMAD.WIDE.U32 R8, R2, -0x55555555, RZ ;  /* 0xaaaaaaab02087825 */ /* 0x000fe200078e00ff */
        /* <DEDUP_REMOVED lines=8> */
[----:B------:R-:W-:-:S02]  /*02e0*/  ISETP.GE.AND P3, PT, R0, RZ, PT ;  /* 0x000000ff0000720c */ /* 0x000fc40003f66270 */
[----:B------:R-:W-:Y:S02]  /*02f0*/  SHF.R.U32.HI R11, RZ, 0x4, R9 ;  /* 0x00000004ff0b7819 */ /* 0x000fe40000011609 */
[----:B------:R-:W0:Y:S03]  /*0300*/  @P0 LDC.64 R8, c[0x0][0x270] ;  /* 0x00009c00ff080b82 */ /* 0x000e260000000a00 */
[----:B------:R-:W-:Y:S01]  /*0310*/  @P1 IADD3 R15, R15, 0x1, RZ ;  /* 0x000000010f0f1810 */ /* 0x000fe20007ffe0ff */
[----:B------:R-:W-:Y:S01]  /*0320*/  IMAD R11, R11, -0x18, R2 ;  /* 0xffffffe80b0b7824 */ /* 0x000fe200078e0202 */
[----:B------:R-:W-:-:S04]  /*0330*/  ISETP.GE.U32.AND P1, PT, R7, UR12, PT ;  /* 0x0000000c07007c0c */ /* 0x000fc8000bf26070 */
[----:B------:R-:W-:Y:S02]  /*0340*/  @!P3 IADD3 R15, -R15, RZ, RZ ;  /* 0x000000ff0f0fb210 */ /* 0x000fe40007ffe1ff */
[----:B------:R-:W-:Y:S02]  /*0350*/  @!P2 LOP3.LUT R15, RZ, R3, RZ, 0x33, !PT ;  /* 0x00000003ff0fa212 */ /* 0x000fe400078e33ff */
[----:B------:R-:W-:Y:S02]  /*0360*/  ISETP.GE.AND.EX P1, PT, R17, UR13, PT, P1 ;  /* 0x0000000d11007c0c */ /* 0x000fe4000bf26310 */
[----:B------:R-:W-:Y:S02]  /*0370*/  IADD3 R0, -R15, RZ, RZ ;  /* 0x000000ff0f007210 */ /* 0x000fe40007ffe1ff */
[----:B------:R-:W-:Y:S02]  /*0380*/  ISETP.GT.U32.OR P1, PT, R2, 0x17f, P1 ;  /* 0x0000017f0200780c */ /* 0x000fe40000f24470 */
[----:B------:R-:W-:Y:S01]  /*0390*/  SHF.L.U32 R27, R11, 0x1, RZ ;  /* 0x000000010b1b7819 */ /* 0x000fe200000006ff */
[----:B------:R-:W-:Y:S01]  /*03a0*/  IMAD R0, R3, R0, R20 ;  /* 0x0000000003007224 */ /* 0x000fe200078e0214 */
[----:B------:R-:W-:Y:S01]  /*03b0*/  SHF.R.S32.HI R3, RZ, 0x1f, R16 ;  /* 0x0000001fff037819 */ /* 0x000fe20000011410 */
[----:B------:R-:W1:Y:S01]  /*03c0*/  @P0 LDC.64 R10, c[0x0][0x220] ;  /* 0x00008800ff0a0b82 */ /* 0x000e620000000a00 */
[----:B------:R-:W-:Y:S01]  /*03d0*/  ISETP.GE.U32.AND P2, PT, R16, UR12, PT ;  /* 0x0000000c10007c0c */ /* 0x000fe2000bf46070 */
[----:B------:R-:W-:Y:S01]  /*03e0*/  IMAD R0, R0, 0x30, RZ ;  /* 0x0000003000007824 */ /* 0x000fe200078e02ff */
[----:B------:R-:W-:-:S02]  /*03f0*/  SHF.R.S32.HI R14, RZ, 0x1f, R15 ;  /* 0x0000001fff0e7819 */ /* 0x000fc4000001140f */
[----:B------:R-:W-:Y:S02]  /*0400*/  SHF.R.S32.HI R19, RZ, 0x1f, R27 ;  /* 0x0000001fff137819 */ /* 0x000fe4000001141b */
[----:B------:R-:W-:Y:S01]  /*0410*/  IADD3 R26, P3, R27, R0, RZ ;  /* 0x000000001b1a7210 */ /* 0x000fe20007f7e0ff */
[----:B------:R-:W2:Y:S01]  /*0420*/  @!P1 LDC.64 R12, c[0x0][0x270] ;  /* 0x00009c00ff0c9b82 */ /* 0x000ea20000000a00 */
[----:B------:R-:W-:Y:S01]  /*0430*/  ISETP.GE.AND.EX P2, PT, R3, UR13, PT, P2 ;  /* 0x0000000d03007c0c */ /* 0x000fe2000bf46320 */
[----:B------:R-:W-:Y:S01]  /*0440*/  IMAD R14, R14, UR10, RZ ;  /* 0x0000000a0e0e7c24 */ /* 0x000fe2000f8e02ff */
[----:B------:R-:W-:Y:S02]  /*0450*/  LEA.HI.X.SX32 R27, R0, R19, 0x1, P3 ;  /* 0x00000013001b7211 */ /* 0x000fe400018f0eff */
[----:B------:R-:W-:Y:S01]  /*0460*/  ISETP.GT.U32.OR P2, PT, R2, 0x17f, P2 ;  /* 0x0000017f0200780c */ /* 0x000fe20001744470 */
[C---:B------:R-:W-:Y:S02]  /*0470*/  IMAD R29, R15.reuse, UR11, R14 ;  /* 0x0000000b0f1d7c24 */ /* 0x040fe4000f8e020e */
[----:B------:R-:W-:-:S04]  /*0480*/  IMAD.WIDE.U32 R26, R15, UR10, R26 ;  /* 0x0000000a0f1a7c25 */ /* 0x000fc8000f8e001a */
[----:B0-----:R-:W-:Y:S01]  /*0490*/  @P0 IMAD R14, R5, R8, RZ ;  /* 0x00000008050e0224 */ /* 0x001fe200078e02ff */
[----:B------:R-:W-:Y:S02]  /*04a0*/  IADD3 R29, R27, R29, RZ ;  /* 0x0000001d1b1d7210 */ /* 0x000fe40007ffe0ff */
[----:B------:R-:W-:Y:S01]  /*04b0*/  @P0 MOV R28, R26 ;  /* 0x0000001a001c0202 */ /* 0x000fe20000000f00 */
[C---:B------:R-:W-:Y:S01]  /*04c0*/  @P0 IMAD R21, R4.reuse, R9, R14 ;  /* 0x0000000904150224 */ /* 0x040fe200078e020e */
[----:B------:R-:W-:Y:S01]  /*04d0*/  @!P1 MOV R23, R29 ;  /* 0x0000001d00179202 */ /* 0x000fe20000000f00 */
[----:B------:R-:W0:Y:S02]  /*04e0*/  @!P2 LDC.64 R18, c[0x0][0x270] ;  /* 0x00009c00ff12ab82 */ /* 0x000e240000000a00 */
[----:B------:R-:W-:-:S04]  /*04f0*/  @P0 IMAD.WIDE.U32 R8, R4, R8, R28 ;  /* 0x0000000804080225 */ /* 0x000fc800078e001c */
[----:B--2---:R-:W-:Y:S01]  /*0500*/  @!P1 IMAD R22, R17, R12, RZ ;  /* 0x0000000c11169224 */ /* 0x004fe200078e02ff */
[----:B------:R-:W-:Y:S01]  /*0510*/  @P0 IADD3 R9, R9, R21, RZ ;  /* 0x0000001509090210 */ /* 0x000fe20007ffe0ff */
[----:B------:R-:W2:Y:S01]  /*0520*/  @!P1 LDC.64 R14, c[0x0][0x220] ;  /* 0x00008800ff0e9b82 */ /* 0x000ea20000000a00 */
[C---:B-1----:R-:W-:Y:S01]  /*0530*/  @P0 LEA R10, P3, R8.reuse, R10, 0x1 ;  /* 0x0000000a080a0211 */ /* 0x042fe200078608ff */
[C---:B------:R-:W-:Y:S01]  /*0540*/  @!P1 IMAD R25, R7.reuse, R13, R22 ;  /* 0x0000000d07199224 */ /* 0x040fe200078e0216 */
[----:B------:R-:W-:Y:S02]  /*0550*/  @!P1 MOV R22, R26 ;  /* 0x0000001a00169202 */ /* 0x000fe40000000f00 */
[----:B------:R-:W-:Y:S02]  /*0560*/  @P0 LEA.HI.X R11, R8, R11, R9, 0x1, P3 ;  /* 0x0000000b080b0211 */ /* 0x000fe400018f0c09 */
[----:B------:R-:W-:Y:S01]  /*0570*/  MOV R21, RZ ;  /* 0x000000ff00157202 */ /* 0x000fe20000000f00 */
[----:B------:R-:W1:Y:S01]  /*0580*/  @!P2 LDC.64 R8, c[0x0][0x220] ;  /* 0x00008800ff08ab82 */ /* 0x000e620000000a00 */
[----:B------:R-:W-:-:S04]  /*0590*/  @!P1 IMAD.WIDE.U32 R12, R7, R12, R22 ;  /* 0x0000000c070c9225 */ /* 0x000fc800078e0016 */
[----:B------:R3:W4:Y:S01]  /*05a0*/  @P0 LDG.E R21, desc[UR8][R10.64] ;  /* 0x000000080a150981 */ /* 0x000722000c1e1900 */
[----:B------:R-:W-:Y:S01]  /*05b0*/  @!P1 IADD3 R13, R13, R25, RZ ;  /* 0x000000190d0d9210 */ /* 0x000fe20007ffe0ff */
[----:B0-----:R-:W-:-:S04]  /*05c0*/  @!P2 IMAD R22, R3, R18, RZ ;  /* 0x000000120316a224 */ /* 0x001fc800078e02ff */
[----:B------:R-:W-:Y:S01]  /*05d0*/  @!P2 IMAD R23, R16, R19, R22 ;  /* 0x000000131017a224 */ /* 0x000fe200078e0216 */
[----:B------:R-:W-:Y:S02]  /*05e0*/  MOV R19, RZ ;  /* 0x000000ff00137202 */ /* 0x000fe40000000f00 */
[----:B---3--:R-:W-:Y:S02]  /*05f0*/  @!P2 MOV R10, R26 ;  /* 0x0000001a000aa202 */ /* 0x008fe40000000f00 */
[C---:B--2---:R-:W-:Y:S02]  /*0600*/  @!P1 LEA R14, P3, R12.reuse, R14, 0x1 ;  /* 0x0000000e0c0e9211 */ /* 0x044fe400078608ff */
[----:B------:R-:W-:Y:S02]  /*0610*/  @!P2 MOV R11, R29 ;  /* 0x0000001d000ba202 */ /* 0x000fe40000000f00 */
[----:B------:R-:W-:Y:S01]  /*0620*/  @!P1 LEA.HI.X R15, R12, R15, R13, 0x1, P3 ;  /* 0x0000000f0c0f9211 */ /* 0x000fe200018f0c0d */
[----:B------:R-:W-:-:S04]  /*0630*/  @!P2 IMAD.WIDE.U32 R12, R16, R18, R10 ;  /* 0x00000012100ca225 */ /* 0x000fc800078e000a */
[----:B------:R0:W2:Y:S01]  /*0640*/  @!P1 LDG.E R19, desc[UR8][R14.64] ;  /* 0x000000080e139981 */ /* 0x0000a2000c1e1900 */
[----:B------:R-:W-:Y:S02]  /*0650*/  MOV R22, RZ ;  /* 0x000000ff00167202 */ /* 0x000fe40000000f00 */
[----:B------:R-:W-:Y:S02]  /*0660*/  @!P2 IADD3 R13, R13, R23, RZ ;  /* 0x000000170d0da210 */ /* 0x000fe40007ffe0ff */
[----:B-1----:R-:W-:-:S04]  /*0670*/  @!P2 LEA R10, P1, R12, R8, 0x1 ;  /* 0x000000080c0aa211 */ /* 0x002fc800078208ff */
[----:B------:R-:W-:-:S05]  /*0680*/  @!P2 LEA.HI.X R11, R12, R9, R13, 0x1, P1 ;  /* 0x000000090c0ba211 */ /* 0x000fca00008f0c0d */
[----:B------:R1:W3:Y:S01]  /*0690*/  @!P2 LDG.E R22, desc[UR8][R10.64] ;  /* 0x000000080a16a981 */ /* 0x0002e2000c1e1900 */
[----:B------:R-:W-:-:S04]  /*06a0*/  IADD3 R25, R4, 0x30, RZ ;  /* 0x0000003004197810 */ /* 0x000fc80007ffe0ff */
[----:B------:R-:W-:Y:S02]  /*06b0*/  ISETP.GE.U32.AND P1, PT, R25, UR12, PT ;  /* 0x0000000c19007c0c */ /* 0x000fe4000bf26070 */
[----:B------:R-:W-:-:S04]  /*06c0*/  SHF.R.S32.HI R23, RZ, 0x1f, R25 ;  /* 0x0000001fff177819 */ /* 0x000fc80000011419 */
[----:B------:R-:W-:-:S04]  /*06d0*/  ISETP.GE.AND.EX P1, PT, R23, UR13, PT, P1 ;  /* 0x0000000d17007c0c */ /* 0x000fc8000bf26310 */
[----:B------:R-:W-:-:S13]  /*06e0*/  ISETP.GT.U32.OR P1, PT, R2, 0x17f, P1 ;  /* 0x0000017f0200780c */ /* 0x000fda0000f24470 */
[----:B------:R-:W5:Y:S02]  /*06f0*/  @!P1 LDC.64 R8, c[0x0][0x270] ;  /* 0x00009c00ff089b82 */ /* 0x000f640000000a00 */
[----:B-----5:R-:W-:-:S04]  /*0700*/  @!P1 IMAD R18, R23, R8, RZ ;  /* 0x0000000817129224 */ /* 0x020fc800078e02ff */
[----:B------:R-:W-:Y:S01]  /*0710*/  @!P1 IMAD R23, R25, R9, R18 ;  /* 0x0000000919179224 */ /* 0x000fe200078e0212 */
[----:B------:R-:W-:Y:S01]  /*0720*/  MOV R18, RZ ;  /* 0x000000ff00127202 */ /* 0x000fe20000000f00 */
[--C-:B----4-:R-:W-:Y:S02]  /*0730*/  HADD2.F32 R13, -RZ, R21.reuse.H1_H1 ;  /* 0x30000015ff0d7230 */ /* 0x110fe40000004100 */
[----:B------:R-:W-:-:S03]  /*0740*/  HADD2.F32 R12, -RZ, R21.H0_H0 ;  /* 0x20000015ff0c7230 */ /* 0x000fc60000004100 */
[----:B0-----:R-:W-:Y:S02]  /*0750*/  FMUL.FTZ R15, R13, R13 ;  /* 0x0000000d0d0f7220 */ /* 0x001fe40000410000 */
[C---:B------:R-:W-:Y:S02]  /*0760*/  FADD.FTZ R13, R12.reuse, R13 ;  /* 0x0000000d0c0d7221 */ /* 0x040fe40000010000 */
[----:B------:R-:W-:Y:S02]  /*0770*/  FFMA.FTZ R15, R12, R12, R15 ;  /* 0x0000000c0c0f7223 */ /* 0x000fe4000001000f */
[----:B------:R-:W-:Y:S02]  /*0780*/  FADD.FTZ R13, RZ, R13 ;  /* 0x0000000dff0d7221 */ /* 0x000fe40000010000 */
[----:B------:R-:W-:Y:S01]  /*0790*/  FADD.FTZ R12, RZ, R15 ;  /* 0x0000000fff0c7221 */ /* 0x000fe20000010000 */
[----:B------:R-:W-:Y:S01]  /*07a0*/  @!P1 MOV R15, R29 ;  /* 0x0000001d000f9202 */ /* 0x000fe20000000f00 */
[----:B--2---:R-:W-:-:S02]  /*07b0*/  HADD2.F32 R14, -RZ, R19.H1_H1 ;  /* 0x30000013ff0e7230 */ /* 0x004fc40000004100 */
[----:B-1----:R-:W-:-:S03]  /*07c0*/  HADD2.F32 R10, -RZ, R19.H0_H0 ;  /* 0x20000013ff0a7230 */ /* 0x002fc60000004100 */
[----:B------:R-:W-:Y:S02]  /*07d0*/  FMUL.FTZ R11, R14, R14 ;  /* 0x0000000e0e0b7220 */ /* 0x000fe40000410000 */
[C---:B------:R-:W-:Y:S02]  /*07e0*/  FADD.FTZ R14, R10.reuse, R14 ;  /* 0x0000000e0a0e7221 */ /* 0x040fe40000010000 */
[----:B------:R-:W-:Y:S02]  /*07f0*/  FFMA.FTZ R11, R10, R10, R11 ;  /* 0x0000000a0a0b7223 */ /* 0x000fe4000001000b */
[----:B------:R-:W-:Y:S02]  /*0800*/  FADD.FTZ R13, R13, R14 ;  /* 0x0000000e0d0d7221 */ /* 0x000fe40000010000 */
[----:B------:R-:W-:Y:S01]  /*0810*/  FADD.FTZ R12, R12, R11 ;  /* 0x0000000b0c0c7221 */ /* 0x000fe20000010000 */
[--C-:B---3--:R-:W-:Y:S02]  /*0820*/  HADD2.F32 R10, -RZ, R22.reuse.H1_H1 ;  /* 0x30000016ff0a7230 */ /* 0x108fe40000004100 */
[----:B------:R-:W-:-:S03]  /*0830*/  HADD2.F32 R11, -RZ, R22.H0_H0 ;  /* 0x20000016ff0b7230 */ /* 0x000fc60000004100 */
[----:B------:R-:W-:Y:S02]  /*0840*/  FMUL.FTZ R14, R10, R10 ;  /* 0x0000000a0a0e7220 */ /* 0x000fe40000410000 */
[C---:B------:R-:W-:Y:S02]  /*0850*/  FADD.FTZ R10, R11.reuse, R10 ;  /* 0x0000000a0b0a7221 */ /* 0x040fe40000010000 */
[----:B------:R-:W-:Y:S01]  /*0860*/  FFMA.FTZ R11, R11, R11, R14 ;  /* 0x0000000b0b0b7223 */ /* 0x000fe2000001000e */
[----:B------:R-:W-:-:S05]  /*0870*/  @!P1 MOV R14, R26 ;  /* 0x0000001a000e9202 */ /* 0x000fca0000000f00 */
[----:B------:R-:W-:Y:S02]  /*0880*/  @!P1 IMAD.WIDE.U32 R14, R25, R8, R14 ;  /* 0x00000008190e9225 */ /* 0x000fe400078e000e */
[----:B------:R-:W0:Y:S03]  /*0890*/  @!P1 LDC.64 R8, c[0x0][0x220] ;  /* 0x00008800ff089b82 */ /* 0x000e260000000a00 */
[----:B------:R-:W-:Y:S02]  /*08a0*/  @!P1 IADD3 R23, R15, R23, RZ ;  /* 0x000000170f179210 */ /* 0x000fe40007ffe0ff */
[----:B0-----:R-:W-:-:S04]  /*08b0*/  @!P1 LEA R8, P2, R14, R8, 0x1 ;  /* 0x000000080e089211 */ /* 0x001fc800078408ff */
[----:B------:R-:W-:-:S05]  /*08c0*/  @!P1 LEA.HI.X R9, R14, R9, R23, 0x1, P2 ;  /* 0x000000090e099211 */ /* 0x000fca00010f0c17 */
[----:B------:R-:W2:Y:S01]  /*08d0*/  @!P1 LDG.E R18, desc[UR8][R8.64] ;  /* 0x0000000808129981 */ /* 0x000ea2000c1e1900 */
[----:B------:R-:W-:Y:S01]  /*08e0*/  FADD.FTZ R10, R13, R10 ;  /* 0x0000000a0d0a7221 */ /* 0x000fe20000010000 */
[----:B------:R-:W-:Y:S01]  /*08f0*/  FADD.FTZ R11, R12, R11 ;  /* 0x0000000b0c0b7221 */ /* 0x000fe20000010000 */
[----:B------:R-:W0:Y:S01]  /*0900*/  S2UR UR6, SR_CgaCtaId ;  /* 0x00000000000679c3 */ /* 0x000e220000008800 */
[----:B------:R-:W1:Y:S01]  /*0910*/  S2R R14, SR_LANEID ;  /* 0x00000000000e7919 */ /* 0x000e620000000000 */
[----:B------:R-:W-:Y:S01]  /*0920*/  UMOV UR5, 0x400 ;  /* 0x0000040000057882 */ /* 0x000fe20000000000 */
[----:B------:R-:W-:Y:S01]  /*0930*/  ISETP.NE.AND P2, PT, R2, RZ, PT ;  /* 0x000000ff0200720c */ /* 0x000fe20003f45270 */
[----:B------:R-:W-:Y:S01]  /*0940*/  BSSY B0, `(.L_x_3778) ;  /* 0x0000049000007945 */ /* 0x000fe20003800000 */
[----:B0-----:R-:W-:Y:S01]  /*0950*/  ULEA UR5, UR6, UR5, 0x18 ;  /* 0x0000000506057291 */ /* 0x001fe2000f8ec03f */
[C---:B-1----:R-:W-:Y:S02]  /*0960*/  ISETP.GT.AND P1, PT, R14.reuse, 0x1e, PT ;  /* 0x0000001e0e00780c */ /* 0x042fe40003f24270 */
[----:B------:R-:W-:Y:S01]  /*0970*/  ISETP.NE.AND P3, PT, R14, RZ, PT ;  /* 0x000000ff0e00720c */ /* 0x000fe20003f65270 */
[----:B--2---:R-:W-:-:S02]  /*0980*/  HADD2.F32 R24, -RZ, R18.H1_H1 ;  /* 0x30000012ff187230 */ /* 0x004fc40000004100 */
[----:B------:R-:W-:-:S03]  /*0990*/  HADD2.F32 R15, -RZ, R18.H0_H0 ;  /* 0x20000012ff0f7230 */ /* 0x000fc60000004100 */
[----:B------:R-:W-:Y:S02]  /*09a0*/  FMUL.FTZ R23, R24, R24 ;  /* 0x0000001818177220 */ /* 0x000fe40000410000 */
[C---:B------:R-:W-:Y:S02]  /*09b0*/  FADD.FTZ R13, R15.reuse, R24 ;  /* 0x000000180f0d7221 */ /* 0x040fe40000010000 */
[----:B------:R-:W-:Y:S02]  /*09c0*/  FFMA.FTZ R24, R15, R15, R23 ;  /* 0x0000000f0f187223 */ /* 0x000fe40000010017 */
[----:B------:R-:W-:Y:S02]  /*09d0*/  FADD.FTZ R12, R10, R13 ;  /* 0x0000000d0a0c7221 */ /* 0x000fe40000010000 */
[----:B------:R-:W-:Y:S01]  /*09e0*/  FADD.FTZ R13, R11, R24 ;  /* 0x000000180b0d7221 */ /* 0x000fe20000010000 */
[----:B------:R-:W-:Y:S02]  /*09f0*/  SHF.R.S32.HI R11, RZ, 0x1f, R2 ;  /* 0x0000001fff0b7819 */ /* 0x000fe40000011402 */
[----:B------:R-:W0:Y:S02]  /*0a00*/  SHFL.DOWN PT, R9, R12, 0x1, 0x1f ;  /* 0x08201f000c097f89 */ /* 0x000e2400000e0000 */
[----:B------:R-:W-:-:S02]  /*0a10*/  LEA.HI R11, R11, R2, RZ, 0x5 ;  /* 0x000000020b0b7211 */ /* 0x000fc400078f28ff */
[----:B------:R-:W1:Y:S02]  /*0a20*/  SHFL.DOWN PT, R8, R13, 0x1, 0x1f ;  /* 0x08201f000d087f89 */ /* 0x000e6400000e0000 */
[----:B------:R-:W-:-:S04]  /*0a30*/  SHF.R.S32.HI R11, RZ, 0x5, R11 ;  /* 0x00000005ff0b7819 */ /* 0x000fc8000001140b */
[----:B------:R-:W-:Y:S01]  /*0a40*/  LEA R11, R11, UR5, 0x3 ;  /* 0x000000050b0b7c11 */ /* 0x000fe2000f8e18ff */
        /* <DEDUP_REMOVED lines=29> */
[----:B0-----:R-:W0:Y:S01]  /*0c20*/  LDS.128 R8, [UR5+0x20] ;  /* 0x00002005ff087984 */ /* 0x001e220008000c00 */
[----:B-1----:R-:W-:Y:S01]  /*0c30*/  FADD.FTZ R23, R12, R14 ;  /* 0x0000000e0c177221 */ /* 0x002fe20000010000 */
        /* <DEDUP_REMOVED lines=20> */
[----:B------:R-:W-:-:S03]  /*0d80*/  FADD.FTZ R24, R24, R15 ;  /* 0x0000000f18187221 */ /* 0x000fc60000010000 */
[----:B0-----:R-:W-:Y:S01]  /*0d90*/  FADD.FTZ R23, R23, R8 ;  /* 0x0000000817177221 */ /* 0x001fe20000010000 */
[----:B------:R-:W-:-:S03]  /*0da0*/  FADD.FTZ R24, R24, R9 ;  /* 0x0000000918187221 */ /* 0x000fc60000010000 */
[----:B------:R-:W-:Y:S01]  /*0db0*/  FADD.FTZ R12, R23, R10 ;  /* 0x0000000a170c7221 */ /* 0x000fe20000010000 */
[----:B------:R-:W-:-:S07]  /*0dc0*/  FADD.FTZ R13, R24, R11 ;  /* 0x0000000b180d7221 */ /* 0x000fce0000010000 */
.L_x_3779:
[----:B------:R-:W-:Y:S05]  /*0dd0*/  BSYNC B0 ;  /* 0x0000000000007941 */ /* 0x000fea0003800000 */
.L_x_3778:
[----:B------:R-:W1:Y:S02]  /*0de0*/  LDC R10, c[0x0][0xc] ;  /* 0x00000300ff0a7b82 */ /* 0x000e640000000800 */
[----:B-1----:R-:W-:-:S13]  /*0df0*/  ISETP.GE.U32.AND P1, PT, R10, 0x2, PT ;  /* 0x000000020a00780c */ /* 0x002fda0003f26070 */
[----:B------:R-:W-:Y:S05]  /*0e00*/  @!P1 BRA `(.L_x_3780) ;  /* 0x0000000800709947 */ /* 0x000fea0003800000 */
[----:B------:R-:W-:Y:S05]  /*0e10*/  @P2 BRA `(.L_x_3781) ;  /* 0x0000000000742947 */ /* 0x000fea0003800000 */
[----:B------:R-:W1:Y:S01]  /*0e20*/  LDC R23, c[0x0][0x10] ;  /* 0x00000400ff177b82 */ /* 0x000e620000000800 */
[----:B0-----:R-:W0:Y:S01]  /*0e30*/  S2R R11, SR_CTAID.Y ;  /* 0x00000000000b7919 */ /* 0x001e220000002600 */
[C---:B------:R-:W-:Y:S02]  /*0e40*/  LOP3.LUT R8, R6.reuse, 0x1, RZ, 0xc0, !PT ;  /* 0x0000000106087812 */ /* 0x040fe400078ec0ff */
[----:B------:R-:W-:-:S04]  /*0e50*/  LOP3.LUT P1, RZ, R6, 0x2, RZ, 0xc0, !PT ;  /* 0x0000000206ff7812 */ /* 0x000fc8000782c0ff */
[----:B------:R-:W2:Y:S01]  /*0e60*/  LDC.64 R14, c[0x0][0x248] ;  /* 0x00009200ff0e7b82 */ /* 0x000ea20000000a00 */
[----:B-1----:R-:W-:-:S04]  /*0e70*/  IMAD R8, R8, R23, RZ ;  /* 0x0000001708087224 */ /* 0x002fc800078e02ff */
[----:B------:R-:W-:-:S05]  /*0e80*/  IMAD R9, R8, R10, RZ ;  /* 0x0000000a08097224 */ /* 0x000fca00078e02ff */
[----:B------:R-:W-:Y:S01]  /*0e90*/  SHF.L.U32 R9, R9, 0x1, RZ ;  /* 0x0000000109097819 */ /* 0x000fe200000006ff */
[----:B0-----:R-:W-:Y:S01]  /*0ea0*/  IMAD R23, R23, UR7, R11 ;  /* 0x0000000717177c24 */ /* 0x001fe2000f8e020b */
[----:B------:R-:W-:-:S03]  /*0eb0*/  IADD3 R11, R8, R11, RZ ;  /* 0x0000000b080b7210 */ /* 0x000fc60007ffe0ff */
[----:B--2---:R-:W-:Y:S02]  /*0ec0*/  IMAD.WIDE R14, R9, 0x4, R14 ;  /* 0x00000004090e7825 */ /* 0x004fe400078e020e */
[----:B------:R-:W0:Y:S01]  /*0ed0*/  LDC.64 R8, c[0x0][0x240] ;  /* 0x00009000ff087b82 */ /* 0x000e220000000a00 */
[----:B------:R-:W-:Y:S01]  /*0ee0*/  SEL R24, R10, RZ, !P1 ;  /* 0x000000ff0a187207 */ /* 0x000fe20004800000 */
[----:B------:R-:W-:Y:S01]  /*0ef0*/  IMAD.WIDE.U32 R14, R23, 0x8, R14 ;  /* 0x00000008170e7825 */ /* 0x000fe200078e000e */
[----:B------:R-:W-:-:S04]  /*0f00*/  MOV R23, 0xffffffff ;  /* 0xffffffff00177802 */ /* 0x000fc80000000f00 */
[----:B------:R1:W-:Y:S01]  /*0f10*/  STG.E.64 desc[UR8][R14.64], R12 ;  /* 0x0000000c0e007986 */ /* 0x0003e2000c101b08 */
[----:B0-----:R-:W-:Y:S01]  /*0f20*/  IMAD.WIDE.U32 R8, R11, 0x4, R8 ;  /* 0x000000040b087825 */ /* 0x001fe200078e0008 */
[----:B------:R-:W-:Y:S02]  /*0f30*/  SEL R11, R23, 0x1, P1 ;  /* 0x00000001170b7807 */ /* 0x000fe40000800000 */
[----:B------:R-:W-:Y:S01]  /*0f40*/  ISETP.NE.AND P1, PT, R24, -0x1, PT ;  /* 0xffffffff1800780c */ /* 0x000fe20003f25270 */
[----:B------:R-:W-:Y:S06]  /*0f50*/  MEMBAR.ALL.GPU ;  /* 0x0000000000007992 */ /* 0x000fec000000a000 */
[----:B------:R-:W-:-:S00]  /*0f60*/  ERRBAR ;  /* 0x00000000000079ab */ /* 0x000fc00000000000 */
[----:B------:R-:W-:Y:S06]  /*0f70*/  CGAERRBAR ;  /* 0x00000000000075ab */ /* 0x000fec0000000000 */
[----:B------:R1:W-:Y:S01]  /*0f80*/  REDG.E.ADD.S32.STRONG.GPU desc[UR8][R8.64], R11 ;  /* 0x0000000b0800798e */ /* 0x0003e2000c10e388 */
[----:B------:R-:W-:Y:S05]  /*0f90*/  @!P1 BRA `(.L_x_3781) ;  /* 0x0000000000149947 */ /* 0x000fea0003800000 */
.L_x_3782:
[----:B-1----:R-:W2:Y:S04]  /*0fa0*/  LDG.E.STRONG.GPU R11, desc[UR8][R8.64] ;  /* 0x00000008080b7981 */ /* 0x002ea8000c1ef900 */
[----:B--2---:R-:W-:Y:S01]  /*0fb0*/  CCTL.IVALL ;  /* 0x00000000ff00798f */ /* 0x004fe20002000000 */
[----:B------:R-:W-:Y:S05]  /*0fc0*/  YIELD ;  /* 0x0000000000007946 */ /* 0x000fea0003800000 */
[----:B------:R-:W-:-:S13]  /*0fd0*/  ISETP.NE.AND P1, PT, R11, R24, PT ;  /* 0x000000180b00720c */ /* 0x000fda0003f25270 */
[----:B------:R-:W-:Y:S05]  /*0fe0*/  @P1 BRA `(.L_x_3782) ;  /* 0xfffffffc00ec1947 */ /* 0x000fea000383ffff */
.L_x_3781:
[----:B------:R-:W-:Y:S01]  /*0ff0*/  ISETP.NE.AND P1, PT, R10, RZ, PT ;  /* 0x000000ff0a00720c */ /* 0x000fe20003f25270 */
[----:B------:R-:W-:Y:S05]  /*1000*/  WARPSYNC.ALL ;  /* 0x0000000000007948 */ /* 0x000fea0003800000 */
[----:B------:R-:W-:Y:S07]  /*1010*/  BAR.SYNC.DEFER_BLOCKING 0x0 ;  /* 0x0000000000007b1d */ /* 0x000fee0000010000 */
[----:B------:R-:W-:Y:S05]  /*1020*/  @!P1 BRA `(.L_x_3780) ;  /* 0x0000000400e89947 */ /* 0x000fea0003800000 */
[----:B-1----:R-:W-:Y:S01]  /*1030*/  IADD3 R8, R10, -0x1, RZ ;  /* 0xffffffff0a087810 */ /* 0x002fe20007ffe0ff */
[----:B0-----:R-:W-:-:S03]  /*1040*/  HFMA2.MMA R11, -RZ, RZ, 0, 0 ;  /* 0x00000000ff0b7435 */ /* 0x001fc600000001ff */
[----:B------:R-:W-:-:S13]  /*1050*/  ISETP.GE.U32.AND P1, PT, R8, 0x3, PT ;  /* 0x000000030800780c */ /* 0x000fda0003f26070 */
[----:B------:R-:W-:Y:S05]  /*1060*/  @!P1 BRA `(.L_x_3783) ;  /* 0x0000000400089947 */ /* 0x000fea0003800000 */
[----:B------:R-:W-:Y:S02]  /*1070*/  LOP3.LUT R9, R10, 0x3, RZ, 0xc0, !PT ;  /* 0x000000030a097812 */ /* 0x000fe400078ec0ff */
[----:B------:R-:W-:Y:S02]  /*1080*/  MOV R11, RZ ;  /* 0x000000ff000b7202 */ /* 0x000fe40000000f00 */
[----:B------:R-:W-:-:S07]  /*1090*/  IADD3 R14, -R9, R10, RZ ;  /* 0x0000000a090e7210 */ /* 0x000fce0007ffe1ff */
.L_x_3784:
[----:B------:R-:W-:-:S13]  /*10a0*/  ISETP.EQ.OR P1, PT, R11, UR7, P2 ;  /* 0x000000070b007c0c */ /* 0x000fda0009722670 */
[----:B------:R-:W0:Y:S01]  /*10b0*/  @!P1 S2R R25, SR_CTAID.Y ;  /* 0x0000000000199919 */ /* 0x000e220000002600 */
[----:B------:R-:W1:Y:S01]  /*10c0*/  @!P1 LDC R8, c[0x0][0x10] ;  /* 0x00000400ff089b82 */ /* 0x000e620000000800 */
[----:B------:R-:W-:-:S05]  /*10d0*/  @!P1 LOP3.LUT R15, R6, 0x1, RZ, 0xc0, !PT ;  /* 0x00000001060f9812 */ /* 0x000fca00078ec0ff */
[----:B-1----:R-:W-:-:S04]  /*10e0*/  @!P1 IMAD R15, R15, R8, RZ ;  /* 0x000000080f0f9224 */ /* 0x002fc800078e02ff */
[----:B------:R-:W-:Y:S02]  /*10f0*/  @!P1 IMAD R15, R15, R10, RZ ;  /* 0x0000000a0f0f9224 */ /* 0x000fe400078e02ff */
[----:B0-----:R-:W-:Y:S02]  /*1100*/  @!P1 IMAD R25, R8, R11, R25 ;  /* 0x0000000b08199224 */ /* 0x001fe400078e0219 */
[----:B------:R-:W0:Y:S01]  /*1110*/  @!P1 LDC.64 R8, c[0x0][0x248] ;  /* 0x00009200ff089b82 */ /* 0x000e220000000a00 */
[----:B------:R-:W-:-:S05]  /*1120*/  @!P1 SHF.L.U32 R15, R15, 0x1, RZ ;  /* 0x000000010f0f9819 */ /* 0x000fca00000006ff */
[----:B0-----:R-:W-:-:S04]  /*1130*/  @!P1 IMAD.WIDE R8, R15, 0x4, R8 ;  /* 0x000000040f089825 */ /* 0x001fc800078e0208 */
[----:B------:R-:W-:-:S05]  /*1140*/  @!P1 IMAD.WIDE.U32 R24, R25, 0x8, R8 ;  /* 0x0000000819189825 */ /* 0x000fca00078e0008 */
[----:B------:R0:W2:Y:S01]  /*1150*/  @!P1 LDG.E.64 R8, desc[UR8][R24.64] ;  /* 0x0000000818089981 */ /* 0x0000a2000c1e1b00 */
[----:B------:R-:W-:-:S04]  /*1160*/  IADD3 R15, R11, 0x1, RZ ;  /* 0x000000010b0f7810 */ /* 0x000fc80007ffe0ff */
[----:B------:R-:W-:-:S13]  /*1170*/  ISETP.EQ.OR P3, PT, R15, UR7, P2 ;  /* 0x000000070f007c0c */ /* 0x000fda0009762670 */
[----:B0-----:R-:W0:Y:S01]  /*1180*/  @!P3 S2R R24, SR_CTAID.Y ;  /* 0x000000000018b919 */ /* 0x001e220000002600 */
[----:B------:R-:W0:Y:S02]  /*1190*/  @!P3 LDC R23, c[0x0][0x10] ;  /* 0x00000400ff17bb82 */ /* 0x000e240000000800 */
[----:B0-----:R-:W-:Y:S02]  /*11a0*/  @!P3 IMAD R15, R15, R23, R24 ;  /* 0x000000170f0fb224 */ /* 0x001fe400078e0218 */
[----:B--2---:R-:W-:Y:S01]  /*11b0*/  @!P1 FADD.FTZ R12, R12, R8 ;  /* 0x000000080c0c9221 */ /* 0x004fe20000010000 */
[----:B------:R-:W-:Y:S01]  /*11c0*/  @!P3 LOP3.LUT R8, R6, 0x1, RZ, 0xc0, !PT ;  /* 0x000000010608b812 */ /* 0x000fe200078ec0ff */
[----:B------:R-:W-:-:S04]  /*11d0*/  @!P1 FADD.FTZ R13, R13, R9 ;  /* 0x000000090d0d9221 */ /* 0x000fc80000010000 */
[----:B------:R-:W-:Y:S02]  /*11e0*/  @!P3 IMAD R23, R8, R23, RZ ;  /* 0x000000170817b224 */ /* 0x000fe400078e02ff */
[----:B------:R-:W0:Y:S02]  /*11f0*/  @!P3 LDC.64 R8, c[0x0][0x248] ;  /* 0x00009200ff08bb82 */ /* 0x000e240000000a00 */
[----:B------:R-:W-:-:S05]  /*1200*/  @!P3 IMAD R23, R23, R10, RZ ;  /* 0x0000000a1717b224 */ /* 0x000fca00078e02ff */
        /* <DEDUP_REMOVED lines=40> */
.L_x_3783:
[----:B------:R-:W-:-:S13]  /*1490*/  LOP3.LUT P1, R14, R10, 0x3, RZ, 0xc0, !PT ;  /* 0x000000030a0e7812 */ /* 0x000fda000782c0ff */
[----:B------:R-:W-:Y:S05]  /*14a0*/  @!P1 BRA `(.L_x_3780) ;  /* 0x0000000000c89947 */ /* 0x000fea0003800000 */
[----:B------:R-:W-:Y:S01]  /*14b0*/  ISETP.EQ.OR P1, PT, R11, UR7, P2 ;  /* 0x000000070b007c0c */ /* 0x000fe20009722670 */
[----:B------:R-:W-:Y:S01]  /*14c0*/  BSSY B0, `(.L_x_3785) ;  /* 0x0000010000007945 */ /* 0x000fe20003800000 */
[----:B------:R-:W-:-:S11]  /*14d0*/  ISETP.NE.AND P3, PT, R14, 0x1, PT ;  /* 0x000000010e00780c */ /* 0x000fd60003f65270 */
        /* <DEDUP_REMOVED lines=14> */
.L_x_3786:
[----:B------:R-:W-:Y:S05]  /*15c0*/  BSYNC B0 ;  /* 0x0000000000007941 */ /* 0x000fea0003800000 */
.L_x_3785:
[----:B------:R-:W-:Y:S05]  /*15d0*/  @!P3 BRA `(.L_x_3780) ;  /* 0x00000000007cb947 */ /* 0x000fea0003800000 */
[C---:B------:R-:W-:Y:S02]  /*15e0*/  IADD3 R24, R11.reuse, 0x1, RZ ;  /* 0x000000010b187810 */ /* 0x040fe40007ffe0ff */
[----:B------:R-:W-:Y:S02]  /*15f0*/  IADD3 R8, R11, 0x2, RZ ;  /* 0x000000020b087810 */ /* 0x000fe40007ffe0ff */
[----:B------:R-:W-:Y:S02]  /*1600*/  ISETP.EQ.OR P3, PT, R24, UR7, P2 ;  /* 0x0000000718007c0c */ /* 0x000fe40009762670 */
[----:B------:R-:W-:-:S04]  /*1610*/  ISETP.EQ.OR P1, PT, R8, UR7, P2 ;  /* 0x0000000708007c0c */ /* 0x000fc80009722670 */
[----:B------:R-:W-:-:S07]  /*1620*/  ISETP.EQ.OR P1, PT, R14, 0x2, P1 ;  /* 0x000000020e00780c */ /* 0x000fce0000f22670 */
[----:B------:R-:W0:Y:S01]  /*1630*/  @!P3 S2R R15, SR_CTAID.Y ;  /* 0x00000000000fb919 */ /* 0x000e220000002600 */
[----:B------:R-:W0:Y:S05]  /*1640*/  @!P3 LDC R11, c[0x0][0x10] ;  /* 0x00000400ff0bbb82 */ /* 0x000e2a0000000800 */
[----:B------:R-:W1:Y:S03]  /*1650*/  @!P1 S2R R14, SR_CTAID.Y ;  /* 0x00000000000e9919 */ /* 0x000e660000002600 */
[----:B------:R-:W1:Y:S01]  /*1660*/  @!P1 LDC R9, c[0x0][0x10] ;  /* 0x00000400ff099b82 */ /* 0x000e620000000800 */
[----:B0-----:R-:W-:Y:S01]  /*1670*/  @!P3 IMAD R15, R24, R11, R15 ;  /* 0x0000000b180fb224 */ /* 0x001fe200078e020f */
[----:B------:R-:W-:-:S05]  /*1680*/  @!P3 LOP3.LUT R24, R6, 0x1, RZ, 0xc0, !PT ;  /* 0x000000010618b812 */ /* 0x000fca00078ec0ff */
[----:B------:R-:W-:Y:S01]  /*1690*/  @!P3 IMAD R11, R24, R11, RZ ;  /* 0x0000000b180bb224 */ /* 0x000fe200078e02ff */
[----:B------:R-:W-:Y:S01]  /*16a0*/  @!P1 LOP3.LUT R24, R6, 0x1, RZ, 0xc0, !PT ;  /* 0x0000000106189812 */ /* 0x000fe200078ec0ff */
[-C--:B-1----:R-:W-:Y:S02]  /*16b0*/  @!P1 IMAD R14, R8, R9.reuse, R14 ;  /* 0x00000009080e9224 */ /* 0x082fe400078e020e */
[-C--:B------:R-:W-:Y:S02]  /*16c0*/  @!P3 IMAD R11, R11, R10.reuse, RZ ;  /* 0x0000000a0b0bb224 */ /* 0x080fe400078e02ff */
[----:B------:R-:W-:Y:S02]  /*16d0*/  @!P1 IMAD R23, R24, R9, RZ ;  /* 0x0000000918179224 */ /* 0x000fe400078e02ff */
[----:B------:R-:W0:Y:S01]  /*16e0*/  @!P3 LDC.64 R8, c[0x0][0x248] ;  /* 0x00009200ff08bb82 */ /* 0x000e220000000a00 */
[----:B------:R-:W-:Y:S01]  /*16f0*/  @!P3 SHF.L.U32 R11, R11, 0x1, RZ ;  /* 0x000000010b0bb819 */ /* 0x000fe200000006ff */
[----:B------:R-:W-:-:S05]  /*1700*/  @!P1 IMAD R23, R23, R10, RZ ;  /* 0x0000000a17179224 */ /* 0x000fca00078e02ff */
[----:B------:R-:W-:Y:S01]  /*1710*/  @!P1 SHF.L.U32 R23, R23, 0x1, RZ ;  /* 0x0000000117179819 */ /* 0x000fe200000006ff */
[----:B0-----:R-:W-:Y:S02]  /*1720*/  @!P3 IMAD.WIDE R10, R11, 0x4, R8 ;  /* 0x000000040b0ab825 */ /* 0x001fe400078e0208 */
[----:B------:R-:W0:Y:S02]  /*1730*/  @!P1 LDC.64 R8, c[0x0][0x248] ;  /* 0x00009200ff089b82 */ /* 0x000e240000000a00 */
[----:B------:R-:W-:-:S04]  /*1740*/  @!P3 IMAD.WIDE.U32 R24, R15, 0x8, R10 ;  /* 0x000000080f18b825 */ /* 0x000fc800078e000a */
[----:B0-----:R-:W-:-:S04]  /*1750*/  @!P1 IMAD.WIDE R8, R23, 0x4, R8 ;  /* 0x0000000417089825 */ /* 0x001fc800078e0208 */
[----:B------:R-:W-:Y:S02]  /*1760*/  @!P1 IMAD.WIDE.U32 R10, R14, 0x8, R8 ;  /* 0x000000080e0a9825 */ /* 0x000fe400078e0008 */
[----:B------:R-:W2:Y:S04]  /*1770*/  @!P3 LDG.E.64 R8, desc[UR8][R24.64] ;  /* 0x000000081808b981 */ /* 0x000ea8000c1e1b00 */
[----:B------:R-:W3:Y:S01]  /*1780*/  @!P1 LDG.E.64 R10, desc[UR8][R10.64] ;  /* 0x000000080a0a9981 */ /* 0x000ee2000c1e1b00 */
[----:B--2---:R-:W-:Y:S01]  /*1790*/  @!P3 FADD.FTZ R12, R12, R8 ;  /* 0x000000080c0cb221 */ /* 0x004fe20000010000 */
[----:B------:R-:W-:-:S03]  /*17a0*/  @!P3 FADD.FTZ R13, R13, R9 ;  /* 0x000000090d0db221 */ /* 0x000fc60000010000 */
[----:B---3--:R-:W-:Y:S01]  /*17b0*/  @!P1 FADD.FTZ R12, R12, R10 ;  /* 0x0000000a0c0c9221 */ /* 0x008fe20000010000 */
[----:B------:R-:W-:-:S07]  /*17c0*/  @!P1 FADD.FTZ R13, R13, R11 ;  /* 0x0000000b0d0d9221 */ /* 0x000fce0000010000 */
.L_x_3780:
[----:B------:R-:W-:Y:S01]  /*17d0*/  ULDC.64 UR10, c[0x0][0x218] ;  /* 0x00008600000a7ab9 */ /* 0x000fe20000000a00 */
[C---:B------:R-:W-:Y:S01]  /*17e0*/  LOP3.LUT P1, RZ, R2.reuse, UR7, RZ, 0xfc, !PT ;  /* 0x0000000702ff7c12 */ /* 0x040fe2000f82fcff */
[----:B------:R-:W2:Y:S01]  /*17f0*/  S2UR UR6, SR_CgaCtaId ;  /* 0x00000000000679c3 */ /* 0x000ea20000008800 */
[----:B------:R-:W-:Y:S01]  /*1800*/  ISETP.EQ.U32.AND P3, PT, RZ, UR10, PT ;  /* 0x0000000aff007c0c */ /* 0x000fe2000bf62070 */
[----:B------:R-:W-:Y:S01]  /*1810*/  UMOV UR5, 0x400 ;  /* 0x0000040000057882 */ /* 0x000fe20000000000 */
[----:B-1----:R-:W-:Y:S02]  /*1820*/  IMAD.WIDE.U32 R8, R2, -0x55555555, RZ ;  /* 0xaaaaaaab02087825 */ /* 0x002fe400078e00ff */
[----:B------:R-:W-:Y:S01]  /*1830*/  ISETP.EQ.OR.EX P1, PT, RZ, UR11, P1, P3 ;  /* 0x0000000bff007c0c */ /* 0x000fe20008f22730 */
[----:B------:R-:W-:Y:S02]  /*1840*/  ULDC.64 UR10, c[0x0][0x278] ;  /* 0x00009e00000a7ab9 */ /* 0x000fe40000000a00 */
[----:B------:R-:W-:Y:S01]  /*1850*/  SHF.R.U32.HI R23, RZ, 0x4, R9 ;  /* 0x00000004ff177819 */ /* 0x000fe20000011609 */
[----:B0-----:R-:W0:Y:S04]  /*1860*/  LDC.64 R10, c[0x0][0x228] ;  /* 0x00008a00ff0a7b82 */ /* 0x001e280000000a00 */
[----:B------:R-:W-:-:S04]  /*1870*/  IMAD R23, R23, -0x18, R2 ;  /* 0xffffffe817177824 */ /* 0x000fc800078e0202 */
[----:B------:R-:W1:Y:S01]  /*1880*/  LDC.64 R8, c[0x0][0x230] ;  /* 0x00008c00ff087b82 */ /* 0x000e620000000a00 */
[----:B------:R-:W-:-:S04]  /*1890*/  SHF.L.U32 R23, R23, 0x1, RZ ;  /* 0x0000000117177819 */ /* 0x000fc800000006ff */
[----:B------:R-:W-:Y:S01]  /*18a0*/  IADD3 R23, R23, R0, RZ ;  /* 0x0000000017177210 */ /* 0x000fe20007ffe0ff */
[----:B--2---:R-:W-:Y:S02]  /*18b0*/  ULEA UR5, UR6, UR5, 0x18 ;  /* 0x0000000506057291 */ /* 0x004fe4000f8ec03f */
[----:B------:R-:W2:Y:S01]  /*18c0*/  @!P1 LDC.64 R14, c[0x0][0x218] ;  /* 0x00008600ff0e9b82 */ /* 0x000ea20000000a00 */
[----:B------:R-:W-:Y:S02]  /*18d0*/  ULDC UR6, c[0x0][0x2a4] ;  /* 0x0000a90000067ab9 */ /* 0x000fe40000000800 */
[----:B------:R-:W-:Y:S01]  /*18e0*/  @!P1 FMUL.FTZ R25, R13, UR6 ;  /* 0x000000060d199c20 */ /* 0x000fe20008410000 */
[----:B------:R-:W-:-:S03]  /*18f0*/  @!P1 FMUL.FTZ R24, R12, UR6 ;  /* 0x000000060c189c20 */ /* 0x000fc60008410000 */
[----:B------:R1:W-:Y:S01]  /*1900*/  @!P2 STS.64 [UR5+0x78], R12 ;  /* 0x0000780cff00a988 */ /* 0x0003e20008000a05 */
[----:B0-----:R-:W-:-:S04]  /*1910*/  IMAD.WIDE R10, R23, 0x4, R10 ;  /* 0x00000004170a7825 */ /* 0x001fc800078e020a */
[----:B-1----:R-:W-:-:S04]  /*1920*/  IMAD.WIDE R12, R23, 0x4, R8 ;  /* 0x00000004170c7825 */ /* 0x002fc800078e0208 */
[----:B--2---:R-:W-:-:S05]  /*1930*/  @!P1 IMAD.WIDE R14, R20, 0x8, R14 ;  /* 0x00000008140e9825 */ /* 0x004fca00078e020e */
[----:B------:R0:W-:Y:S01]  /*1940*/  @!P1 STG.E.64 desc[UR8][R14.64], R24 ;  /* 0x000000180e009986 */ /* 0x0001e2000c101b08 */
[----:B------:R-:W-:Y:S06]  /*1950*/  BAR.SYNC.DEFER_BLOCKING 0x0 ;  /* 0x0000000000007b1d */ /* 0x000fec0000010000 */
[----:B------:R-:W2:Y:S04]  /*1960*/  LDG.E.64 R8, desc[UR8][R10.64] ;  /* 0x000000080a087981 */ /* 0x000ea8000c1e1b00 */
[----:B------:R-:W1:Y:S01]  /*1970*/  LDS.64 R14, [UR5+0x78] ;  /* 0x00007805ff0e7984 */ /* 0x000e620008000a00 */
[----:B0-----:R-:W-:Y:S01]  /*1980*/  HADD2.F32 R25, -RZ, R19.H0_H0 ;  /* 0x20000013ff197230 */ /* 0x001fe20000004100 */
[----:B------:R-:W-:-:S02]  /*1990*/  ULDC.U8 UR5, c[0x0][0x28c] ;  /* 0x0000a30000057ab9 */ /* 0x000fc40000000000 */
[----:B------:R0:W2:Y:S01]  /*19a0*/  LDG.E.64 R10, desc[UR8][R12.64] ;  /* 0x000000080c0a7981 */ /* 0x0000a2000c1e1b00 */
[----:B------:R-:W-:Y:S01]  /*19b0*/  ISETP.NE.AND P4, PT, RZ, UR5, PT ;  /* 0x00000005ff007c0c */ /* 0x000fe2000bf85270 */
[----:B------:R-:W-:Y:S01]  /*19c0*/  HADD2.F32 R19, -RZ, R19.H1_H1 ;  /* 0x30000013ff137230 */ /* 0x000fe20000004100 */
[----:B------:R-:W-:Y:S02]  /*19d0*/  ISETP.GE.U32.AND P2, PT, R7, UR10, PT ;  /* 0x0000000a07007c0c */ /* 0x000fe4000bf46070 */
[----:B------:R-:W-:Y:S02]  /*19e0*/  ISETP.GE.U32.AND P3, PT, R16, UR10, PT ;  /* 0x0000000a10007c0c */ /* 0x000fe4000bf66070 */
[----:B------:R-:W-:Y:S02]  /*19f0*/  ISETP.GE.AND.EX P2, PT, R17, UR11, PT, P2 ;  /* 0x0000000b11007c0c */ /* 0x000fe4000bf46320 */
[----:B------:R-:W-:Y:S01]  /*1a00*/  ISETP.GE.AND.EX P3, PT, R3, UR11, PT, P3 ;  /* 0x0000000b03007c0c */ /* 0x000fe2000bf66330 */
[----:B0-----:R-:W-:Y:S01]  /*1a10*/  HADD2.F32 R13, -RZ, R18.H0_H0 ;  /* 0x20000012ff0d7230 */ /* 0x001fe20000004100 */
[----:B------:R-:W-:-:S02]  /*1a20*/  ISETP.GT.U32.OR P2, PT, R2, 0x17f, P2 ;  /* 0x0000017f0200780c */ /* 0x000fc40001744470 */
[----:B------:R-:W-:Y:S01]  /*1a30*/  ISETP.GT.U32.OR P3, PT, R2, 0x17f, P3 ;  /* 0x0000017f0200780c */ /* 0x000fe20001f64470 */
[----:B-1----:R-:W-:Y:S01]  /*1a40*/  FMUL.FTZ R24, R14, UR6 ;  /* 0x000000060e187c20 */ /* 0x002fe20008410000 */
[----:B------:R-:W-:-:S03]  /*1a50*/  HADD2.F32 R14, -RZ, R22.H0_H0 ;  /* 0x20000016ff0e7230 */ /* 0x000fc60000004100 */
[----:B------:R-:W-:-:S04]  /*1a60*/  FMUL.FTZ R0, R24, R24 ;  /* 0x0000001818007220 */ /* 0x000fc80000410000 */
[----:B------:R-:W-:Y:S01]  /*1a70*/  FFMA.FTZ R0, R15, UR6, -R0 ;  /* 0x000000060f007c23 */ /* 0x000fe20008010800 */
[--C-:B------:R-:W-:Y:S02]  /*1a80*/  HADD2.F32 R15, -RZ, R21.reuse.H0_H0 ;  /* 0x20000015ff0f7230 */ /* 0x100fe40000004100 */
[----:B------:R-:W-:Y:S02]  /*1a90*/  HADD2.F32 R21, -RZ, R21.H1_H1 ;  /* 0x30000015ff157230 */ /* 0x000fe40000004100 */
[----:B------:R-:W-:Y:S01]  /*1aa0*/  FSETP.GTU.FTZ.AND P1, PT, R0, RZ, PT ;  /* 0x000000ff0000720b */ /* 0x000fe20003f3c000 */
[--C-:B------:R-:W-:Y:S01]  /*1ab0*/  FADD.FTZ R12, R15, -R24.reuse ;  /* 0x800000180f0c7221 */ /* 0x100fe20000010000 */
[----:B------:R-:W-:-:S11]  /*1ac0*/  FADD.FTZ R15, R25, -R24 ;  /* 0x80000018190f7221 */ /* 0x000fd60000010000 */
[----:B------:R-:W0:Y:S02]  /*1ad0*/  @P1 LDC R23, c[0x0][0x238] ;  /* 0x00008e00ff171b82 */ /* 0x000e240000000800 */
[----:B0-----:R-:W-:Y:S01]  /*1ae0*/  @P1 FADD.FTZ R0, R0, R23 ;  /* 0x0000001700001221 */ /* 0x001fe20000010000 */
[----:B------:R-:W-:-:S06]  /*1af0*/  MOV R23, 0x3f800000 ;  /* 0x3f80000000177802 */ /* 0x000fcc0000000f00 */
[----:B------:R0:W1:Y:S02]  /*1b00*/  @P1 MUFU.RSQ R23, R0 ;  /* 0x0000000000171308 */ /* 0x0000640000001400 */
[--C-:B0-----:R-:W-:Y:S01]  /*1b10*/  FADD.FTZ R0, R14, -R24.reuse ;  /* 0x800000180e007221 */ /* 0x101fe20000010000 */
[----:B------:R-:W-:Y:S01]  /*1b20*/  FADD.FTZ R14, R13, -R24 ;  /* 0x800000180d0e7221 */ /* 0x000fe20000010000 */
[-C--:B-1----:R-:W-:Y:S01]  /*1b30*/  FMUL.FTZ R15, R15, R23.reuse ;  /* 0x000000170f0f7220 */ /* 0x082fe20000410000 */
[-C--:B------:R-:W-:Y:S01]  /*1b40*/  FMUL.FTZ R13, R12, R23.reuse ;  /* 0x000000170c0d7220 */ /* 0x080fe20000410000 */
[-C--:B------:R-:W-:Y:S01]  /*1b50*/  FMUL.FTZ R25, R0, R23.reuse ;  /* 0x0000001700197220 */ /* 0x080fe20000410000 */
[----:B------:R-:W-:Y:S01]  /*1b60*/  FMUL.FTZ R14, R14, R23 ;  /* 0x000000170e0e7220 */ /* 0x000fe20000410000 */
[C-C-:B--2---:R-:W-:Y:S01]  /*1b70*/  FFMA.FTZ R12, R8.reuse, R15, R10.reuse ;  /* 0x0000000f080c7223 */ /* 0x144fe2000001000a */
[----:B------:R-:W-:Y:S02]  /*1b80*/  HADD2.F32 R15, -RZ, R22.H1_H1 ;  /* 0x30000016ff0f7230 */ /* 0x000fe40000004100 */
[----:B------:R-:W-:Y:S01]  /*1b90*/  FFMA.FTZ R0, R8, R25, R10 ;  /* 0x0000001908007223 */ /* 0x000fe2000001000a */
[----:B------:R-:W-:-:S02]  /*1ba0*/  HADD2.F32 R25, -RZ, R18.H1_H1 ;  /* 0x30000012ff197230 */ /* 0x000fc40000004100 */
[C-C-:B------:R-:W-:Y:S01]  /*1bb0*/  FFMA.FTZ R13, R8.reuse, R13, R10.reuse ;  /* 0x0000000d080d7223 */ /* 0x140fe2000001000a */
[----:B------:R-:W-:Y:S01]  /*1bc0*/  FFMA.FTZ R14, R8, R14, R10 ;  /* 0x0000000e080e7223 */ /* 0x000fe2000001000a */
[--C-:B------:R-:W-:Y:S01]  /*1bd0*/  FADD.FTZ R22, R15, -R24.reuse ;  /* 0x800000180f167221 */ /* 0x100fe20000010000 */
[----:B------:R-:W-:Y:S01]  /*1be0*/  IADD3 R15, R4, 0x30, RZ ;  /* 0x00000030040f7810 */ /* 0x000fe20007ffe0ff */
[--C-:B------:R-:W-:Y:S01]  /*1bf0*/  FADD.FTZ R8, R21, -R24.reuse ;  /* 0x8000001815087221 */ /* 0x100fe20000010000 */
[--C-:B------:R-:W-:Y:S01]  /*1c00*/  FADD.FTZ R10, R19, -R24.reuse ;  /* 0x80000018130a7221 */ /* 0x100fe20000010000 */
[----:B------:R-:W-:Y:S01]  /*1c10*/  FADD.FTZ R24, R25, -R24 ;  /* 0x8000001819187221 */ /* 0x000fe20000010000 */
[----:B------:R-:W-:Y:S01]  /*1c20*/  ISETP.GE.U32.AND P1, PT, R15, UR10, PT ;  /* 0x0000000a0f007c0c */ /* 0x000fe2000bf26070 */
[-C--:B------:R-:W-:Y:S01]  /*1c30*/  FMUL.FTZ R22, R22, R23.reuse ;  /* 0x0000001716167220 */ /* 0x080fe20000410000 */
[----:B------:R-:W-:Y:S01]  /*1c40*/  SHF.R.S32.HI R18, RZ, 0x1f, R15 ;  /* 0x0000001fff127819 */ /* 0x000fe2000001140f */
[-C--:B------:R-:W-:Y:S01]  /*1c50*/  FMUL.FTZ R10, R10, R23.reuse ;  /* 0x000000170a0a7220 */ /* 0x080fe20000410000 */
[-C--:B------:R-:W-:Y:S01]  /*1c60*/  FMUL.FTZ R24, R24, R23.reuse ;  /* 0x0000001718187220 */ /* 0x080fe20000410000 */
[----:B------:R-:W-:Y:S01]  /*1c70*/  FMUL.FTZ R8, R8, R23 ;  /* 0x0000001708087220 */ /* 0x000fe20000410000 */
[----:B------:R-:W-:Y:S01]  /*1c80*/  ISETP.GE.AND.EX P1, PT, R18, UR11, PT, P1 ;  /* 0x0000000b12007c0c */ /* 0x000fe2000bf26310 */
[C-C-:B------:R-:W-:Y:S01]  /*1c90*/  FFMA.FTZ R21, R9.reuse, R22, R11.reuse ;  /* 0x0000001609157223 */ /* 0x140fe2000001000b */
[C-C-:B------:R-:W-:Y:S01]  /*1ca0*/  FFMA.FTZ R19, R9.reuse, R10, R11.reuse ;  /* 0x0000000a09137223 */ /* 0x140fe2000001000b */
[C-C-:B------:R-:W-:Y:S01]  /*1cb0*/  FFMA.FTZ R23, R9.reuse, R24, R11.reuse ;  /* 0x0000001809177223 */ /* 0x140fe2000001000b */
        /* <DEDUP_REMOVED lines=13> */
.L_x_3787:
[----:B------:R-:W-:Y:S04]  /*1d90*/  BSSY B0, `(.L_x_3788) ;  /* 0x000000e000007945 */ /* 0x000fe80003800000 */
[----:B------:R-:W-:Y:S05]  /*1da0*/  @!P0 BRA `(.L_x_3789) ;  /* 0x0000000000308947 */ /* 0x000fea0003800000 */
[----:B------:R-:W-:Y:S01]  /*1db0*/  ULDC.64 UR10, c[0x0][0x270] ;  /* 0x00009c00000a7ab9 */ /* 0x000fe20000000a00 */
[----:B------:R-:W-:Y:S01]  /*1dc0*/  MOV R8, R26 ;  /* 0x0000001a00087202 */ /* 0x000fe20000000f00 */
[----:B------:R-:W-:Y:S01]  /*1dd0*/  IMAD R11, R5, UR10, RZ ;  /* 0x0000000a050b7c24 */ /* 0x000fe2000f8e02ff */
[----:B------:R-:W-:Y:S02]  /*1de0*/  MOV R9, R29 ;  /* 0x0000001d00097202 */ /* 0x000fe40000000f00 */
[----:B------:R-:W-:Y:S01]  /*1df0*/  F2FP.F16.F32.PACK_AB R13, R22, R13 ;  /* 0x0000000d160d723e */ /* 0x000fe200000000ff */
[C---:B------:R-:W-:Y:S02]  /*1e00*/  IMAD R11, R4.reuse, UR11, R11 ;  /* 0x0000000b040b7c24 */ /* 0x040fe4000f8e020b */
[----:B------:R-:W-:Y:S01]  /*1e10*/  IMAD.WIDE.U32 R8, R4, UR10, R8 ;  /* 0x0000000a04087c25 */ /* 0x000fe2000f8e0008 */
[----:B------:R-:W-:-:S04]  /*1e20*/  ULDC.64 UR10, c[0x0][0x210] ;  /* 0x00008400000a7ab9 */ /* 0x000fc80000000a00 */
[----:B------:R-:W-:Y:S02]  /*1e30*/  IADD3 R11, R9, R11, RZ ;  /* 0x0000000b090b7210 */ /* 0x000fe40007ffe0ff */
[----:B------:R-:W-:-:S04]  /*1e40*/  LEA R10, P5, R8, UR10, 0x1 ;  /* 0x0000000a080a7c11 */ /* 0x000fc8000f8a08ff */
[----:B------:R-:W-:-:S05]  /*1e50*/  LEA.HI.X R11, R8, UR11, R11, 0x1, P5 ;  /* 0x0000000b080b7c11 */ /* 0x000fca000a8f0c0b */
[----:B------:R0:W-:Y:S04]  /*1e60*/  STG.E desc[UR8][R10.64], R13 ;  /* 0x0000000d0a007986 */ /* 0x0001e8000c101908 */
.L_x_3789:
[----:B------:R-:W-:Y:S05]  /*1e70*/  BSYNC B0 ;  /* 0x0000000000007941 */ /* 0x000fea0003800000 */
.L_x_3788:
        /* <DEDUP_REMOVED lines=11> */
.L_x_3790:
[----:B------:R-:W-:Y:S04]  /*1f30*/  BSSY B0, `(.L_x_3791) ;  /* 0x000000e000007945 */ /* 0x000fe80003800000 */
[----:B------:R-:W-:Y:S05]  /*1f40*/  @P2 BRA `(.L_x_3792) ;  /* 0x0000000000302947 */ /* 0x000fea0003800000 */
[----:B------:R-:W-:Y:S01]  /*1f50*/  ULDC.64 UR10, c[0x0][0x270] ;  /* 0x00009c00000a7ab9 */ /* 0x000fe20000000a00 */
[----:B------:R-:W-:Y:S01]  /*1f60*/  MOV R8, R26 ;  /* 0x0000001a00087202 */ /* 0x000fe20000000f00 */
[----:B0-----:R-:W-:Y:S01]  /*1f70*/  IMAD R10, R17, UR10, RZ ;  /* 0x0000000a110a7c24 */ /* 0x001fe2000f8e02ff */
[----:B------:R-:W-:Y:S02]  /*1f80*/  MOV R9, R29 ;  /* 0x0000001d00097202 */ /* 0x000fe40000000f00 */
[----:B------:R-:W-:Y:S01]  /*1f90*/  F2FP.F16.F32.PACK_AB R19, R19, R12 ;  /* 0x0000000c1313723e */ /* 0x000fe200000000ff */
[C---:B------:R-:W-:Y:S02]  /*1fa0*/  IMAD R11, R7.reuse, UR11, R10 ;  /* 0x0000000b070b7c24 */ /* 0x040fe4000f8e020a */
[----:B------:R-:W-:Y:S01]  /*1fb0*/  IMAD.WIDE.U32 R8, R7, UR10, R8 ;  /* 0x0000000a07087c25 */ /* 0x000fe2000f8e0008 */
[----:B------:R-:W-:Y:S02]  /*1fc0*/  ULDC.64 UR10, c[0x0][0x210] ;  /* 0x00008400000a7ab9 */ /* 0x000fe40000000a00 */
[----:B------:R-:W-:-:S02]  /*1fd0*/  LEA R10, P2, R8, UR10, 0x1 ;  /* 0x0000000a080a7c11 */ /* 0x000fc4000f8408ff */
[----:B------:R-:W-:-:S04]  /*1fe0*/  IADD3 R11, R9, R11, RZ ;  /* 0x0000000b090b7210 */ /* 0x000fc80007ffe0ff */
[----:B------:R-:W-:-:S05]  /*1ff0*/  LEA.HI.X R11, R8, UR11, R11, 0x1, P2 ;  /* 0x0000000b080b7c11 */ /* 0x000fca00090f0c0b */
[----:B------:R1:W-:Y:S02]  /*2000*/  STG.E desc[UR8][R10.64], R19 ;  /* 0x000000130a007986 */ /* 0x0003e4000c101908 */
.L_x_3792:
[----:B------:R-:W-:Y:S05]  /*2010*/  BSYNC B0 ;  /* 0x0000000000007941 */ /* 0x000fea0003800000 */
.L_x_3791:
        /* <DEDUP_REMOVED lines=11> */
.L_x_3793:
[----:B------:R-:W-:Y:S04]  /*20d0*/  BSSY B0, `(.L_x_3794) ;  /* 0x000000e000007945 */ /* 0x000fe80003800000 */
[----:B------:R-:W-:Y:S05]  /*20e0*/  @P3 BRA `(.L_x_3795) ;  /* 0x0000000000303947 */ /* 0x000fea0003800000 */
[----:B------:R-:W-:Y:S01]  /*20f0*/  ULDC.64 UR10, c[0x0][0x270] ;  /* 0x00009c00000a7ab9 */ /* 0x000fe20000000a00 */
[----:B------:R-:W-:Y:S01]  /*2100*/  MOV R8, R26 ;  /* 0x0000001a00087202 */ /* 0x000fe20000000f00 */
[----:B------:R-:W-:Y:S01]  /*2110*/  IMAD R3, R3, UR10, RZ ;  /* 0x0000000a03037c24 */ /* 0x000fe2000f8e02ff */
[----:B------:R-:W-:Y:S02]  /*2120*/  MOV R9, R29 ;  /* 0x0000001d00097202 */ /* 0x000fe40000000f00 */
[----:B------:R-:W-:Y:S01]  /*2130*/  F2FP.F16.F32.PACK_AB R21, R21, R0 ;  /* 0x000000001515723e */ /* 0x000fe200000000ff */
[C---:B------:R-:W-:Y:S02]  /*2140*/  IMAD R3, R16.reuse, UR11, R3 ;  /* 0x0000000b10037c24 */ /* 0x040fe4000f8e0203 */
[----:B------:R-:W-:Y:S01]  /*2150*/  IMAD.WIDE.U32 R8, R16, UR10, R8 ;  /* 0x0000000a10087c25 */ /* 0x000fe2000f8e0008 */
[----:B------:R-:W-:Y:S02]  /*2160*/  ULDC.64 UR10, c[0x0][0x210] ;  /* 0x00008400000a7ab9 */ /* 0x000fe40000000a00 */
[----:B01----:R-:W-:-:S02]  /*2170*/  LEA R10, P2, R8, UR10, 0x1 ;  /* 0x0000000a080a7c11 */ /* 0x003fc4000f8408ff */
[----:B------:R-:W-:-:S04]  /*2180*/  IADD3 R3, R9, R3, RZ ;  /* 0x0000000309037210 */ /* 0x000fc80007ffe0ff */
[----:B------:R-:W-:-:S05]  /*2190*/  LEA.HI.X R11, R8, UR11, R3, 0x1, P2 ;  /* 0x0000000b080b7c11 */ /* 0x000fca00090f0c03 */
[----:B------:R2:W-:Y:S02]  /*21a0*/  STG.E desc[UR8][R10.64], R21 ;  /* 0x000000150a007986 */ /* 0x0005e4000c101908 */
.L_x_3795:
[----:B------:R-:W-:Y:S05]  /*21b0*/  BSYNC B0 ;  /* 0x0000000000007941 */ /* 0x000fea0003800000 */
.L_x_3794:
[----:B------:R-:W-:Y:S05]  /*21c0*/  @!P4 BRA `(.L_x_3796) ;  /* 0x000000000028c947 */ /* 0x000fea0003800000 */
[----:B------:R-:W-:Y:S01]  /*21d0*/  FMUL.FTZ R0, R14, -1.4426950216293334961 ;  /* 0xbfb8aa3b0e007820 */ /* 0x000fe20000410000 */
[----:B------:R-:W-:-:S05]  /*21e0*/  FMUL.FTZ R8, R23, -1.4426950216293334961 ;  /* 0xbfb8aa3b17087820 */ /* 0x000fca0000410000 */
[----:B------:R-:W3:Y:S08]  /*21f0*/  MUFU.EX2 R0, R0 ;  /* 0x0000000000007308 */ /* 0x000ef00000000800 */
[----:B------:R-:W4:Y:S01]  /*2200*/  MUFU.EX2 R8, R8 ;  /* 0x0000000800087308 */ /* 0x000f220000000800 */
[----:B---3--:R-:W-:-:S07]  /*2210*/  FADD.FTZ R3, R0, 1 ;  /* 0x3f80000000037421 */ /* 0x008fce0000010000 */
[----:B------:R-:W3:Y:S01]  /*2220*/  MUFU.RCP R3, R3 ;  /* 0x0000000300037308 */ /* 0x000ee20000001000 */
[----:B----4-:R-:W-:-:S07]  /*2230*/  FADD.FTZ R9, R8, 1 ;  /* 0x3f80000008097421 */ /* 0x010fce0000010000 */
[----:B012---:R-:W0:Y:S01]  /*2240*/  MUFU.RCP R10, R9 ;  /* 0x00000009000a7308 */ /* 0x007e220000001000 */
[----:B---3--:R-:W-:Y:S01]  /*2250*/  FMUL.FTZ R14, R14, R3 ;  /* 0x000000030e0e7220 */ /* 0x008fe20000410000 */
[----:B0-----:R-:W-:-:S07]  /*2260*/  FMUL.FTZ R23, R23, R10 ;  /* 0x0000000a17177220 */ /* 0x001fce0000410000 */
.L_x_3796:
[----:B------:R-:W-:Y:S04]  /*2270*/  BSSY B0, `(.L_x_3797) ;  /* 0x000000e000007945 */ /* 0x000fe80003800000 */
[----:B------:R-:W-:Y:S05]  /*2280*/  @P1 BRA `(.L_x_3798) ;  /* 0x0000000000301947 */ /* 0x000fea0003800000 */
[----:B------:R-:W-:Y:S01]  /*2290*/  ULDC.64 UR10, c[0x0][0x270] ;  /* 0x00009c00000a7ab9 */ /* 0x000fe20000000a00 */
[----:B------:R-:W-:Y:S01]  /*22a0*/  MOV R8, R26 ;  /* 0x0000001a00087202 */ /* 0x000fe20000000f00 */
[----:B------:R-:W-:Y:S01]  /*22b0*/  IMAD R18, R18, UR10, RZ ;  /* 0x0000000a12127c24 */ /* 0x000fe2000f8e02ff */
[----:B------:R-:W-:Y:S02]  /*22c0*/  MOV R9, R29 ;  /* 0x0000001d00097202 */ /* 0x000fe40000000f00 */
[----:B------:R-:W-:Y:S01]  /*22d0*/  F2FP.F16.F32.PACK_AB R23, R23, R14 ;  /* 0x0000000e1717723e */ /* 0x000fe200000000ff */
[----:B------:R-:W-:-:S04]  /*22e0*/  IMAD.WIDE.U32 R8, R15, UR10, R8 ;  /* 0x0000000a0f087c25 */ /* 0x000fc8000f8e0008 */
[----:B------:R-:W-:Y:S01]  /*22f0*/  IMAD R15, R15, UR11, R18 ;  /* 0x0000000b0f0f7c24 */ /* 0x000fe2000f8e0212 */
[----:B------:R-:W-:Y:S02]  /*2300*/  ULDC.64 UR10, c[0x0][0x210] ;  /* 0x00008400000a7ab9 */ /* 0x000fe40000000a00 */
[----:B012---:R-:W-:Y:S02]  /*2310*/  LEA R10, P1, R8, UR10, 0x1 ;  /* 0x0000000a080a7c11 */ /* 0x007fe4000f8208ff */
[----:B------:R-:W-:-:S04]  /*2320*/  IADD3 R15, R9, R15, RZ ;  /* 0x0000000f090f7210 */ /* 0x000fc80007ffe0ff */
[----:B------:R-:W-:-:S05]  /*2330*/  LEA.HI.X R11, R8, UR11, R15, 0x1, P1 ;  /* 0x0000000b080b7c11 */ /* 0x000fca00088f0c0f */
[----:B------:R3:W-:Y:S02]  /*2340*/  STG.E desc[UR8][R10.64], R23 ;  /* 0x000000170a007986 */ /* 0x0007e4000c101908 */
.L_x_3798:
[----:B------:R-:W-:Y:S05]  /*2350*/  BSYNC B0 ;  /* 0x0000000000007941 */ /* 0x000fea0003800000 */
.L_x_3797:
[----:B------:R-:W4:Y:S01]  /*2360*/  LDC R3, c[0x0][0x10] ;  /* 0x00000400ff037b82 */ /* 0x000f220000000800 */
[----:B------:R-:W-:Y:S02]  /*2370*/  IADD3 R6, R6, 0x1, RZ ;  /* 0x0000000106067810 */ /* 0x000fe40007ffe0ff */
[----:B----4-:R-:W-:-:S04]  /*2380*/  IADD3 R20, R3, R20, RZ ;  /* 0x0000001403147210 */ /* 0x010fc80007ffe0ff */
[----:B------:R-:W-:-:S13]  /*2390*/  ISETP.GE.AND P1, PT, R20, UR4, PT ;  /* 0x0000000414007c0c */ /* 0x000fda000bf26270 */
[----:B------:R-:W-:Y:S05]  /*23a0*/  @!P1 BRA `(.L_x_3799) ;  /* 0xffffffdc006c9947 */ /* 0x000fea000383ffff */
[----:B------:R-:W-:Y:S05]  /*23b0*/  EXIT ;  /* 0x000000000000794d */ /* 0x000fea0003800000 */
.L_x_3800:
        /* <DEDUP_REMOVED lines=12> */
.L_x_5180:


//--------------------- .text._Z35group_norm_nhwc_fwd_one_pass_kernelI11Fp16IOFp32WLi128ELi48ELi384EEv26Group_norm_nhwc_fwd_params --------------------------
	.section	.text._Z35group_norm_nhwc_fwd_one_pass_kernelI11Fp16IOFp32WLi128ELi48ELi384EEv26Group_norm_nhwc_fwd_params,"ax",@progbits
	.align	128
        .global         _Z35group_norm_nhwc_fwd_one_pass_kernelI11Fp16IOFp32WLi128ELi48ELi384EEv26Group_norm_nhwc_fwd_params
        .type           _Z35group_norm_nhwc_fwd_one_pass_kernelI11Fp16IOFp32WLi128ELi48ELi384EEv26Group_norm_nhwc_fwd_params,@function
        .size           _Z35group_norm_nhwc_fwd_one_pass_kernelI11Fp16IOFp32WLi128ELi48ELi384EEv26Group_norm_nhwc_fwd_params,(.L_x_5181 - _Z35group_norm_nhwc_fwd_one_pass_kernelI11Fp16IOFp32WLi128ELi48ELi384EEv26Group_norm_nhwc_fwd_params)
        .other          _Z35group_norm_nhwc_fwd_one_pass_kernelI11Fp16IOFp32WLi128ELi48ELi384EEv26Group_norm_nhwc_fwd_params,@"STO_CUDA_ENTRY STV_DEFAULT"
_Z35group_norm_nhwc_fwd_one_pass_kernelI11Fp16IOFp32WLi128ELi48ELi384EEv26Group_norm_nhwc_fwd_params:
.text._Z35group_norm_nhwc_fwd_one_pass_kernelI11Fp16IOFp32WLi128ELi48ELi384EEv26Group_norm_nhwc_fwd_params:
        /* <DEDUP_REMOVED lines=17> */
[----:B------:R-:W-:Y:S01]  /*0110*/  SHF.R.U32.HI R30, RZ, 0x4, R5 ;  /* 0x00000004ff1e7819 */ /* 0x000fe20000011605 */
[----:B------:R-:W0:Y:S01]  /*0120*/  S2R R4, SR_LANEID ;  /* 0x0000000000047919 */ /* 0x000e220000000000 */
[----:B------:R-:W-:Y:S01]  /*0130*/  LEA.HI R0, R0, R3, RZ, 0x5 ;  /* 0x0000000300007211 */ /* 0x000fe200078f28ff */
[----:B--2---:R-:W-:Y:S02]  /*0140*/  ULEA UR4, UR6, UR4, 0x18 ;  /* 0x0000000406047291 */ /* 0x004fe4000f8ec03f */
[----:B-1----:R-:W-:Y:S01]  /*0150*/  IMAD R28, R7, UR9, R30 ;  /* 0x00000009071c7c24 */ /* 0x002fe2000f8e021e */
[----:B------:R-:W-:Y:S01]  /*0160*/  SHF.R.S32.HI R0, RZ, 0x5, R0 ;  /* 0x00000005ff007819 */ /* 0x000fe20000011400 */
[----:B------:R-:W-:Y:S01]  /*0170*/  IMAD R30, R30, -0x18, R3 ;  /* 0xffffffe81e1e7824 */ /* 0x000fe200078e0203 */
[----:B------:R-:W-:Y:S02]  /*0180*/  UMOV UR6, UR7 ;  /* 0x0000000700067c82 */ /* 0x000fe40008000000 */
[----:B------:R-:W-:-:S02]  /*0190*/  ISETP.GE.U32.AND P0, PT, R28, UR10, PT ;  /* 0x0000000a1c007c0c */ /* 0x000fc4000bf06070 */
[----:B------:R-:W-:Y:S02]  /*01a0*/  SHF.R.S32.HI R5, RZ, 0x1f, R28 ;  /* 0x0000001fff057819 */ /* 0x000fe4000001141c */
[----:B------:R-:W-:Y:S02]  /*01b0*/  SHF.L.U32 R30, R30, 0x1, RZ ;  /* 0x000000011e1e7819 */ /* 0x000fe400000006ff */
[----:B------:R-:W-:Y:S01]  /*01c0*/  ISETP.GE.AND.EX P0, PT, R5, UR11, PT, P0 ;  /* 0x0000000b05007c0c */ /* 0x000fe2000bf06300 */
[----:B------:R-:W-:Y:S01]  /*01d0*/  ULDC.64 UR10, c[0x0][0x208] ;  /* 0x00008200000a7ab9 */ /* 0x000fe20000000a00 */
[C---:B------:R-:W-:Y:S02]  /*01e0*/  IADD3 R7, R28.reuse, 0x10, RZ ;  /* 0x000000101c077810 */ /* 0x040fe40007ffe0ff */
[----:B------:R-:W-:Y:S02]  /*01f0*/  ISETP.LT.U32.AND P0, PT, R3, 0x180, !P0 ;  /* 0x000001800300780c */ /* 0x000fe40004701070 */
[----:B------:R-:W-:-:S02]  /*0200*/  IADD3 R8, R28, 0x20, RZ ;  /* 0x000000201c087810 */ /* 0x000fc40007ffe0ff */
[C---:B------:R-:W-:Y:S02]  /*0210*/  IADD3 R9, R28.reuse, 0x30, RZ ;  /* 0x000000301c097810 */ /* 0x040fe40007ffe0ff */
[C---:B------:R-:W-:Y:S02]  /*0220*/  IADD3 R10, R28.reuse, 0x40, RZ ;  /* 0x000000401c0a7810 */ /* 0x040fe40007ffe0ff */
[C---:B------:R-:W-:Y:S02]  /*0230*/  IADD3 R11, R28.reuse, 0x50, RZ ;  /* 0x000000501c0b7810 */ /* 0x040fe40007ffe0ff */
[C---:B------:R-:W-:Y:S02]  /*0240*/  IADD3 R20, R28.reuse, 0x60, RZ ;  /* 0x000000601c147810 */ /* 0x040fe40007ffe0ff */
[----:B------:R-:W-:Y:S02]  /*0250*/  IADD3 R21, R28, 0x70, RZ ;  /* 0x000000701c157810 */ /* 0x000fe40007ffe0ff */
[----:B------:R-:W-:Y:S01]  /*0260*/  LEA R6, R0, UR4, 0x3 ;  /* 0x0000000400067c11 */ /* 0x000fe2000f8e18ff */
[----:B0-----:R-:W-:-:S06]  /*0270*/  UMOV UR4, URZ ;  /* 0x0000003f00047c82 */ /* 0x001fcc0008000000 */
.L_x_3834:
[----:B0--34-:R-:W0:Y:S01]  /*0280*/  LDC R14, c[0x0][0x288] ;  /* 0x0000a200ff0e7b82 */ /* 0x019e220000000800 */
[----:B------:R-:W-:Y:S01]  /*0290*/  ULDC.64 UR16, c[0x0][0x278] ;  /* 0x00009e0000107ab9 */ /* 0x000fe20000000a00 */
[----:B--2---:R-:W-:Y:S01]  /*02a0*/  SHF.R.S32.HI R23, RZ, 0x1f, R7 ;  /* 0x0000001fff177819 */ /* 0x004fe20000011407 */
[----:B------:R-:W-:Y:S01]  /*02b0*/  ULDC.64 UR14, c[0x0][0x280] ;  /* 0x0000a000000e7ab9 */ /* 0x000fe20000000a00 */
[----:B------:R-:W-:Y:S01]  /*02c0*/  ISETP.GE.U32.AND P4, PT, R7, UR16, PT ;  /* 0x0000001007007c0c */ /* 0x000fe2000bf86070 */
[----:B------:R-:W-:Y:S01]  /*02d0*/  HFMA2.MMA R22, -RZ, RZ, 0, 0 ;  /* 0x00000000ff167435 */ /* 0x000fe200000001ff */
[----:B-1----:R-:W-:Y:S02]  /*02e0*/  SHF.R.S32.HI R25, RZ, 0x1f, R8 ;  /* 0x0000001fff197819 */ /* 0x002fe40000011408 */
[----:B------:R-:W-:Y:S01]  /*02f0*/  ISETP.GE.U32.AND P5, PT, R8, UR16, PT ;  /* 0x0000001008007c0c */ /* 0x000fe2000bfa6070 */
[----:B------:R-:W1:Y:S01]  /*0300*/  @P0 LDC.64 R44, c[0x0][0x270] ;  /* 0x00009c00ff2c0b82 */ /* 0x000e620000000a00 */
[----:B------:R-:W-:-:S02]  /*0310*/  ISETP.GE.AND.EX P4, PT, R23, UR17, PT, P4 ;  /* 0x0000001117007c0c */ /* 0x000fc4000bf86340 */
[----:B------:R-:W-:Y:S02]  /*0320*/  ISETP.GE.AND.EX P5, PT, R25, UR17, PT, P5 ;  /* 0x0000001119007c0c */ /* 0x000fe4000bfa6350 */
[C---:B------:R-:W-:Y:S02]  /*0330*/  ISETP.GT.U32.OR P4, PT, R3.reuse, 0x17f, P4 ;  /* 0x0000017f0300780c */ /* 0x040fe40002784470 */
[----:B------:R-:W-:Y:S01]  /*0340*/  ISETP.GT.U32.OR P5, PT, R3, 0x17f, P5 ;  /* 0x0000017f0300780c */ /* 0x000fe20002fa4470 */
[----:B------:R-:W2:Y:S01]  /*0350*/  @P0 LDC.64 R34, c[0x0][0x220] ;  /* 0x00008800ff220b82 */ /* 0x000ea20000000a00 */
[----:B------:R-:W-:Y:S02]  /*0360*/  SHF.R.S32.HI R27, RZ, 0x1f, R9 ;  /* 0x0000001fff1b7819 */ /* 0x000fe40000011409 */
[----:B------:R-:W-:Y:S02]  /*0370*/  SHF.R.S32.HI R29, RZ, 0x1f, R10 ;  /* 0x0000001fff1d7819 */ /* 0x000fe4000001140a */
[----:B------:R-:W-:-:S02]  /*0380*/  SHF.R.S32.HI R31, RZ, 0x1f, R11 ;  /* 0x0000001fff1f7819 */ /* 0x000fc4000001140b */
[----:B0-----:R-:W-:-:S03]  /*0390*/  IABS R15, R14 ;  /* 0x0000000e000f7213 */ /* 0x001fc60000000000 */
[----:B------:R-:W0:Y:S01]  /*03a0*/  @!P4 LDC.64 R18, c[0x0][0x270] ;  /* 0x00009c00ff12cb82 */ /* 0x000e220000000a00 */
[----:B------:R-:W3:Y:S07]  /*03b0*/  I2F.RP R0, R15 ;  /* 0x0000000f00007306 */ /* 0x000eee0000209400 */
[----:B------:R-:W4:Y:S01]  /*03c0*/  @!P4 LDC.64 R32, c[0x0][0x220] ;  /* 0x00008800ff20cb82 */ /* 0x000f220000000a00 */
[----:B---3--:R-:W3:Y:S02]  /*03d0*/  MUFU.RCP R0, R0 ;  /* 0x0000000000007308 */ /* 0x008ee40000001000 */
[----:B---3--:R-:W-:-:S06]  /*03e0*/  IADD3 R12, R0, 0xffffffe, RZ ;  /* 0x0ffffffe000c7810 */ /* 0x008fcc0007ffe0ff */
[----:B------:R3:W5:Y:S02]  /*03f0*/  F2I.FTZ.U32.TRUNC.NTZ R13, R12 ;  /* 0x0000000c000d7305 */ /* 0x000764000021f000 */
[----:B---3--:R-:W-:Y:S01]  /*0400*/  HFMA2.MMA R12, -RZ, RZ, 0, 0 ;  /* 0x00000000ff0c7435 */ /* 0x008fe200000001ff */
[----:B-----5:R-:W-:-:S05]  /*0410*/  IADD3 R2, RZ, -R13, RZ ;  /* 0x8000000dff027210 */ /* 0x020fca0007ffe0ff */
[----:B------:R-:W-:Y:S01]  /*0420*/  IMAD R17, R2, R15, RZ ;  /* 0x0000000f02117224 */ /* 0x000fe200078e02ff */
[----:B------:R-:W-:-:S03]  /*0430*/  IABS R2, UR6 ;  /* 0x0000000600027c13 */ /* 0x000fc60008000000 */
[----:B------:R-:W-:Y:S02]  /*0440*/  IMAD.HI.U32 R13, R13, R17, R12 ;  /* 0x000000110d0d7227 */ /* 0x000fe400078e000c */
[----:B------:R-:W3:Y:S04]  /*0450*/  @!P5 LDC.64 R16, c[0x0][0x220] ;  /* 0x00008800ff10db82 */ /* 0x000ee80000000a00 */
[----:B------:R-:W-:-:S05]  /*0460*/  IMAD.HI.U32 R13, R13, R2, RZ ;  /* 0x000000020d0d7227 */ /* 0x000fca00078e00ff */
[----:B------:R-:W-:-:S05]  /*0470*/  IADD3 R0, -R13, RZ, RZ ;  /* 0x000000ff0d007210 */ /* 0x000fca0007ffe1ff */
[----:B------:R-:W-:Y:S01]  /*0480*/  IMAD R0, R15, R0, R2 ;  /* 0x000000000f007224 */ /* 0x000fe200078e0202 */
[----:B------:R-:W-:-:S04]  /*0490*/  SHF.R.S32.HI R2, RZ, 0x1f, R30 ;  /* 0x0000001fff027819 */ /* 0x000fc8000001141e */
[----:B------:R-:W-:-:S13]  /*04a0*/  ISETP.GT.U32.AND P2, PT, R15, R0, PT ;  /* 0x000000000f00720c */ /* 0x000fda0003f44070 */
[-C--:B------:R-:W-:Y:S02]  /*04b0*/  @!P2 IADD3 R0, R0, -R15.reuse, RZ ;  /* 0x8000000f0000a210 */ /* 0x080fe40007ffe0ff */
[----:B------:R-:W-:Y:S02]  /*04c0*/  @!P2 IADD3 R13, R13, 0x1, RZ ;  /* 0x000000010d0da810 */ /* 0x000fe40007ffe0ff */
[----:B------:R-:W-:Y:S02]  /*04d0*/  ISETP.GE.U32.AND P1, PT, R0, R15, PT ;  /* 0x0000000f0000720c */ /* 0x000fe40003f26070 */
[C---:B------:R-:W-:Y:S02]  /*04e0*/  LOP3.LUT R0, R14.reuse, UR6, RZ, 0x3c, !PT ;  /* 0x000000060e007c12 */ /* 0x040fe4000f8e3cff */
[----:B------:R-:W-:Y:S02]  /*04f0*/  ISETP.NE.AND P2, PT, R14, RZ, PT ;  /* 0x000000ff0e00720c */ /* 0x000fe40003f45270 */
[----:B------:R-:W-:-:S07]  /*0500*/  ISETP.GE.AND P3, PT, R0, RZ, PT ;  /* 0x000000ff0000720c */ /* 0x000fce0003f66270 */
[----:B------:R-:W-:-:S06]  /*0510*/  @P1 IADD3 R13, R13, 0x1, RZ ;  /* 0x000000010d0d1810 */ /* 0x000fcc0007ffe0ff */
[----:B------:R-:W-:Y:S02]  /*0520*/  @!P3 IADD3 R13, -R13, RZ, RZ ;  /* 0x000000ff0d0db210 */ /* 0x000fe40007ffe1ff */
[----:B------:R-:W-:Y:S02]  /*0530*/  @!P2 LOP3.LUT R13, RZ, R14, RZ, 0x33, !PT ;  /* 0x0000000eff0da212 */ /* 0x000fe400078e33ff */
[----:B------:R-:W-:Y:S02]  /*0540*/  ISETP.GE.U32.AND P3, PT, R9, UR16, PT ;  /* 0x0000001009007c0c */ /* 0x000fe4000bf66070 */
[----:B------:R-:W-:Y:S02]  /*0550*/  IADD3 R37, -R13, RZ, RZ ;  /* 0x000000ff0d257210 */ /* 0x000fe40007ffe1ff */
[----:B------:R-:W-:Y:S02]  /*0560*/  SHF.R.S32.HI R0, RZ, 0x1f, R13 ;  /* 0x0000001fff007819 */ /* 0x000fe4000001140d */
[----:B------:R-:W-:Y:S01]  /*0570*/  ISETP.GE.AND.EX P3, PT, R27, UR17, PT, P3 ;  /* 0x000000111b007c0c */ /* 0x000fe2000bf66330 */
[----:B------:R-:W-:Y:S01]  /*0580*/  IMAD R37, R14, R37, UR6 ;  /* 0x000000060e257e24 */ /* 0x000fe2000f8e0225 */
[----:B------:R-:W-:Y:S01]  /*0590*/  ISETP.GE.U32.AND P2, PT, R10, UR16, PT ;  /* 0x000000100a007c0c */ /* 0x000fe2000bf46070 */
[----:B------:R-:W-:Y:S01]  /*05a0*/  IMAD R0, R0, UR14, RZ ;  /* 0x0000000e00007c24 */ /* 0x000fe2000f8e02ff */
[----:B------:R-:W-:Y:S01]  /*05b0*/  ISETP.GT.U32.OR P3, PT, R3, 0x17f, P3 ;  /* 0x0000017f0300780c */ /* 0x000fe20001f64470 */
[----:B------:R-:W-:Y:S01]  /*05c0*/  IMAD R37, R37, 0x30, RZ ;  /* 0x0000003025257824 */ /* 0x000fe200078e02ff */
[----:B------:R-:W-:Y:S01]  /*05d0*/  ISETP.GE.AND.EX P2, PT, R29, UR17, PT, P2 ;  /* 0x000000111d007c0c */ /* 0x000fe2000bf46320 */
[----:B------:R-:W-:-:S02]  /*05e0*/  IMAD R43, R13, UR15, R0 ;  /* 0x0000000f0d2b7c24 */ /* 0x000fc4000f8e0200 */
[----:B-1----:R-:W-:Y:S01]  /*05f0*/  @P0 IMAD R0, R5, R44, RZ ;  /* 0x0000002c05000224 */ /* 0x002fe200078e02ff */
[----:B------:R-:W-:Y:S02]  /*0600*/  IADD3 R40, P1, R30, R37, RZ ;  /* 0x000000251e287210 */ /* 0x000fe40007f3e0ff */
[----:B------:R-:W-:Y:S01]  /*0610*/  ISETP.GT.U32.OR P2, PT, R3, 0x17f, P2 ;  /* 0x0000017f0300780c */ /* 0x000fe20001744470 */
[----:B------:R-:W-:Y:S01]  /*0620*/  @P0 IMAD R15, R28, R45, R0 ;  /* 0x0000002d1c0f0224 */ /* 0x000fe200078e0200 */
[----:B------:R-:W-:Y:S01]  /*0630*/  LEA.HI.X.SX32 R41, R37, R2, 0x1, P1 ;  /* 0x0000000225297211 */ /* 0x000fe200008f0eff */
[----:B0-----:R-:W-:Y:S02]  /*0640*/  @!P4 IMAD R2, R23, R18, RZ ;  /* 0x000000121702c224 */ /* 0x001fe400078e02ff */
[----:B------:R-:W-:Y:S02]  /*0650*/  IMAD.WIDE.U32 R40, R13, UR14, R40 ;  /* 0x0000000e0d287c25 */ /* 0x000fe4000f8e0028 */
[----:B------:R-:W0:Y:S02]  /*0660*/  @!P5 LDC.64 R12, c[0x0][0x270] ;  /* 0x00009c00ff0cdb82 */ /* 0x000e240000000a00 */
[----:B------:R-:W-:Y:S01]  /*0670*/  @!P4 IMAD R19, R7, R19, R2 ;  /* 0x000000130713c224 */ /* 0x000fe200078e0202 */
[----:B------:R-:W-:-:S02]  /*0680*/  IADD3 R43, R41, R43, RZ ;  /* 0x0000002b292b7210 */ /* 0x000fc40007ffe0ff */
[-C--:B------:R-:W-:Y:S02]  /*0690*/  @P0 MOV R42, R40.reuse ;  /* 0x00000028002a0202 */ /* 0x080fe40000000f00 */
[----:B------:R-:W-:Y:S02]  /*06a0*/  @!P4 MOV R46, R40 ;  /* 0x00000028002ec202 */ /* 0x000fe40000000f00 */
[----:B------:R-:W-:Y:S01]  /*06b0*/  @!P4 MOV R47, R43 ;  /* 0x0000002b002fc202 */ /* 0x000fe20000000f00 */
[----:B------:R-:W-:-:S04]  /*06c0*/  @P0 IMAD.WIDE.U32 R44, R28, R44, R42 ;  /* 0x0000002c1c2c0225 */ /* 0x000fc800078e002a */
[----:B------:R-:W-:Y:S01]  /*06d0*/  @!P4 IMAD.WIDE.U32 R46, R7, R18, R46 ;  /* 0x00000012072ec225 */ /* 0x000fe200078e002e */
[----:B------:R-:W-:Y:S02]  /*06e0*/  @P0 IADD3 R0, R45, R15, RZ ;  /* 0x0000000f2d000210 */ /* 0x000fe40007ffe0ff */
[C---:B--2---:R-:W-:Y:S01]  /*06f0*/  @P0 LEA R38, P1, R44.reuse, R34, 0x1 ;  /* 0x000000222c260211 */ /* 0x044fe200078208ff */
[----:B------:R-:W1:Y:S01]  /*0700*/  @!P3 LDC.64 R14, c[0x0][0x270] ;  /* 0x00009c00ff0ebb82 */ /* 0x000e620000000a00 */
[----:B------:R-:W-:Y:S02]  /*0710*/  @!P5 MOV R34, R40 ;  /* 0x000000280022d202 */ /* 0x000fe40000000f00 */
[----:B------:R-:W-:Y:S02]  /*0720*/  @P0 LEA.HI.X R39, R44, R35, R0, 0x1, P1 ;  /* 0x000000232c270211 */ /* 0x000fe400008f0c00 */
[----:B------:R-:W-:Y:S01]  /*0730*/  @!P5 MOV R35, R43 ;  /* 0x0000002b0023d202 */ /* 0x000fe20000000f00 */
[----:B0-----:R-:W-:Y:S01]  /*0740*/  @!P5 IMAD R0, R25, R12, RZ ;  /* 0x0000000c1900d224 */ /* 0x001fe200078e02ff */
[----:B------:R-:W-:-:S02]  /*0750*/  ISETP.GE.U32.AND P1, PT, R11, UR16, PT ;  /* 0x000000100b007c0c */ /* 0x000fc4000bf26070 */
[----:B----4-:R-:W-:Y:S01]  /*0760*/  @!P4 LEA R44, P6, R46, R32, 0x1 ;  /* 0x000000202e2cc211 */ /* 0x010fe200078c08ff */
[C---:B------:R-:W-:Y:S01]  /*0770*/  @!P5 IMAD R49, R8.reuse, R13, R0 ;  /* 0x0000000d0831d224 */ /* 0x040fe200078e0200 */
[----:B------:R-:W-:Y:S01]  /*0780*/  @!P4 IADD3 R0, R47, R19, RZ ;  /* 0x000000132f00c210 */ /* 0x000fe20007ffe0ff */
[----:B------:R-:W-:Y:S01]  /*0790*/  @!P5 IMAD.WIDE.U32 R34, R8, R12, R34 ;  /* 0x0000000c0822d225 */ /* 0x000fe200078e0022 */
[----:B------:R-:W0:Y:S01]  /*07a0*/  @!P2 LDC.64 R18, c[0x0][0x270] ;  /* 0x00009c00ff12ab82 */ /* 0x000e220000000a00 */
[----:B------:R-:W-:Y:S02]  /*07b0*/  ISETP.GE.AND.EX P1, PT, R31, UR17, PT, P1 ;  /* 0x000000111f007c0c */ /* 0x000fe4000bf26310 */
[----:B------:R-:W-:Y:S02]  /*07c0*/  @!P4 LEA.HI.X R45, R46, R33, R0, 0x1, P6 ;  /* 0x000000212e2dc211 */ /* 0x000fe400030f0c00 */
[----:B------:R-:W-:Y:S02]  /*07d0*/  @!P5 IADD3 R0, R35, R49, RZ ;  /* 0x000000312300d210 */ /* 0x000fe40007ffe0ff */
[C---:B---3--:R-:W-:Y:S01]  /*07e0*/  @!P5 LEA R46, P6, R34.reuse, R16, 0x1 ;  /* 0x00000010222ed211 */ /* 0x048fe200078c08ff */
[----:B------:R-:W2:Y:S01]  /*07f0*/  @!P3 LDC.64 R12, c[0x0][0x220] ;  /* 0x00008800ff0cbb82 */ /* 0x000ea20000000a00 */
[----:B------:R-:W-:Y:S01]  /*0800*/  ISETP.GT.U32.OR P1, PT, R3, 0x17f, P1 ;  /* 0x0000017f0300780c */ /* 0x000fe20000f24470 */
[----:B------:R2:W3:Y:S01]  /*0810*/  @!P4 LDG.E R22, desc[UR10][R44.64] ;  /* 0x0000000a2c16c981 */ /* 0x0004e2000c1e1900 */
[----:B------:R-:W-:Y:S01]  /*0820*/  @!P5 LEA.HI.X R47, R34, R17, R0, 0x1, P6 ;  /* 0x00000011222fd211 */ /* 0x000fe200030f0c00 */
[----:B-1----:R-:W-:Y:S01]  /*0830*/  @!P3 IMAD R2, R27, R14, RZ ;  /* 0x0000000e1b02b224 */ /* 0x002fe200078e02ff */
[----:B------:R-:W-:-:S02]  /*0840*/  @!P3 MOV R34, R40 ;  /* 0x000000280022b202 */ /* 0x000fc40000000f00 */
[----:B------:R-:W-:Y:S02]  /*0850*/  @!P3 MOV R35, R43 ;  /* 0x0000002b0023b202 */ /* 0x000fe40000000f00 */
[----:B------:R-:W-:Y:S01]  /*0860*/  MOV R24, RZ ;  /* 0x000000ff00187202 */ /* 0x000fe20000000f00 */
[C---:B------:R-:W-:Y:S01]  /*0870*/  @!P3 IMAD R49, R9.reuse, R15, R2 ;  /* 0x0000000f0931b224 */ /* 0x040fe200078e0202 */
[----:B------:R-:W1:Y:S01]  /*0880*/  @!P2 LDC.64 R16, c[0x0][0x220] ;  /* 0x00008800ff10ab82 */ /* 0x000e620000000a00 */
[----:B------:R-:W-:-:S03]  /*0890*/  @!P3 IMAD.WIDE.U32 R34, R9, R14, R34 ;  /* 0x0000000e0922b225 */ /* 0x000fc600078e0022 */
[----:B------:R1:W4:Y:S02]  /*08a0*/  @!P5 LDG.E R24, desc[UR10][R46.64] ;  /* 0x0000000a2e18d981 */ /* 0x000324000c1e1900 */
[----:B------:R-:W-:Y:S02]  /*08b0*/  @!P3 IADD3 R0, R35, R49, RZ ;  /* 0x000000312300b210 */ /* 0x000fe40007ffe0ff */
[----:B------:R-:W5:Y:S01]  /*08c0*/  @!P1 LDC.64 R14, c[0x0][0x270] ;  /* 0x00009c00ff0e9b82 */ /* 0x000f620000000a00 */
[C---:B--2---:R-:W-:Y:S01]  /*08d0*/  @!P3 LEA R44, P5, R34.reuse, R12, 0x1 ;  /* 0x0000000c222cb211 */ /* 0x044fe200078a08ff */
[----:B0-----:R-:W-:Y:S01]  /*08e0*/  @!P2 IMAD R2, R29, R18, RZ ;  /* 0x000000121d02a224 */ /* 0x001fe200078e02ff */
[----:B------:R-:W-:Y:S02]  /*08f0*/  @!P2 MOV R12, R40 ;  /* 0x00000028000ca202 */ /* 0x000fe40000000f00 */
[----:B------:R-:W-:Y:S02]  /*0900*/  @!P3 LEA.HI.X R45, R34, R13, R0, 0x1, P5 ;  /* 0x0000000d222db211 */ /* 0x000fe400028f0c00 */
[----:B------:R-:W-:-:S02]  /*0910*/  @!P2 MOV R13, R43 ;  /* 0x0000002b000da202 */ /* 0x000fc40000000f00 */
[----:B------:R-:W-:Y:S02]  /*0920*/  SHF.R.S32.HI R33, RZ, 0x1f, R20 ;  /* 0x0000001fff217819 */ /* 0x000fe40000011414 */
[----:B------:R-:W-:Y:S01]  /*0930*/  ISETP.GE.U32.AND P4, PT, R20, UR16, PT ;  /* 0x0000001014007c0c */ /* 0x000fe2000bf86070 */
[C---:B------:R-:W-:Y:S02]  /*0940*/  @!P2 IMAD R35, R10.reuse, R19, R2 ;  /* 0x000000130a23a224 */ /* 0x040fe400078e0202 */
[----:B------:R-:W-:Y:S01]  /*0950*/  @!P2 IMAD.WIDE.U32 R18, R10, R18, R12 ;  /* 0x000000120a12a225 */ /* 0x000fe200078e000c */
[----:B------:R-:W-:Y:S01]  /*0960*/  ISETP.GE.AND.EX P4, PT, R33, UR17, PT, P4 ;  /* 0x0000001121007c0c */ /* 0x000fe2000bf86340 */
[----:B------:R-:W0:Y:S03]  /*0970*/  @!P1 LDC.64 R12, c[0x0][0x220] ;  /* 0x00008800ff0c9b82 */ /* 0x000e260000000a00 */
[----:B------:R-:W-:-:S02]  /*0980*/  ISETP.GT.U32.OR P4, PT, R3, 0x17f, P4 ;  /* 0x0000017f0300780c */ /* 0x000fc40002784470 */
[----:B------:R-:W-:Y:S02]  /*0990*/  @!P2 IADD3 R0, R19, R35, RZ ;  /* 0x000000231300a210 */ /* 0x000fe40007ffe0ff */
[C---:B-1----:R-:W-:Y:S02]  /*09a0*/  @!P2 LEA R46, P5, R18.reuse, R16, 0x1 ;  /* 0x00000010122ea211 */ /* 0x042fe400078a08ff */
[----:B------:R-:W-:Y:S02]  /*09b0*/  SHF.R.S32.HI R35, RZ, 0x1f, R21 ;  /* 0x0000001fff237819 */ /* 0x000fe40000011415 */
[----:B------:R-:W-:Y:S01]  /*09c0*/  @!P2 LEA.HI.X R47, R18, R17, R0, 0x1, P5 ;  /* 0x00000011122fa211 */ /* 0x000fe200028f0c00 */
[----:B-----5:R-:W-:Y:S01]  /*09d0*/  @!P1 IMAD R0, R31, R14, RZ ;  /* 0x0000000e1f009224 */ /* 0x020fe200078e02ff */
[----:B------:R-:W-:Y:S02]  /*09e0*/  ISETP.GE.U32.AND P5, PT, R21, UR16, PT ;  /* 0x0000001015007c0c */ /* 0x000fe4000bfa6070 */
[----:B------:R-:W-:Y:S01]  /*09f0*/  @!P1 MOV R18, R40 ;  /* 0x0000002800129202 */ /* 0x000fe20000000f00 */
[----:B------:R-:W1:Y:S01]  /*0a00*/  @!P4 LDC.64 R16, c[0x0][0x270] ;  /* 0x00009c00ff10cb82 */ /* 0x000e620000000a00 */
[----:B------:R-:W-:Y:S01]  /*0a10*/  @!P1 MOV R19, R43 ;  /* 0x0000002b00139202 */ /* 0x000fe20000000f00 */
[----:B------:R-:W-:Y:S01]  /*0a20*/  @!P1 IMAD R49, R11, R15, R0 ;  /* 0x0000000f0b319224 */ /* 0x000fe200078e0200 */
[----:B------:R-:W-:Y:S01]  /*0a30*/  ISETP.GE.AND.EX P5, PT, R35, UR17, PT, P5 ;  /* 0x0000001123007c0c */ /* 0x000fe2000bfa6350 */
[----:B------:R-:W-:-:S03]  /*0a40*/  @!P1 IMAD.WIDE.U32 R14, R11, R14, R18 ;  /* 0x0000000e0b0e9225 */ /* 0x000fc600078e0012 */
[----:B------:R-:W-:Y:S01]  /*0a50*/  ISETP.GT.U32.OR P5, PT, R3, 0x17f, P5 ;  /* 0x0000017f0300780c */ /* 0x000fe20002fa4470 */
[----:B------:R-:W-:Y:S01]  /*0a60*/  HFMA2.MMA R26, -RZ, RZ, 0, 0 ;  /* 0x00000000ff1a7435 */ /* 0x000fe200000001ff */
[----:B------:R-:W-:Y:S02]  /*0a70*/  @!P1 IADD3 R0, R15, R49, RZ ;  /* 0x000000310f009210 */ /* 0x000fe40007ffe0ff */
[----:B0-----:R-:W-:-:S04]  /*0a80*/  @!P1 LEA R18, P6, R14, R12, 0x1 ;  /* 0x0000000c0e129211 */ /* 0x001fc800078c08ff */
[----:B------:R-:W-:-:S03]  /*0a90*/  @!P1 LEA.HI.X R19, R14, R13, R0, 0x1, P6 ;  /* 0x0000000d0e139211 */ /* 0x000fc600030f0c00 */
[----:B------:R0:W2:Y:S01]  /*0aa0*/  @P0 LDG.E R26, desc[UR10][R38.64] ;  /* 0x0000000a261a0981 */ /* 0x0000a2000c1e1900 */
[----:B------:R-:W5:Y:S01]  /*0ab0*/  @!P4 LDC.64 R14, c[0x0][0x220] ;  /* 0x00008800ff0ecb82 */ /* 0x000f620000000a00 */
[----:B------:R-:W-:-:S07]  /*0ac0*/  HFMA2.MMA R0, -RZ, RZ, 0, 0 ;  /* 0x00000000ff007435 */ /* 0x000fce00000001ff */
[----:B------:R-:W5:Y:S01]  /*0ad0*/  @!P5 LDC.64 R12, c[0x0][0x270] ;  /* 0x00009c00ff0cdb82 */ /* 0x000f620000000a00 */
[----:B0-----:R-:W-:Y:S01]  /*0ae0*/  @!P4 MOV R38, R40 ;  /* 0x000000280026c202 */ /* 0x001fe20000000f00 */
[-C--:B-1----:R-:W-:Y:S01]  /*0af0*/  @!P4 IMAD R32, R33, R16.reuse, RZ ;  /* 0x000000102120c224 */ /* 0x082fe200078e02ff */
[----:B------:R-:W-:Y:S01]  /*0b00*/  @!P4 MOV R39, R43 ;  /* 0x0000002b0027c202 */ /* 0x000fe20000000f00 */
[----:B------:R-:W2:Y:S01]  /*0b10*/  @!P2 LDG.E R0, desc[UR10][R46.64] ;  /* 0x0000000a2e00a981 */ /* 0x000ea2000c1e1900 */
[----:B------:R-:W-:Y:S01]  /*0b20*/  MOV R2, RZ ;  /* 0x000000ff00027202 */ /* 0x000fe20000000f00 */
[C---:B------:R-:W-:Y:S02]  /*0b30*/  @!P4 IMAD R49, R20.reuse, R17, R32 ;  /* 0x000000111431c224 */ /* 0x040fe400078e0220 */
[----:B------:R-:W-:Y:S02]  /*0b40*/  @!P4 IMAD.WIDE.U32 R38, R20, R16, R38 ;  /* 0x000000101426c225 */ /* 0x000fe400078e0026 */
[----:B------:R-:W0:Y:S01]  /*0b50*/  @!P5 LDC.64 R16, c[0x0][0x220] ;  /* 0x00008800ff10db82 */ /* 0x000e220000000a00 */
[----:B------:R1:W2:Y:S02]  /*0b60*/  @!P3 LDG.E R2, desc[UR10][R44.64] ;  /* 0x0000000a2c02b981 */ /* 0x0002a4000c1e1900 */
[----:B------:R-:W-:-:S02]  /*0b70*/  @!P4 IADD3 R32, R39, R49, RZ ;  /* 0x000000312720c210 */ /* 0x000fc40007ffe0ff */
[----:B-----5:R-:W-:-:S04]  /*0b80*/  @!P4 LEA R14, P2, R38, R14, 0x1 ;  /* 0x0000000e260ec211 */ /* 0x020fc800078408ff */
[----:B------:R-:W-:Y:S01]  /*0b90*/  @!P4 LEA.HI.X R15, R38, R15, R32, 0x1, P2 ;  /* 0x0000000f260fc211 */ /* 0x000fe200010f0c20 */
[----:B------:R-:W-:Y:S01]  /*0ba0*/  HFMA2.MMA R32, -RZ, RZ, 0, 0 ;  /* 0x00000000ff207435 */ /* 0x000fe200000001ff */
[----:B------:R-:W-:Y:S01]  /*0bb0*/  @!P5 MOV R38, R40 ;  /* 0x000000280026d202 */ /* 0x000fe20000000f00 */
[----:B------:R-:W-:Y:S01]  /*0bc0*/  @!P5 IMAD R34, R35, R12, RZ ;  /* 0x0000000c2322d224 */ /* 0x000fe200078e02ff */
[----:B------:R-:W-:-:S03]  /*0bd0*/  @!P5 MOV R39, R43 ;  /* 0x0000002b0027d202 */ /* 0x000fc60000000f00 */
[C---:B-1----:R-:W-:Y:S01]  /*0be0*/  @!P5 IMAD R45, R21.reuse, R13, R34 ;  /* 0x0000000d152dd224 */ /* 0x042fe200078e0222 */
[----:B------:R-:W-:Y:S01]  /*0bf0*/  HFMA2.MMA R34, -RZ, RZ, 0, 0 ;  /* 0x00000000ff227435 */ /* 0x000fe200000001ff */
[----:B------:R-:W-:Y:S02]  /*0c00*/  @!P5 IMAD.WIDE.U32 R12, R21, R12, R38 ;  /* 0x0000000c150cd225 */ /* 0x000fe400078e0026 */
[----:B------:R1:W5:Y:S01]  /*0c10*/  @!P1 LDG.E R32, desc[UR10][R18.64] ;  /* 0x0000000a12209981 */ /* 0x000362000c1e1900 */
[----:B------:R-:W-:Y:S02]  /*0c20*/  MOV R38, RZ ;  /* 0x000000ff00267202 */ /* 0x000fe40000000f00 */
[----:B------:R-:W-:Y:S02]  /*0c30*/  @!P5 IADD3 R13, R13, R45, RZ ;  /* 0x0000002d0d0dd210 */ /* 0x000fe40007ffe0ff */
[C---:B0-----:R-:W-:Y:S02]  /*0c40*/  @!P5 LEA R16, P1, R12.reuse, R16, 0x1 ;  /* 0x000000100c10d211 */ /* 0x041fe400078208ff */
[----:B------:R0:W5:Y:S02]  /*0c50*/  @!P4 LDG.E R34, desc[UR10][R14.64] ;  /* 0x0000000a0e22c981 */ /* 0x000164000c1e1900 */
[----:B------:R-:W-:-:S05]  /*0c60*/  @!P5 LEA.HI.X R17, R12, R17, R13, 0x1, P1 ;  /* 0x000000110c11d211 */ /* 0x000fca00008f0c0d */
[----:B------:R2:W5:Y:S01]  /*0c70*/  @!P5 LDG.E R38, desc[UR10][R16.64] ;  /* 0x0000000a1026d981 */ /* 0x000562000c1e1900 */
[----:B------:R-:W-:Y:S01]  /*0c80*/  ISETP.GT.AND P1, PT, R4, 0x1e, PT ;  /* 0x0000001e0400780c */ /* 0x000fe20003f24270 */
[--C-:B---3--:R-:W-:Y:S02]  /*0c90*/  HADD2.F32 R39, -RZ, R22.reuse.H1_H1 ;  /* 0x30000016ff277230 */ /* 0x108fe40000004100 */
[----:B-1----:R-:W-:-:S03]  /*0ca0*/  HADD2.F32 R18, -RZ, R22.H0_H0 ;  /* 0x20000016ff127230 */ /* 0x002fc60000004100 */
[----:B0-----:R-:W-:Y:S01]  /*0cb0*/  FMUL.FTZ R15, R39, R39 ;  /* 0x00000027270f7220 */ /* 0x001fe20000410000 */
[--C-:B----4-:R-:W-:Y:S02]  /*0cc0*/  HADD2.F32 R45, -RZ, R24.reuse.H1_H1 ;  /* 0x30000018ff2d7230 */ /* 0x110fe40000004100 */
[----:B------:R-:W-:Y:S02]  /*0cd0*/  HADD2.F32 R14, -RZ, R24.H0_H0 ;  /* 0x20000018ff0e7230 */ /* 0x000fe40000004100 */
[--C-:B--2---:R-:W-:Y:S02]  /*0ce0*/  HADD2.F32 R13, -RZ, R26.reuse.H1_H1 ;  /* 0x3000001aff0d7230 */ /* 0x104fe40000004100 */
[----:B------:R-:W-:-:S03]  /*0cf0*/  HADD2.F32 R12, -RZ, R26.H0_H0 ;  /* 0x2000001aff0c7230 */ /* 0x000fc60000004100 */
[----:B------:R-:W-:Y:S02]  /*0d00*/  FMUL.FTZ R19, R13, R13 ;  /* 0x0000000d0d137220 */ /* 0x000fe40000410000 */
[C---:B------:R-:W-:Y:S02]  /*0d10*/  FADD.FTZ R13, R12.reuse, R13 ;  /* 0x0000000d0c0d7221 */ /* 0x040fe40000010000 */
[----:B------:R-:W-:Y:S01]  /*0d20*/  FFMA.FTZ R19, R12, R12, R19 ;  /* 0x0000000c0c137223 */ /* 0x000fe20000010013 */
[----:B------:R-:W-:Y:S01]  /*0d30*/  FADD.FTZ R12, R18, R39 ;  /* 0x00000027120c7221 */ /* 0x000fe20000010000 */
[----:B------:R-:W-:-:S04]  /*0d40*/  FADD.FTZ R13, RZ, R13 ;  /* 0x0000000dff0d7221 */ /* 0x000fc80000010000 */
[----:B------:R-:W-:Y:S01]  /*0d50*/  FADD.FTZ R12, R13, R12 ;  /* 0x0000000c0d0c7221 */ /* 0x000fe20000010000 */
[----:B------:R-:W-:Y:S01]  /*0d60*/  FMUL.FTZ R13, R45, R45 ;  /* 0x0000002d2d0d7220 */ /* 0x000fe20000410000 */
[----:B------:R-:W-:Y:S01]  /*0d70*/  FFMA.FTZ R18, R18, R18, R15 ;  /* 0x0000001212127223 */ /* 0x000fe2000001000f */
[C---:B------:R-:W-:Y:S01]  /*0d80*/  FADD.FTZ R45, R14.reuse, R45 ;  /* 0x0000002d0e2d7221 */ /* 0x040fe20000010000 */
[----:B------:R-:W-:Y:S01]  /*0d90*/  FADD.FTZ R19, RZ, R19 ;  /* 0x00000013ff137221 */ /* 0x000fe20000010000 */
[----:B------:R-:W-:Y:S01]  /*0da0*/  FFMA.FTZ R13, R14, R14, R13 ;  /* 0x0000000e0e0d7223 */ /* 0x000fe2000001000d */
[--C-:B------:R-:W-:Y:S02]  /*0db0*/  HADD2.F32 R15, -RZ, R2.reuse.H1_H1 ;  /* 0x30000002ff0f7230 */ /* 0x100fe40000004100 */
[----:B------:R-:W-:Y:S02]  /*0dc0*/  HADD2.F32 R14, -RZ, R2.H0_H0 ;  /* 0x20000002ff0e7230 */ /* 0x000fe40000004100 */
[----:B------:R-:W-:Y:S01]  /*0dd0*/  FADD.FTZ R18, R19, R18 ;  /* 0x0000001213127221 */ /* 0x000fe20000010000 */
[----:B------:R-:W-:Y:S01]  /*0de0*/  FADD.FTZ R12, R12, R45 ;  /* 0x0000002d0c0c7221 */ /* 0x000fe20000010000 */
[----:B------:R-:W-:Y:S01]  /*0df0*/  FMUL.FTZ R17, R15, R15 ;  /* 0x0000000f0f117220 */ /* 0x000fe20000410000 */
[----:B------:R-:W-:-:S02]  /*0e00*/  HADD2.F32 R19, -RZ, R0.H1_H1 ;  /* 0x30000000ff137230 */ /* 0x000fc40000004100 */
[----:B------:R-:W-:Y:S01]  /*0e10*/  FADD.FTZ R15, R14, R15 ;  /* 0x0000000f0e0f7221 */ /* 0x000fe20000010000 */
[----:B------:R-:W-:Y:S02]  /*0e20*/  HADD2.F32 R16, -RZ, R0.H0_H0 ;  /* 0x20000000ff107230 */ /* 0x000fe40000004100 */
[----:B------:R-:W-:Y:S01]  /*0e30*/  FADD.FTZ R13, R18, R13 ;  /* 0x0000000d120d7221 */ /* 0x000fe20000010000 */
[----:B------:R-:W-:Y:S01]  /*0e40*/  FADD.FTZ R12, R12, R15 ;  /* 0x0000000f0c0c7221 */ /* 0x000fe20000010000 */
[----:B------:R-:W-:Y:S01]  /*0e50*/  FMUL.FTZ R15, R19, R19 ;  /* 0x00000013130f7220 */ /* 0x000fe20000410000 */
[----:B------:R-:W-:Y:S01]  /*0e60*/  FFMA.FTZ R14, R14, R14, R17 ;  /* 0x0000000e0e0e7223 */ /* 0x000fe20000010011 */
[C---:B------:R-:W-:Y:S02]  /*0e70*/  FADD.FTZ R19, R16.reuse, R19 ;  /* 0x0000001310137221 */ /* 0x040fe40000010000 */
[----:B------:R-:W-:Y:S01]  /*0e80*/  FFMA.FTZ R16, R16, R16, R15 ;  /* 0x0000001010107223 */ /* 0x000fe2000001000f */
[----:B------:R-:W-:Y:S01]  /*0e90*/  FADD.FTZ R13, R13, R14 ;  /* 0x0000000e0d0d7221 */ /* 0x000fe20000010000 */
[----:B-----5:R-:W-:-:S02]  /*0ea0*/  HADD2.F32 R15, -RZ, R32.H1_H1 ;  /* 0x30000020ff0f7230 */ /* 0x020fc40000004100 */
[----:B------:R-:W-:Y:S02]  /*0eb0*/  HADD2.F32 R14, -RZ, R32.H0_H0 ;  /* 0x20000020ff0e7230 */ /* 0x000fe40000004100 */
[----:B------:R-:W-:Y:S01]  /*0ec0*/  FADD.FTZ R12, R12, R19 ;  /* 0x000000130c0c7221 */ /* 0x000fe20000010000 */
[----:B------:R-:W-:Y:S02]  /*0ed0*/  FMUL.FTZ R17, R15, R15 ;  /* 0x0000000f0f117220 */ /* 0x000fe40000410000 */
[C---:B------:R-:W-:Y:S01]  /*0ee0*/  FADD.FTZ R15, R14.reuse, R15 ;  /* 0x0000000f0e0f7221 */ /* 0x040fe20000010000 */
[--C-:B------:R-:W-:Y:S02]  /*0ef0*/  HADD2.F32 R19, -RZ, R34.reuse.H1_H1 ;  /* 0x30000022ff137230 */ /* 0x100fe40000004100 */
[----:B------:R-:W-:Y:S01]  /*0f00*/  FADD.FTZ R13, R13, R16 ;  /* 0x000000100d0d7221 */ /* 0x000fe20000010000 */
[----:B------:R-:W-:Y:S01]  /*0f10*/  FFMA.FTZ R14, R14, R14, R17 ;  /* 0x0000000e0e0e7223 */ /* 0x000fe20000010011 */
[----:B------:R-:W-:-:S02]  /*0f20*/  HADD2.F32 R16, -RZ, R34.H0_H0 ;  /* 0x20000022ff107230 */ /* 0x000fc40000004100 */
[----:B------:R-:W-:Y:S01]  /*0f30*/  FADD.FTZ R12, R12, R15 ;  /* 0x0000000f0c0c7221 */ /* 0x000fe20000010000 */
[----:B------:R-:W-:Y:S01]  /*0f40*/  FMUL.FTZ R15, R19, R19 ;  /* 0x00000013130f7220 */ /* 0x000fe20000410000 */
[--C-:B------:R-:W-:Y:S02]  /*0f50*/  HADD2.F32 R17, -RZ, R38.reuse.H1_H1 ;  /* 0x30000026ff117230 */ /* 0x100fe40000004100 */
[----:B------:R-:W-:Y:S01]  /*0f60*/  FADD.FTZ R13, R13, R14 ;  /* 0x0000000e0d0d7221 */ /* 0x000fe20000010000 */
[C---:B------:R-:W-:Y:S01]  /*0f70*/  FADD.FTZ R19, R16.reuse, R19 ;  /* 0x0000001310137221 */ /* 0x040fe20000010000 */
[----:B------:R-:W-:Y:S02]  /*0f80*/  HADD2.F32 R14, -RZ, R38.H0_H0 ;  /* 0x20000026ff0e7230 */ /* 0x000fe40000004100 */
[----:B------:R-:W-:Y:S01]  /*0f90*/  FFMA.FTZ R16, R16, R16, R15 ;  /* 0x0000001010107223 */ /* 0x000fe2000001000f */
[----:B------:R-:W-:Y:S01]  /*0fa0*/  FMUL.FTZ R15, R17, R17 ;  /* 0x00000011110f7220 */ /* 0x000fe20000410000 */
[----:B------:R-:W-:Y:S01]  /*0fb0*/  FADD.FTZ R12, R12, R19 ;  /* 0x000000130c0c7221 */ /* 0x000fe20000010000 */
[C---:B------:R-:W-:Y:S01]  /*0fc0*/  FADD.FTZ R17, R14.reuse, R17 ;  /* 0x000000110e117221 */ /* 0x040fe20000010000 */
[----:B------:R-:W-:Y:S01]  /*0fd0*/  FADD.FTZ R13, R13, R16 ;  /* 0x000000100d0d7221 */ /* 0x000fe20000010000 */
[----:B------:R-:W-:-:S02]  /*0fe0*/  FFMA.FTZ R14, R14, R14, R15 ;  /* 0x0000000e0e0e7223 */ /* 0x000fc4000001000f */
[----:B------:R-:W-:Y:S02]  /*0ff0*/  FADD.FTZ R12, R12, R17 ;  /* 0x000000110c0c7221 */ /* 0x000fe40000010000 */
[----:B------:R-:W-:-:S03]  /*1000*/  FADD.FTZ R13, R13, R14 ;  /* 0x0000000e0d0d7221 */ /* 0x000fc60000010000 */
        /* <DEDUP_REMOVED lines=38> */
[----:B0-----:R-:W-:-:S03]  /*1270*/  FADD.FTZ R16, R17, R19 ;  /* 0x0000001311107221 */ /* 0x001fc60000010000 */
[----:B--2---:R-:W-:Y:S01]  /*1280*/  FADD.FTZ R39, R39, R12 ;  /* 0x0000000c27277221 */ /* 0x004fe20000010000 */
[----:B------:R-:W-:Y:S02]  /*1290*/  FADD.FTZ R12, R16, R13 ;  /* 0x0000000d100c7221 */ /* 0x000fe40000010000 */
[----:B------:R-:W0:Y:S01]  /*12a0*/  LDS.128 R16, [UR7+0x30] ;  /* 0x00003007ff107984 */ /* 0x000e220008000c00 */
        /* <DEDUP_REMOVED lines=21> */
.L_x_3802:
[----:B------:R-:W-:Y:S05]  /*1400*/  BSYNC B0 ;  /* 0x0000000000007941 */ /* 0x000fea0003800000 */
.L_x_3801:
[----:B------:R-:W1:Y:S02]  /*1410*/  LDC R19, c[0x0][0xc] ;  /* 0x00000300ff137b82 */ /* 0x000e640000000800 */
[----:B-1----:R-:W-:-:S13]  /*1420*/  ISETP.GE.U32.AND P1, PT, R19, 0x2, PT ;  /* 0x000000021300780c */ /* 0x002fda0003f26070 */
[----:B------:R-:W-:Y:S05]  /*1430*/  @!P1 BRA `(.L_x_3803) ;  /* 0x0000000800989947 */ /* 0x000fea0003800000 */
[----:B------:R-:W-:Y:S05]  /*1440*/  @P3 BRA `(.L_x_3804) ;  /* 0x0000000000843947 */ /* 0x000fea0003800000 */
[----:B------:R-:W1:Y:S01]  /*1450*/  LDC R39, c[0x0][0x10] ;  /* 0x00000400ff277b82 */ /* 0x000e620000000800 */
[----:B------:R-:W2:Y:S01]  /*1460*/  S2R R18, SR_CTAID.Y ;  /* 0x0000000000127919 */ /* 0x000ea20000002600 */
[----:B------:R-:W-:Y:S02]  /*1470*/  ULOP3.LUT UR8, UR4, 0x1, URZ, 0xc0, !UPT ;  /* 0x0000000104087892 */ /* 0x000fe4000f8ec03f */
[----:B------:R-:W-:Y:S01]  /*1480*/  ULOP3.LUT UP0, URZ, UR4, 0x2, URZ, 0xc0, !UPT ;  /* 0x00000002043f7892 */ /* 0x000fe2000f80c03f */
[----:B------:R-:W-:-:S03]  /*1490*/  UMOV UR7, 0x1 ;  /* 0x0000000100077882 */ /* 0x000fc60000000000 */
[----:B------:R-:W3:Y:S01]  /*14a0*/  LDC.64 R12, c[0x0][0x248] ;  /* 0x00009200ff0c7b82 */ /* 0x000ee20000000a00 */
[----:B------:R-:W-:Y:S01]  /*14b0*/  USEL UR7, UR7, 0xffffffff, !UP0 ;  /* 0xffffffff07077887 */ /* 0x000fe2000c000000 */
[C---:B-1----:R-:W-:Y:S02]  /*14c0*/  IMAD R14, R39.reuse, UR8, RZ ;  /* 0x00000008270e7c24 */ /* 0x042fe4000f8e02ff */
[----:B--2---:R-:W-:Y:S01]  /*14d0*/  IMAD R45, R39, UR9, R18 ;  /* 0x00000009272d7c24 */ /* 0x004fe2000f8e0212 */
[----:B------:R-:W-:Y:S01]  /*14e0*/  PLOP3.LUT P1, PT, PT, PT, UP0, 0x80, 0x0 ;  /* 0x000000000000781c */ /* 0x000fe20003f2f008 */
[----:B------:R-:W-:Y:S01]  /*14f0*/  IMAD R15, R14, R19, RZ ;  /* 0x000000130e0f7224 */ /* 0x000fe200078e02ff */
[----:B------:R-:W-:-:S04]  /*1500*/  MOV R49, UR7 ;  /* 0x0000000700317c02 */ /* 0x000fc80008000f00 */
[----:B------:R-:W-:-:S05]  /*1510*/  SHF.L.U32 R15, R15, 0x1, RZ ;  /* 0x000000010f0f7819 */ /* 0x000fca00000006ff */
[----:B---3--:R-:W-:Y:S01]  /*1520*/  IMAD.WIDE R12, R15, 0x4, R12 ;  /* 0x000000040f0c7825 */ /* 0x008fe200078e020c */
[----:B------:R-:W-:Y:S02]  /*1530*/  SEL R47, R19, RZ, !P1 ;  /* 0x000000ff132f7207 */ /* 0x000fe40004800000 */
[----:B------:R-:W-:Y:S01]  /*1540*/  IADD3 R15, R14, R18, RZ ;  /* 0x000000120e0f7210 */ /* 0x000fe20007ffe0ff */
[----:B------:R-:W-:Y:S02]  /*1550*/  IMAD.WIDE.U32 R44, R45, 0x8, R12 ;  /* 0x000000082d2c7825 */ /* 0x000fe400078e000c */
[----:B------:R-:W1:Y:S01]  /*1560*/  LDC.64 R12, c[0x0][0x240] ;  /* 0x00009000ff0c7b82 */ /* 0x000e620000000a00 */
[----:B------:R-:W-:Y:S02]  /*1570*/  ISETP.NE.AND P1, PT, R47, -0x1, PT ;  /* 0xffffffff2f00780c */ /* 0x000fe40003f25270 */
[----:B------:R2:W-:Y:S01]  /*1580*/  STG.E.64 desc[UR10][R44.64], R16 ;  /* 0x000000102c007986 */ /* 0x0005e2000c101b0a */
[----:B-1----:R-:W-:Y:S01]  /*1590*/  IMAD.WIDE.U32 R14, R15, 0x4, R12 ;  /* 0x000000040f0e7825 */ /* 0x002fe200078e000c */
[----:B------:R-:W-:Y:S06]  /*15a0*/  MEMBAR.ALL.GPU ;  /* 0x0000000000007992 */ /* 0x000fec000000a000 */
[----:B------:R-:W-:-:S00]  /*15b0*/  ERRBAR ;  /* 0x00000000000079ab */ /* 0x000fc00000000000 */
[----:B------:R-:W-:Y:S06]  /*15c0*/  CGAERRBAR ;  /* 0x00000000000075ab */ /* 0x000fec0000000000 */
[----:B------:R2:W-:Y:S01]  /*15d0*/  REDG.E.ADD.S32.STRONG.GPU desc[UR10][R14.64], R49 ;  /* 0x000000310e00798e */ /* 0x0005e2000c10e38a */
[----:B------:R-:W-:Y:S05]  /*15e0*/  @!P1 BRA `(.L_x_3804) ;  /* 0x00000000001c9947 */ /* 0x000fea0003800000 */
[----:B------:R-:W-:-:S04]  /*15f0*/  IMAD R39, R39, UR8, R18 ;  /* 0x0000000827277c24 */ /* 0x000fc8000f8e0212 */
[----:B------:R-:W-:-:S07]  /*1600*/  IMAD.WIDE.U32 R12, R39, 0x4, R12 ;  /* 0x00000004270c7825 */ /* 0x000fce00078e000c */
.L_x_3805:
[----:B--2---:R-:W2:Y:S04]  /*1610*/  LDG.E.STRONG.GPU R14, desc[UR10][R12.64] ;  /* 0x0000000a0c0e7981 */ /* 0x004ea8000c1ef900 */
[----:B--2---:R-:W-:Y:S01]  /*1620*/  CCTL.IVALL ;  /* 0x00000000ff00798f */ /* 0x004fe20002000000 */
[----:B------:R-:W-:Y:S05]  /*1630*/  YIELD ;  /* 0x0000000000007946 */ /* 0x000fea0003800000 */
[----:B------:R-:W-:-:S13]  /*1640*/  ISETP.NE.AND P1, PT, R14, R47, PT ;  /* 0x0000002f0e00720c */ /* 0x000fda0003f25270 */
[----:B------:R-:W-:Y:S05]  /*1650*/  @P1 BRA `(.L_x_3805) ;  /* 0xfffffffc00ec1947 */ /* 0x000fea000383ffff */
.L_x_3804:
        /* <DEDUP_REMOVED lines=11> */
.L_x_3807:
[----:B------:R-:W-:Y:S02]  /*1710*/  ISETP.EQ.OR P1, PT, R18, UR9, P3 ;  /* 0x0000000912007c0c */ /* 0x000fe40009f22670 */
[----:B--2---:R-:W-:-:S11]  /*1720*/  MOV R14, UR4 ;  /* 0x00000004000e7c02 */ /* 0x004fd60008000f00 */
        /* <DEDUP_REMOVED lines=8> */
[----:B--2---:R-:W-:Y:S01]  /*17b0*/  @!P1 IMAD R15, R39, R18, R44 ;  /* 0x00000012270f9224 */ /* 0x004fe200078e022c */
[----:B------:R-:W-:-:S03]  /*17c0*/  IADD3 R45, R18, 0x1, RZ ;  /* 0x00000001122d7810 */ /* 0x000fc60007ffe0ff */
[----:B------:R-:W-:Y:S01]  /*17d0*/  @!P1 IMAD.WIDE.U32 R14, R15, 0x8, R12 ;  /* 0x000000080f0e9825 */ /* 0x000fe200078e000c */
[----:B------:R-:W-:-:S05]  /*17e0*/  ISETP.EQ.OR P2, PT, R45, UR9, P3 ;  /* 0x000000092d007c0c */ /* 0x000fca0009f42670 */
[----:B------:R-:W0:Y:S01]  /*17f0*/  @!P1 LDG.E.64 R14, desc[UR10][R14.64] ;  /* 0x0000000a0e0e9981 */ /* 0x000e22000c1e1b00 */
[----:B------:R-:W-:-:S07]  /*1800*/  MOV R13, UR4 ;  /* 0x00000004000d7c02 */ /* 0x000fce0008000f00 */
[----:B------:R-:W1:Y:S01]  /*1810*/  @!P2 S2R R12, SR_CTAID.Y ;  /* 0x00000000000ca919 */ /* 0x000e620000002600 */
[----:B------:R-:W1:Y:S01]  /*1820*/  @!P2 LDC R44, c[0x0][0x10] ;  /* 0x00000400ff2cab82 */ /* 0x000e620000000800 */
[----:B------:R-:W-:Y:S01]  /*1830*/  @!P2 LOP3.LUT R13, R13, 0x1, RZ, 0xc0, !PT ;  /* 0x000000010d0da812 */ /* 0x000fe200078ec0ff */
[----:B-1----:R-:W-:-:S04]  /*1840*/  @!P2 IMAD R45, R45, R44, R12 ;  /* 0x0000002c2d2da224 */ /* 0x002fc800078e020c */
[----:B------:R-:W-:Y:S02]  /*1850*/  @!P2 IMAD R44, R44, R13, RZ ;  /* 0x0000000d2c2ca224 */ /* 0x000fe400078e02ff */
[----:B------:R-:W1:Y:S02]  /*1860*/  @!P2 LDC.64 R12, c[0x0][0x248] ;  /* 0x00009200ff0cab82 */ /* 0x000e640000000a00 */
[----:B------:R-:W-:-:S05]  /*1870*/  @!P2 IMAD R44, R44, R19, RZ ;  /* 0x000000132c2ca224 */ /* 0x000fca00078e02ff */
[----:B------:R-:W-:-:S05]  /*1880*/  @!P2 SHF.L.U32 R39, R44, 0x1, RZ ;  /* 0x000000012c27a819 */ /* 0x000fca00000006ff */
[----:B-1----:R-:W-:-:S04]  /*1890*/  @!P2 IMAD.WIDE R12, R39, 0x4, R12 ;  /* 0x00000004270ca825 */ /* 0x002fc800078e020c */
[----:B------:R-:W-:-:S06]  /*18a0*/  @!P2 IMAD.WIDE.U32 R12, R45, 0x8, R12 ;  /* 0x000000082d0ca825 */ /* 0x000fcc00078e000c */
[----:B------:R-:W2:Y:S01]  /*18b0*/  @!P2 LDG.E.64 R12, desc[UR10][R12.64] ;  /* 0x0000000a0c0ca981 */ /* 0x000ea2000c1e1b00 */
[----:B------:R-:W-:-:S04]  /*18c0*/  IADD3 R45, R18, 0x2, RZ ;  /* 0x00000002122d7810 */ /* 0x000fc80007ffe0ff */
[----:B------:R-:W-:-:S13]  /*18d0*/  ISETP.EQ.OR P4, PT, R45, UR9, P3 ;  /* 0x000000092d007c0c */ /* 0x000fda0009f82670 */
[----:B------:R-:W1:Y:S01]  /*18e0*/  @!P4 LDC R44, c[0x0][0x10] ;  /* 0x00000400ff2ccb82 */ /* 0x000e620000000800 */
[----:B0-----:R-:W-:Y:S02]  /*18f0*/  @!P1 FADD.FTZ R16, R16, R14 ;  /* 0x0000000e10109221 */ /* 0x001fe40000010000 */
[----:B------:R-:W1:Y:S01]  /*1900*/  @!P4 S2R R14, SR_CTAID.Y ;  /* 0x00000000000ec919 */ /* 0x000e620000002600 */
[----:B------:R-:W-:Y:S01]  /*1910*/  @!P1 FADD.FTZ R17, R17, R15 ;  /* 0x0000000f11119221 */ /* 0x000fe20000010000 */
[----:B------:R-:W-:-:S04]  /*1920*/  MOV R15, UR4 ;  /* 0x00000004000f7c02 */ /* 0x000fc80008000f00 */
[----:B------:R-:W-:Y:S01]  /*1930*/  @!P4 LOP3.LUT R15, R15, 0x1, RZ, 0xc0, !PT ;  /* 0x000000010f0fc812 */ /* 0x000fe200078ec0ff */
[----:B-1----:R-:W-:-:S04]  /*1940*/  @!P4 IMAD R45, R45, R44, R14 ;  /* 0x0000002c2d2dc224 */ /* 0x002fc800078e020e */
[----:B------:R-:W-:Y:S02]  /*1950*/  @!P4 IMAD R44, R44, R15, RZ ;  /* 0x0000000f2c2cc224 */ /* 0x000fe400078e02ff */
[----:B------:R-:W0:Y:S02]  /*1960*/  @!P4 LDC.64 R14, c[0x0][0x248] ;  /* 0x00009200ff0ecb82 */ /* 0x000e240000000a00 */
[----:B------:R-:W-:-:S05]  /*1970*/  @!P4 IMAD R44, R44, R19, RZ ;  /* 0x000000132c2cc224 */ /* 0x000fca00078e02ff */
[----:B------:R-:W-:-:S05]  /*1980*/  @!P4 SHF.L.U32 R39, R44, 0x1, RZ ;  /* 0x000000012c27c819 */ /* 0x000fca00000006ff */
[----:B0-----:R-:W-:-:S04]  /*1990*/  @!P4 IMAD.WIDE R14, R39, 0x4, R14 ;  /* 0x00000004270ec825 */ /* 0x001fc800078e020e */
[----:B------:R-:W-:Y:S01]  /*19a0*/  @!P4 IMAD.WIDE.U32 R14, R45, 0x8, R14 ;  /* 0x000000082d0ec825 */ /* 0x000fe200078e000e */
[----:B------:R-:W-:-:S04]  /*19b0*/  IADD3 R45, R18, 0x3, RZ ;  /* 0x00000003122d7810 */ /* 0x000fc80007ffe0ff */
[----:B------:R-:W-:Y:S01]  /*19c0*/  ISETP.EQ.OR P1, PT, R45, UR9, P3 ;  /* 0x000000092d007c0c */ /* 0x000fe20009f22670 */
[----:B------:R-:W3:Y:S01]  /*19d0*/  @!P4 LDG.E.64 R14, desc[UR10][R14.64] ;  /* 0x0000000a0e0ec981 */ /* 0x000ee2000c1e1b00 */
[----:B--2---:R-:W-:-:S11]  /*19e0*/  @!P2 FADD.FTZ R16, R16, R12 ;  /* 0x0000000c1010a221 */ /* 0x004fd60000010000 */
[----:B------:R-:W0:Y:S01]  /*19f0*/  @!P1 S2R R12, SR_CTAID.Y ;  /* 0x00000000000c9919 */ /* 0x000e220000002600 */
[----:B------:R-:W0:Y:S01]  /*1a00*/  @!P1 LDC R44, c[0x0][0x10] ;  /* 0x00000400ff2c9b82 */ /* 0x000e220000000800 */
[----:B------:R-:W-:Y:S01]  /*1a10*/  @!P2 FADD.FTZ R17, R17, R13 ;  /* 0x0000000d1111a221 */ /* 0x000fe20000010000 */
[----:B------:R-:W-:-:S04]  /*1a20*/  MOV R13, UR4 ;  /* 0x00000004000d7c02 */ /* 0x000fc80008000f00 */
[----:B------:R-:W-:Y:S01]  /*1a30*/  @!P1 LOP3.LUT R13, R13, 0x1, RZ, 0xc0, !PT ;  /* 0x000000010d0d9812 */ /* 0x000fe200078ec0ff */
[----:B0-----:R-:W-:-:S04]  /*1a40*/  @!P1 IMAD R45, R45, R44, R12 ;  /* 0x0000002c2d2d9224 */ /* 0x001fc800078e020c */
[----:B------:R-:W-:Y:S02]  /*1a50*/  @!P1 IMAD R44, R44, R13, RZ ;  /* 0x0000000d2c2c9224 */ /* 0x000fe400078e02ff */
[----:B------:R-:W0:Y:S02]  /*1a60*/  @!P1 LDC.64 R12, c[0x0][0x248] ;  /* 0x00009200ff0c9b82 */ /* 0x000e240000000a00 */
[----:B------:R-:W-:-:S05]  /*1a70*/  @!P1 IMAD R44, R44, R19, RZ ;  /* 0x000000132c2c9224 */ /* 0x000fca00078e02ff */
[----:B------:R-:W-:-:S05]  /*1a80*/  @!P1 SHF.L.U32 R39, R44, 0x1, RZ ;  /* 0x000000012c279819 */ /* 0x000fca00000006ff */
[----:B0-----:R-:W-:-:S04]  /*1a90*/  @!P1 IMAD.WIDE R12, R39, 0x4, R12 ;  /* 0x00000004270c9825 */ /* 0x001fc800078e020c */
[----:B------:R-:W-:-:S06]  /*1aa0*/  @!P1 IMAD.WIDE.U32 R12, R45, 0x8, R12 ;  /* 0x000000082d0c9825 */ /* 0x000fcc00078e000c */
[----:B------:R-:W2:Y:S01]  /*1ab0*/  @!P1 LDG.E.64 R12, desc[UR10][R12.64] ;  /* 0x0000000a0c0c9981 */ /* 0x000ea2000c1e1b00 */
[----:B------:R-:W-:-:S04]  /*1ac0*/  IADD3 R36, R36, -0x4, RZ ;  /* 0xfffffffc24247810 */ /* 0x000fc80007ffe0ff */
[----:B------:R-:W-:Y:S02]  /*1ad0*/  ISETP.NE.AND P2, PT, R36, RZ, PT ;  /* 0x000000ff2400720c */ /* 0x000fe40003f45270 */
[----:B------:R-:W-:Y:S01]  /*1ae0*/  IADD3 R18, R18, 0x4, RZ ;  /* 0x0000000412127810 */ /* 0x000fe20007ffe0ff */
[----:B---3--:R-:W-:Y:S01]  /*1af0*/  @!P4 FADD.FTZ R16, R16, R14 ;  /* 0x0000000e1010c221 */ /* 0x008fe20000010000 */
[----:B------:R-:W-:-:S03]  /*1b00*/  @!P4 FADD.FTZ R17, R17, R15 ;  /* 0x0000000f1111c221 */ /* 0x000fc60000010000 */
[----:B--2---:R-:W-:Y:S01]  /*1b10*/  @!P1 FADD.FTZ R16, R16, R12 ;  /* 0x0000000c10109221 */ /* 0x004fe20000010000 */
[----:B------:R-:W-:-:S05]  /*1b20*/  @!P1 FADD.FTZ R17, R17, R13 ;  /* 0x0000000d11119221 */ /* 0x000fca0000010000 */
[----:B------:R-:W-:Y:S05]  /*1b30*/  @P2 BRA `(.L_x_3807) ;  /* 0xfffffff800f42947 */ /* 0x000fea000383ffff */
.L_x_3806:
[----:B------:R-:W-:-:S13]  /*1b40*/  LOP3.LUT P1, R36, R19, 0x3, RZ, 0xc0, !PT ;  /* 0x0000000313247812 */ /* 0x000fda000782c0ff */
[----:B------:R-:W-:Y:S05]  /*1b50*/  @!P1 BRA `(.L_x_3803) ;  /* 0x0000000000d09947 */ /* 0x000fea0003800000 */
[----:B------:R-:W-:Y:S01]  /*1b60*/  ISETP.EQ.OR P1, PT, R18, UR9, P3 ;  /* 0x0000000912007c0c */ /* 0x000fe20009f22670 */
[----:B------:R-:W-:Y:S01]  /*1b70*/  BSSY B0, `(.L_x_3808) ;  /* 0x0000010000007945 */ /* 0x000fe20003800000 */
[----:B------:R-:W-:-:S11]  /*1b80*/  ISETP.NE.AND P2, PT, R36, 0x1, PT ;  /* 0x000000012400780c */ /* 0x000fd60003f45270 */
[----:B------:R-:W-:Y:S05]  /*1b90*/  @P1 BRA `(.L_x_3809) ;  /* 0x0000000000341947 */ /* 0x000fea0003800000 */
[----:B------:R-:W1:Y:S01]  /*1ba0*/  S2R R39, SR_CTAID.Y ;  /* 0x0000000000277919 */ /* 0x000e620000002600 */
[----:B------:R-:W3:Y:S01]  /*1bb0*/  LDC.64 R12, c[0x0][0x248] ;  /* 0x00009200ff0c7b82 */ /* 0x000ee20000000a00 */
[----:B------:R-:W-:Y:S01]  /*1bc0*/  ULOP3.LUT UR7, UR4, 0x1, URZ, 0xc0, !UPT ;  /* 0x0000000104077892 */ /* 0x000fe2000f8ec03f */
[----:B------:R-:W-:-:S03]  /*1bd0*/  ULDC UR8, c[0x0][0x10] ;  /* 0x0000040000087ab9 */ /* 0x000fc60000000800 */
[----:B------:R-:W-:-:S06]  /*1be0*/  UIMAD UR7, UR8, UR7, URZ ;  /* 0x00000007080772a4 */ /* 0x000fcc000f8e023f */
[----:B--2---:R-:W-:-:S05]  /*1bf0*/  IMAD R14, R19, UR7, RZ ;  /* 0x00000007130e7c24 */ /* 0x004fca000f8e02ff */
[----:B------:R-:W-:-:S05]  /*1c00*/  SHF.L.U32 R15, R14, 0x1, RZ ;  /* 0x000000010e0f7819 */ /* 0x000fca00000006ff */
[----:B---3--:R-:W-:-:S04]  /*1c10*/  IMAD.WIDE R12, R15, 0x4, R12 ;  /* 0x000000040f0c7825 */ /* 0x008fc800078e020c */
[----:B-1----:R-:W-:-:S04]  /*1c20*/  IMAD R15, R18, UR8, R39 ;  /* 0x00000008120f7c24 */ /* 0x002fc8000f8e0227 */
[----:B------:R-:W-:-:S06]  /*1c30*/  IMAD.WIDE.U32 R12, R15, 0x8, R12 ;  /* 0x000000080f0c7825 */ /* 0x000fcc00078e000c */
[----:B------:R-:W0:Y:S02]  /*1c40*/  LDG.E.64 R12, desc[UR10][R12.64] ;  /* 0x0000000a0c0c7981 */ /* 0x000e24000c1e1b00 */
[----:B0-----:R-:W-:Y:S01]  /*1c50*/  FADD.FTZ R16, R16, R12 ;  /* 0x0000000c10107221 */ /* 0x001fe20000010000 */
[----:B------:R-:W-:-:S07]  /*1c60*/  FADD.FTZ R17, R17, R13 ;  /* 0x0000000d11117221 */ /* 0x000fce0000010000 */
.L_x_3809:
[----:B------:R-:W-:Y:S05]  /*1c70*/  BSYNC B0 ;  /* 0x0000000000007941 */ /* 0x000fea0003800000 */
.L_x_3808:
[----:B------:R-:W-:Y:S05]  /*1c80*/  @!P2 BRA `(.L_x_3803) ;  /* 0x000000000084a947 */ /* 0x000fea0003800000 */
[C---:B--2---:R-:W-:Y:S02]  /*1c90*/  IADD3 R45, R18.reuse, 0x1, RZ ;  /* 0x00000001122d7810 */ /* 0x044fe40007ffe0ff */
[----:B------:R-:W-:Y:S02]  /*1ca0*/  IADD3 R39, R18, 0x2, RZ ;  /* 0x0000000212277810 */ /* 0x000fe40007ffe0ff */
[----:B------:R-:W-:Y:S02]  /*1cb0*/  ISETP.EQ.OR P2, PT, R45, UR9, P3 ;  /* 0x000000092d007c0c */ /* 0x000fe40009f42670 */
[----:B------:R-:W-:Y:S02]  /*1cc0*/  ISETP.EQ.OR P1, PT, R39, UR9, P3 ;  /* 0x0000000927007c0c */ /* 0x000fe40009f22670 */
[----:B------:R-:W-:Y:S02]  /*1cd0*/  MOV R13, UR4 ;  /* 0x00000004000d7c02 */ /* 0x000fe40008000f00 */
[----:B------:R-:W-:-:S02]  /*1ce0*/  ISETP.EQ.OR P1, PT, R36, 0x2, P1 ;  /* 0x000000022400780c */ /* 0x000fc40000f22670 */
[----:B------:R-:W-:-:S05]  /*1cf0*/  MOV R15, UR4 ;  /* 0x00000004000f7c02 */ /* 0x000fca0008000f00 */
[----:B------:R-:W1:Y:S01]  /*1d00*/  @!P2 S2R R12, SR_CTAID.Y ;  /* 0x00000000000ca919 */ /* 0x000e620000002600 */
[----:B------:R-:W1:Y:S01]  /*1d10*/  @!P2 LDC R14, c[0x0][0x10] ;  /* 0x00000400ff0eab82 */ /* 0x000e620000000800 */
[----:B------:R-:W-:-:S04]  /*1d20*/  @!P2 LOP3.LUT R13, R13, 0x1, RZ, 0xc0, !PT ;  /* 0x000000010d0da812 */ /* 0x000fc800078ec0ff */
[----:B------:R-:W2:Y:S01]  /*1d30*/  @!P1 S2R R18, SR_CTAID.Y ;  /* 0x0000000000129919 */ /* 0x000ea20000002600 */
[----:B------:R-:W-:Y:S02]  /*1d40*/  @!P1 LOP3.LUT R15, R15, 0x1, RZ, 0xc0, !PT ;  /* 0x000000010f0f9812 */ /* 0x000fe400078ec0ff */
[----:B------:R-:W2:Y:S01]  /*1d50*/  @!P1 LDC R36, c[0x0][0x10] ;  /* 0x00000400ff249b82 */ /* 0x000ea20000000800 */
[----:B-1----:R-:W-:Y:S02]  /*1d60*/  @!P2 IMAD R45, R45, R14, R12 ;  /* 0x0000000e2d2da224 */ /* 0x002fe400078e020c */
[----:B------:R-:W-:-:S05]  /*1d70*/  @!P2 IMAD R14, R14, R13, RZ ;  /* 0x0000000d0e0ea224 */ /* 0x000fca00078e02ff */
[----:B------:R-:W1:Y:S01]  /*1d80*/  @!P2 LDC.64 R12, c[0x0][0x248] ;  /* 0x00009200ff0cab82 */ /* 0x000e620000000a00 */
[----:B--2---:R-:W-:Y:S02]  /*1d90*/  @!P1 IMAD R39, R39, R36, R18 ;  /* 0x0000002427279224 */ /* 0x004fe400078e0212 */
[----:B------:R-:W-:Y:S02]  /*1da0*/  @!P1 IMAD R36, R36, R15, RZ ;  /* 0x0000000f24249224 */ /* 0x000fe400078e02ff */
[----:B------:R-:W-:-:S03]  /*1db0*/  @!P2 IMAD R18, R14, R19, RZ ;  /* 0x000000130e12a224 */ /* 0x000fc600078e02ff */
[----:B------:R-:W2:Y:S01]  /*1dc0*/  @!P1 LDC.64 R14, c[0x0][0x248] ;  /* 0x00009200ff0e9b82 */ /* 0x000ea20000000a00 */
[----:B------:R-:W-:Y:S01]  /*1dd0*/  @!P1 IMAD R36, R36, R19, RZ ;  /* 0x0000001324249224 */ /* 0x000fe200078e02ff */
[----:B------:R-:W-:-:S05]  /*1de0*/  @!P2 SHF.L.U32 R19, R18, 0x1, RZ ;  /* 0x000000011213a819 */ /* 0x000fca00000006ff */
[----:B-1----:R-:W-:Y:S01]  /*1df0*/  @!P2 IMAD.WIDE R12, R19, 0x4, R12 ;  /* 0x00000004130ca825 */ /* 0x002fe200078e020c */
[----:B------:R-:W-:-:S03]  /*1e00*/  @!P1 SHF.L.U32 R19, R36, 0x1, RZ ;  /* 0x0000000124139819 */ /* 0x000fc600000006ff */
[----:B------:R-:W-:-:S04]  /*1e10*/  @!P2 IMAD.WIDE.U32 R12, R45, 0x8, R12 ;  /* 0x000000082d0ca825 */ /* 0x000fc800078e000c */
[----:B--2---:R-:W-:Y:S02]  /*1e20*/  @!P1 IMAD.WIDE R14, R19, 0x4, R14 ;  /* 0x00000004130e9825 */ /* 0x004fe400078e020e */
[----:B------:R-:W0:Y:S02]  /*1e30*/  @!P2 LDG.E.64 R12, desc[UR10][R12.64] ;  /* 0x0000000a0c0ca981 */ /* 0x000e24000c1e1b00 */
[----:B------:R-:W-:-:S06]  /*1e40*/  @!P1 IMAD.WIDE.U32 R14, R39, 0x8, R14 ;  /* 0x00000008270e9825 */ /* 0x000fcc00078e000e */
[----:B------:R-:W2:Y:S01]  /*1e50*/  @!P1 LDG.E.64 R14, desc[UR10][R14.64] ;  /* 0x0000000a0e0e9981 */ /* 0x000ea2000c1e1b00 */
[----:B0-----:R-:W-:Y:S01]  /*1e60*/  @!P2 FADD.FTZ R16, R16, R12 ;  /* 0x0000000c1010a221 */ /* 0x001fe20000010000 */
[----:B------:R-:W-:-:S03]  /*1e70*/  @!P2 FADD.FTZ R17, R17, R13 ;  /* 0x0000000d1111a221 */ /* 0x000fc60000010000 */
[----:B--2---:R-:W-:Y:S01]  /*1e80*/  @!P1 FADD.FTZ R16, R16, R14 ;  /* 0x0000000e10109221 */ /* 0x004fe20000010000 */
[----:B------:R-:W-:-:S07]  /*1e90*/  @!P1 FADD.FTZ R17, R17, R15 ;  /* 0x0000000f11119221 */ /* 0x000fce0000010000 */
.L_x_3803:
[----:B------:R-:W-:Y:S01]  /*1ea0*/  ULDC.64 UR14, c[0x0][0x218] ;  /* 0x00008600000e7ab9 */ /* 0x000fe20000000a00 */
[----:B------:R-:W-:Y:S01]  /*1eb0*/  LOP3.LUT P1, RZ, R3, UR9, RZ, 0xfc, !PT ;  /* 0x0000000903ff7c12 */ /* 0x000fe2000f82fcff */
[----:B------:R-:W1:Y:S01]  /*1ec0*/  S2UR UR8, SR_CgaCtaId ;  /* 0x00000000000879c3 */ /* 0x000e620000008800 */
[----:B------:R-:W-:Y:S01]  /*1ed0*/  ISETP.EQ.U32.AND P2, PT, RZ, UR14, PT ;  /* 0x0000000eff007c0c */ /* 0x000fe2000bf42070 */
[----:B------:R-:W-:Y:S01]  /*1ee0*/  UMOV UR7, 0x400 ;  /* 0x0000040000077882 */ /* 0x000fe20000000000 */
[----:B------:R-:W-:Y:S02]  /*1ef0*/  MOV R19, UR6 ;  /* 0x0000000600137c02 */ /* 0x000fe40008000f00 */
[----:B------:R-:W-:-:S03]  /*1f00*/  ISETP.EQ.OR.EX P1, PT, RZ, UR15, P1, P2 ;  /* 0x0000000fff007c0c */ /* 0x000fc60008f22720 */
[----:B--2---:R-:W2:Y:S08]  /*1f10*/  LDC.64 R14, c[0x0][0x228] ;  /* 0x00008a00ff0e7b82 */ /* 0x004eb00000000a00 */
[----:B------:R-:W3:Y:S08]  /*1f20*/  LDC.64 R12, c[0x0][0x230] ;  /* 0x00008c00ff0c7b82 */ /* 0x000ef00000000a00 */
[----:B------:R-:W4:Y:S01]  /*1f30*/  @!P1 LDC.64 R44, c[0x0][0x218] ;  /* 0x00008600ff2c9b82 */ /* 0x000f220000000a00 */
[----:B-1----:R-:W-:-:S03]  /*1f40*/  ULEA UR7, UR8, UR7, 0x18 ;  /* 0x0000000708077291 */ /* 0x002fc6000f8ec03f */
[----:B------:R-:W-:Y:S02]  /*1f50*/  ULDC UR8, c[0x0][0x2a4] ;  /* 0x0000a90000087ab9 */ /* 0x000fe40000000800 */
[----:B------:R-:W-:-:S04]  /*1f60*/  @!P1 FMUL.FTZ R36, R16, UR8 ;  /* 0x0000000810249c20 */ /* 0x000fc80008410000 */
[----:B------:R0:W-:Y:S01]  /*1f70*/  @!P3 STS.64 [UR7+0x78], R16 ;  /* 0x00007810ff00b988 */ /* 0x0001e20008000a07 */
[----:B----4-:R-:W-:Y:S01]  /*1f80*/  @!P1 IMAD.WIDE R44, R19, 0x8, R44 ;  /* 0x00000008132c9825 */ /* 0x010fe200078e022c */
[----:B------:R-:W-:-:S03]  /*1f90*/  IADD3 R19, R30, R37, RZ ;  /* 0x000000251e137210 */ /* 0x000fc60007ffe0ff */
[----:B------:R-:W-:Y:S02]  /*1fa0*/  @!P1 FMUL.FTZ R37, R17, UR8 ;  /* 0x0000000811259c20 */ /* 0x000fe40008410000 */
[----:B--2---:R-:W-:-:S03]  /*1fb0*/  IMAD.WIDE R46, R19, 0x4, R14 ;  /* 0x00000004132e7825 */ /* 0x004fc600078e020e */
[----:B------:R1:W-:Y:S01]  /*1fc0*/  @!P1 STG.E.64 desc[UR10][R44.64], R36 ;  /* 0x000000242c009986 */ /* 0x0003e2000c101b0a */
[----:B---3--:R-:W-:Y:S01]  /*1fd0*/  IMAD.WIDE R14, R19, 0x4, R12 ;  /* 0x00000004130e7825 */ /* 0x008fe200078e020c */
[----:B------:R-:W-:Y:S06]  /*1fe0*/  BAR.SYNC.DEFER_BLOCKING 0x0 ;  /* 0x0000000000007b1d */ /* 0x000fec0000010000 */
[----:B------:R-:W2:Y:S04]  /*1ff0*/  LDG.E.64 R12, desc[UR10][R46.64] ;  /* 0x0000000a2e0c7981 */ /* 0x000ea8000c1e1b00 */
[----:B------:R-:W2:Y:S01]  /*2000*/  LDG.E.64 R14, desc[UR10][R14.64] ;  /* 0x0000000a0e0e7981 */ /* 0x000ea2000c1e1b00 */
[----:B------:R-:W-:Y:S01]  /*2010*/  ISETP.NE.AND P6, PT, RZ, UR12, PT ;  /* 0x0000000cff007c0c */ /* 0x000fe2000bfc5270 */
[----:B0-----:R-:W-:-:S02]  /*2020*/  HADD2.F32 R17, -RZ, R26.H0_H0 ;  /* 0x2000001aff117230 */ /* 0x001fc40000004100 */
[----:B------:R-:W0:Y:S01]  /*2030*/  LDS.64 R18, [UR7+0x78] ;  /* 0x00007807ff127984 */ /* 0x000e220008000a00 */
[----:B-1----:R-:W-:Y:S02]  /*2040*/  HADD2.F32 R36, -RZ, R24.H0_H0 ;  /* 0x20000018ff247230 */ /* 0x002fe40000004100 */
[----:B0-----:R-:W-:-:S05]  /*2050*/  FMUL.FTZ R18, R18, UR8 ;  /* 0x0000000812127c20 */ /* 0x001fca0008410000 */
[----:B------:R-:W-:Y:S01]  /*2060*/  R2UR UR7, R18 ;  /* 0x00000000120772ca */ /* 0x000fe200000e0000 */
[----:B------:R-:W-:Y:S02]  /*2070*/  HADD2.F32 R18, -RZ, R26.H1_H1 ;  /* 0x3000001aff127230 */ /* 0x000fe40000004100 */
[----:B------:R-:W-:-:S10]  /*2080*/  HADD2.F32 R26, -RZ, R22.H0_H0 ;  /* 0x20000016ff1a7230 */ /* 0x000fd40000004100 */
[----:B------:R-:W-:Y:S01]  /*2090*/  MOV R16, UR7 ;  /* 0x0000000700107c02 */ /* 0x000fe20008000f00 */
[----:B------:R-:W-:Y:S01]  /*20a0*/  FADD.FTZ R17, R17, -UR7 ;  /* 0x8000000711117e21 */ /* 0x000fe20008010000 */
[----:B------:R-:W-:-:S03]  /*20b0*/  FADD.FTZ R18, R18, -UR7 ;  /* 0x8000000712127e21 */ /* 0x000fc60008010000 */
[----:B------:R-:W-:-:S04]  /*20c0*/  FMUL.FTZ R16, R16, UR7 ;  /* 0x0000000710107c20 */ /* 0x000fc80008410000 */
[----:B------:R-:W-:-:S05]  /*20d0*/  FFMA.FTZ R16, R19, UR8, -R16 ;  /* 0x0000000813107c23 */ /* 0x000fca0008010810 */
[----:B------:R-:W-:-:S13]  /*20e0*/  FSETP.GTU.FTZ.AND P1, PT, R16, RZ, PT ;  /* 0x000000ff1000720b */ /* 0x000fda0003f3c000 */
[----:B------:R-:W-:Y:S01]  /*20f0*/  VOTEU.ANY UP0, P1 ;  /* 0x00000000003f7886 */ /* 0x000fe20000800100 */
[----:B------:R-:W-:-:S04]  /*2100*/  PLOP3.LUT P1, PT, PT, PT, UP0, 0x80, 0x0 ;  /* 0x000000000000781c */ /* 0x000fc80003f2f008 */
[----:B------:R-:W-:-:S09]  /*2110*/  @UP0 ULDC UR8, c[0x0][0x238] ;  /* 0x00008e0000080ab9 */ /* 0x000fd20000000800 */
[----:B------:R-:W-:Y:S01]  /*2120*/  @P1 FADD.FTZ R16, R16, UR8 ;  /* 0x0000000810101e21 */ /* 0x000fe20008010000 */
[----:B------:R-:W-:-:S05]  /*2130*/  UMOV UR8, 0x3f800000 ;  /* 0x3f80000000087882 */ /* 0x000fca0000000000 */
[----:B------:R-:W0:Y:S02]  /*2140*/  @P1 MUFU.RSQ R16, R16 ;  /* 0x0000001000101308 */ /* 0x000e240000001400 */
[----:B0-----:R-:W-:-:S13]  /*2150*/  @P1 R2UR UR13, R16 ;  /* 0x00000000100d12ca */ /* 0x001fda00000e0000 */
[----:B------:R-:W-:Y:S02]  /*2160*/  @UP0 UMOV UR8, UR13 ;  /* 0x0000000d00080c82 */ /* 0x000fe40008000000 */
[----:B------:R-:W-:Y:S01]  /*2170*/  FMUL.FTZ R17, R17, UR8 ;  /* 0x0000000811117c20 */ /* 0x000fe20008410000 */
[----:B------:R-:W-:-:S03]  /*2180*/  FMUL.FTZ R18, R18, UR8 ;  /* 0x0000000812127c20 */ /* 0x000fc60008410000 */
        /* <DEDUP_REMOVED lines=13> */
.L_x_3810:
        /* <DEDUP_REMOVED lines=14> */
.L_x_3812:
[----:B------:R-:W-:Y:S05]  /*2340*/  BSYNC B0 ;  /* 0x0000000000007941 */ /* 0x000fea0003800000 */
.L_x_3811:
[----:B0-----:R-:W-:Y:S02]  /*2350*/  HADD2.F32 R37, -RZ, R32.H0_H0 ;  /* 0x20000020ff257230 */ /* 0x001fe40000004100 */
[----:B------:R-:W-:Y:S01]  /*2360*/  FADD.FTZ R26, R26, -UR7 ;  /* 0x800000071a1a7e21 */ /* 0x000fe20008010000 */
[----:B------:R-:W-:Y:S02]  /*2370*/  HADD2.F32 R16, -RZ, R2.H0_H0 ;  /* 0x20000002ff107230 */ /* 0x000fe40000004100 */
[----:B------:R-:W-:Y:S01]  /*2380*/  FADD.FTZ R36, R36, -UR7 ;  /* 0x8000000724247e21 */ /* 0x000fe20008010000 */
[----:B------:R-:W-:Y:S02]  /*2390*/  HADD2.F32 R18, -RZ, R0.H0_H0 ;  /* 0x20000000ff127230 */ /* 0x000fe40000004100 */
[----:B------:R-:W-:Y:S01]  /*23a0*/  FADD.FTZ R37, R37, -UR7 ;  /* 0x8000000725257e21 */ /* 0x000fe20008010000 */
[----:B------:R-:W-:Y:S02]  /*23b0*/  HADD2.F32 R44, -RZ, R34.H0_H0 ;  /* 0x20000022ff2c7230 */ /* 0x000fe40000004100 */
[----:B------:R-:W-:Y:S01]  /*23c0*/  FADD.FTZ R16, R16, -UR7 ;  /* 0x8000000710107e21 */ /* 0x000fe20008010000 */
[----:B------:R-:W-:-:S02]  /*23d0*/  HADD2.F32 R46, -RZ, R38.H0_H0 ;  /* 0x20000026ff2e7230 */ /* 0x000fc40000004100 */
[----:B------:R-:W-:Y:S01]  /*23e0*/  FADD.FTZ R18, R18, -UR7 ;  /* 0x8000000712127e21 */ /* 0x000fe20008010000 */
[----:B------:R-:W-:Y:S01]  /*23f0*/  FMUL.FTZ R37, R37, UR8 ;  /* 0x0000000825257c20 */ /* 0x000fe20008410000 */
[----:B------:R-:W-:Y:S01]  /*2400*/  FADD.FTZ R44, R44, -UR7 ;  /* 0x800000072c2c7e21 */ /* 0x000fe20008010000 */
[----:B------:R-:W-:Y:S01]  /*2410*/  FMUL.FTZ R45, R26, UR8 ;  /* 0x000000081a2d7c20 */ /* 0x000fe20008410000 */
[----:B------:R-:W-:Y:S01]  /*2420*/  FADD.FTZ R46, R46, -UR7 ;  /* 0x800000072e2e7e21 */ /* 0x000fe20008010000 */
[----:B------:R-:W-:Y:S01]  /*2430*/  FMUL.FTZ R17, R36, UR8 ;  /* 0x0000000824117c20 */ /* 0x000fe20008410000 */
[----:B------:R-:W-:Y:S01]  /*2440*/  FMUL.FTZ R39, R16, UR8 ;  /* 0x0000000810277c20 */ /* 0x000fe20008410000 */
[----:B------:R-:W-:Y:S01]  /*2450*/  FMUL.FTZ R19, R18, UR8 ;  /* 0x0000000812137c20 */ /* 0x000fe20008410000 */
[----:B------:R-:W-:Y:S01]  /*2460*/  FMUL.FTZ R47, R44, UR8 ;  /* 0x000000082c2f7c20 */ /* 0x000fe20008410000 */
[----:B------:R-:W-:Y:S01]  /*2470*/  FMUL.FTZ R49, R46, UR8 ;  /* 0x000000082e317c20 */ /* 0x000fe20008410000 */
[C-C-:B------:R-:W-:Y:S01]  /*2480*/  FFMA.FTZ R36, R12.reuse, R37, R14.reuse ;  /* 0x000000250c247223 */ /* 0x140fe2000001000e */
[C-C-:B------:R-:W-:Y:S01]  /*2490*/  FFMA.FTZ R45, R12.reuse, R45, R14.reuse ;  /* 0x0000002d0c2d7223 */ /* 0x140fe2000001000e */
[C-C-:B------:R-:W-:Y:S01]  /*24a0*/  FFMA.FTZ R44, R12.reuse, R17, R14.reuse ;  /* 0x000000110c2c7223 */ /* 0x140fe2000001000e */
[C-C-:B------:R-:W-:Y:S01]  /*24b0*/  FFMA.FTZ R39, R12.reuse, R39, R14.reuse ;  /* 0x000000270c277223 */ /* 0x140fe2000001000e */
[C-C-:B------:R-:W-:Y:S01]  /*24c0*/  FFMA.FTZ R26, R12.reuse, R19, R14.reuse ;  /* 0x000000130c1a7223 */ /* 0x140fe2000001000e */
[C-C-:B------:R-:W-:Y:S01]  /*24d0*/  FFMA.FTZ R37, R12.reuse, R47, R14.reuse ;  /* 0x0000002f0c257223 */ /* 0x140fe2000001000e */
[----:B------:R-:W-:Y:S01]  /*24e0*/  FFMA.FTZ R12, R12, R49, R14 ;  /* 0x000000310c0c7223 */ /* 0x000fe2000001000e */
[----:B------:R-:W-:Y:S01]  /*24f0*/  HADD2.F32 R14, -RZ, R22.H1_H1 ;  /* 0x30000016ff0e7230 */ /* 0x000fe20000004100 */
[----:B------:R-:W-:Y:S01]  /*2500*/  ULDC.64 UR14, c[0x0][0x278] ;  /* 0x00009e00000e7ab9 */ /* 0x000fe20000000a00 */
[----:B------:R-:W-:Y:S01]  /*2510*/  HADD2.F32 R16, -RZ, R24.H1_H1 ;  /* 0x30000018ff107230 */ /* 0x000fe20000004100 */
[----:B------:R-:W-:-:S02]  /*2520*/  ISETP.GE.U32.AND P1, PT, R7, UR14, PT ;  /* 0x0000000e07007c0c */ /* 0x000fc4000bf26070 */
[----:B------:R-:W-:Y:S01]  /*2530*/  ISETP.GE.U32.AND P2, PT, R8, UR14, PT ;  /* 0x0000000e08007c0c */ /* 0x000fe2000bf46070 */
[----:B------:R-:W-:Y:S01]  /*2540*/  FADD.FTZ R14, R14, -UR7 ;  /* 0x800000070e0e7e21 */ /* 0x000fe20008010000 */
[----:B------:R-:W-:Y:S01]  /*2550*/  ISETP.GE.AND.EX P1, PT, R23, UR15, PT, P1 ;  /* 0x0000000f17007c0c */ /* 0x000fe2000bf26310 */
[----:B------:R-:W-:Y:S01]  /*2560*/  FADD.FTZ R16, R16, -UR7 ;  /* 0x8000000710107e21 */ /* 0x000fe20008010000 */
[----:B------:R-:W-:Y:S01]  /*2570*/  ISETP.GE.AND.EX P2, PT, R25, UR15, PT, P2 ;  /* 0x0000000f19007c0c */ /* 0x000fe2000bf46320 */
[----:B------:R-:W-:Y:S01]  /*2580*/  FMUL.FTZ R22, R14, UR8 ;  /* 0x000000080e167c20 */ /* 0x000fe20008410000 */
[C---:B------:R-:W-:Y:S01]  /*2590*/  ISETP.GT.U32.OR P1, PT, R3.reuse, 0x17f, P1 ;  /* 0x0000017f0300780c */ /* 0x040fe20000f24470 */
[----:B------:R-:W-:Y:S01]  /*25a0*/  FMUL.FTZ R14, R16, UR8 ;  /* 0x00000008100e7c20 */ /* 0x000fe20008410000 */
        /* <DEDUP_REMOVED lines=13> */
.L_x_3813:
        /* <DEDUP_REMOVED lines=14> */
.L_x_3815:
[----:B------:R-:W-:Y:S05]  /*2760*/  BSYNC B0 ;  /* 0x0000000000007941 */ /* 0x000fea0003800000 */
.L_x_3814:
        /* <DEDUP_REMOVED lines=12> */
.L_x_3816:
        /* <DEDUP_REMOVED lines=10> */
[----:B0-----:R-:W-:-:S02]  /*28d0*/  LEA R18, P1, R16, UR16, 0x1 ;  /* 0x0000001010127c11 */ /* 0x001fc4000f8208ff */
[----:B------:R-:W-:-:S04]  /*28e0*/  IADD3 R25, R17, R25, RZ ;  /* 0x0000001911197210 */ /* 0x000fc80007ffe0ff */
[----:B------:R-:W-:-:S05]  /*28f0*/  LEA.HI.X R19, R16, UR17, R25, 0x1, P1 ;  /* 0x0000001110137c11 */ /* 0x000fca00088f0c19 */
[----:B------:R1:W-:Y:S02]  /*2900*/  STG.E desc[UR10][R18.64], R23 ;  /* 0x0000001712007986 */ /* 0x0003e4000c10190a */
.L_x_3818:
[----:B------:R-:W-:Y:S05]  /*2910*/  BSYNC B0 ;  /* 0x0000000000007941 */ /* 0x000fea0003800000 */
.L_x_3817:
[----:B------:R-:W-:Y:S01]  /*2920*/  HADD2.F32 R2, -RZ, R2.H1_H1 ;  /* 0x30000002ff027230 */ /* 0x000fe20000004100 */
[----:B------:R-:W-:Y:S01]  /*2930*/  ISETP.GE.U32.AND P5, PT, R9, UR14, PT ;  /* 0x0000000e09007c0c */ /* 0x000fe2000bfa6070 */
[----:B------:R-:W-:Y:S01]  /*2940*/  HADD2.F32 R14, -RZ, R0.H1_H1 ;  /* 0x30000000ff0e7230 */ /* 0x000fe20000004100 */
[----:B------:R-:W-:Y:S01]  /*2950*/  ISETP.GE.U32.AND P1, PT, R10, UR14, PT ;  /* 0x0000000e0a007c0c */ /* 0x000fe2000bf26070 */
[----:B------:R-:W-:Y:S02]  /*2960*/  HADD2.F32 R16, -RZ, R32.H1_H1 ;  /* 0x30000020ff107230 */ /* 0x000fe40000004100 */
[----:B------:R-:W-:Y:S01]  /*2970*/  FADD.FTZ R0, R2, -UR7 ;  /* 0x8000000702007e21 */ /* 0x000fe20008010000 */
[----:B------:R-:W-:Y:S01]  /*2980*/  HADD2.F32 R17, -RZ, R34.H1_H1 ;  /* 0x30000022ff117230 */ /* 0x000fe20000004100 */
[----:B------:R-:W-:Y:S01]  /*2990*/  ISETP.GE.U32.AND P2, PT, R11, UR14, PT ;  /* 0x0000000e0b007c0c */ /* 0x000fe2000bf46070 */
[----:B01----:R-:W-:Y:S01]  /*29a0*/  HADD2.F32 R18, -RZ, R38.H1_H1 ;  /* 0x30000026ff127230 */ /* 0x003fe20000004100 */
[----:B------:R-:W-:Y:S01]  /*29b0*/  ISETP.GE.U32.AND P3, PT, R20, UR14, PT ;  /* 0x0000000e14007c0c */ /* 0x000fe2000bf66070 */
[----:B------:R-:W-:Y:S01]  /*29c0*/  FADD.FTZ R14, R14, -UR7 ;  /* 0x800000070e0e7e21 */ /* 0x000fe20008010000 */
[----:B------:R-:W-:Y:S01]  /*29d0*/  ISETP.GE.U32.AND P4, PT, R21, UR14, PT ;  /* 0x0000000e15007c0c */ /* 0x000fe2000bf86070 */
[----:B------:R-:W-:Y:S01]  /*29e0*/  FADD.FTZ R16, R16, -UR7 ;  /* 0x8000000710107e21 */ /* 0x000fe20008010000 */
[----:B------:R-:W-:Y:S01]  /*29f0*/  FADD.FTZ R17, R17, -UR7 ;  /* 0x8000000711117e21 */ /* 0x000fe20008010000 */
[----:B------:R-:W-:Y:S01]  /*2a00*/  FADD.FTZ R18, R18, -UR7 ;  /* 0x8000000712127e21 */ /* 0x000fe20008010000 */
[----:B------:R-:W-:Y:S01]  /*2a10*/  FMUL.FTZ R2, R0, UR8 ;  /* 0x0000000800027c20 */ /* 0x000fe20008410000 */
[----:B------:R-:W-:Y:S01]  /*2a20*/  ISETP.GE.AND.EX P5, PT, R27, UR15, PT, P5 ;  /* 0x0000000f1b007c0c */ /* 0x000fe2000bfa6350 */
        /* <DEDUP_REMOVED lines=8> */
[--C-:B------:R-:W-:Y:S01]  /*2ab0*/  FFMA.FTZ R25, R13, R14, R15.reuse ;  /* 0x0000000e0d197223 */ /* 0x100fe2000001000f */
[----:B------:R-:W-:Y:S01]  /*2ac0*/  ISETP.GT.U32.OR P5, PT, R3, 0x17f, P5 ;  /* 0x0000017f0300780c */ /* 0x000fe20002fa4470 */
[--C-:B------:R-:W-:Y:S01]  /*2ad0*/  FFMA.FTZ R23, R13, R16, R15.reuse ;  /* 0x000000100d177223 */ /* 0x100fe2000001000f */
[----:B------:R-:W-:Y:S01]  /*2ae0*/  ISETP.GT.U32.OR P1, PT, R3, 0x17f, P1 ;  /* 0x0000017f0300780c */ /* 0x000fe20000f24470 */
[--C-:B------:R-:W-:Y:S01]  /*2af0*/  FFMA.FTZ R0, R13, R0, R15.reuse ;  /* 0x000000000d007223 */ /* 0x100fe2000001000f */
[----:B------:R-:W-:Y:S01]  /*2b00*/  ISETP.GT.U32.OR P2, PT, R3, 0x17f, P2 ;  /* 0x0000017f0300780c */ /* 0x000fe20001744470 */
[--C-:B------:R-:W-:Y:S01]  /*2b10*/  FFMA.FTZ R19, R13, R18, R15.reuse ;  /* 0x000000120d137223 */ /* 0x100fe2000001000f */
[----:B------:R-:W-:Y:S01]  /*2b20*/  ISETP.GT.U32.OR P3, PT, R3, 0x17f, P3 ;  /* 0x0000017f0300780c */ /* 0x000fe20001f64470 */
[----:B------:R-:W-:Y:S01]  /*2b30*/  FFMA.FTZ R2, R13, R2, R15 ;  /* 0x000000020d027223 */ /* 0x000fe2000001000f */
        /* <DEDUP_REMOVED lines=12> */
.L_x_3819:
        /* <DEDUP_REMOVED lines=14> */
.L_x_3821:
[----:B------:R-:W-:Y:S05]  /*2ce0*/  BSYNC B0 ;  /* 0x0000000000007941 */ /* 0x000fea0003800000 */
.L_x_3820:
        /* <DEDUP_REMOVED lines=8> */
[----:B0-----:R-:W0:Y:S01]  /*2d70*/  MUFU.RCP R16, R15 ;  /* 0x0000000f00107308 */ /* 0x001e220000001000 */
[----:B-1----:R-:W-:Y:S01]  /*2d80*/  FMUL.FTZ R26, R26, R13 ;  /* 0x0000000d1a1a7220 */ /* 0x002fe20000410000 */
[----:B0-----:R-:W-:-:S07]  /*2d90*/  FMUL.FTZ R25, R25, R16 ;  /* 0x0000001019197220 */ /* 0x001fce0000410000 */
.L_x_3822:
        /* <DEDUP_REMOVED lines=14> */
.L_x_3824:
[----:B------:R-:W-:Y:S05]  /*2e80*/  BSYNC B0 ;  /* 0x0000000000007941 */ /* 0x000fea0003800000 */
.L_x_3823:
[----:B------:R-:W-:Y:S05]  /*2e90*/  @!P6 BRA `(.L_x_3825) ;  /* 0x000000000028e947 */ /* 0x000fea0003800000 */
[----:B------:R-:W-:Y:S01]  /*2ea0*/  FMUL.FTZ R2, R36, -1.4426950216293334961 ;  /* 0xbfb8aa3b24027820 */ /* 0x000fe20000410000 */
[----:B------:R-:W-:-:S05]  /*2eb0*/  FMUL.FTZ R14, R23, -1.4426950216293334961 ;  /* 0xbfb8aa3b170e7820 */ /* 0x000fca0000410000 */
[----:B------:R-:W2:Y:S08]  /*2ec0*/  MUFU.EX2 R2, R2 ;  /* 0x0000000200027308 */ /* 0x000eb00000000800 */
[----:B------:R-:W3:Y:S01]  /*2ed0*/  MUFU.EX2 R14, R14 ;  /* 0x0000000e000e7308 */ /* 0x000ee20000000800 */
[----:B--2---:R-:W-:-:S07]  /*2ee0*/  FADD.FTZ R13, R2, 1 ;  /* 0x3f800000020d7421 */ /* 0x004fce0000010000 */
[----:B------:R-:W2:Y:S01]  /*2ef0*/  MUFU.RCP R13, R13 ;  /* 0x0000000d000d7308 */ /* 0x000ea20000001000 */
[----:B---3--:R-:W-:-:S07]  /*2f00*/  FADD.FTZ R15, R14, 1 ;  /* 0x3f8000000e0f7421 */ /* 0x008fce0000010000 */
[----:B01----:R-:W0:Y:S01]  /*2f10*/  MUFU.RCP R16, R15 ;  /* 0x0000000f00107308 */ /* 0x003e220000001000 */
[----:B--2---:R-:W-:Y:S01]  /*2f20*/  FMUL.FTZ R36, R36, R13 ;  /* 0x0000000d24247220 */ /* 0x004fe20000410000 */
[----:B0-----:R-:W-:-:S07]  /*2f30*/  FMUL.FTZ R23, R23, R16 ;  /* 0x0000001017177220 */ /* 0x001fce0000410000 */
.L_x_3825:
        /* <DEDUP_REMOVED lines=14> */
.L_x_3827:
[----:B------:R-:W-:Y:S05]  /*3020*/  BSYNC B0 ;  /* 0x0000000000007941 */ /* 0x000fea0003800000 */
.L_x_3826:
[----:B------:R-:W-:Y:S05]  /*3030*/  @!P6 BRA `(.L_x_3828) ;  /* 0x000000000028e947 */ /* 0x000fea0003800000 */
[----:B------:R-:W-:Y:S01]  /*3040*/  FMUL.FTZ R2, R37, -1.4426950216293334961 ;  /* 0xbfb8aa3b25027820 */ /* 0x000fe20000410000 */
[----:B------:R-:W-:-:S05]  /*3050*/  FMUL.FTZ R15, R0, -1.4426950216293334961 ;  /* 0xbfb8aa3b000f7820 */ /* 0x000fca0000410000 */
[----:B------:R-:W3:Y:S08]  /*3060*/  MUFU.EX2 R2, R2 ;  /* 0x0000000200027308 */ /* 0x000ef00000000800 */
[----:B------:R-:W0:Y:S01]  /*3070*/  MUFU.EX2 R15, R15 ;  /* 0x0000000f000f7308 */ /* 0x000e220000000800 */
[----:B---3--:R-:W-:-:S07]  /*3080*/  FADD.FTZ R13, R2, 1 ;  /* 0x3f800000020d7421 */ /* 0x008fce0000010000 */
[----:B------:R-:W3:Y:S01]  /*3090*/  MUFU.RCP R14, R13 ;  /* 0x0000000d000e7308 */ /* 0x000ee20000001000 */
[----:B012---:R-:W-:-:S07]  /*30a0*/  FADD.FTZ R16, R15, 1 ;  /* 0x3f8000000f107421 */ /* 0x007fce0000010000 */
[----:B------:R-:W0:Y:S01]  /*30b0*/  MUFU.RCP R17, R16 ;  /* 0x0000001000117308 */ /* 0x000e220000001000 */
[----:B---3--:R-:W-:Y:S01]  /*30c0*/  FMUL.FTZ R37, R37, R14 ;  /* 0x0000000e25257220 */ /* 0x008fe20000410000 */
[----:B0-----:R-:W-:-:S07]  /*30d0*/  FMUL.FTZ R0, R0, R17 ;  /* 0x0000001100007220 */ /* 0x001fce0000410000 */
.L_x_3828:
        /* <DEDUP_REMOVED lines=8> */
[----:B012---:R-:W-:Y:S01]  /*3160*/  IMAD.WIDE.U32 R16, R20, UR14, R14 ;  /* 0x0000000e14107c25 */ /* 0x007fe2000f8e000e */
[----:B------:R-:W-:Y:S02]  /*3170*/  ULDC.64 UR14, c[0x0][0x210] ;  /* 0x00008400000e7ab9 */ /* 0x000fe40000000a00 */
[----:B------:R-:W-:-:S02]  /*3180*/  LEA R14, P1, R16, UR14, 0x1 ;  /* 0x0000000e100e7c11 */ /* 0x000fc4000f8208ff */
[----:B------:R-:W-:-:S04]  /*3190*/  IADD3 R33, R17, R33, RZ ;  /* 0x0000002111217210 */ /* 0x000fc80007ffe0ff */
[----:B------:R-:W-:-:S05]  /*31a0*/  LEA.HI.X R15, R16, UR15, R33, 0x1, P1 ;  /* 0x0000000f100f7c11 */ /* 0x000fca00088f0c21 */
[----:B------:R3:W-:Y:S02]  /*31b0*/  STG.E desc[UR10][R14.64], R37 ;  /* 0x000000250e007986 */ /* 0x0007e4000c10190a */
.L_x_3830:
[----:B------:R-:W-:Y:S05]  /*31c0*/  BSYNC B0 ;  /* 0x0000000000007941 */ /* 0x000fea0003800000 */
.L_x_3829:
        /* <DEDUP_REMOVED lines=11> */
.L_x_3831:
[----:B------:R-:W-:Y:S04]  /*3280*/  BSSY B0, `(.L_x_3832) ;  /* 0x000000d000007945 */ /* 0x000fe80003800000 */
[----:B------:R-:W-:Y:S05]  /*3290*/  @P4 BRA `(.L_x_3833) ;  /* 0x00000000002c4947 */ /* 0x000fea0003800000 */
[----:B------:R-:W-:Y:S01]  /*32a0*/  ULDC.64 UR14, c[0x0][0x270] ;  /* 0x00009c00000e7ab9 */ /* 0x000fe20000000a00 */
[----:B------:R-:W-:Y:S01]  /*32b0*/  MOV R41, R43 ;  /* 0x0000002b00297202 */ /* 0x000fe20000000f00 */
[----:B------:R-:W-:Y:S01]  /*32c0*/  IMAD R0, R35, UR14, RZ ;  /* 0x0000000e23007c24 */ /* 0x000fe2000f8e02ff */
[----:B------:R-:W-:Y:S01]  /*32d0*/  F2FP.F16.F32.PACK_AB R19, R19, R12 ;  /* 0x0000000c1313723e */ /* 0x000fe200000000ff */
[----:B------:R-:W-:-:S04]  /*32e0*/  IMAD.WIDE.U32 R40, R21, UR14, R40 ;  /* 0x0000000e15287c25 */ /* 0x000fc8000f8e0028 */
[----:B------:R-:W-:Y:S01]  /*32f0*/  IMAD R13, R21, UR15, R0 ;  /* 0x0000000f150d7c24 */ /* 0x000fe2000f8e0200 */
[----:B------:R-:W-:Y:S02]  /*3300*/  ULDC.64 UR14, c[0x0][0x210] ;  /* 0x00008400000e7ab9 */ /* 0x000fe40000000a00 */
[----:B---3--:R-:W-:Y:S02]  /*3310*/  LEA R14, P1, R40, UR14, 0x1 ;  /* 0x0000000e280e7c11 */ /* 0x008fe4000f8208ff */
[----:B------:R-:W-:-:S04]  /*3320*/  IADD3 R13, R41, R13, RZ ;  /* 0x0000000d290d7210 */ /* 0x000fc80007ffe0ff */
[----:B------:R-:W-:-:S05]  /*3330*/  LEA.HI.X R15, R40, UR15, R13, 0x1, P1 ;  /* 0x0000000f280f7c11 */ /* 0x000fca00088f0c0d */
[----:B------:R4:W-:Y:S02]  /*3340*/  STG.E desc[UR10][R14.64], R19 ;  /* 0x000000130e007986 */ /* 0x0009e4000c10190a */
.L_x_3833:
[----:B------:R-:W-:Y:S05]  /*3350*/  BSYNC B0 ;  /* 0x0000000000007941 */ /* 0x000fea0003800000 */
.L_x_3832:
[----:B------:R-:W-:Y:S01]  /*3360*/  ULDC UR7, c[0x0][0x10] ;  /* 0x0000040000077ab9 */ /* 0x000fe20000000800 */
[----:B------:R-:W-:Y:S02]  /*3370*/  UIADD3 UR4, UR4, 0x1, URZ ;  /* 0x0000000104047890 */ /* 0x000fe4000fffe03f */
[----:B------:R-:W-:-:S04]  /*3380*/  UIADD3 UR6, UR7, UR6, URZ ;  /* 0x0000000607067290 */ /* 0x000fc8000fffe03f */
[----:B------:R-:W-:-:S06]  /*3390*/  UISETP.GE.AND UP0, UPT, UR6, UR5, UPT ;  /* 0x000000050600728c */ /* 0x000fcc000bf06270 */
[----:B------:R-:W-:-:S13]  /*33a0*/  PLOP3.LUT P1, PT, PT, PT, UP0, 0x80, 0x0 ;  /* 0x000000000000781c */ /* 0x000fda0003f2f008 */
[----:B------:R-:W-:Y:S05]  /*33b0*/  @!P1 BRA `(.L_x_3834) ;  /* 0xffffffcc00b09947 */ /* 0x000fea000383ffff */
[----:B------:R-:W-:Y:S05]  /*33c0*/  EXIT ;  /* 0x000000000000794d */ /* 0x000fea0003800000 */
.L_x_3835:
        /* <DEDUP_REMOVED lines=11> */
.L_x_5181:


//--------------------- .text._Z35group_norm_nhwc_fwd_one_pass_kernelI11Fp16IOFp32WLi256ELi48ELi384EEv26Group_norm_nhwc_fwd_params --------------------------
	.section	.text._Z35group_norm_nhwc_fwd_one_pass_kernelI11Fp16IOFp32WLi256ELi48ELi384EEv26Group_norm_nhwc_fwd_params,"ax",@progbits
	.align	128
        .global         _Z35group_norm_nhwc_fwd_one_pass_kernelI11Fp16IOFp32WLi256ELi48ELi384EEv26Group_norm_nhwc_fwd_params
        .type           _Z35group_norm_nhwc_fwd_one_pass_kernelI11Fp16IOFp32WLi256ELi48ELi384EEv26Group_norm_nhwc_fwd_params,@function
        .size           _Z35group_norm_nhwc_fwd_one_pass_kernelI11Fp16IOFp32WLi256ELi48ELi384EEv26Group_norm_nhwc_fwd_params,(.L_x_5182 - _Z35group_norm_nhwc_fwd_one_pass_kernelI11Fp16IOFp32WLi256ELi48ELi384EEv26Group_norm_nhwc_fwd_params)
        .other          _Z35group_norm_nhwc_fwd_one_pass_kernelI11Fp16IOFp32WLi256ELi48ELi384EEv26Group_norm_nhwc_fwd_params,@"STO_CUDA_ENTRY STV_DEFAULT"
_Z35group_norm_nhwc_fwd_one_pass_kernelI11Fp16IOFp32WLi256ELi48ELi384EEv26Group_norm_nhwc_fwd_params:
.text._Z35group_norm_nhwc_fwd_one_pass_kernelI11Fp16IOFp32WLi256ELi48ELi384EEv26Group_norm_nhwc_fwd_params:
        /* <DEDUP_REMOVED lines=12> */
[----:B------:R-:W-:Y:S01]  /*00c0*/  UMOV UR4, 0x400 ;  /* 0x0000040000047882 */ /* 0x000fe20000000000 */
[----:B------:R-:W-:Y:S02]  /*00d0*/  ULDC.U8 UR12, c[0x0][0x28c] ;  /* 0x0000a300000c7ab9 */ /* 0x000fe40000000000 */
[----:B------:R-:W-:Y:S02]  /*00e0*/  LOP3.LUT R2, R2, 0xffffffef, RZ, 0xc0, !PT ;  /* 0xffffffef02027812 */ /* 0x000fe400078ec0ff */
[----:B------:R-:W1:Y:S08]  /*00f0*/  LDC R3, c[0x0][0x294] ;  /* 0x0000a500ff037b82 */ /* 0x000e700000000800 */
[----:B------:R-:W2:Y:S01]  /*0100*/  S2UR UR6, SR_CgaCtaId ;  /* 0x00000000000679c3 */ /* 0x000ea20000008800 */
[C---:B0-----:R-:W-:Y:S01]  /*0110*/  IMAD.WIDE.U32 R4, R7.reuse, -0x55555555, RZ ;  /* 0xaaaaaaab07047825 */ /* 0x041fe200078e00ff */
[----:B------:R-:W-:-:S04]  /*0120*/  ISETP.GE.U32.AND P4, PT, R7, 0x180, PT ;  /* 0x000001800700780c */ /* 0x000fc80003f86070 */
[----:B------:R-:W-:Y:S01]  /*0130*/  SHF.R.U32.HI R36, RZ, 0x4, R5 ;  /* 0x00000004ff247819 */ /* 0x000fe20000011605 */
[----:B--2---:R-:W-:-:S04]  /*0140*/  ULEA UR4, UR6, UR4, 0x18 ;  /* 0x0000000406047291 */ /* 0x004fc8000f8ec03f */
[----:B-1----:R-:W-:Y:S02]  /*0150*/  IMAD R0, R3, UR9, R36 ;  /* 0x0000000903007c24 */ /* 0x002fe4000f8e0224 */
[----:B------:R-:W-:Y:S01]  /*0160*/  IMAD R36, R36, -0x18, R7 ;  /* 0xffffffe824247824 */ /* 0x000fe200078e0207 */
[----:B------:R-:W-:Y:S02]  /*0170*/  UMOV UR6, UR7 ;  /* 0x0000000700067c82 */ /* 0x000fe40008000000 */
[C---:B------:R-:W-:Y:S02]  /*0180*/  IADD3 R3, R0.reuse, 0x40, RZ ;  /* 0x0000004000037810 */ /* 0x040fe40007ffe0ff */
[----:B------:R-:W-:Y:S02]  /*0190*/  IADD3 R4, R0, 0x50, RZ ;  /* 0x0000005000047810 */ /* 0x000fe40007ffe0ff */
[----:B------:R-:W-:Y:S02]  /*01a0*/  ISETP.LT.U32.AND P1, PT, R3, UR10, PT ;  /* 0x0000000a03007c0c */ /* 0x000fe4000bf21070 */
[----:B------:R-:W-:-:S02]  /*01b0*/  SHF.R.S32.HI R3, RZ, 0x1f, R3 ;  /* 0x0000001fff037819 */ /* 0x000fc40000011403 */
[----:B------:R-:W-:Y:S02]  /*01c0*/  ISETP.LT.U32.AND P2, PT, R4, UR10, PT ;  /* 0x0000000a04007c0c */ /* 0x000fe4000bf41070 */
[----:B------:R-:W-:Y:S02]  /*01d0*/  SHF.R.S32.HI R4, RZ, 0x1f, R4 ;  /* 0x0000001fff047819 */ /* 0x000fe40000011404 */
[----:B------:R-:W-:Y:S02]  /*01e0*/  ISETP.LT.AND.EX P5, PT, R3, UR11, !P4, P1 ;  /* 0x0000000b03007c0c */ /* 0x000fe4000e7a1310 */
[----:B------:R-:W-:Y:S02]  /*01f0*/  IADD3 R5, R0, 0x60, RZ ;  /* 0x0000006000057810 */ /* 0x000fe40007ffe0ff */
[----:B------:R-:W-:Y:S02]  /*0200*/  ISETP.LT.AND.EX P1, PT, R4, UR11, !P4, P2 ;  /* 0x0000000b04007c0c */ /* 0x000fe4000e721320 */
[----:B------:R-:W-:-:S02]  /*0210*/  ISETP.LT.U32.AND P3, PT, R5, UR10, PT ;  /* 0x0000000a05007c0c */ /* 0x000fc4000bf61070 */
[----:B------:R-:W-:Y:S02]  /*0220*/  SHF.R.S32.HI R5, RZ, 0x1f, R5 ;  /* 0x0000001fff057819 */ /* 0x000fe40000011405 */
[----:B------:R-:W-:Y:S02]  /*0230*/  IADD3 R6, R0, 0x70, RZ ;  /* 0x0000007000067810 */ /* 0x000fe40007ffe0ff */
[----:B------:R-:W-:Y:S02]  /*0240*/  ISETP.LT.AND.EX P2, PT, R5, UR11, !P4, P3 ;  /* 0x0000000b05007c0c */ /* 0x000fe4000e741330 */
[----:B------:R-:W-:Y:S02]  /*0250*/  @P5 LOP3.LUT R2, R2, 0x10, RZ, 0xfc, !PT ;  /* 0x0000001002025812 */ /* 0x000fe400078efcff */
[----:B------:R-:W-:Y:S02]  /*0260*/  ISETP.LT.U32.AND P0, PT, R6, UR10, PT ;  /* 0x0000000a06007c0c */ /* 0x000fe4000bf01070 */
[----:B------:R-:W-:-:S02]  /*0270*/  SHF.R.S32.HI R6, RZ, 0x1f, R6 ;  /* 0x0000001fff067819 */ /* 0x000fc40000011406 */
[----:B------:R-:W-:Y:S02]  /*0280*/  @P1 LOP3.LUT R2, R2, 0x8, RZ, 0xfc, !PT ;  /* 0x0000000802021812 */ /* 0x000fe400078efcff */
[----:B------:R-:W-:Y:S02]  /*0290*/  ISETP.LT.AND.EX P1, PT, R6, UR11, !P4, P0 ;  /* 0x0000000b06007c0c */ /* 0x000fe4000e721300 */
[----:B------:R-:W-:Y:S02]  /*02a0*/  LOP3.LUT R2, R2, 0xfffffffb, RZ, 0xc0, !PT ;  /* 0xfffffffb02027812 */ /* 0x000fe400078ec0ff */
[----:B------:R-:W-:Y:S02]  /*02b0*/  ISETP.LT.U32.AND P0, PT, R0, UR10, PT ;  /* 0x0000000a00007c0c */ /* 0x000fe4000bf01070 */
[----:B------:R-:W-:Y:S02]  /*02c0*/  @P2 LOP3.LUT R2, R2, 0x4, RZ, 0xfc, !PT ;  /* 0x0000000402022812 */ /* 0x000fe400078efcff */
[----:B------:R-:W-:-:S02]  /*02d0*/  SHF.R.S32.HI R9, RZ, 0x1f, R0 ;  /* 0x0000001fff097819 */ /* 0x000fc40000011400 */
[----:B------:R-:W-:Y:S02]  /*02e0*/  LOP3.LUT R2, R2, 0xfffffffd, RZ, 0xc0, !PT ;  /* 0xfffffffd02027812 */ /* 0x000fe400078ec0ff */
[----:B------:R-:W-:Y:S02]  /*02f0*/  IADD3 R8, R0, 0x10, RZ ;  /* 0x0000001000087810 */ /* 0x000fe40007ffe0ff */
[----:B------:R-:W-:Y:S02]  /*0300*/  @P1 LOP3.LUT R2, R2, 0x2, RZ, 0xfc, !PT ;  /* 0x0000000202021812 */ /* 0x000fe400078efcff */
[----:B------:R-:W-:Y:S02]  /*0310*/  ISETP.LT.AND.EX P1, PT, R9, UR11, !P4, P0 ;  /* 0x0000000b09007c0c */ /* 0x000fe4000e721300 */
[----:B------:R-:W-:Y:S02]  /*0320*/  LOP3.LUT R2, R2, 0xfffffeff, RZ, 0xc0, !PT ;  /* 0xfffffeff02027812 */ /* 0x000fe400078ec0ff */
[----:B------:R-:W-:-:S02]  /*0330*/  ISETP.LT.U32.AND P0, PT, R8, UR10, PT ;  /* 0x0000000a08007c0c */ /* 0x000fc4000bf01070 */
[----:B------:R-:W-:Y:S02]  /*0340*/  SHF.R.S32.HI R12, RZ, 0x1f, R8 ;  /* 0x0000001fff0c7819 */ /* 0x000fe40000011408 */
[C---:B------:R-:W-:Y:S02]  /*0350*/  IADD3 R11, R0.reuse, 0x20, RZ ;  /* 0x00000020000b7810 */ /* 0x040fe40007ffe0ff */
[----:B------:R-:W-:Y:S02]  /*0360*/  IADD3 R53, R0, 0x30, RZ ;  /* 0x0000003000357810 */ /* 0x000fe40007ffe0ff */
[----:B------:R-:W-:Y:S02]  /*0370*/  SHF.R.S32.HI R10, RZ, 0x1f, R11 ;  /* 0x0000001fff0a7819 */ /* 0x000fe4000001140b */
[----:B------:R-:W-:Y:S02]  /*0380*/  @P1 LOP3.LUT R2, R2, 0x100, RZ, 0xfc, !PT ;  /* 0x0000010002021812 */ /* 0x000fe400078efcff */
[----:B------:R-:W-:-:S02]  /*0390*/  ISETP.LT.AND.EX P1, PT, R12, UR11, !P4, P0 ;  /* 0x0000000b0c007c0c */ /* 0x000fc4000e721300 */
[----:B------:R-:W-:Y:S02]  /*03a0*/  ISETP.LT.U32.AND P0, PT, R11, UR10, PT ;  /* 0x0000000a0b007c0c */ /* 0x000fe4000bf01070 */
[----:B------:R-:W-:Y:S02]  /*03b0*/  LOP3.LUT R2, R2, 0xffffff7f, RZ, 0xc0, !PT ;  /* 0xffffff7f02027812 */ /* 0x000fe400078ec0ff */
[----:B------:R-:W-:Y:S02]  /*03c0*/  ISETP.LT.AND.EX P2, PT, R10, UR11, !P4, P0 ;  /* 0x0000000b0a007c0c */ /* 0x000fe4000e741300 */
[----:B------:R-:W-:Y:S02]  /*03d0*/  SHF.R.S32.HI R9, RZ, 0x1f, R53 ;  /* 0x0000001fff097819 */ /* 0x000fe40000011435 */
[----:B------:R-:W-:Y:S02]  /*03e0*/  ISETP.LT.U32.AND P0, PT, R53, UR10, PT ;  /* 0x0000000a35007c0c */ /* 0x000fe4000bf01070 */
[----:B------:R-:W-:-:S02]  /*03f0*/  IADD3 R52, R0, 0x80, RZ ;  /* 0x0000008000347810 */ /* 0x000fc40007ffe0ff */
[----:B------:R-:W-:Y:S02]  /*0400*/  @P1 LOP3.LUT R2, R2, 0x80, RZ, 0xfc, !PT ;  /* 0x0000008002021812 */ /* 0x000fe400078efcff */
[----:B------:R-:W-:Y:S02]  /*0410*/  ISETP.LT.AND.EX P1, PT, R9, UR11, !P4, P0 ;  /* 0x0000000b09007c0c */ /* 0x000fe4000e721300 */
[----:B------:R-:W-:Y:S02]  /*0420*/  LOP3.LUT R2, R2, 0xffffffbf, RZ, 0xc0, !PT ;  /* 0xffffffbf02027812 */ /* 0x000fe400078ec0ff */
[----:B------:R-:W-:Y:S02]  /*0430*/  IADD3 R51, R0, 0x90, RZ ;  /* 0x0000009000337810 */ /* 0x000fe40007ffe0ff */
[----:B------:R-:W-:Y:S02]  /*0440*/  @P2 LOP3.LUT R2, R2, 0x40, RZ, 0xfc, !PT ;  /* 0x0000004002022812 */ /* 0x000fe400078efcff */
[----:B------:R-:W-:-:S02]  /*0450*/  IADD3 R50, R0, 0xa0, RZ ;  /* 0x000000a000327810 */ /* 0x000fc40007ffe0ff */
[----:B------:R-:W-:Y:S02]  /*0460*/  LOP3.LUT R2, R2, 0xffffffdf, RZ, 0xc0, !PT ;  /* 0xffffffdf02027812 */ /* 0x000fe400078ec0ff */
        /* <DEDUP_REMOVED lines=12> */
[----:B------:R-:W-:Y:S02]  /*0530*/  ISETP.LT.U32.AND P5, PT, R48, UR10, PT ;  /* 0x0000000a30007c0c */ /* 0x000fe4000bfa1070 */
[----:B------:R-:W-:Y:S02]  /*0540*/  ISETP.LT.AND.EX P0, PT, R8, UR11, !P4, P0 ;  /* 0x0000000b08007c0c */ /* 0x000fe4000e701300 */
[----:B------:R-:W-:Y:S02]  /*0550*/  ISETP.LT.AND.EX P1, PT, R6, UR11, !P4, P1 ;  /* 0x0000000b06007c0c */ /* 0x000fe4000e721310 */
[----:B------:R-:W-:Y:S02]  /*0560*/  ISETP.LT.AND.EX P2, PT, R5, UR11, !P4, P2 ;  /* 0x0000000b05007c0c */ /* 0x000fe4000e741320 */
[----:B------:R-:W-:-:S02]  /*0570*/  ISETP.LT.AND.EX P3, PT, R4, UR11, !P4, P3 ;  /* 0x0000000b04007c0c */ /* 0x000fc4000e761330 */
[----:B------:R-:W-:Y:S01]  /*0580*/  ISETP.LT.AND.EX P4, PT, R3, UR11, !P4, P5 ;  /* 0x0000000b03007c0c */ /* 0x000fe2000e781350 */
[----:B------:R-:W-:Y:S01]  /*0590*/  ULDC.64 UR10, c[0x0][0x208] ;  /* 0x00008200000a7ab9 */ /* 0x000fe20000000a00 */
[----:B------:R-:W-:Y:S02]  /*05a0*/  SHF.R.S32.HI R3, RZ, 0x1f, R7 ;  /* 0x0000001fff037819 */ /* 0x000fe40000011407 */
[----:B------:R-:W-:Y:S02]  /*05b0*/  SHF.L.U32 R36, R36, 0x1, RZ ;  /* 0x0000000124247819 */ /* 0x000fe400000006ff */
[----:B------:R-:W-:Y:S02]  /*05c0*/  LEA.HI R3, R3, R7, RZ, 0x5 ;  /* 0x0000000703037211 */ /* 0x000fe400078f28ff */
[----:B------:R-:W-:Y:S02]  /*05d0*/  IADD3 R42, R0, 0xd0, RZ ;  /* 0x000000d0002a7810 */ /* 0x000fe40007ffe0ff */
[----:B------:R-:W-:-:S02]  /*05e0*/  SHF.R.S32.HI R3, RZ, 0x5, R3 ;  /* 0x00000005ff037819 */ /* 0x000fc40000011403 */
[C---:B------:R-:W-:Y:S02]  /*05f0*/  IADD3 R43, R0.reuse, 0xe0, RZ ;  /* 0x000000e0002b7810 */ /* 0x040fe40007ffe0ff */
[----:B------:R-:W-:Y:S02]  /*0600*/  IADD3 R44, R0, 0xf0, RZ ;  /* 0x000000f0002c7810 */ /* 0x000fe40007ffe0ff */
[----:B------:R-:W-:Y:S01]  /*0610*/  LEA R47, R3, UR4, 0x3 ;  /* 0x00000004032f7c11 */ /* 0x000fe2000f8e18ff */
[----:B------:R-:W-:-:S06]  /*0620*/  UMOV UR4, URZ ;  /* 0x0000003f00047c82 */ /* 0x000fcc0008000000 */
.L_x_3896:
[----:B0-----:R-:W0:Y:S01]  /*0630*/  LDC R10, c[0x0][0x288] ;  /* 0x0000a200ff0a7b82 */ /* 0x001e220000000800 */
[C---:B------:R-:W-:Y:S01]  /*0640*/  LOP3.LUT P6, RZ, R2.reuse, 0x100, RZ, 0xc0, !PT ;  /* 0x0000010002ff7812 */ /* 0x040fe200078cc0ff */
[----:B------:R-:W-:Y:S01]  /*0650*/  ULDC.64 UR14, c[0x0][0x280] ;  /* 0x0000a000000e7ab9 */ /* 0x000fe20000000a00 */
[----:B------:R-:W-:Y:S02]  /*0660*/  SHF.R.S32.HI R11, RZ, 0x1f, R0 ;  /* 0x0000001fff0b7819 */ /* 0x000fe40000011400 */
[----:B------:R-:W-:Y:S02]  /*0670*/  P2R R14, PR, RZ, 0x8 ;  /* 0x00000008ff0e7803 */ /* 0x000fe40000000000 */
[----:B------:R-:W-:Y:S01]  /*0680*/  LOP3.LUT P3, RZ, R2, 0x80, RZ, 0xc0, !PT ;  /* 0x0000008002ff7812 */ /* 0x000fe2000786c0ff */
[----:B-1----:R-:W1:Y:S01]  /*0690*/  @P0 LDC.64 R22, c[0x0][0x220] ;  /* 0x00008800ff160b82 */ /* 0x002e620000000a00 */
[----:B------:R-:W-:Y:S02]  /*06a0*/  IADD3 R12, R0, 0x10, RZ ;  /* 0x00000010000c7810 */ /* 0x000fe40007ffe0ff */
[----:B------:R-:W-:-:S02]  /*06b0*/  P2R R3, PR, RZ, 0x10 ;  /* 0x00000010ff037803 */ /* 0x000fc40000000000 */
[----:B------:R-:W-:Y:S02]  /*06c0*/  LOP3.LUT P4, RZ, R2, 0x40, RZ, 0xc0, !PT ;  /* 0x0000004002ff7812 */ /* 0x000fe4000788c0ff */
[----:B------:R-:W-:Y:S01]  /*06d0*/  IADD3 R15, R0, 0x20, RZ ;  /* 0x00000020000f7810 */ /* 0x000fe20007ffe0ff */
[----:B------:R-:W2:Y:S01]  /*06e0*/  @P1 LDC.64 R18, c[0x0][0x220] ;  /* 0x00008800ff121b82 */ /* 0x000ea20000000a00 */
[----:B------:R-:W-:Y:S02]  /*06f0*/  SHF.R.S32.HI R16, RZ, 0x1f, R52 ;  /* 0x0000001fff107819 */ /* 0x000fe40000011434 */
[----:B------:R-:W-:Y:S02]  /*0700*/  SHF.R.S32.HI R20, RZ, 0x1f, R50 ;  /* 0x0000001fff147819 */ /* 0x000fe40000011432 */
[----:B------:R-:W-:Y:S02]  /*0710*/  SHF.R.S32.HI R34, RZ, 0x1f, R48 ;  /* 0x0000001fff227819 */ /* 0x000fe40000011430 */
[----:B------:R-:W-:-:S02]  /*0720*/  P2R R37, PR, RZ, 0x4 ;  /* 0x00000004ff257803 */ /* 0x000fc40000000000 */
        /* <DEDUP_REMOVED lines=10> */
[----:B------:R-:W-:-:S05]  /*07d0*/  LOP3.LUT R4, R10, UR6, RZ, 0x3c, !PT ;  /* 0x000000060a047c12 */ /* 0x000fca000f8e3cff */
[----:B------:R-:W-:-:S05]  /*07e0*/  IMAD.HI.U32 R5, R5, R8, RZ ;  /* 0x0000000805057227 */ /* 0x000fca00078e00ff */
[----:B------:R-:W-:-:S05]  /*07f0*/  IADD3 R6, -R5, RZ, RZ ;  /* 0x000000ff05067210 */ /* 0x000fca0007ffe1ff */
[----:B------:R-:W-:-:S05]  /*0800*/  IMAD R6, R7, R6, R8 ;  /* 0x0000000607067224 */ /* 0x000fca00078e0208 */
[----:B------:R-:W-:-:S13]  /*0810*/  ISETP.GT.U32.AND P5, PT, R7, R6, PT ;  /* 0x000000060700720c */ /* 0x000fda0003fa4070 */
[-C--:B------:R-:W-:Y:S02]  /*0820*/  @!P5 IADD3 R6, R6, -R7.reuse, RZ ;  /* 0x800000070606d210 */ /* 0x080fe40007ffe0ff */
[----:B------:R-:W-:Y:S02]  /*0830*/  @!P5 IADD3 R5, R5, 0x1, RZ ;  /* 0x000000010505d810 */ /* 0x000fe40007ffe0ff */
[----:B------:R-:W-:Y:S02]  /*0840*/  ISETP.GE.U32.AND P5, PT, R6, R7, PT ;  /* 0x000000070600720c */ /* 0x000fe40003fa6070 */
[----:B------:R-:W0:Y:S11]  /*0850*/  @P6 LDC.64 R6, c[0x0][0x270] ;  /* 0x00009c00ff066b82 */ /* 0x000e360000000a00 */
[----:B------:R-:W-:-:S02]  /*0860*/  @P5 IADD3 R5, R5, 0x1, RZ ;  /* 0x0000000105055810 */ /* 0x000fc40007ffe0ff */
        /* <DEDUP_REMOVED lines=11> */
[----:B------:R-:W-:Y:S02]  /*0920*/  IMAD R29, R9, UR15, R8 ;  /* 0x0000000f091d7c24 */ /* 0x000fe4000f8e0208 */
[----:B0-----:R-:W-:Y:S01]  /*0930*/  @P6 IMAD R8, R11, R6, RZ ;  /* 0x000000060b086224 */ /* 0x001fe200078e02ff */
[----:B------:R-:W-:Y:S02]  /*0940*/  IADD3 R30, P5, R36, R35, RZ ;  /* 0x00000023241e7210 */ /* 0x000fe40007fbe0ff */
[----:B------:R-:W-:-:S02]  /*0950*/  IADD3 R11, R0, 0x10, RZ ;  /* 0x00000010000b7810 */ /* 0x000fc40007ffe0ff */
[----:B------:R-:W-:Y:S02]  /*0960*/  LEA.HI.X.SX32 R31, R35, R4, 0x1, P5 ;  /* 0x00000004231f7211 */ /* 0x000fe400028f0eff */
[----:B------:R-:W0:Y:S01]  /*0970*/  @P6 LDC.64 R4, c[0x0][0x220] ;  /* 0x00008800ff046b82 */ /* 0x000e220000000a00 */
[----:B------:R-:W-:Y:S01]  /*0980*/  SHF.R.S32.HI R11, RZ, 0x1f, R11 ;  /* 0x0000001fff0b7819 */ /* 0x000fe2000001140b */
[----:B------:R-:W-:Y:S01]  /*0990*/  IMAD.WIDE.U32 R30, R9, UR14, R30 ;  /* 0x0000000e091e7c25 */ /* 0x000fe2000f8e001e */
[----:B------:R-:W-:-:S03]  /*09a0*/  ULDC.64 UR14, c[0x0][0x278] ;  /* 0x00009e00000e7ab9 */ /* 0x000fc60000000a00 */
[----:B------:R-:W-:Y:S01]  /*09b0*/  @P6 IMAD R9, R0, R7, R8 ;  /* 0x0000000700096224 */ /* 0x000fe200078e0208 */
[----:B------:R-:W-:Y:S02]  /*09c0*/  IADD3 R29, R31, R29, RZ ;  /* 0x0000001d1f1d7210 */ /* 0x000fe40007ffe0ff */
[----:B------:R-:W-:Y:S02]  /*09d0*/  @P6 MOV R28, R30 ;  /* 0x0000001e001c6202 */ /* 0x000fe40000000f00 */
[----:B------:R-:W-:-:S03]  /*09e0*/  @P4 MOV R13, R29 ;  /* 0x0000001d000d4202 */ /* 0x000fc60000000f00 */
[----:B------:R-:W-:-:S05]  /*09f0*/  @P6 IMAD.WIDE.U32 R6, R0, R6, R28 ;  /* 0x0000000600066225 */ /* 0x000fca00078e001c */
[----:B------:R-:W-:Y:S02]  /*0a00*/  @P6 IADD3 R7, R7, R9, RZ ;  /* 0x0000000907076210 */ /* 0x000fe40007ffe0ff */
[----:B------:R-:W3:Y:S01]  /*0a10*/  @P3 LDC.64 R8, c[0x0][0x270] ;  /* 0x00009c00ff083b82 */ /* 0x000ee20000000a00 */
[----:B0-----:R-:W-:-:S04]  /*0a20*/  @P6 LEA R4, P5, R6, R4, 0x1 ;  /* 0x0000000406046211 */ /* 0x001fc800078a08ff */
[----:B------:R-:W-:-:S03]  /*0a30*/  @P6 LEA.HI.X R5, R6, R5, R7, 0x1, P5 ;  /* 0x0000000506056211 */ /* 0x000fc600028f0c07 */
[----:B------:R-:W0:Y:S01]  /*0a40*/  @P3 LDC.64 R6, c[0x0][0x220] ;  /* 0x00008800ff063b82 */ /* 0x000e220000000a00 */
[----:B------:R-:W-:-:S13]  /*0a50*/  LOP3.LUT P6, RZ, R2, 0x20, RZ, 0xc0, !PT ;  /* 0x0000002002ff7812 */ /* 0x000fda00078cc0ff */
[----:B------:R-:W4:Y:S01]  /*0a60*/  @P6 LDC.64 R38, c[0x0][0x220] ;  /* 0x00008800ff266b82 */ /* 0x000f220000000a00 */
[----:B---3--:R-:W-:Y:S01]  /*0a70*/  @P3 IMAD R10, R11, R8, RZ ;  /* 0x000000080b0a3224 */ /* 0x008fe200078e02ff */
[----:B------:R-:W-:-:S03]  /*0a80*/  @P3 MOV R11, R29 ;  /* 0x0000001d000b3202 */ /* 0x000fc60000000f00 */
[----:B------:R-:W-:Y:S01]  /*0a90*/  @P3 IMAD R9, R12, R9, R10 ;  /* 0x000000090c093224 */ /* 0x000fe200078e020a */
[----:B------:R-:W-:-:S05]  /*0aa0*/  @P3 MOV R10, R30 ;  /* 0x0000001e000a3202 */ /* 0x000fca0000000f00 */
[----:B------:R-:W-:Y:S01]  /*0ab0*/  @P3 IMAD.WIDE.U32 R10, R12, R8, R10 ;  /* 0x000000080c0a3225 */ /* 0x000fe200078e000a */
[----:B------:R-:W-:-:S04]  /*0ac0*/  IADD3 R12, R0, 0x20, RZ ;  /* 0x00000020000c7810 */ /* 0x000fc80007ffe0ff */
[----:B------:R-:W-:Y:S02]  /*0ad0*/  @P3 IADD3 R8, R11, R9, RZ ;  /* 0x000000090b083210 */ /* 0x000fe40007ffe0ff */
[C---:B0-----:R-:W-:Y:S02]  /*0ae0*/  @P3 LEA R6, P5, R10.reuse, R6, 0x1 ;  /* 0x000000060a063211 */ /* 0x041fe400078a08ff */
[----:B------:R-:W-:Y:S02]  /*0af0*/  SHF.R.S32.HI R12, RZ, 0x1f, R12 ;  /* 0x0000001fff0c7819 */ /* 0x000fe4000001140c */
[----:B------:R-:W-:Y:S02]  /*0b00*/  @P3 LEA.HI.X R7, R10, R7, R8, 0x1, P5 ;  /* 0x000000070a073211 */ /* 0x000fe400028f0c08 */
[----:B------:R-:W0:Y:S01]  /*0b10*/  @P4 LDC.64 R10, c[0x0][0x270] ;  /* 0x00009c00ff0a4b82 */ /* 0x000e220000000a00 */
[----:B------:R-:W-:-:S07]  /*0b20*/  LOP3.LUT P3, RZ, R2, 0x10, RZ, 0xc0, !PT ;  /* 0x0000001002ff7812 */ /* 0x000fce000786c0ff */
[----:B------:R-:W3:Y:S08]  /*0b30*/  @P4 LDC.64 R8, c[0x0][0x220] ;  /* 0x00008800ff084b82 */ /* 0x000ef00000000a00 */
[----:B------:R-:W5:Y:S01]  /*0b40*/  @P3 LDC.64 R32, c[0x0][0x220] ;  /* 0x00008800ff203b82 */ /* 0x000f620000000a00 */
[----:B0-----:R-:W-:-:S04]  /*0b50*/  @P4 IMAD R12, R12, R10, RZ ;  /* 0x0000000a0c0c4224 */ /* 0x001fc800078e02ff */
[----:B------:R-:W-:Y:S01]  /*0b60*/  @P4 IMAD R11, R15, R11, R12 ;  /* 0x0000000b0f0b4224 */ /* 0x000fe200078e020c */
[----:B------:R-:W-:-:S05]  /*0b70*/  @P4 MOV R12, R30 ;  /* 0x0000001e000c4202 */ /* 0x000fca0000000f00 */
[----:B------:R-:W-:Y:S01]  /*0b80*/  @P4 IMAD.WIDE.U32 R12, R15, R10, R12 ;  /* 0x0000000a0f0c4225 */ /* 0x000fe200078e000c */
[----:B------:R-:W-:-:S04]  /*0b90*/  SHF.R.S32.HI R15, RZ, 0x1f, R53 ;  /* 0x0000001fff0f7819 */ /* 0x000fc80000011435 */
[----:B------:R-:W-:Y:S02]  /*0ba0*/  @P4 IADD3 R10, R13, R11, RZ ;  /* 0x0000000b0d0a4210 */ /* 0x000fe40007ffe0ff */
[C---:B---3--:R-:W-:Y:S02]  /*0bb0*/  @P4 LEA R8, P5, R12.reuse, R8, 0x1 ;  /* 0x000000080c084211 */ /* 0x048fe400078a08ff */
[----:B------:R-:W-:Y:S02]  /*0bc0*/  @P6 MOV R13, R29 ;  /* 0x0000001d000d6202 */ /* 0x000fe40000000f00 */
[----:B------:R-:W-:Y:S02]  /*0bd0*/  @P4 LEA.HI.X R9, R12, R9, R10, 0x1, P5 ;  /* 0x000000090c094211 */ /* 0x000fe400028f0c0a */
[----:B------:R-:W0:Y:S01]  /*0be0*/  @P6 LDC.64 R10, c[0x0][0x270] ;  /* 0x00009c00ff0a6b82 */ /* 0x000e220000000a00 */
[----:B------:R-:W-:-:S13]  /*0bf0*/  LOP3.LUT P4, RZ, R2, 0x8, RZ, 0xc0, !PT ;  /* 0x0000000802ff7812 */ /* 0x000fda000788c0ff */
[----:B------:R-:W3:Y:S01]  /*0c00*/  @P4 LDC.64 R26, c[0x0][0x220] ;  /* 0x00008800ff1a4b82 */ /* 0x000ee20000000a00 */
[----:B0-----:R-:W-:Y:S01]  /*0c10*/  @P6 IMAD R12, R15, R10, RZ ;  /* 0x0000000a0f0c6224 */ /* 0x001fe200078e02ff */
[----:B------:R-:W-:-:S03]  /*0c20*/  IADD3 R15, R0, 0x40, RZ ;  /* 0x00000040000f7810 */ /* 0x000fc60007ffe0ff */
[----:B------:R-:W-:Y:S01]  /*0c30*/  @P6 IMAD R11, R53, R11, R12 ;  /* 0x0000000b350b6224 */ /* 0x000fe200078e020c */
[----:B------:R-:W-:-:S05]  /*0c40*/  @P6 MOV R12, R30 ;  /* 0x0000001e000c6202 */ /* 0x000fca0000000f00 */
[----:B------:R-:W-:-:S05]  /*0c50*/  @P6 IMAD.WIDE.U32 R12, R53, R10, R12 ;  /* 0x0000000a350c6225 */ /* 0x000fca00078e000c */
[----:B------:R-:W-:Y:S02]  /*0c60*/  @P6 IADD3 R10, R13, R11, RZ ;  /* 0x0000000b0d0a6210 */ /* 0x000fe40007ffe0ff */
[C---:B----4-:R-:W-:Y:S02]  /*0c70*/  @P6 LEA R38, P5, R12.reuse, R38, 0x1 ;  /* 0x000000260c266211 */ /* 0x050fe400078a08ff */
[----:B------:R-:W-:Y:S02]  /*0c80*/  SHF.R.S32.HI R13, RZ, 0x1f, R15 ;  /* 0x0000001fff0d7819 */ /* 0x000fe4000001140f */
[----:B------:R-:W-:Y:S02]  /*0c90*/  @P6 LEA.HI.X R39, R12, R39, R10, 0x1, P5 ;  /* 0x000000270c276211 */ /* 0x000fe400028f0c0a */
        /* <DEDUP_REMOVED lines=10> */
[C---:B-----5:R-:W-:Y:S02]  /*0d40*/  @P3 LEA R32, P5, R12.reuse, R32, 0x1 ;  /* 0x000000200c203211 */ /* 0x060fe400078a08ff */
[----:B------:R-:W-:Y:S02]  /*0d50*/  SHF.R.S32.HI R13, RZ, 0x1f, R15 ;  /* 0x0000001fff0d7819 */ /* 0x000fe4000001140f */
[----:B------:R-:W-:Y:S02]  /*0d60*/  @P3 LEA.HI.X R33, R12, R33, R10, 0x1, P5 ;  /* 0x000000210c213211 */ /* 0x000fe400028f0c0a */
[----:B------:R-:W0:Y:S01]  /*0d70*/  @P4 LDC.64 R10, c[0x0][0x270] ;  /* 0x00009c00ff0a4b82 */ /* 0x000e220000000a00 */
[----:B------:R-:W-:Y:S02]  /*0d80*/  ISETP.NE.AND P3, PT, R14, RZ, PT ;  /* 0x000000ff0e00720c */ /* 0x000fe40003f65270 */
[----:B------:R-:W-:-:S11]  /*0d90*/  @P1 MOV R14, R30 ;  /* 0x0000001e000e1202 */ /* 0x000fd60000000f00 */
[-C--:B------:R-:W-:Y:S01]  /*0da0*/  @P3 MOV R21, R29.reuse ;  /* 0x0000001d00153202 */ /* 0x080fe20000000f00 */
[----:B0-----:R-:W-:Y:S01]  /*0db0*/  @P4 IMAD R12, R13, R10, RZ ;  /* 0x0000000a0d0c4224 */ /* 0x001fe200078e02ff */
[----:B------:R-:W-:-:S03]  /*0dc0*/  @P4 MOV R13, R29 ;  /* 0x0000001d000d4202 */ /* 0x000fc60000000f00 */
[----:B------:R-:W-:Y:S01]  /*0dd0*/  @P4 IMAD R11, R15, R11, R12 ;  /* 0x0000000b0f0b4224 */ /* 0x000fe200078e020c */
[----:B------:R-:W-:-:S05]  /*0de0*/  @P4 MOV R12, R30 ;  /* 0x0000001e000c4202 */ /* 0x000fca0000000f00 */
[----:B------:R-:W-:Y:S01]  /*0df0*/  @P4 IMAD.WIDE.U32 R12, R15, R10, R12 ;  /* 0x0000000a0f0c4225 */ /* 0x000fe200078e000c */
[----:B------:R-:W-:-:S04]  /*0e00*/  IADD3 R15, R0, 0x60, RZ ;  /* 0x00000060000f7810 */ /* 0x000fc80007ffe0ff */
[----:B------:R-:W-:Y:S02]  /*0e10*/  @P4 IADD3 R10, R13, R11, RZ ;  /* 0x0000000b0d0a4210 */ /* 0x000fe40007ffe0ff */
[C---:B---3--:R-:W-:Y:S02]  /*0e20*/  @P4 LEA R26, P5, R12.reuse, R26, 0x1 ;  /* 0x0000001a0c1a4211 */ /* 0x048fe400078a08ff */
[----:B------:R-:W-:Y:S02]  /*0e30*/  @P6 MOV R13, R29 ;  /* 0x0000001d000d6202 */ /* 0x000fe40000000f00 */
[----:B------:R-:W-:Y:S02]  /*0e40*/  @P4 LEA.HI.X R27, R12, R27, R10, 0x1, P5 ;  /* 0x0000001b0c1b4211 */ /* 0x000fe400028f0c0a */
[----:B------:R-:W0:Y:S01]  /*0e50*/  @P6 LDC.64 R10, c[0x0][0x270] ;  /* 0x00009c00ff0a6b82 */ /* 0x000e220000000a00 */
[----:B------:R-:W-:Y:S02]  /*0e60*/  ISETP.NE.AND P4, PT, R3, RZ, PT ;  /* 0x000000ff0300720c */ /* 0x000fe40003f85270 */
[----:B------:R-:W-:-:S11]  /*0e70*/  SHF.R.S32.HI R3, RZ, 0x1f, R15 ;  /* 0x0000001fff037819 */ /* 0x000fd6000001140f */
[----:B------:R-:W-:Y:S02]  /*0e80*/  @P4 MOV R40, R30 ;  /* 0x0000001e00284202 */ /* 0x000fe40000000f00 */
[----:B------:R-:W-:Y:S01]  /*0e90*/  @P4 MOV R41, R29 ;  /* 0x0000001d00294202 */ /* 0x000fe20000000f00 */
[----:B0-----:R-:W-:-:S04]  /*0ea0*/  @P6 IMAD R12, R3, R10, RZ ;  /* 0x0000000a030c6224 */ /* 0x001fc800078e02ff */
[----:B------:R-:W-:Y:S01]  /*0eb0*/  @P6 IMAD R3, R15, R11, R12 ;  /* 0x0000000b0f036224 */ /* 0x000fe200078e020c */
[----:B------:R-:W-:-:S05]  /*0ec0*/  @P6 MOV R12, R30 ;  /* 0x0000001e000c6202 */ /* 0x000fca0000000f00 */
[----:B------:R-:W-:Y:S01]  /*0ed0*/  @P6 IMAD.WIDE.U32 R12, R15, R10, R12 ;  /* 0x0000000a0f0c6225 */ /* 0x000fe200078e000c */
[----:B------:R-:W-:Y:S01]  /*0ee0*/  @P1 MOV R15, R29 ;  /* 0x0000001d000f1202 */ /* 0x000fe20000000f00 */
[----:B------:R-:W0:Y:S03]  /*0ef0*/  @P0 LDC.64 R10, c[0x0][0x270] ;  /* 0x00009c00ff0a0b82 */ /* 0x000e260000000a00 */
[----:B------:R-:W-:Y:S02]  /*0f00*/  @P6 IADD3 R3, R13, R3, RZ ;  /* 0x000000030d036210 */ /* 0x000fe40007ffe0ff */
[C---:B----4-:R-:W-:Y:S02]  /*0f10*/  @P6 LEA R24, P5, R12.reuse, R24, 0x1 ;  /* 0x000000180c186211 */ /* 0x050fe400078a08ff */
[----:B------:R-:W-:Y:S02]  /*0f20*/  @P0 MOV R13, R29 ;  /* 0x0000001d000d0202 */ /* 0x000fe40000000f00 */
[----:B------:R-:W-:-:S02]  /*0f30*/  @P6 LEA.HI.X R25, R12, R25, R3, 0x1, P5 ;  /* 0x000000190c196211 */ /* 0x000fc400028f0c03 */
[----:B------:R-:W-:Y:S01]  /*0f40*/  @P0 MOV R12, R30 ;  /* 0x0000001e000c0202 */ /* 0x000fe20000000f00 */
[----:B0-----:R-:W-:Y:S01]  /*0f50*/  @P0 IMAD R3, R16, R10, RZ ;  /* 0x0000000a10030224 */ /* 0x001fe200078e02ff */
[----:B------:R-:W-:-:S03]  /*0f60*/  SHF.R.S32.HI R16, RZ, 0x1f, R51 ;  /* 0x0000001fff107819 */ /* 0x000fc60000011433 */
[----:B------:R-:W-:-:S04]  /*0f70*/  @P0 IMAD.WIDE.U32 R12, R52, R10, R12 ;  /* 0x0000000a340c0225 */ /* 0x000fc800078e000c */
[----:B------:R-:W-:Y:S01]  /*0f80*/  @P0 IMAD R3, R52, R11, R3 ;  /* 0x0000000b34030224 */ /* 0x000fe200078e0203 */
[----:B-1----:R-:W-:Y:S02]  /*0f90*/  @P0 LEA R22, P5, R12, R22, 0x1 ;  /* 0x000000160c160211 */ /* 0x002fe400078a08ff */
[----:B------:R-:W-:Y:S02]  /*0fa0*/  IADD3 R45, R0, 0x70, RZ ;  /* 0x00000070002d7810 */ /* 0x000fe40007ffe0ff */
[----:B------:R-:W-:Y:S02]  /*0fb0*/  @P0 IADD3 R3, R13, R3, RZ ;  /* 0x000000030d030210 */ /* 0x000fe40007ffe0ff */
[----:B------:R-:W-:Y:S02]  /*0fc0*/  SHF.R.S32.HI R46, RZ, 0x1f, R43 ;  /* 0x0000001fff2e7819 */ /* 0x000fe4000001142b */
[----:B------:R-:W-:Y:S02]  /*0fd0*/  @P0 LEA.HI.X R23, R12, R23, R3, 0x1, P5 ;  /* 0x000000170c170211 */ /* 0x000fe400028f0c03 */
[----:B------:R-:W0:Y:S01]  /*0fe0*/  @P1 LDC.64 R12, c[0x0][0x270] ;  /* 0x00009c00ff0c1b82 */ /* 0x000e220000000a00 */
[----:B------:R-:W-:-:S02]  /*0ff0*/  P2R R11, PR, RZ, 0x1 ;  /* 0x00000001ff0b7803 */ /* 0x000fc40000000000 */
[----:B------:R-:W-:Y:S01]  /*1000*/  LOP3.LUT P0, RZ, R2, 0x100, RZ, 0xc0, !PT ;  /* 0x0000010002ff7812 */ /* 0x000fe2000780c0ff */
[-C--:B0-----:R-:W-:Y:S02]  /*1010*/  @P1 IMAD R10, R16, R12.reuse, RZ ;  /* 0x0000000c100a1224 */ /* 0x081fe400078e02ff */
[C---:B------:R-:W-:Y:S02]  /*1020*/  @P1 IMAD.WIDE.U32 R14, R51.reuse, R12, R14 ;  /* 0x0000000c330e1225 */ /* 0x040fe400078e000e */
[----:B------:R-:W0:Y:S02]  /*1030*/  @P2 LDC.64 R16, c[0x0][0x220] ;  /* 0x00008800ff102b82 */ /* 0x000e240000000a00 */
[----:B------:R-:W-:Y:S01]  /*1040*/  @P1 IMAD R13, R51, R13, R10 ;  /* 0x0000000d330d1224 */ /* 0x000fe200078e020a */
[----:B--2---:R-:W-:Y:S02]  /*1050*/  @P1 LEA R18, P5, R14, R18, 0x1 ;  /* 0x000000120e121211 */ /* 0x004fe400078a08ff */
[----:B------:R-:W-:-:S02]  /*1060*/  P2R R10, PR, RZ, 0x2 ;  /* 0x00000002ff0a7803 */ /* 0x000fc40000000000 */
[----:B------:R-:W-:Y:S02]  /*1070*/  @P1 IADD3 R13, R15, R13, RZ ;  /* 0x0000000d0f0d1210 */ /* 0x000fe40007ffe0ff */
[----:B------:R-:W-:Y:S02]  /*1080*/  @P2 MOV R15, R29 ;  /* 0x0000001d000f2202 */ /* 0x000fe40000000f00 */
[----:B------:R-:W-:Y:S02]  /*1090*/  @P1 LEA.HI.X R19, R14, R19, R13, 0x1, P5 ;  /* 0x000000130e131211 */ /* 0x000fe400028f0c0d */
[----:B------:R-:W1:Y:S01]  /*10a0*/  @P2 LDC.64 R12, c[0x0][0x270] ;  /* 0x00009c00ff0c2b82 */ /* 0x000e620000000a00 */
[----:B------:R-:W-:Y:S02]  /*10b0*/  @P2 MOV R14, R30 ;  /* 0x0000001e000e2202 */ /* 0x000fe40000000f00 */
[----:B------:R-:W-:Y:S01]  /*10c0*/  LOP3.LUT P1, RZ, R2, 0x2, RZ, 0xc0, !PT ;  /* 0x0000000202ff7812 */ /* 0x000fe2000782c0ff */
[-C--:B-1----:R-:W-:Y:S01]  /*10d0*/  @P2 IMAD R3, R20, R12.reuse, RZ ;  /* 0x0000000c14032224 */ /* 0x082fe200078e02ff */
[----:B------:R-:W-:Y:S01]  /*10e0*/  SHF.R.S32.HI R20, RZ, 0x1f, R49 ;  /* 0x0000001fff147819 */ /* 0x000fe20000011431 */
[----:B------:R-:W-:-:S04]  /*10f0*/  @P2 IMAD.WIDE.U32 R14, R50, R12, R14 ;  /* 0x0000000c320e2225 */ /* 0x000fc800078e000e */
[----:B------:R-:W-:Y:S01]  /*1100*/  @P2 IMAD R13, R50, R13, R3 ;  /* 0x0000000d320d2224 */ /* 0x000fe200078e0203 */
[----:B0-----:R-:W-:-:S04]  /*1110*/  @P2 LEA R16, P5, R14, R16, 0x1 ;  /* 0x000000100e102211 */ /* 0x001fc800078a08ff */
[----:B------:R-:W-:-:S04]  /*1120*/  @P2 IADD3 R13, R15, R13, RZ ;  /* 0x0000000d0f0d2210 */ /* 0x000fc80007ffe0ff */
[----:B------:R-:W-:Y:S02]  /*1130*/  @P2 LEA.HI.X R17, R14, R17, R13, 0x1, P5 ;  /* 0x000000110e112211 */ /* 0x000fe400028f0c0d */
[----:B------:R-:W0:Y:S08]  /*1140*/  @P3 LDC.64 R12, c[0x0][0x270] ;  /* 0x00009c00ff0c3b82 */ /* 0x000e300000000a00 */
[----:B------:R-:W1:Y:S01]  /*1150*/  @P3 LDC.64 R14, c[0x0][0x220] ;  /* 0x00008800ff0e3b82 */ /* 0x000e620000000a00 */
[----:B0-----:R-:W-:Y:S01]  /*1160*/  @P3 IMAD R3, R20, R12, RZ ;  /* 0x0000000c14033224 */ /* 0x001fe200078e02ff */
[----:B------:R-:W-:-:S03]  /*1170*/  @P3 MOV R20, R30 ;  /* 0x0000001e00143202 */ /* 0x000fc60000000f00 */
[C---:B------:R-:W-:Y:S02]  /*1180*/  @P3 IMAD R13, R49.reuse, R13, R3 ;  /* 0x0000000d310d3224 */ /* 0x040fe400078e0203 */
[----:B------:R-:W-:-:S05]  /*1190*/  @P3 IMAD.WIDE.U32 R20, R49, R12, R20 ;  /* 0x0000000c31143225 */ /* 0x000fca00078e0014 */
[----:B------:R-:W-:Y:S02]  /*11a0*/  @P3 IADD3 R13, R21, R13, RZ ;  /* 0x0000000d150d3210 */ /* 0x000fe40007ffe0ff */
[----:B-1----:R-:W-:-:S04]  /*11b0*/  @P3 LEA R14, P5, R20, R14, 0x1 ;  /* 0x0000000e140e3211 */ /* 0x002fc800078a08ff */
[----:B------:R-:W-:Y:S02]  /*11c0*/  @P3 LEA.HI.X R15, R20, R15, R13, 0x1, P5 ;  /* 0x0000000f140f3211 */ /* 0x000fe400028f0c0d */
[----:B------:R-:W0:Y:S08]  /*11d0*/  @P4 LDC.64 R20, c[0x0][0x270] ;  /* 0x00009c00ff144b82 */ /* 0x000e300000000a00 */
[----:B------:R-:W1:Y:S01]  /*11e0*/  @P4 LDC.64 R12, c[0x0][0x220] ;  /* 0x00008800ff0c4b82 */ /* 0x000e620000000a00 */
[----:B0-----:R-:W-:-:S02]  /*11f0*/  @P4 IMAD R3, R34, R20, RZ ;  /* 0x0000001422034224 */ /* 0x001fc400078e02ff */
[----:B------:R-:W0:Y:S01]  /*1200*/  S2R R34, SR_TID.X ;  /* 0x0000000000227919 */ /* 0x000e220000002100 */
[----:B------:R-:W-:-:S04]  /*1210*/  @P4 IMAD.WIDE.U32 R40, R48, R20, R40 ;  /* 0x0000001430284225 */ /* 0x000fc800078e0028 */
[----:B------:R-:W-:Y:S01]  /*1220*/  @P4 IMAD R21, R48, R21, R3 ;  /* 0x0000001530154224 */ /* 0x000fe200078e0203 */
[----:B-1----:R-:W-:Y:S02]  /*1230*/  @P4 LEA R12, P5, R40, R12, 0x1 ;  /* 0x0000000c280c4211 */ /* 0x002fe400078a08ff */
[----:B------:R-:W-:Y:S02]  /*1240*/  SHF.R.S32.HI R3, RZ, 0x1f, R42 ;  /* 0x0000001fff037819 */ /* 0x000fe4000001142a */
[----:B------:R-:W-:-:S04]  /*1250*/  @P4 IADD3 R21, R41, R21, RZ ;  /* 0x0000001529154210 */ /* 0x000fc80007ffe0ff */
[----:B------:R-:W-:Y:S02]  /*1260*/  @P4 LEA.HI.X R13, R40, R13, R21, 0x1, P5 ;  /* 0x0000000d280d4211 */ /* 0x000fe400028f0c15 */
[----:B------:R-:W-:-:S04]  /*1270*/  ISETP.GE.U32.AND P5, PT, R42, UR14, PT ;  /* 0x0000000e2a007c0c */ /* 0x000fc8000bfa6070 */
[----:B------:R-:W-:-:S04]  /*1280*/  ISETP.GE.AND.EX P5, PT, R3, UR15, PT, P5 ;  /* 0x0000000f03007c0c */ /* 0x000fc8000bfa6350 */
[----:B0-----:R-:W-:-:S13]  /*1290*/  ISETP.GT.U32.OR P5, PT, R34, 0x17f, P5 ;  /* 0x0000017f2200780c */ /* 0x001fda0002fa4470 */
[----:B------:R-:W0:Y:S01]  /*12a0*/  @!P5 LDC.64 R40, c[0x0][0x270] ;  /* 0x00009c00ff28db82 */ /* 0x000e220000000a00 */
[----:B------:R-:W-:Y:S02]  /*12b0*/  @!P5 MOV R20, R30 ;  /* 0x0000001e0014d202 */ /* 0x000fe40000000f00 */
[----:B------:R-:W-:Y:S01]  /*12c0*/  @!P5 MOV R21, R29 ;  /* 0x0000001d0015d202 */ /* 0x000fe20000000f00 */
[----:B0-----:R-:W-:-:S04]  /*12d0*/  @!P5 IMAD R3, R3, R40, RZ ;  /* 0x000000280303d224 */ /* 0x001fc800078e02ff */
[C---:B------:R-:W-:Y:S02]  /*12e0*/  @!P5 IMAD R3, R42.reuse, R41, R3 ;  /* 0x000000292a03d224 */ /* 0x040fe400078e0203 */
[----:B------:R-:W-:Y:S02]  /*12f0*/  @!P5 IMAD.WIDE.U32 R40, R42, R40, R20 ;  /* 0x000000282a28d225 */ /* 0x000fe400078e0014 */
[----:B------:R-:W0:Y:S03]  /*1300*/  @!P5 LDC.64 R20, c[0x0][0x220] ;  /* 0x00008800ff14db82 */ /* 0x000e260000000a00 */
[----:B------:R-:W-:Y:S02]  /*1310*/  @!P5 IADD3 R3, R41, R3, RZ ;  /* 0x000000032903d210 */ /* 0x000fe40007ffe0ff */
[----:B0-----:R-:W-:-:S04]  /*1320*/  @!P5 LEA R20, P6, R40, R20, 0x1 ;  /* 0x000000142814d211 */ /* 0x001fc800078c08ff */
[----:B------:R-:W-:Y:S01]  /*1330*/  @!P5 LEA.HI.X R21, R40, R21, R3, 0x1, P6 ;  /* 0x000000152815d211 */ /* 0x000fe200030f0c03 */
[----:B------:R-:W-:Y:S01]  /*1340*/  HFMA2.MMA R3, -RZ, RZ, 0, 0 ;  /* 0x00000000ff037435 */ /* 0x000fe200000001ff */
[----:B------:R-:W0:Y:S09]  /*1350*/  @P1 LDC.64 R40, c[0x0][0x270] ;  /* 0x00009c00ff281b82 */ /* 0x000e320000000a00 */
[----:B------:R1:W2:Y:S02]  /*1360*/  @!P5 LDG.E R3, desc[UR10][R20.64] ;  /* 0x0000000a1403d981 */ /* 0x0002a4000c1e1900 */
[----:B-1----:R-:W-:-:S02]  /*1370*/  SHF.R.S32.HI R20, RZ, 0x1f, R45 ;  /* 0x0000001fff147819 */ /* 0x002fc4000001142d */
[----:B------:R-:W-:-:S03]  /*1380*/  @P1 MOV R21, R29 ;  /* 0x0000001d00151202 */ /* 0x000fc60000000f00 */
[----:B0-----:R-:W-:-:S04]  /*1390*/  @P1 IMAD R20, R20, R40, RZ ;  /* 0x0000002814141224 */ /* 0x001fc800078e02ff */
[----:B------:R-:W-:Y:S01]  /*13a0*/  @P1 IMAD R34, R45, R41, R20 ;  /* 0x000000292d221224 */ /* 0x000fe200078e0214 */
[----:B------:R-:W-:-:S05]  /*13b0*/  @P1 MOV R20, R30 ;  /* 0x0000001e00141202 */ /* 0x000fca0000000f00 */
[----:B------:R-:W-:Y:S02]  /*13c0*/  @P1 IMAD.WIDE.U32 R40, R45, R40, R20 ;  /* 0x000000282d281225 */ /* 0x000fe400078e0014 */
[----:B------:R-:W0:Y:S01]  /*13d0*/  @P1 LDC.64 R20, c[0x0][0x220] ;  /* 0x00008800ff141b82 */ /* 0x000e220000000a00 */
[----:B------:R-:W1:Y:S02]  /*13e0*/  S2R R45, SR_TID.X ;  /* 0x00000000002d7919 */ /* 0x000e640000002100 */
[----:B------:R-:W-:Y:S02]  /*13f0*/  @P1 IADD3 R34, R41, R34, RZ ;  /* 0x0000002229221210 */ /* 0x000fe40007ffe0ff */
[----:B0-----:R-:W-:-:S04]  /*1400*/  @P1 LEA R20, P5, R40, R20, 0x1 ;  /* 0x0000001428141211 */ /* 0x001fc800078a08ff */
[----:B------:R-:W-:Y:S01]  /*1410*/  @P1 LEA.HI.X R21, R40, R21, R34, 0x1, P5 ;  /* 0x0000001528151211 */ /* 0x000fe200028f0c22 */
[----:B------:R-:W-:Y:S01]  /*1420*/  HFMA2.MMA R34, -RZ, RZ, 0, 0 ;  /* 0x00000000ff227435 */ /* 0x000fe200000001ff */
[----:B------:R-:W-:-:S04]  /*1430*/  ISETP.GE.U32.AND P5, PT, R43, UR14, PT ;  /* 0x0000000e2b007c0c */ /* 0x000fc8000bfa6070 */
[----:B------:R-:W-:-:S04]  /*1440*/  ISETP.GE.AND.EX P5, PT, R46, UR15, PT, P5 ;  /* 0x0000000f2e007c0c */ /* 0x000fc8000bfa6350 */
[----:B-1----:R-:W-:Y:S01]  /*1450*/  ISETP.GT.U32.OR P5, PT, R45, 0x17f, P5 ;  /* 0x0000017f2d00780c */ /* 0x002fe20002fa4470 */
[----:B------:R0:W3:Y:S01]  /*1460*/  @P0 LDG.E R34, desc[UR10][R4.64] ;  /* 0x0000000a04220981 */ /* 0x0000e2000c1e1900 */
[C---:B------:R-:W-:Y:S02]  /*1470*/  LOP3.LUT P2, RZ, R2.reuse, 0x20, RZ, 0xc0, !PT ;  /* 0x0000002002ff7812 */ /* 0x040fe4000784c0ff */
[C---:B------:R-:W-:Y:S02]  /*1480*/  LOP3.LUT P1, RZ, R2.reuse, 0x10, RZ, 0xc0, !PT ;  /* 0x0000001002ff7812 */ /* 0x040fe4000782c0ff */
[----:B------:R-:W-:-:S07]  /*1490*/  LOP3.LUT P0, RZ, R2, 0x8, RZ, 0xc0, !PT ;  /* 0x0000000802ff7812 */ /* 0x000fce000780c0ff */
[----:B0-----:R-:W0:Y:S01]  /*14a0*/  @!P5 LDC.64 R4, c[0x0][0x270] ;  /* 0x00009c00ff04db82 */ /* 0x001e220000000a00 */
        /* <DEDUP_REMOVED lines=8> */
[----:B------:R-:W-:Y:S02]  /*1530*/  @!P5 LEA.HI.X R41, R4, R41, R45, 0x1, P6 ;  /* 0x000000290429d211 */ /* 0x000fe400030f0c2d */
[----:B------:R-:W-:Y:S02]  /*1540*/  CS2R R4, SRZ ;  /* 0x0000000000047805 */ /* 0x000fe4000001ff00 */
[----:B------:R-:W-:Y:S02]  /*1550*/  SHF.R.S32.HI R45, RZ, 0x1f, R44 ;  /* 0x0000001fff2d7819 */ /* 0x000fe4000001142c */
[C---:B------:R-:W-:Y:S02]  /*1560*/  LOP3.LUT P6, RZ, R2.reuse, 0x40, RZ, 0xc0, !PT ;  /* 0x0000004002ff7812 */ /* 0x040fe400078cc0ff */
[----:B------:R0:W4:Y:S01]  /*1570*/  @!P5 LDG.E R4, desc[UR10][R40.64] ;  /* 0x0000000a2804d981 */ /* 0x000122000c1e1900 */
[----:B------:R-:W-:Y:S01]  /*1580*/  LOP3.LUT P5, RZ, R2, 0x80, RZ, 0xc0, !PT ;  /* 0x0000008002ff7812 */ /* 0x000fe200078ac0ff */
[----:B0-----:R-:W0:-:S12]  /*1590*/  S2R R41, SR_TID.X ;  /* 0x0000000000297919 */ /* 0x001e180000002100 */
[----:B------:R1:W5:Y:S01]  /*15a0*/  @P5 LDG.E R5, desc[UR10][R6.64] ;  /* 0x0000000a06055981 */ /* 0x000362000c1e1900 */
[----:B------:R-:W-:-:S04]  /*15b0*/  ISETP.GE.U32.AND P5, PT, R44, UR14, PT ;  /* 0x0000000e2c007c0c */ /* 0x000fc8000bfa6070 */
[----:B------:R-:W-:Y:S01]  /*15c0*/  ISETP.GE.AND.EX P5, PT, R45, UR15, PT, P5 ;  /* 0x0000000f2d007c0c */ /* 0x000fe2000bfa6350 */
[----:B-1----:R-:W-:-:S10]  /*15d0*/  HFMA2.MMA R6, -RZ, RZ, 0, 0 ;  /* 0x00000000ff067435 */ /* 0x002fd400000001ff */
[----:B------:R1:W2:Y:S01]  /*15e0*/  @P6 LDG.E R6, desc[UR10][R8.64] ;  /* 0x0000000a08066981 */ /* 0x0002a2000c1e1900 */
[----:B0-----:R-:W-:-:S13]  /*15f0*/  ISETP.GT.U32.OR P5, PT, R41, 0x17f, P5 ;  /* 0x0000017f2900780c */ /* 0x001fda0002fa4470 */
[----:B------:R-:W0:Y:S01]  /*1600*/  @!P5 LDC.64 R40, c[0x0][0x270] ;  /* 0x00009c00ff28db82 */ /* 0x000e220000000a00 */
[----:B-1----:R-:W-:Y:S02]  /*1610*/  @!P5 MOV R8, R30 ;  /* 0x0000001e0008d202 */ /* 0x002fe40000000f00 */
        /* <DEDUP_REMOVED lines=9> */
[----:B------:R-:W-:-:S09]  /*16b0*/  LOP3.LUT P6, RZ, R2, 0x2, RZ, 0xc0, !PT ;  /* 0x0000000202ff7812 */ /* 0x000fd200078cc0ff */
[----:B------:R0:W4:Y:S01]  /*16c0*/  @!P5 LDG.E R7, desc[UR10][R8.64] ;  /* 0x0000000a0807d981 */ /* 0x000122000c1e1900 */
[----:B------:R-:W-:Y:S02]  /*16d0*/  LOP3.LUT P5, RZ, R2, 0x4, RZ, 0xc0, !PT ;  /* 0x0000000402ff7812 */ /* 0x000fe400078ac0ff */
[----:B0-----:R-:W-:-:S06]  /*16e0*/  CS2R R8, SRZ ;  /* 0x0000000000087805 */ /* 0x001fcc000001ff00 */
[----:B------:R-:W4:Y:S01]  /*16f0*/  @P2 LDG.E R8, desc[UR10][R38.64] ;  /* 0x0000000a26082981 */ /* 0x000f22000c1e1900 */
[----:B------:R-:W-:-:S03]  /*1700*/  ISETP.NE.AND P2, PT, R37, RZ, PT ;  /* 0x000000ff2500720c */ /* 0x000fc60003f45270 */
[----:B------:R-:W4:Y:S01]  /*1710*/  @P1 LDG.E R9, desc[UR10][R32.64] ;  /* 0x0000000a20091981 */ /* 0x000f22000c1e1900 */
[----:B------:R-:W-:Y:S02]  /*1720*/  ISETP.NE.AND P1, PT, R10, RZ, PT ;  /* 0x000000ff0a00720c */ /* 0x000fe40003f25270 */
[----:B------:R-:W-:-:S06]  /*1730*/  MOV R10, RZ ;  /* 0x000000ff000a7202 */ /* 0x000fcc0000000f00 */
[----:B------:R-:W4:Y:S01]  /*1740*/  @P0 LDG.E R10, desc[UR10][R26.64] ;  /* 0x0000000a1a0a0981 */ /* 0x000f22000c1e1900 */
[----:B------:R-:W-:Y:S01]  /*1750*/  ISETP.NE.AND P0, PT, R11, RZ, PT ;  /* 0x000000ff0b00720c */ /* 0x000fe20003f05270 */
[----:B------:R-:W-:-:S10]  /*1760*/  HFMA2.MMA R11, -RZ, RZ, 0, 0 ;  /* 0x00000000ff0b7435 */ /* 0x000fd400000001ff */
[----:B------:R0:W4:Y:S02]  /*1770*/  @P5 LDG.E R11, desc[UR10][R24.64] ;  /* 0x0000000a180b5981 */ /* 0x000124000c1e1900 */
[----:B0-----:R-:W-:-:S06]  /*1780*/  CS2R R24, SRZ ;  /* 0x0000000000187805 */ /* 0x001fcc000001ff00 */
[----:B------:R-:W4:Y:S04]  /*1790*/  @P0 LDG.E R24, desc[UR10][R22.64] ;  /* 0x0000000a16180981 */ /* 0x000f28000c1e1900 */
[----:B------:R-:W4:Y:S01]  /*17a0*/  @P6 LDG.E R25, desc[UR10][R20.64] ;  /* 0x0000000a14196981 */ /* 0x000f22000c1e1900 */
[----:B------:R-:W-:Y:S02]  /*17b0*/  CS2R R26, SRZ ;  /* 0x00000000001a7805 */ /* 0x000fe4000001ff00 */
[----:B------:R-:W-:-:S04]  /*17c0*/  CS2R R32, SRZ ;  /* 0x0000000000207805 */ /* 0x000fc8000001ff00 */
[----:B------:R-:W4:Y:S04]  /*17d0*/  @P1 LDG.E R26, desc[UR10][R18.64] ;  /* 0x0000000a121a1981 */ /* 0x000f28000c1e1900 */
[----:B------:R-:W4:Y:S04]  /*17e0*/  @P2 LDG.E R27, desc[UR10][R16.64] ;  /* 0x0000000a101b2981 */ /* 0x000f28000c1e1900 */
[----:B------:R3:W4:Y:S04]  /*17f0*/  @P3 LDG.E R32, desc[UR10][R14.64] ;  /* 0x0000000a0e203981 */ /* 0x000728000c1e1900 */
[----:B------:R0:W4:Y:S01]  /*1800*/  @P4 LDG.E R33, desc[UR10][R12.64] ;  /* 0x0000000a0c214981 */ /* 0x000122000c1e1900 */
[----:B------:R-:W-:Y:S01]  /*1810*/  BSSY B0, `(.L_x_3836) ;  /* 0x00000b2000007945 */ /* 0x000fe20003800000 */
[----:B------:R-:W1:Y:S01]  /*1820*/  S2R R40, SR_LANEID ;  /* 0x0000000000287919 */ /* 0x000e620000000000 */
[----:B------:R-:W4:Y:S01]  /*1830*/  S2R R41, SR_TID.X ;  /* 0x0000000000297919 */ /* 0x000f220000002100 */
[----:B---3--:R-:W-:-:S02]  /*1840*/  HADD2.F32 R15, -RZ, R34.H1_H1 ;  /* 0x30000022ff0f7230 */ /* 0x008fc40000004100 */
[----:B------:R-:W-:-:S03]  /*1850*/  HADD2.F32 R16, -RZ, R34.H0_H0 ;  /* 0x20000022ff107230 */ /* 0x000fc60000004100 */
[----:B0-----:R-:W-:Y:S02]  /*1860*/  FMUL.FTZ R12, R15, R15 ;  /* 0x0000000f0f0c7220 */ /* 0x001fe40000410000 */
[C---:B------:R-:W-:Y:S02]  /*1870*/  FADD.FTZ R15, R16.reuse, R15 ;  /* 0x0000000f100f7221 */ /* 0x040fe40000010000 */
[----:B------:R-:W-:Y:S02]  /*1880*/  FFMA.FTZ R16, R16, R16, R12 ;  /* 0x0000001010107223 */ /* 0x000fe4000001000c */
[----:B------:R-:W-:Y:S02]  /*1890*/  FADD.FTZ R15, RZ, R15 ;  /* 0x0000000fff0f7221 */ /* 0x000fe40000010000 */
[----:B------:R-:W-:Y:S01]  /*18a0*/  FADD.FTZ R16, RZ, R16 ;  /* 0x00000010ff107221 */ /* 0x000fe20000010000 */
[----:B-1----:R-:W-:Y:S01]  /*18b0*/  ISETP.GT.AND P5, PT, R40, 0x1e, PT ;  /* 0x0000001e2800780c */ /* 0x002fe20003fa4270 */
[----:B-----5:R-:W-:-:S02]  /*18c0*/  HADD2.F32 R18, -RZ, R5.H1_H1 ;  /* 0x30000005ff127230 */ /* 0x020fc40000004100 */
[----:B------:R-:W-:-:S03]  /*18d0*/  HADD2.F32 R13, -RZ, R5.H0_H0 ;  /* 0x20000005ff0d7230 */ /* 0x000fc60000004100 */
[----:B------:R-:W-:Y:S02]  /*18e0*/  FMUL.FTZ R12, R18, R18 ;  /* 0x00000012120c7220 */ /* 0x000fe40000410000 */
[C---:B------:R-:W-:Y:S02]  /*18f0*/  FADD.FTZ R18, R13.reuse, R18 ;  /* 0x000000120d127221 */ /* 0x040fe40000010000 */
[----:B------:R-:W-:Y:S02]  /*1900*/  FFMA.FTZ R13, R13, R13, R12 ;  /* 0x0000000d0d0d7223 */ /* 0x000fe4000001000c */
[----:B------:R-:W-:Y:S02]  /*1910*/  FADD.FTZ R18, R15, R18 ;  /* 0x000000120f127221 */ /* 0x000fe40000010000 */
[----:B------:R-:W-:Y:S01]  /*1920*/  FADD.FTZ R13, R16, R13 ;  /* 0x0000000d100d7221 */ /* 0x000fe20000010000 */
[--C-:B--2---:R-:W-:Y:S02]  /*1930*/  HADD2.F32 R14, -RZ, R6.reuse.H1_H1 ;  /* 0x30000006ff0e7230 */ /* 0x104fe40000004100 */
[----:B------:R-:W-:-:S03]  /*1940*/  HADD2.F32 R12, -RZ, R6.H0_H0 ;  /* 0x20000006ff0c7230 */ /* 0x000fc60000004100 */
[----:B------:R-:W-:Y:S02]  /*1950*/  FMUL.FTZ R15, R14, R14 ;  /* 0x0000000e0e0f7220 */ /* 0x000fe40000410000 */
[C---:B------:R-:W-:Y:S02]  /*1960*/  FADD.FTZ R14, R12.reuse, R14 ;  /* 0x0000000e0c0e7221 */ /* 0x040fe40000010000 */
[----:B------:R-:W-:Y:S02]  /*1970*/  FFMA.FTZ R12, R12, R12, R15 ;  /* 0x0000000c0c0c7223 */ /* 0x000fe4000001000f */
[----:B------:R-:W-:Y:S02]  /*1980*/  FADD.FTZ R18, R18, R14 ;  /* 0x0000000e12127221 */ /* 0x000fe40000010000 */
[----:B------:R-:W-:Y:S01]  /*1990*/  FADD.FTZ R13, R13, R12 ;  /* 0x0000000c0d0d7221 */ /* 0x000fe20000010000 */
[--C-:B----4-:R-:W-:Y:S02]  /*19a0*/  HADD2.F32 R17, -RZ, R8.reuse.H1_H1 ;  /* 0x30000008ff117230 */ /* 0x110fe40000004100 */
[----:B------:R-:W-:-:S02]  /*19b0*/  HADD2.F32 R16, -RZ, R8.H0_H0 ;  /* 0x20000008ff107230 */ /* 0x000fc40000004100 */
[----:B------:R-:W-:Y:S02]  /*19c0*/  HADD2.F32 R12, -RZ, R9.H1_H1 ;  /* 0x30000009ff0c7230 */ /* 0x000fe40000004100 */
[----:B------:R-:W-:Y:S01]  /*19d0*/  FMUL.FTZ R14, R17, R17 ;  /* 0x00000011110e7220 */ /* 0x000fe20000410000 */
[----:B------:R-:W-:-:S03]  /*19e0*/  FADD.FTZ R17, R16, R17 ;  /* 0x0000001110117221 */ /* 0x000fc60000010000 */
[----:B------:R-:W-:Y:S01]  /*19f0*/  FFMA.FTZ R16, R16, R16, R14 ;  /* 0x0000001010107223 */ /* 0x000fe2000001000e */
[----:B------:R-:W-:Y:S02]  /*1a00*/  HADD2.F32 R14, -RZ, R9.H0_H0 ;  /* 0x20000009ff0e7230 */ /* 0x000fe40000004100 */
[----:B------:R-:W-:Y:S01]  /*1a10*/  FMUL.FTZ R15, R12, R12 ;  /* 0x0000000c0c0f7220 */ /* 0x000fe20000410000 */
[----:B------:R-:W-:Y:S01]  /*1a20*/  FADD.FTZ R18, R18, R17 ;  /* 0x0000001112127221 */ /* 0x000fe20000010000 */
[----:B------:R-:W-:Y:S01]  /*1a30*/  FADD.FTZ R13, R13, R16 ;  /* 0x000000100d0d7221 */ /* 0x000fe20000010000 */
[C---:B------:R-:W-:Y:S01]  /*1a40*/  FADD.FTZ R12, R14.reuse, R12 ;  /* 0x0000000c0e0c7221 */ /* 0x040fe20000010000 */
[----:B------:R-:W-:Y:S01]  /*1a50*/  FFMA.FTZ R16, R14, R14, R15 ;  /* 0x0000000e0e107223 */ /* 0x000fe2000001000f */
[--C-:B------:R-:W-:Y:S02]  /*1a60*/  HADD2.F32 R14, -RZ, R10.reuse.H1_H1 ;  /* 0x3000000aff0e7230 */ /* 0x100fe40000004100 */
[----:B------:R-:W-:-:S02]  /*1a70*/  HADD2.F32 R15, -RZ, R10.H0_H0 ;  /* 0x2000000aff0f7230 */ /* 0x000fc40000004100 */
[----:B------:R-:W-:Y:S01]  /*1a80*/  FADD.FTZ R18, R18, R12 ;  /* 0x0000000c12127221 */ /* 0x000fe20000010000 */
[----:B------:R-:W-:Y:S01]  /*1a90*/  FADD.FTZ R13, R13, R16 ;  /* 0x000000100d0d7221 */ /* 0x000fe20000010000 */
[----:B------:R-:W-:Y:S01]  /*1aa0*/  FMUL.FTZ R17, R14, R14 ;  /* 0x0000000e0e117220 */ /* 0x000fe20000410000 */
[C---:B------:R-:W-:Y:S01]  /*1ab0*/  FADD.FTZ R14, R15.reuse, R14 ;  /* 0x0000000e0f0e7221 */ /* 0x040fe20000010000 */
[--C-:B------:R-:W-:Y:S02]  /*1ac0*/  HADD2.F32 R12, -RZ, R11.reuse.H1_H1 ;  /* 0x3000000bff0c7230 */ /* 0x100fe40000004100 */
[----:B------:R-:W-:Y:S01]  /*1ad0*/  FFMA.FTZ R15, R15, R15, R17 ;  /* 0x0000000f0f0f7223 */ /* 0x000fe20000010011 */
[----:B------:R-:W-:Y:S02]  /*1ae0*/  HADD2.F32 R16, -RZ, R11.H0_H0 ;  /* 0x2000000bff107230 */ /* 0x000fe40000004100 */
[----:B------:R-:W-:Y:S01]  /*1af0*/  FADD.FTZ R18, R18, R14 ;  /* 0x0000000e12127221 */ /* 0x000fe20000010000 */
[----:B------:R-:W-:Y:S01]  /*1b00*/  FMUL.FTZ R14, R12, R12 ;  /* 0x0000000c0c0e7220 */ /* 0x000fe20000410000 */
[----:B------:R-:W-:Y:S01]  /*1b10*/  FADD.FTZ R13, R13, R15 ;  /* 0x0000000f0d0d7221 */ /* 0x000fe20000010000 */
[----:B------:R-:W-:-:S02]  /*1b20*/  FADD.FTZ R12, R16, R12 ;  /* 0x0000000c100c7221 */ /* 0x000fc40000010000 */
[----:B------:R-:W-:Y:S02]  /*1b30*/  FFMA.FTZ R16, R16, R16, R14 ;  /* 0x0000001010107223 */ /* 0x000fe4000001000e */
[----:B------:R-:W-:Y:S02]  /*1b40*/  FADD.FTZ R18, R18, R12 ;  /* 0x0000000c12127221 */ /* 0x000fe40000010000 */
[----:B------:R-:W-:Y:S01]  /*1b50*/  FADD.FTZ R13, R13, R16 ;  /* 0x000000100d0d7221 */ /* 0x000fe20000010000 */
[--C-:B------:R-:W-:Y:S02]  /*1b60*/  HADD2.F32 R15, -RZ, R24.reuse.H1_H1 ;  /* 0x30000018ff0f7230 */ /* 0x100fe40000004100 */
[----:B------:R-:W-:Y:S02]  /*1b70*/  HADD2.F32 R17, -RZ, R24.H0_H0 ;  /* 0x20000018ff117230 */ /* 0x000fe40000004100 */
[--C-:B------:R-:W-:Y:S02]  /*1b80*/  HADD2.F32 R14, -RZ, R25.reuse.H1_H1 ;  /* 0x30000019ff0e7230 */ /* 0x100fe40000004100 */
[----:B------:R-:W-:Y:S01]  /*1b90*/  FMUL.FTZ R12, R15, R15 ;  /* 0x0000000f0f0c7220 */ /* 0x000fe20000410000 */
[----:B------:R-:W-:-:S02]  /*1ba0*/  HADD2.F32 R16, -RZ, R25.H0_H0 ;  /* 0x20000019ff107230 */ /* 0x000fc40000004100 */
[C---:B------:R-:W-:Y:S01]  /*1bb0*/  FADD.FTZ R15, R17.reuse, R15 ;  /* 0x0000000f110f7221 */ /* 0x040fe20000010000 */
[----:B------:R-:W-:Y:S01]  /*1bc0*/  FFMA.FTZ R17, R17, R17, R12 ;  /* 0x0000001111117223 */ /* 0x000fe2000001000c */
[----:B------:R-:W-:Y:S01]  /*1bd0*/  FMUL.FTZ R12, R14, R14 ;  /* 0x0000000e0e0c7220 */ /* 0x000fe20000410000 */
[----:B------:R-:W-:-:S03]  /*1be0*/  FADD.FTZ R14, R16, R14 ;  /* 0x0000000e100e7221 */ /* 0x000fc60000010000 */
[----:B------:R-:W-:Y:S01]  /*1bf0*/  FFMA.FTZ R16, R16, R16, R12 ;  /* 0x0000001010107223 */ /* 0x000fe2000001000c */
[--C-:B------:R-:W-:Y:S02]  /*1c00*/  HADD2.F32 R12, -RZ, R26.reuse.H1_H1 ;  /* 0x3000001aff0c7230 */ /* 0x100fe40000004100 */
[----:B------:R-:W-:Y:S01]  /*1c10*/  FADD.FTZ R18, R18, R14 ;  /* 0x0000000e12127221 */ /* 0x000fe20000010000 */
[----:B------:R-:W-:Y:S02]  /*1c20*/  HADD2.F32 R14, -RZ, R26.H0_H0 ;  /* 0x2000001aff0e7230 */ /* 0x000fe40000004100 */
[----:B------:R-:W-:Y:S01]  /*1c30*/  FADD.FTZ R16, R13, R16 ;  /* 0x000000100d107221 */ /* 0x000fe20000010000 */
[--C-:B------:R-:W-:Y:S02]  /*1c40*/  HADD2.F32 R13, -RZ, R27.reuse.H1_H1 ;  /* 0x3000001bff0d7230 */ /* 0x100fe40000004100 */
[----:B------:R-:W-:Y:S01]  /*1c50*/  FMUL.FTZ R19, R12, R12 ;  /* 0x0000000c0c137220 */ /* 0x000fe20000410000 */
[----:B------:R-:W-:Y:S01]  /*1c60*/  FADD.FTZ R15, R18, R15 ;  /* 0x0000000f120f7221 */ /* 0x000fe20000010000 */
[----:B------:R-:W-:Y:S01]  /*1c70*/  FADD.FTZ R12, R14, R12 ;  /* 0x0000000c0e0c7221 */ /* 0x000fe20000010000 */
[----:B------:R-:W-:-:S02]  /*1c80*/  HADD2.F32 R18, -RZ, R27.H0_H0 ;  /* 0x2000001bff127230 */ /* 0x000fc40000004100 */
[----:B------:R-:W-:Y:S01]  /*1c90*/  FFMA.FTZ R14, R14, R14, R19 ;  /* 0x0000000e0e0e7223 */ /* 0x000fe20000010013 */
[----:B------:R-:W-:Y:S01]  /*1ca0*/  FADD.FTZ R17, R16, R17 ;  /* 0x0000001110117221 */ /* 0x000fe20000010000 */
[----:B------:R-:W-:Y:S01]  /*1cb0*/  FMUL.FTZ R19, R13, R13 ;  /* 0x0000000d0d137220 */ /* 0x000fe20000410000 */
[--C-:B------:R-:W-:Y:S02]  /*1cc0*/  HADD2.F32 R16, -RZ, R32.reuse.H1_H1 ;  /* 0x30000020ff107230 */ /* 0x100fe40000004100 */
[----:B------:R-:W-:Y:S01]  /*1cd0*/  FADD.FTZ R12, R15, R12 ;  /* 0x0000000c0f0c7221 */ /* 0x000fe20000010000 */
[C---:B------:R-:W-:Y:S01]  /*1ce0*/  FADD.FTZ R13, R18.reuse, R13 ;  /* 0x0000000d120d7221 */ /* 0x040fe20000010000 */
[----:B------:R-:W-:Y:S01]  /*1cf0*/  FFMA.FTZ R19, R18, R18, R19 ;  /* 0x0000001212137223 */ /* 0x000fe20000010013 */
[----:B------:R-:W-:Y:S02]  /*1d00*/  HADD2.F32 R15, -RZ, R32.H0_H0 ;  /* 0x20000020ff0f7230 */ /* 0x000fe40000004100 */
[----:B------:R-:W-:Y:S01]  /*1d10*/  FADD.FTZ R17, R17, R14 ;  /* 0x0000000e11117221 */ /* 0x000fe20000010000 */
[----:B------:R-:W-:Y:S01]  /*1d20*/  FMUL.FTZ R18, R16, R16 ;  /* 0x0000001010127220 */ /* 0x000fe20000410000 */
[----:B------:R-:W-:-:S02]  /*1d30*/  HADD2.F32 R14, -RZ, R33.H1_H1 ;  /* 0x30000021ff0e7230 */ /* 0x000fc40000004100 */
[----:B------:R-:W-:Y:S01]  /*1d40*/  FADD.FTZ R12, R12, R13 ;  /* 0x0000000d0c0c7221 */ /* 0x000fe20000010000 */
[C---:B------:R-:W-:Y:S01]  /*1d50*/  FADD.FTZ R16, R15.reuse, R16 ;  /* 0x000000100f107221 */ /* 0x040fe20000010000 */
[----:B------:R-:W-:Y:S01]  /*1d60*/  FFMA.FTZ R18, R15, R15, R18 ;  /* 0x0000000f0f127223 */ /* 0x000fe20000010012 */
[----:B------:R-:W-:Y:S02]  /*1d70*/  HADD2.F32 R13, -RZ, R33.H0_H0 ;  /* 0x20000021ff0d7230 */ /* 0x000fe40000004100 */
[----:B------:R-:W-:Y:S01]  /*1d80*/  FMUL.FTZ R15, R14, R14 ;  /* 0x0000000e0e0f7220 */ /* 0x000fe20000410000 */
[----:B------:R-:W-:Y:S01]  /*1d90*/  FADD.FTZ R17, R17, R19 ;  /* 0x0000001311117221 */ /* 0x000fe20000010000 */
[----:B------:R-:W-:Y:S01]  /*1da0*/  FADD.FTZ R16, R12, R16 ;  /* 0x000000100c107221 */ /* 0x000fe20000010000 */
[--C-:B------:R-:W-:Y:S02]  /*1db0*/  HADD2.F32 R12, -RZ, R3.reuse.H0_H0 ;  /* 0x20000003ff0c7230 */ /* 0x100fe40000004100 */
[C---:B------:R-:W-:Y:S01]  /*1dc0*/  FADD.FTZ R14, R13.reuse, R14 ;  /* 0x0000000e0d0e7221 */ /* 0x040fe20000010000 */
[----:B------:R-:W-:Y:S01]  /*1dd0*/  FFMA.FTZ R15, R13, R13, R15 ;  /* 0x0000000d0d0f7223 */ /* 0x000fe2000001000f */
[----:B------:R-:W-:-:S02]  /*1de0*/  HADD2.F32 R13, -RZ, R3.H1_H1 ;  /* 0x30000003ff0d7230 */ /* 0x000fc40000004100 */
[----:B------:R-:W-:Y:S01]  /*1df0*/  FADD.FTZ R18, R17, R18 ;  /* 0x0000001211127221 */ /* 0x000fe20000010000 */
[----:B------:R-:W-:Y:S01]  /*1e00*/  FADD.FTZ R16, R16, R14 ;  /* 0x0000000e10107221 */ /* 0x000fe20000010000 */
[--C-:B------:R-:W-:Y:S02]  /*1e10*/  HADD2.F32 R14, -RZ, R4.reuse.H1_H1 ;  /* 0x30000004ff0e7230 */ /* 0x100fe40000004100 */
[----:B------:R-:W-:Y:S01]  /*1e20*/  FMUL.FTZ R17, R13, R13 ;  /* 0x0000000d0d117220 */ /* 0x000fe20000410000 */
[----:B------:R-:W-:Y:S01]  /*1e30*/  FADD.FTZ R13, R12, R13 ;  /* 0x0000000d0c0d7221 */ /* 0x000fe20000010000 */
[----:B------:R-:W-:Y:S02]  /*1e40*/  FADD.FTZ R15, R18, R15 ;  /* 0x0000000f120f7221 */ /* 0x000fe40000010000 */
[----:B------:R-:W-:Y:S01]  /*1e50*/  FFMA.FTZ R17, R12, R12, R17 ;  /* 0x0000000c0c117223 */ /* 0x000fe20000010011 */
[----:B------:R-:W-:Y:S02]  /*1e60*/  HADD2.F32 R12, -RZ, R4.H0_H0 ;  /* 0x20000004ff0c7230 */ /* 0x000fe40000004100 */
[----:B------:R-:W-:Y:S01]  /*1e70*/  FADD.FTZ R16, R16, R13 ;  /* 0x0000000d10107221 */ /* 0x000fe20000010000 */
[----:B------:R-:W-:Y:S01]  /*1e80*/  FMUL.FTZ R13, R14, R14 ;  /* 0x0000000e0e0d7220 */ /* 0x000fe20000410000 */
[----:B------:R-:W-:Y:S01]  /*1e90*/  FADD.FTZ R17, R15, R17 ;  /* 0x000000110f117221 */ /* 0x000fe20000010000 */
[----:B------:R-:W-:-:S02]  /*1ea0*/  HADD2.F32 R15, -RZ, R7.H1_H1 ;  /* 0x30000007ff0f7230 */ /* 0x000fc40000004100 */
[C---:B------:R-:W-:Y:S01]  /*1eb0*/  FADD.FTZ R14, R12.reuse, R14 ;  /* 0x0000000e0c0e7221 */ /* 0x040fe20000010000 */
[----:B------:R-:W-:Y:S01]  /*1ec0*/  FFMA.FTZ R13, R12, R12, R13 ;  /* 0x0000000c0c0d7223 */ /* 0x000fe2000001000d */
[----:B------:R-:W-:Y:S02]  /*1ed0*/  HADD2.F32 R12, -RZ, R7.H0_H0 ;  /* 0x20000007ff0c7230 */ /* 0x000fe40000004100 */
        /* <DEDUP_REMOVED lines=38> */
[----:B------:R-:W0:Y:S01]  /*2140*/  S2UR UR8, SR_CgaCtaId ;  /* 0x00000000000879c3 */ /* 0x000e220000008800 */
[----:B------:R-:W-:Y:S02]  /*2150*/  UMOV UR7, 0x400 ;  /* 0x0000040000077882 */ /* 0x000fe40000000000 */
[----:B0-----:R-:W-:-:S09]  /*2160*/  ULEA UR7, UR8, UR7, 0x18 ;  /* 0x0000000708077291 */ /* 0x001fd2000f8ec03f */
[----:B------:R-:W0:Y:S04]  /*2170*/  LDS.64 R12, [UR7+0x18] ;  /* 0x00001807ff0c7984 */ /* 0x000e280008000a00 */
[----:B------:R-:W1:Y:S01]  /*2180*/  LDS.128 R16, [UR7+0x20] ;  /* 0x00002007ff107984 */ /* 0x000e620008000c00 */
[----:B0-----:R-:W-:Y:S01]  /*2190*/  FADD.FTZ R12, R22, R12 ;  /* 0x0000000c160c7221 */ /* 0x001fe20000010000 */
[----:B------:R-:W-:Y:S02]  /*21a0*/  FADD.FTZ R13, R23, R13 ;  /* 0x0000000d170d7221 */ /* 0x000fe40000010000 */
[----:B------:R-:W0:Y:S01]  /*21b0*/  LDS.128 R20, [UR7+0x30] ;  /* 0x00003007ff147984 */ /* 0x000e220008000c00 */
[----:B-1----:R-:W-:Y:S01]  /*21c0*/  FADD.FTZ R16, R12, R16 ;  /* 0x000000100c107221 */ /* 0x002fe20000010000 */
[----:B------:R-:W-:-:S02]  /*21d0*/  FADD.FTZ R17, R13, R17 ;  /* 0x000000110d117221 */ /* 0x000fc40000010000 */
[----:B------:R-:W1:Y:S01]  /*21e0*/  LDS.128 R12, [UR7+0x40] ;  /* 0x00004007ff0c7984 */ /* 0x000e620008000c00 */
[----:B------:R-:W-:Y:S01]  /*21f0*/  FADD.FTZ R18, R16, R18 ;  /* 0x0000001210127221 */ /* 0x000fe20000010000 */
[----:B------:R-:W-:-:S03]  /*2200*/  FADD.FTZ R17, R17, R19 ;  /* 0x0000001311117221 */ /* 0x000fc60000010000 */
[----:B0-----:R-:W-:Y:S01]  /*2210*/  FADD.FTZ R18, R18, R20 ;  /* 0x0000001412127221 */ /* 0x001fe20000010000 */
[----:B------:R-:W-:-:S03]  /*2220*/  FADD.FTZ R17, R17, R21 ;  /* 0x0000001511117221 */ /* 0x000fc60000010000 */
[----:B------:R-:W-:Y:S01]  /*2230*/  FADD.FTZ R18, R18, R22 ;  /* 0x0000001612127221 */ /* 0x000fe20000010000 */
[----:B------:R-:W-:-:S03]  /*2240*/  FADD.FTZ R23, R17, R23 ;  /* 0x0000001711177221 */ /* 0x000fc60000010000 */
[----:B-1----:R-:W-:Y:S01]  /*2250*/  FADD.FTZ R12, R18, R12 ;  /* 0x0000000c120c7221 */ /* 0x002fe20000010000 */
[----:B------:R-:W-:Y:S01]  /*2260*/  FADD.FTZ R13, R23, R13 ;  /* 0x0000000d170d7221 */ /* 0x000fe20000010000 */
[----:B------:R-:W0:Y:S02]  /*2270*/  LDS.128 R16, [UR7+0x50] ;  /* 0x00005007ff107984 */ /* 0x000e240008000c00 */
[----:B------:R-:W-:Y:S01]  /*2280*/  FADD.FTZ R14, R12, R14 ;  /* 0x0000000e0c0e7221 */ /* 0x000fe20000010000 */
[----:B------:R-:W-:Y:S01]  /*2290*/  FADD.FTZ R13, R13, R15 ;  /* 0x0000000f0d0d7221 */ /* 0x000fe20000010000 */
[----:B------:R-:W1:Y:S02]  /*22a0*/  LDS.128 R20, [UR7+0x60] ;  /* 0x00006007ff147984 */ /* 0x000e640008000c00 */
        /* <DEDUP_REMOVED lines=8> */
.L_x_3837:
[----:B------:R-:W-:Y:S05]  /*2330*/  BSYNC B0 ;  /* 0x0000000000007941 */ /* 0x000fea0003800000 */
.L_x_3836:
[----:B------:R-:W0:Y:S02]  /*2340*/  LDC R12, c[0x0][0xc] ;  /* 0x00000300ff0c7b82 */ /* 0x000e240000000800 */
[----:B0-----:R-:W-:-:S13]  /*2350*/  ISETP.GE.U32.AND P6, PT, R12, 0x2, PT ;  /* 0x000000020c00780c */ /* 0x001fda0003fc6070 */
[----:B------:R-:W-:Y:S05]  /*2360*/  @!P6 BRA `(.L_x_3838) ;  /* 0x00000010008ce947 */ /* 0x000fea0003800000 */
        /* <DEDUP_REMOVED lines=19> */
[----:B------:R0:W-:Y:S03]  /*24a0*/  STG.E.64 desc[UR10][R20.64], R22 ;  /* 0x0000001614007986 */ /* 0x0001e6000c101b0a */
[----:B------:R-:W-:Y:S02]  /*24b0*/  ISETP.NE.AND P6, PT, R15, -0x1, PT ;  /* 0xffffffff0f00780c */ /* 0x000fe40003fc5270 */
[----:B0-----:R-:W-:Y:S01]  /*24c0*/  MOV R20, UR7 ;  /* 0x0000000700147c02 */ /* 0x001fe20008000f00 */
[----:B------:R-:W-:Y:S06]  /*24d0*/  MEMBAR.ALL.GPU ;  /* 0x0000000000007992 */ /* 0x000fec000000a000 */
[----:B------:R-:W-:-:S00]  /*24e0*/  ERRBAR ;  /* 0x00000000000079ab */ /* 0x000fc00000000000 */
[----:B------:R-:W-:Y:S06]  /*24f0*/  CGAERRBAR ;  /* 0x00000000000075ab */ /* 0x000fec0000000000 */
[----:B------:R0:W-:Y:S01]  /*2500*/  REDG.E.ADD.S32.STRONG.GPU desc[UR10][R18.64], R20 ;  /* 0x000000141200798e */ /* 0x0001e2000c10e38a */
[----:B------:R-:W-:Y:S05]  /*2510*/  @!P6 BRA `(.L_x_3839) ;  /* 0x000000000014e947 */ /* 0x000fea0003800000 */
.L_x_3840:
[----:B0-----:R-:W2:Y:S04]  /*2520*/  LDG.E.STRONG.GPU R20, desc[UR10][R18.64] ;  /* 0x0000000a12147981 */ /* 0x001ea8000c1ef900 */
[----:B--2---:R-:W-:Y:S01]  /*2530*/  CCTL.IVALL ;  /* 0x00000000ff00798f */ /* 0x004fe20002000000 */
[----:B------:R-:W-:Y:S05]  /*2540*/  YIELD ;  /* 0x0000000000007946 */ /* 0x000fea0003800000 */
[----:B------:R-:W-:-:S13]  /*2550*/  ISETP.NE.AND P6, PT, R20, R15, PT ;  /* 0x0000000f1400720c */ /* 0x000fda0003fc5270 */
[----:B------:R-:W-:Y:S05]  /*2560*/  @P6 BRA `(.L_x_3840) ;  /* 0xfffffffc00ec6947 */ /* 0x000fea000383ffff */
.L_x_3839:
        /* <DEDUP_REMOVED lines=19> */
.L_x_3844:
        /* <DEDUP_REMOVED lines=116> */
.L_x_3843:
        /* <DEDUP_REMOVED lines=62> */
.L_x_3845:
[----:B------:R-:W-:-:S06]  /*31c0*/  UISETP.NE.OR UP0, UPT, UR7, URZ, UP0 ;  /* 0x0000003f0700728c */ /* 0x000fcc0008705670 */
[----:B------:R-:W-:-:S13]  /*31d0*/  PLOP3.LUT P6, PT, PT, PT, UP0, 0x80, 0x0 ;  /* 0x000000000000781c */ /* 0x000fda0003fcf008 */
[----:B------:R-:W-:Y:S05]  /*31e0*/  @!P6 BRA `(.L_x_3841) ;  /* 0x00000000007ce947 */ /* 0x000fea0003800000 */
.L_x_3842:
        /* <DEDUP_REMOVED lines=31> */
.L_x_3841:
        /* <DEDUP_REMOVED lines=10> */
.L_x_3847:
[----:B------:R-:W-:Y:S05]  /*3480*/  BSYNC B0 ;  /* 0x0000000000007941 */ /* 0x000fea0003800000 */
.L_x_3846:
        /* <DEDUP_REMOVED lines=17> */
.L_x_3838:
[----:B------:R-:W1:Y:S01]  /*35a0*/  S2R R37, SR_TID.X ;  /* 0x0000000000257919 */ /* 0x000e620000002100 */
[----:B------:R-:W-:Y:S01]  /*35b0*/  ULDC.64 UR14, c[0x0][0x218] ;  /* 0x00008600000e7ab9 */ /* 0x000fe20000000a00 */
[----:B------:R-:W-:Y:S01]  /*35c0*/  P2R R12, PR, RZ, 0x1 ;  /* 0x00000001ff0c7803 */ /* 0x000fe20000000000 */
[----:B------:R-:W2:Y:S01]  /*35d0*/  S2UR UR8, SR_CgaCtaId ;  /* 0x00000000000879c3 */ /* 0x000ea20000008800 */
[----:B------:R-:W-:Y:S01]  /*35e0*/  ISETP.EQ.U32.AND P6, PT, RZ, UR14, PT ;  /* 0x0000000eff007c0c */ /* 0x000fe2000bfc2070 */
[----:B------:R-:W-:Y:S01]  /*35f0*/  UMOV UR7, 0x400 ;  /* 0x0000040000077882 */ /* 0x000fe20000000000 */
[----:B------:R-:W-:Y:S02]  /*3600*/  MOV R14, UR6 ;  /* 0x00000006000e7c02 */ /* 0x000fe40008000f00 */
[----:B------:R-:W-:Y:S01]  /*3610*/  IADD3 R35, R36, R35, RZ ;  /* 0x0000002324237210 */ /* 0x000fe20007ffe0ff */
[----:B--2---:R-:W-:-:S03]  /*3620*/  ULEA UR7, UR8, UR7, 0x18 ;  /* 0x0000000708077291 */ /* 0x004fc6000f8ec03f */
[----:B------:R-:W-:Y:S01]  /*3630*/  ULDC UR8, c[0x0][0x2a4] ;  /* 0x0000a90000087ab9 */ /* 0x000fe20000000800 */
[----:B-1----:R-:W-:-:S04]  /*3640*/  LOP3.LUT P0, RZ, R37, UR9, RZ, 0xfc, !PT ;  /* 0x0000000925ff7c12 */ /* 0x002fc8000f80fcff */
[----:B------:R-:W-:Y:S01]  /*3650*/  ISETP.EQ.OR.EX P6, PT, RZ, UR15, P0, P6 ;  /* 0x0000000fff007c0c */ /* 0x000fe200087c2760 */
[----:B------:R1:W-:Y:S01]  /*3660*/  @!P5 STS.64 [UR7+0x78], R22 ;  /* 0x00007816ff00d988 */ /* 0x0003e20008000a07 */
[----:B------:R-:W-:-:S11]  /*3670*/  ISETP.NE.AND P0, PT, R12, RZ, PT ;  /* 0x000000ff0c00720c */ /* 0x000fd60003f05270 */
[----:B------:R-:W2:Y:S01]  /*3680*/  @!P6 LDC.64 R12, c[0x0][0x218] ;  /* 0x00008600ff0ceb82 */ /* 0x000ea20000000a00 */
[----:B-1----:R-:W-:Y:S01]  /*3690*/  @!P6 FMUL.FTZ R23, R23, UR8 ;  /* 0x000000081717ec20 */ /* 0x002fe20008410000 */
[----:B------:R-:W-:Y:S01]  /*36a0*/  @!P6 FMUL.FTZ R22, R22, UR8 ;  /* 0x000000081616ec20 */ /* 0x000fe20008410000 */
[----:B--2---:R-:W-:-:S05]  /*36b0*/  @!P6 IMAD.WIDE R12, R14, 0x8, R12 ;  /* 0x000000080e0ce825 */ /* 0x004fca00078e020c */
[----:B------:R-:W-:Y:S01]  /*36c0*/  @!P6 STG.E.64 desc[UR10][R12.64], R22 ;  /* 0x000000160c00e986 */ /* 0x000fe2000c101b0a */
[----:B------:R-:W-:Y:S06]  /*36d0*/  BAR.SYNC.DEFER_BLOCKING 0x0 ;  /* 0x0000000000007b1d */ /* 0x000fec0000010000 */
[----:B------:R-:W1:Y:S02]  /*36e0*/  LDS.64 R12, [UR7+0x78] ;  /* 0x00007807ff0c7984 */ /* 0x000e640008000a00 */
[----:B-1----:R-:W-:-:S05]  /*36f0*/  FMUL.FTZ R14, R12, UR8 ;  /* 0x000000080c0e7c20 */ /* 0x002fca0008410000 */
[----:B------:R-:W-:-:S13]  /*3700*/  R2UR UR7, R14 ;  /* 0x000000000e0772ca */ /* 0x000fda00000e0000 */
[----:B------:R-:W-:-:S05]  /*3710*/  MOV R14, UR7 ;  /* 0x00000007000e7c02 */ /* 0x000fca0008000f00 */
[----:B------:R-:W-:-:S04]  /*3720*/  FMUL.FTZ R14, R14, UR7 ;  /* 0x000000070e0e7c20 */ /* 0x000fc80008410000 */
[----:B------:R-:W-:Y:S02]  /*3730*/  FFMA.FTZ R14, R13, UR8, -R14 ;  /* 0x000000080d0e7c23 */ /* 0x000fe4000801080e */
[----:B------:R-:W1:Y:S03]  /*3740*/  LDC.64 R12, c[0x0][0x228] ;  /* 0x00008a00ff0c7b82 */ /* 0x000e660000000a00 */
[----:B------:R-:W-:-:S13]  /*3750*/  FSETP.GTU.FTZ.AND P5, PT, R14, RZ, PT ;  /* 0x000000ff0e00720b */ /* 0x000fda0003fbc000 */
[----:B------:R-:W-:Y:S01]  /*3760*/  VOTEU.ANY UP0, P5 ;  /* 0x00000000003f7886 */ /* 0x000fe20002800100 */
[----:B------:R-:W-:-:S04]  /*3770*/  PLOP3.LUT P5, PT, PT, PT, UP0, 0x80, 0x0 ;  /* 0x000000000000781c */ /* 0x000fc80003faf008 */
[----:B------:R-:W-:Y:S01]  /*3780*/  @UP0 ULDC UR8, c[0x0][0x238] ;  /* 0x00008e0000080ab9 */ /* 0x000fe20000000800 */
[----:B-1----:R-:W-:-:S08]  /*3790*/  IMAD.WIDE R12, R35, 0x4, R12 ;  /* 0x00000004230c7825 */ /* 0x002fd000078e020c */
[----:B------:R-:W-:Y:S01]  /*37a0*/  @P5 FADD.FTZ R16, R14, UR8 ;  /* 0x000000080e105e21 */ /* 0x000fe20008010000 */
[----:B------:R-:W2:Y:S01]  /*37b0*/  LDG.E.64 R12, desc[UR10][R12.64] ;  /* 0x0000000a0c0c7981 */ /* 0x000ea2000c1e1b00 */
[----:B------:R-:W1:Y:S01]  /*37c0*/  LDC.64 R14, c[0x0][0x230] ;  /* 0x00008c00ff0e7b82 */ /* 0x000e620000000a00 */
[----:B------:R-:W-:Y:S01]  /*37d0*/  PLOP3.LUT P5, PT, PT, PT, UP0, 0x80, 0x0 ;  /* 0x000000000000781c */ /* 0x000fe20003faf008 */
[----:B------:R-:W-:-:S12]  /*37e0*/  UMOV UR8, 0x3f800000 ;  /* 0x3f80000000087882 */ /* 0x000fd80000000000 */
[----:B------:R-:W3:Y:S01]  /*37f0*/  @P5 MUFU.RSQ R16, R16 ;  /* 0x0000001000105308 */ /* 0x000ee20000001400 */
[----:B------:R-:W-:Y:S01]  /*3800*/  PLOP3.LUT P5, PT, PT, PT, UP0, 0x80, 0x0 ;  /* 0x000000000000781c */ /* 0x000fe20003faf008 */
[----:B-1----:R-:W-:-:S06]  /*3810*/  IMAD.WIDE R14, R35, 0x4, R14 ;  /* 0x00000004230e7825 */ /* 0x002fcc00078e020e */
[----:B------:R-:W2:Y:S06]  /*3820*/  LDG.E.64 R14, desc[UR10][R14.64] ;  /* 0x0000000a0e0e7981 */ /* 0x000eac000c1e1b00 */
[----:B---3--:R-:W-:Y:S02]  /*3830*/  @P5 R2UR UR8, R16 ;  /* 0x00000000100852ca */ /* 0x008fe400000e0000 */
[----:B------:R-:W-:Y:S01]  /*3840*/  ISETP.NE.AND P6, PT, RZ, UR12, PT ;  /* 0x0000000cff007c0c */ /* 0x000fe2000bfc5270 */
[--C-:B------:R-:W-:Y:S02]  /*3850*/  HADD2.F32 R21, -RZ, R34.reuse.H0_H0 ;  /* 0x20000022ff157230 */ /* 0x100fe40000004100 */
[----:B------:R-:W-:-:S03]  /*3860*/  HADD2.F32 R22, -RZ, R34.H1_H1 ;  /* 0x30000022ff167230 */ /* 0x000fc60000004100 */
[----:B------:R-:W-:Y:S02]  /*3870*/  FADD.FTZ R21, R21, -UR7 ;  /* 0x8000000715157e21 */ /* 0x000fe40008010000 */
[----:B------:R-:W-:Y:S01]  /*3880*/  FADD.FTZ R22, R22, -UR7 ;  /* 0x8000000716167e21 */ /* 0x000fe20008010000 */
[--C-:B0-----:R-:W-:Y:S02]  /*3890*/  HADD2.F32 R20, -RZ, R5.reuse.H0_H0 ;  /* 0x20000005ff147230 */ /* 0x101fe40000004100 */
[----:B------:R-:W-:Y:S02]  /*38a0*/  HADD2.F32 R5, -RZ, R5.H1_H1 ;  /* 0x30000005ff057230 */ /* 0x000fe40000004100 */
[----:B------:R-:W-:Y:S01]  /*38b0*/  FMUL.FTZ R21, R21, UR8 ;  /* 0x0000000815157c20 */ /* 0x000fe20008410000 */
[----:B------:R-:W-:Y:S01]  /*38c0*/  FMUL.FTZ R22, R22, UR8 ;  /* 0x0000000816167c20 */ /* 0x000fe20008410000 */
[----:B------:R-:W-:Y:S01]  /*38d0*/  FADD.FTZ R20, R20, -UR7 ;  /* 0x8000000714147e21 */ /* 0x000fe20008010000 */
        /* <DEDUP_REMOVED lines=14> */
.L_x_3848:
[----:B------:R-:W-:Y:S01]  /*39c0*/  LOP3.LUT P5, RZ, R2, 0x100, RZ, 0xc0, !PT ;  /* 0x0000010002ff7812 */ /* 0x000fe200078ac0ff */
[----:B------:R-:W-:-:S12]  /*39d0*/  BSSY B0, `(.L_x_3849) ;  /* 0x000000f000007945 */ /* 0x000fd80003800000 */
[----:B------:R-:W-:Y:S05]  /*39e0*/  @!P5 BRA `(.L_x_3850) ;  /* 0x000000000034d947 */ /* 0x000fea0003800000 */
[----:B------:R-:W-:Y:S01]  /*39f0*/  SHF.R.S32.HI R16, RZ, 0x1f, R0 ;  /* 0x0000001fff107819 */ /* 0x000fe20000011400 */
[----:B------:R-:W-:Y:S01]  /*3a00*/  ULDC.64 UR14, c[0x0][0x270] ;  /* 0x00009c00000e7ab9 */ /* 0x000fe20000000a00 */
[----:B------:R-:W-:Y:S02]  /*3a10*/  MOV R17, R29 ;  /* 0x0000001d00117202 */ /* 0x000fe40000000f00 */
[----:B------:R-:W-:Y:S01]  /*3a20*/  F2FP.F16.F32.PACK_AB R21, R22, R21 ;  /* 0x000000151615723e */ /* 0x000fe200000000ff */
        /* <DEDUP_REMOVED lines=9> */
.L_x_3850:
[----:B------:R-:W-:Y:S05]  /*3ac0*/  BSYNC B0 ;  /* 0x0000000000007941 */ /* 0x000fea0003800000 */
.L_x_3849:
[----:B------:R-:W-:Y:S01]  /*3ad0*/  FMUL.FTZ R20, R20, UR8 ;  /* 0x0000000814147c20 */ /* 0x000fe20008410000 */
[----:B------:R-:W-:Y:S01]  /*3ae0*/  FMUL.FTZ R22, R5, UR8 ;  /* 0x0000000805167c20 */ /* 0x000fe20008410000 */
[----:B0-----:R-:W-:Y:S02]  /*3af0*/  HADD2.F32 R21, -RZ, R6.H0_H0 ;  /* 0x20000006ff157230 */ /* 0x001fe40000004100 */
[----:B------:R-:W-:Y:S02]  /*3b00*/  HADD2.F32 R5, -RZ, R8.H0_H0 ;  /* 0x20000008ff057230 */ /* 0x000fe40000004100 */
[----:B------:R-:W-:Y:S01]  /*3b10*/  FFMA.FTZ R20, R12, R20, R14 ;  /* 0x000000140c147223 */ /* 0x000fe2000001000e */
[----:B------:R-:W-:Y:S02]  /*3b20*/  HADD2.F32 R6, -RZ, R6.H1_H1 ;  /* 0x30000006ff067230 */ /* 0x000fe40000004100 */
[----:B------:R-:W-:Y:S01]  /*3b30*/  FFMA.FTZ R22, R13, R22, R15 ;  /* 0x000000160d167223 */ /* 0x000fe2000001000f */
[----:B------:R-:W-:Y:S01]  /*3b40*/  HADD2.F32 R8, -RZ, R8.H1_H1 ;  /* 0x30000008ff087230 */ /* 0x000fe20000004100 */
        /* <DEDUP_REMOVED lines=11> */
.L_x_3851:
[----:B------:R-:W-:Y:S01]  /*3c00*/  LOP3.LUT P5, RZ, R2, 0x80, RZ, 0xc0, !PT ;  /* 0x0000008002ff7812 */ /* 0x000fe200078ac0ff */
[----:B------:R-:W-:-:S12]  /*3c10*/  BSSY B0, `(.L_x_3852) ;  /* 0x0000011000007945 */ /* 0x000fd80003800000 */
[----:B------:R-:W-:Y:S05]  /*3c20*/  @!P5 BRA `(.L_x_3853) ;  /* 0x00000000003cd947 */ /* 0x000fea0003800000 */
[C---:B------:R-:W-:Y:S01]  /*3c30*/  IADD3 R16, R0.reuse, 0x10, RZ ;  /* 0x0000001000107810 */ /* 0x040fe20007ffe0ff */
[----:B------:R-:W-:Y:S01]  /*3c40*/  ULDC.64 UR14, c[0x0][0x270] ;  /* 0x00009c00000e7ab9 */ /* 0x000fe20000000a00 */
[----:B------:R-:W-:Y:S02]  /*3c50*/  IADD3 R19, R0, 0x10, RZ ;  /* 0x0000001000137810 */ /* 0x000fe40007ffe0ff */
[----:B------:R-:W-:Y:S02]  /*3c60*/  SHF.R.S32.HI R16, RZ, 0x1f, R16 ;  /* 0x0000001fff107819 */ /* 0x000fe40000011410 */
        /* <DEDUP_REMOVED lines=11> */
.L_x_3853:
[----:B------:R-:W-:Y:S05]  /*3d20*/  BSYNC B0 ;  /* 0x0000000000007941 */ /* 0x000fea0003800000 */
.L_x_3852:
[----:B------:R-:W-:Y:S01]  /*3d30*/  FADD.FTZ R21, R21, -UR7 ;  /* 0x8000000715157e21 */ /* 0x000fe20008010000 */
[----:B------:R-:W-:Y:S01]  /*3d40*/  FADD.FTZ R6, R6, -UR7 ;  /* 0x8000000706067e21 */ /* 0x000fe20008010000 */
[----:B------:R-:W-:Y:S01]  /*3d50*/  FADD.FTZ R8, R8, -UR7 ;  /* 0x8000000708087e21 */ /* 0x000fe20008010000 */
[----:B------:R-:W-:Y:S01]  /*3d60*/  FADD.FTZ R5, R5, -UR7 ;  /* 0x8000000705057e21 */ /* 0x000fe20008010000 */
[----:B------:R-:W-:Y:S01]  /*3d70*/  FMUL.FTZ R21, R21, UR8 ;  /* 0x0000000815157c20 */ /* 0x000fe20008410000 */
[----:B0-----:R-:W-:Y:S01]  /*3d80*/  FMUL.FTZ R20, R6, UR8 ;  /* 0x0000000806147c20 */ /* 0x001fe20008410000 */
[----:B------:R-:W-:Y:S01]  /*3d90*/  FMUL.FTZ R6, R8, UR8 ;  /* 0x0000000808067c20 */ /* 0x000fe20008410000 */
[----:B------:R-:W-:Y:S01]  /*3da0*/  FMUL.FTZ R5, R5, UR8 ;  /* 0x0000000805057c20 */ /* 0x000fe20008410000 */
[----:B------:R-:W-:Y:S01]  /*3db0*/  FFMA.FTZ R8, R12, R21, R14 ;  /* 0x000000150c087223 */ /* 0x000fe2000001000e */
[----:B------:R-:W-:Y:S01]  /*3dc0*/  FFMA.FTZ R20, R13, R20, R15 ;  /* 0x000000140d147223 */ /* 0x000fe2000001000f */
[----:B------:R-:W-:Y:S06]  /*3dd0*/  @!P6 BRA `(.L_x_3854) ;  /* 0x000000000028e947 */ /* 0x000fec0003800000 */
[----:B------:R-:W-:Y:S01]  /*3de0*/  FMUL.FTZ R16, R20, -1.4426950216293334961 ;  /* 0xbfb8aa3b14107820 */ /* 0x000fe20000410000 */
[----:B------:R-:W-:-:S04]  /*3df0*/  FMUL.FTZ R18, R8, -1.4426950216293334961 ;  /* 0xbfb8aa3b08127820 */ /* 0x000fc80000410000 */
        /* <DEDUP_REMOVED lines=8> */
.L_x_3854:
[----:B------:R-:W-:Y:S01]  /*3e80*/  LOP3.LUT P5, RZ, R2, 0x40, RZ, 0xc0, !PT ;  /* 0x0000004002ff7812 */ /* 0x000fe200078ac0ff */
[----:B------:R-:W-:-:S12]  /*3e90*/  BSSY B0, `(.L_x_3855) ;  /* 0x0000011000007945 */ /* 0x000fd80003800000 */
[----:B------:R-:W-:Y:S05]  /*3ea0*/  @!P5 BRA `(.L_x_3856) ;  /* 0x00000000003cd947 */ /* 0x000fea0003800000 */
[C---:B------:R-:W-:Y:S01]  /*3eb0*/  IADD3 R16, R0.reuse, 0x20, RZ ;  /* 0x0000002000107810 */ /* 0x040fe20007ffe0ff */
[----:B------:R-:W-:Y:S01]  /*3ec0*/  ULDC.64 UR14, c[0x0][0x270] ;  /* 0x00009c00000e7ab9 */ /* 0x000fe20000000a00 */
[----:B------:R-:W-:Y:S02]  /*3ed0*/  IADD3 R19, R0, 0x20, RZ ;  /* 0x0000002000137810 */ /* 0x000fe40007ffe0ff */
[----:B------:R-:W-:Y:S02]  /*3ee0*/  SHF.R.S32.HI R16, RZ, 0x1f, R16 ;  /* 0x0000001fff107819 */ /* 0x000fe40000011410 */
[----:B------:R-:W-:-:S03]  /*3ef0*/  MOV R17, R29 ;  /* 0x0000001d00117202 */ /* 0x000fc60000000f00 */
        /* <DEDUP_REMOVED lines=8> */
[----:B------:R-:W-:-:S05]  /*3f80*/  F2FP.F16.F32.PACK_AB R17, R20, R8 ;  /* 0x000000081411723e */ /* 0x000fca00000000ff */
[----:B------:R0:W-:Y:S02]  /*3f90*/  STG.E desc[UR10][R18.64], R17 ;  /* 0x0000001112007986 */ /* 0x0001e4000c10190a */
.L_x_3856:
[----:B------:R-:W-:Y:S05]  /*3fa0*/  BSYNC B0 ;  /* 0x0000000000007941 */ /* 0x000fea0003800000 */
.L_x_3855:
[--C-:B0-----:R-:W-:Y:S02]  /*3fb0*/  HADD2.F32 R18, -RZ, R9.reuse.H0_H0 ;  /* 0x20000009ff127230 */ /* 0x101fe40000004100 */
[----:B------:R-:W-:Y:S01]  /*3fc0*/  FFMA.FTZ R5, R12, R5, R14 ;  /* 0x000000050c057223 */ /* 0x000fe2000001000e */
[----:B------:R-:W-:Y:S02]  /*3fd0*/  HADD2.F32 R19, -RZ, R9.H1_H1 ;  /* 0x30000009ff137230 */ /* 0x000fe40000004100 */
        /* <DEDUP_REMOVED lines=12> */
.L_x_3857:
        /* <DEDUP_REMOVED lines=16> */
.L_x_3859:
[----:B------:R-:W-:Y:S05]  /*41a0*/  BSYNC B0 ;  /* 0x0000000000007941 */ /* 0x000fea0003800000 */
.L_x_3858:
[----:B------:R-:W-:Y:S01]  /*41b0*/  FADD.FTZ R9, R18, -UR7 ;  /* 0x8000000712097e21 */ /* 0x000fe20008010000 */
[----:B------:R-:W-:Y:S01]  /*41c0*/  FADD.FTZ R8, R19, -UR7 ;  /* 0x8000000713087e21 */ /* 0x000fe20008010000 */
[--C-:B0-----:R-:W-:Y:S02]  /*41d0*/  HADD2.F32 R16, -RZ, R10.reuse.H0_H0 ;  /* 0x2000000aff107230 */ /* 0x101fe40000004100 */
[----:B------:R-:W-:Y:S02]  /*41e0*/  HADD2.F32 R17, -RZ, R10.H1_H1 ;  /* 0x3000000aff117230 */ /* 0x000fe40000004100 */
[----:B------:R-:W-:Y:S01]  /*41f0*/  FMUL.FTZ R9, R9, UR8 ;  /* 0x0000000809097c20 */ /* 0x000fe20008410000 */
[----:B------:R-:W-:Y:S01]  /*4200*/  FMUL.FTZ R8, R8, UR8 ;  /* 0x0000000808087c20 */ /* 0x000fe20008410000 */
[--C-:B------:R-:W-:Y:S02]  /*4210*/  HADD2.F32 R5, -RZ, R11.reuse.H0_H0 ;  /* 0x2000000bff057230 */ /* 0x100fe40000004100 */
[----:B------:R-:W-:Y:S01]  /*4220*/  FADD.FTZ R16, R16, -UR7 ;  /* 0x8000000710107e21 */ /* 0x000fe20008010000 */
[----:B------:R-:W-:-:S02]  /*4230*/  HADD2.F32 R6, -RZ, R11.H1_H1 ;  /* 0x3000000bff067230 */ /* 0x000fc40000004100 */
[----:B------:R-:W-:Y:S01]  /*4240*/  FADD.FTZ R17, R17, -UR7 ;  /* 0x8000000711117e21 */ /* 0x000fe20008010000 */
[----:B------:R-:W-:Y:S01]  /*4250*/  FFMA.FTZ R18, R12, R9, R14 ;  /* 0x000000090c127223 */ /* 0x000fe2000001000e */
[----:B------:R-:W-:Y:S01]  /*4260*/  FFMA.FTZ R19, R13, R8, R15 ;  /* 0x000000080d137223 */ /* 0x000fe2000001000f */
        /* <DEDUP_REMOVED lines=11> */
.L_x_3860:
[----:B------:R-:W-:Y:S01]  /*4320*/  LOP3.LUT P5, RZ, R2, 0x10, RZ, 0xc0, !PT ;  /* 0x0000001002ff7812 */ /* 0x000fe200078ac0ff */
[----:B------:R-:W-:-:S12]  /*4330*/  BSSY B0, `(.L_x_3861) ;  /* 0x0000010000007945 */ /* 0x000fd80003800000 */
[----:B------:R-:W-:Y:S05]  /*4340*/  @!P5 BRA `(.L_x_3862) ;  /* 0x000000000038d947 */ /* 0x000fea0003800000 */
[----:B------:R-:W-:Y:S01]  /*4350*/  IADD3 R10, R0, 0x40, RZ ;  /* 0x00000040000a7810 */ /* 0x000fe20007ffe0ff */
[----:B------:R-:W-:Y:S01]  /*4360*/  ULDC.64 UR14, c[0x0][0x270] ;  /* 0x00009c00000e7ab9 */ /* 0x000fe20000000a00 */
[----:B------:R-:W-:Y:S02]  /*4370*/  MOV R8, R30 ;  /* 0x0000001e00087202 */ /* 0x000fe40000000f00 */
[----:B------:R-:W-:Y:S02]  /*4380*/  SHF.R.S32.HI R11, RZ, 0x1f, R10 ;  /* 0x0000001fff0b7819 */ /* 0x000fe4000001140a */
[----:B------:R-:W-:Y:S02]  /*4390*/  MOV R9, R29 ;  /* 0x0000001d00097202 */ /* 0x000fe40000000f00 */
[----:B------:R-:W-:Y:S01]  /*43a0*/  F2FP.F16.F32.PACK_AB R19, R19, R18 ;  /* 0x000000121313723e */ /* 0x000fe200000000ff */
[----:B------:R-:W-:Y:S02]  /*43b0*/  IMAD R11, R11, UR14, RZ ;  /* 0x0000000e0b0b7c24 */ /* 0x000fe4000f8e02ff */
[----:B------:R-:W-:-:S04]  /*43c0*/  IMAD.WIDE.U32 R8, R10, UR14, R8 ;  /* 0x0000000e0a087c25 */ /* 0x000fc8000f8e0008 */
[----:B------:R-:W-:Y:S01]  /*43d0*/  IMAD R11, R10, UR15, R11 ;  /* 0x0000000f0a0b7c24 */ /* 0x000fe2000f8e020b */
[----:B------:R-:W-:Y:S02]  /*43e0*/  ULDC.64 UR14, c[0x0][0x210] ;  /* 0x00008400000e7ab9 */ /* 0x000fe40000000a00 */
[----:B------:R-:W-:Y:S02]  /*43f0*/  LEA R10, P5, R8, UR14, 0x1 ;  /* 0x0000000e080a7c11 */ /* 0x000fe4000f8a08ff */
[----:B------:R-:W-:-:S04]  /*4400*/  IADD3 R9, R9, R11, RZ ;  /* 0x0000000b09097210 */ /* 0x000fc80007ffe0ff */
[----:B------:R-:W-:-:S05]  /*4410*/  LEA.HI.X R11, R8, UR15, R9, 0x1, P5 ;  /* 0x0000000f080b7c11 */ /* 0x000fca000a8f0c09 */
[----:B------:R0:W-:Y:S02]  /*4420*/  STG.E desc[UR10][R10.64], R19 ;  /* 0x000000130a007986 */ /* 0x0001e4000c10190a */
.L_x_3862:
[----:B------:R-:W-:Y:S05]  /*4430*/  BSYNC B0 ;  /* 0x0000000000007941 */ /* 0x000fea0003800000 */
.L_x_3861:
[----:B------:R-:W-:Y:S01]  /*4440*/  FMUL.FTZ R9, R16, UR8 ;  /* 0x0000000810097c20 */ /* 0x000fe20008410000 */
[----:B------:R-:W-:Y:S01]  /*4450*/  FMUL.FTZ R8, R17, UR8 ;  /* 0x0000000811087c20 */ /* 0x000fe20008410000 */
[----:B------:R-:W-:Y:S01]  /*4460*/  FADD.FTZ R5, R5, -UR7 ;  /* 0x8000000705057e21 */ /* 0x000fe20008010000 */
[----:B------:R-:W-:Y:S01]  /*4470*/  FADD.FTZ R6, R6, -UR7 ;  /* 0x8000000706067e21 */ /* 0x000fe20008010000 */
        /* <DEDUP_REMOVED lines=13> */
.L_x_3863:
[----:B------:R-:W-:Y:S01]  /*4550*/  LOP3.LUT P5, RZ, R2, 0x8, RZ, 0xc0, !PT ;  /* 0x0000000802ff7812 */ /* 0x000fe200078ac0ff */
[----:B------:R-:W-:-:S12]  /*4560*/  BSSY B0, `(.L_x_3864) ;  /* 0x0000010000007945 */ /* 0x000fd80003800000 */
[----:B------:R-:W-:Y:S05]  /*4570*/  @!P5 BRA `(.L_x_3865) ;  /* 0x000000000038d947 */ /* 0x000fea0003800000 */
[----:B0-----:R-:W-:Y:S01]  /*4580*/  IADD3 R10, R0, 0x50, RZ ;  /* 0x00000050000a7810 */ /* 0x001fe20007ffe0ff */
        /* <DEDUP_REMOVED lines=13> */
.L_x_3865:
[----:B------:R-:W-:Y:S05]  /*4660*/  BSYNC B0 ;  /* 0x0000000000007941 */ /* 0x000fea0003800000 */
.L_x_3864:
[----:B------:R-:W-:Y:S01]  /*4670*/  FMUL.FTZ R9, R5, UR8 ;  /* 0x0000000805097c20 */ /* 0x000fe20008410000 */
[----:B------:R-:W-:Y:S01]  /*4680*/  FMUL.FTZ R8, R6, UR8 ;  /* 0x0000000806087c20 */ /* 0x000fe20008410000 */
[--C-:B------:R-:W-:Y:S02]  /*4690*/  HADD2.F32 R16, -RZ, R25.reuse.H0_H0 ;  /* 0x20000019ff107230 */ /* 0x100fe40000004100 */
[--C-:B------:R-:W-:Y:S02]  /*46a0*/  HADD2.F32 R5, -RZ, R24.reuse.H0_H0 ;  /* 0x20000018ff057230 */ /* 0x100fe40000004100 */
[----:B------:R-:W-:Y:S01]  /*46b0*/  FFMA.FTZ R6, R12, R9, R14 ;  /* 0x000000090c067223 */ /* 0x000fe2000001000e */
[----:B------:R-:W-:Y:S02]  /*46c0*/  HADD2.F32 R25, -RZ, R25.H1_H1 ;  /* 0x30000019ff197230 */ /* 0x000fe40000004100 */
[----:B-1----:R-:W-:Y:S01]  /*46d0*/  FFMA.FTZ R17, R13, R8, R15 ;  /* 0x000000080d117223 */ /* 0x002fe2000001000f */
[----:B------:R-:W-:Y:S01]  /*46e0*/  HADD2.F32 R24, -RZ, R24.H1_H1 ;  /* 0x30000018ff187230 */ /* 0x000fe20000004100 */
        /* <DEDUP_REMOVED lines=11> */
.L_x_3866:
        /* <DEDUP_REMOVED lines=17> */
.L_x_3868:
[----:B------:R-:W-:Y:S05]  /*48b0*/  BSYNC B0 ;  /* 0x0000000000007941 */ /* 0x000fea0003800000 */
.L_x_3867:
        /* <DEDUP_REMOVED lines=21> */
.L_x_3869:
        /* <DEDUP_REMOVED lines=17> */
.L_x_3871:
[----:B------:R-:W-:Y:S05]  /*4b20*/  BSYNC B0 ;  /* 0x0000000000007941 */ /* 0x000fea0003800000 */
.L_x_3870:
[--C-:B------:R-:W-:Y:S02]  /*4b30*/  HADD2.F32 R16, -RZ, R26.reuse.H0_H0 ;  /* 0x2000001aff107230 */ /* 0x100fe40000004100 */
[----:B------:R-:W-:Y:S01]  /*4b40*/  FFMA.FTZ R5, R12, R5, R14 ;  /* 0x000000050c057223 */ /* 0x000fe2000001000e */
[----:B------:R-:W-:Y:S02]  /*4b50*/  HADD2.F32 R26, -RZ, R26.H1_H1 ;  /* 0x3000001aff1a7230 */ /* 0x000fe40000004100 */
        /* <DEDUP_REMOVED lines=12> */
.L_x_3872:
[----:B------:R-:W-:Y:S04]  /*4c20*/  BSSY B0, `(.L_x_3873) ;  /* 0x000000f000007945 */ /* 0x000fe80003800000 */
[----:B------:R-:W-:Y:S05]  /*4c30*/  @!P0 BRA `(.L_x_3874) ;  /* 0x0000000000348947 */ /* 0x000fea0003800000 */
[----:B------:R-:W-:Y:S01]  /*4c40*/  SHF.R.S32.HI R8, RZ, 0x1f, R52 ;  /* 0x0000001fff087819 */ /* 0x000fe20000011434 */
[----:B------:R-:W-:Y:S01]  /*4c50*/  ULDC.64 UR14, c[0x0][0x270] ;  /* 0x00009c00000e7ab9 */ /* 0x000fe20000000a00 */
[----:B------:R-:W-:Y:S02]  /*4c60*/  MOV R9, R29 ;  /* 0x0000001d00097202 */ /* 0x000fe40000000f00 */
[----:B------:R-:W-:Y:S01]  /*4c70*/  F2FP.F16.F32.PACK_AB R5, R6, R5 ;  /* 0x000000050605723e */ /* 0x000fe200000000ff */
        /* <DEDUP_REMOVED lines=9> */
.L_x_3874:
[----:B------:R-:W-:Y:S05]  /*4d10*/  BSYNC B0 ;  /* 0x0000000000007941 */ /* 0x000fea0003800000 */
.L_x_3873:
[----:B------:R-:W-:Y:S01]  /*4d20*/  FADD.FTZ R16, R16, -UR7 ;  /* 0x8000000710107e21 */ /* 0x000fe20008010000 */
[----:B------:R-:W-:Y:S01]  /*4d30*/  FADD.FTZ R26, R26, -UR7 ;  /* 0x800000071a1a7e21 */ /* 0x000fe20008010000 */
[--C-:B------:R-:W-:Y:S02]  /*4d40*/  HADD2.F32 R6, -RZ, R27.reuse.H0_H0 ;  /* 0x2000001bff067230 */ /* 0x100fe40000004100 */
[----:B------:R-:W-:Y:S02]  /*4d50*/  HADD2.F32 R27, -RZ, R27.H1_H1 ;  /* 0x3000001bff1b7230 */ /* 0x000fe40000004100 */
[----:B-1----:R-:W-:Y:S01]  /*4d60*/  FMUL.FTZ R17, R16, UR8 ;  /* 0x0000000810117c20 */ /* 0x002fe20008410000 */
[----:B------:R-:W-:Y:S01]  /*4d70*/  FMUL.FTZ R26, R26, UR8 ;  /* 0x000000081a1a7c20 */ /* 0x000fe20008410000 */
[--C-:B--2---:R-:W-:Y:S02]  /*4d80*/  HADD2.F32 R5, -RZ, R32.reuse.H0_H0 ;  /* 0x20000020ff057230 */ /* 0x104fe40000004100 */
[----:B------:R-:W-:Y:S01]  /*4d90*/  FADD.FTZ R16, R6, -UR7 ;  /* 0x8000000706107e21 */ /* 0x000fe20008010000 */
[----:B------:R-:W-:-:S02]  /*4da0*/  HADD2.F32 R32, -RZ, R32.H1_H1 ;  /* 0x30000020ff207230 */ /* 0x000fc40000004100 */
        /* <DEDUP_REMOVED lines=14> */
.L_x_3875:
[----:B------:R-:W-:Y:S04]  /*4e90*/  BSSY B0, `(.L_x_3876) ;  /* 0x000000f000007945 */ /* 0x000fe80003800000 */
[----:B------:R-:W-:Y:S05]  /*4ea0*/  @!P1 BRA `(.L_x_3877) ;  /* 0x0000000000349947 */ /* 0x000fea0003800000 */
[----:B------:R-:W-:Y:S01]  /*4eb0*/  SHF.R.S32.HI R8, RZ, 0x1f, R51 ;  /* 0x0000001fff087819 */ /* 0x000fe20000011433 */
[----:B------:R-:W-:Y:S01]  /*4ec0*/  ULDC.64 UR14, c[0x0][0x270] ;  /* 0x00009c00000e7ab9 */ /* 0x000fe20000000a00 */
[----:B------:R-:W-:Y:S02]  /*4ed0*/  MOV R9, R29 ;  /* 0x0000001d00097202 */ /* 0x000fe40000000f00 */
[----:B------:R-:W-:Y:S01]  /*4ee0*/  F2FP.F16.F32.PACK_AB R17, R18, R17 ;  /* 0x000000111211723e */ /* 0x000fe200000000ff */
        /* <DEDUP_REMOVED lines=9> */
.L_x_3877:
[----:B------:R-:W-:Y:S05]  /*4f80*/  BSYNC B0 ;  /* 0x0000000000007941 */ /* 0x000fea0003800000 */
.L_x_3876:
[----:B------:R-:W-:Y:S01]  /*4f90*/  FMUL.FTZ R9, R16, UR8 ;  /* 0x0000000810097c20 */ /* 0x000fe20008410000 */
[----:B------:R-:W-:Y:S01]  /*4fa0*/  FMUL.FTZ R16, R6, UR8 ;  /* 0x0000000806107c20 */ /* 0x000fe20008410000 */
        /* <DEDUP_REMOVED lines=15> */
.L_x_3878:
        /* <DEDUP_REMOVED lines=15> */
.L_x_3880:
[----:B------:R-:W-:Y:S05]  /*5190*/  BSYNC B0 ;  /* 0x0000000000007941 */ /* 0x000fea0003800000 */
.L_x_3879:
[----:B------:R-:W-:Y:S01]  /*51a0*/  FMUL.FTZ R9, R6, UR8 ;  /* 0x0000000806097c20 */ /* 0x000fe20008410000 */
[----:B------:R-:W-:Y:S01]  /*51b0*/  FMUL.FTZ R32, R32, UR8 ;  /* 0x0000000820207c20 */ /* 0x000fe20008410000 */
[----:B--2---:R-:W-:Y:S02]  /*51c0*/  HADD2.F32 R5, -RZ, R33.H0_H0 ;  /* 0x20000021ff057230 */ /* 0x004fe40000004100 */
[----:B------:R-:W-:Y:S02]  /*51d0*/  HADD2.F32 R6, -RZ, R3.H0_H0 ;  /* 0x20000003ff067230 */ /* 0x000fe40000004100 */
        /* <DEDUP_REMOVED lines=15> */
.L_x_3881:
        /* <DEDUP_REMOVED lines=15> */
.L_x_3883:
[----:B------:R-:W-:Y:S05]  /*53c0*/  BSYNC B0 ;  /* 0x0000000000007941 */ /* 0x000fea0003800000 */
.L_x_3882:
        /* <DEDUP_REMOVED lines=21> */
.L_x_3884:
        /* <DEDUP_REMOVED lines=15> */
.L_x_3886:
[----:B------:R-:W-:Y:S05]  /*5610*/  BSYNC B0 ;  /* 0x0000000000007941 */ /* 0x000fea0003800000 */
.L_x_3885:
[----:B------:R-:W-:Y:S01]  /*5620*/  ULDC.64 UR14, c[0x0][0x278] ;  /* 0x00009e00000e7ab9 */ /* 0x000fe20000000a00 */
[----:B--2---:R-:W-:Y:S01]  /*5630*/  SHF.R.S32.HI R5, RZ, 0x1f, R42 ;  /* 0x0000001fff057819 */ /* 0x004fe2000001142a */
        /* <DEDUP_REMOVED lines=13> */
.L_x_3887:
[----:B------:R-:W-:Y:S01]  /*5710*/  ISETP.GE.U32.AND P5, PT, R42, UR14, PT ;  /* 0x0000000e2a007c0c */ /* 0x000fe2000bfa6070 */
[--C-:B01----:R-:W-:Y:S01]  /*5720*/  HADD2.F32 R11, -RZ, R4.reuse.H0_H0 ;  /* 0x20000004ff0b7230 */ /* 0x103fe20000004100 */
[----:B------:R-:W-:Y:S01]  /*5730*/  BSSY B0, `(.L_x_3888) ;  /* 0x0000015000007945 */ /* 0x000fe20003800000 */
[----:B------:R-:W-:Y:S01]  /*5740*/  HADD2.F32 R10, -RZ, R4.H1_H1 ;  /* 0x30000004ff0a7230 */ /* 0x000fe20000004100 */
[----:B------:R-:W-:Y:S02]  /*5750*/  ISETP.GE.AND.EX P5, PT, R5, UR15, PT, P5 ;  /* 0x0000000f05007c0c */ /* 0x000fe4000bfa6350 */
[----:B------:R-:W-:Y:S02]  /*5760*/  FADD.FTZ R11, R11, -UR7 ;  /* 0x800000070b0b7e21 */ /* 0x000fe40008010000 */
[----:B------:R-:W-:Y:S01]  /*5770*/  ISETP.GT.U32.OR P5, PT, R37, 0x17f, P5 ;  /* 0x0000017f2500780c */ /* 0x000fe20002fa4470 */
[----:B------:R-:W-:Y:S01]  /*5780*/  FADD.FTZ R10, R10, -UR7 ;  /* 0x800000070a0a7e21 */ /* 0x000fe20008010000 */
[----:B------:R-:W-:-:S03]  /*5790*/  FMUL.FTZ R11, R11, UR8 ;  /* 0x000000080b0b7c20 */ /* 0x000fc60008410000 */
[----:B------:R-:W-:-:S08]  /*57a0*/  FMUL.FTZ R10, R10, UR8 ;  /* 0x000000080a0a7c20 */ /* 0x000fd00008410000 */
        /* <DEDUP_REMOVED lines=13> */
.L_x_3889:
[----:B------:R-:W-:Y:S05]  /*5880*/  BSYNC B0 ;  /* 0x0000000000007941 */ /* 0x000fea0003800000 */
.L_x_3888:
[--C-:B------:R-:W-:Y:S02]  /*5890*/  HADD2.F32 R16, -RZ, R7.reuse.H0_H0 ;  /* 0x20000007ff107230 */ /* 0x100fe40000004100 */
[----:B0-----:R-:W-:Y:S01]  /*58a0*/  FFMA.FTZ R3, R12, R11, R14 ;  /* 0x0000000b0c037223 */ /* 0x001fe2000001000e */
        /* <DEDUP_REMOVED lines=13> */
.L_x_3890:
        /* <DEDUP_REMOVED lines=23> */
.L_x_3892:
[----:B------:R-:W-:Y:S05]  /*5af0*/  BSYNC B0 ;  /* 0x0000000000007941 */ /* 0x000fea0003800000 */
.L_x_3891:
        /* <DEDUP_REMOVED lines=11> */
.L_x_3893:
[----:B------:R-:W-:Y:S01]  /*5bb0*/  ISETP.GE.U32.AND P5, PT, R44, UR14, PT ;  /* 0x0000000e2c007c0c */ /* 0x000fe2000bfa6070 */
[----:B------:R-:W-:Y:S03]  /*5bc0*/  BSSY B0, `(.L_x_3894) ;  /* 0x0000010000007945 */ /* 0x000fe60003800000 */
[----:B------:R-:W-:-:S04]  /*5bd0*/  ISETP.GE.AND.EX P5, PT, R45, UR15, PT, P5 ;  /* 0x0000000f2d007c0c */ /* 0x000fc8000bfa6350 */
[----:B------:R-:W-:-:S13]  /*5be0*/  ISETP.GT.U32.OR P5, PT, R37, 0x17f, P5 ;  /* 0x0000017f2500780c */ /* 0x000fda0002fa4470 */
        /* <DEDUP_REMOVED lines=10> */
[----:B0-----:R-:W-:-:S04]  /*5c90*/  LEA R6, P5, R4, UR14, 0x1 ;  /* 0x0000000e04067c11 */ /* 0x001fc8000f8a08ff */
[----:B------:R-:W-:-:S05]  /*5ca0*/  LEA.HI.X R7, R4, UR15, R45, 0x1, P5 ;  /* 0x0000000f04077c11 */ /* 0x000fca000a8f0c2d */
[----:B------:R1:W-:Y:S04]  /*5cb0*/  STG.E desc[UR10][R6.64], R13 ;  /* 0x0000000d06007986 */ /* 0x0003e8000c10190a */
.L_x_3895:
[----:B------:R-:W-:Y:S05]  /*5cc0*/  BSYNC B0 ;  /* 0x0000000000007941 */ /* 0x000fea0003800000 */
.L_x_3894:
[----:B------:R-:W-:Y:S01]  /*5cd0*/  ULDC UR7, c[0x0][0x10] ;  /* 0x0000040000077ab9 */ /* 0x000fe20000000800 */
[----:B------:R-:W-:Y:S02]  /*5ce0*/  UIADD3 UR4, UR4, 0x1, URZ ;  /* 0x0000000104047890 */ /* 0x000fe4000fffe03f */
[----:B------:R-:W-:-:S04]  /*5cf0*/  UIADD3 UR6, UR7, UR6, URZ ;  /* 0x0000000607067290 */ /* 0x000fc8000fffe03f */
[----:B------:R-:W-:-:S06]  /*5d00*/  UISETP.GE.AND UP0, UPT, UR6, UR5, UPT ;  /* 0x000000050600728c */ /* 0x000fcc000bf06270 */
[----:B------:R-:W-:-:S13]  /*5d10*/  PLOP3.LUT P5, PT, PT, PT, UP0, 0x40, 0x0 ;  /* 0x000000000000781c */ /* 0x000fda0003fae808 */
[----:B------:R-:W-:Y:S05]  /*5d20*/  @P5 BRA `(.L_x_3896) ;  /* 0xffffffa800405947 */ /* 0x000fea000383ffff */
[----:B------:R-:W-:Y:S05]  /*5d30*/  EXIT ;  /* 0x000000000000794d */ /* 0x000fea0003800000 */
.L_x_3897:
        /* <DEDUP_REMOVED lines=12> */
.L_x_5182:


//--------------------- .text._Z35group_norm_nhwc_fwd_one_pass_kernelI11Fp16IOFp32WLi512ELi48ELi384EEv26Group_norm_nhwc_fwd_params --------------------------
	.section	.text._Z35group_norm_nhwc_fwd_one_pass_kernelI11Fp16IOFp32WLi512ELi48ELi384EEv26Group_norm_nhwc_fwd_params,"ax",@progbits
	.align	128
        .global         _Z35group_norm_nhwc_fwd_one_pass_kernelI11Fp16IOFp32WLi512ELi48ELi384EEv26Group_norm_nhwc_fwd_params
        .type           _Z35group_norm_nhwc_fwd_one_pass_kernelI11Fp16IOFp32WLi512ELi48ELi384EEv26Group_norm_nhwc_fwd_params,@function
        .size           _Z35group_norm_nhwc_fwd_one_pass_kernelI11Fp16IOFp32WLi512ELi48ELi384EEv26Group_norm_nhwc_fwd_params,(.L_x_5183 - _Z35group_norm_nhwc_fwd_one_pass_kernelI11Fp16IOFp32WLi512ELi48ELi384EEv26Group_norm_nhwc_fwd_params)
        .other          _Z35group_norm_nhwc_fwd_one_pass_kernelI11Fp16IOFp32WLi512ELi48ELi384EEv26Group_norm_nhwc_fwd_params,@"STO_CUDA_ENTRY STV_DEFAULT"
_Z35group_norm_nhwc_fwd_one_pass_kernelI11Fp16IOFp32WLi512ELi48ELi384EEv26Group_norm_nhwc_fwd_params:
.text._Z35group_norm_nhwc_fwd_one_pass_kernelI11Fp16IOFp32WLi512ELi48ELi384EEv26Group_norm_nhwc_fwd_params:
        /* <DEDUP_REMOVED lines=25> */
[----:B------:R-:W-:-:S03]  /*0190*/  IMAD R56, R43, -0x18, R0 ;  /* 0xffffffe82b387824 */ /* 0x000fc600078e0200 */
        /* <DEDUP_REMOVED lines=153> */
[----:B------:R-:W-:Y:S02]  /*0b30*/  IADD3 R30, R2, 0x1b0, RZ ;  /* 0x000001b0021e7810 */ /* 0x000fe40007ffe0ff */
        /* <DEDUP_REMOVED lines=14> */
[----:B------:R-:W-:Y:S02]  /*0c20*/  ISETP.LT.U32.AND P5, PT, R33, UR8, PT ;  /* 0x0000000821007c0c */ /* 0x000fe4000bfa1070 */
[----:B------:R-:W-:Y:S02]  /*0c30*/  SHF.L.U32 R56, R56, 0x1, RZ ;  /* 0x0000000138387819 */ /* 0x000fe400000006ff */
[----:B------:R-:W-:Y:S02]  /*0c40*/  LEA R58, R41, UR5, 0x3 ;  /* 0x00000005293a7c11 */ /* 0x000fe4000f8e18ff */
[----:B------:R-:W-:Y:S02]  /*0c50*/  IADD3 R60, R2, 0x1f0, RZ ;  /* 0x000001f0023c7810 */ /* 0x000fe40007ffe0ff */
[----:B------:R-:W-:Y:S02]  /*0c60*/  ISETP.LT.AND.EX P0, PT, R101, UR9, !P4, P0 ;  /* 0x0000000965007c0c */ /* 0x000fe4000e701300 */
[----:B------:R-:W-:-:S02]  /*0c70*/  ISETP.LT.AND.EX P1, PT, R103, UR9, !P4, P1 ;  /* 0x0000000967007c0c */ /* 0x000fc4000e721310 */
[----:B------:R-:W-:Y:S02]  /*0c80*/  ISETP.LT.AND.EX P2, PT, R105, UR9, !P4, P2 ;  /* 0x0000000969007c0c */ /* 0x000fe4000e741320 */
[----:B------:R-:W-:Y:S02]  /*0c90*/  ISETP.LT.AND.EX P3, PT, R107, UR9, !P4, P3 ;  /* 0x000000096b007c0c */ /* 0x000fe4000e761330 */
[----:B------:R-:W-:Y:S01]  /*0ca0*/  ISETP.LT.AND.EX P4, PT, R109, UR9, !P4, P5 ;  /* 0x000000096d007c0c */ /* 0x000fe2000e781350 */
[----:B-1----:R-:W-:-:S12]  /*0cb0*/  ULDC.64 UR8, c[0x0][0x208] ;  /* 0x0000820000087ab9 */ /* 0x002fd80000000a00 */
.L_x_4003:
[----:B------:R-:W0:Y:S01]  /*0cc0*/  LDC R51, c[0x0][0x288] ;  /* 0x0000a200ff337b82 */ /* 0x000e220000000800 */
[----:B------:R-:W-:Y:S01]  /*0cd0*/  IABS R50, R36 ;  /* 0x0000002400327213 */ /* 0x000fe20000000000 */
[----:B------:R-:W-:Y:S01]  /*0ce0*/  ULDC.64 UR12, c[0x0][0x280] ;  /* 0x0000a000000c7ab9 */ /* 0x000fe20000000a00 */
[C---:B------:R-:W-:Y:S02]  /*0cf0*/  LOP3.LUT P6, RZ, R62.reuse, 0x4000000, RZ, 0xc0, !PT ;  /* 0x040000003eff7812 */ /* 0x040fe400078cc0ff */
[----:B------:R-:W-:Y:S02]  /*0d00*/  P2R R40, PR, RZ, 0x4 ;  /* 0x00000004ff287803 */ /* 0x000fe40000000000 */
[----:B------:R-:W-:Y:S02]  /*0d10*/  LOP3.LUT P2, RZ, R62, 0x20000, RZ, 0xc0, !PT ;  /* 0x000200003eff7812 */ /* 0x000fe4000784c0ff */
[----:B-1234-:R-:W-:Y:S02]  /*0d20*/  P2R R42, PR, RZ, 0x1 ;  /* 0x00000001ff2a7803 */ /* 0x01efe40000000000 */
[----:B------:R-:W-:-:S02]  /*0d30*/  P2R R66, PR, RZ, 0x4 ;  /* 0x00000004ff427803 */ /* 0x000fc40000000000 */
[C---:B------:R-:W-:Y:S02]  /*0d40*/  LOP3.LUT P2, RZ, R62.reuse, 0x2000000, RZ, 0xc0, !PT ;  /* 0x020000003eff7812 */ /* 0x040fe4000784c0ff */
[C---:B------:R-:W-:Y:S02]  /*0d50*/  LOP3.LUT P0, RZ, R62.reuse, 0x1000000, RZ, 0xc0, !PT ;  /* 0x010000003eff7812 */ /* 0x040fe4000780c0ff */
[----:B------:R-:W-:Y:S02]  /*0d60*/  P2R R44, PR, RZ, 0x2 ;  /* 0x00000002ff2c7803 */ /* 0x000fe40000000000 */
[----:B------:R-:W-:Y:S02]  /*0d70*/  LOP3.LUT P1, RZ, R62, 0x80000, RZ, 0xc0, !PT ;  /* 0x000800003eff7812 */ /* 0x000fe4000782c0ff */
[----:B------:R-:W-:Y:S02]  /*0d80*/  P2R R43, PR, RZ, 0x8 ;  /* 0x00000008ff2b7803 */ /* 0x000fe40000000000 */
[----:B------:R-:W-:-:S02]  /*0d90*/  P2R R68, PR, RZ, 0x2 ;  /* 0x00000002ff447803 */ /* 0x000fc40000000000 */
[----:B0-----:R-:W-:Y:S01]  /*0da0*/  IABS R48, R51 ;  /* 0x0000003300307213 */ /* 0x001fe20000000000 */
[----:B------:R-:W0:Y:S01]  /*0db0*/  @P2 LDC.64 R116, c[0x0][0x220] ;  /* 0x00008800ff742b82 */ /* 0x000e220000000a00 */
[C---:B------:R-:W-:Y:S02]  /*0dc0*/  LOP3.LUT P1, RZ, R62.reuse, 0x800000, RZ, 0xc0, !PT ;  /* 0x008000003eff7812 */ /* 0x040fe4000782c0ff */
[----:B------:R-:W1:Y:S01]  /*0dd0*/  I2F.RP R45, R48 ;  /* 0x00000030002d7306 */ /* 0x000e620000209400 */
[C---:B------:R-:W-:Y:S02]  /*0de0*/  LOP3.LUT P3, RZ, R62.reuse, 0x8000, RZ, 0xc0, !PT ;  /* 0x000080003eff7812 */ /* 0x040fe4000786c0ff */
[----:B------:R-:W-:Y:S02]  /*0df0*/  P2R R41, PR, RZ, 0x10 ;  /* 0x00000010ff297803 */ /* 0x000fe40000000000 */
[----:B------:R-:W-:-:S03]  /*0e00*/  LOP3.LUT P4, RZ, R62, 0x2000, RZ, 0xc0, !PT ;  /* 0x000020003eff7812 */ /* 0x000fc6000788c0ff */
[----:B-1----:R-:W1:Y:S02]  /*0e10*/  MUFU.RCP R45, R45 ;  /* 0x0000002d002d7308 */ /* 0x002e640000001000 */
[----:B-1----:R-:W-:-:S06]  /*0e20*/  IADD3 R46, R45, 0xffffffe, RZ ;  /* 0x0ffffffe2d2e7810 */ /* 0x002fcc0007ffe0ff */
[----:B------:R1:W2:Y:S02]  /*0e30*/  F2I.FTZ.U32.TRUNC.NTZ R47, R46 ;  /* 0x0000002e002f7305 */ /* 0x0002a4000021f000 */
[----:B-1----:R-:W-:Y:S02]  /*0e40*/  MOV R46, RZ ;  /* 0x000000ff002e7202 */ /* 0x002fe40000000f00 */
[----:B--2---:R-:W-:-:S05]  /*0e50*/  IADD3 R49, RZ, -R47, RZ ;  /* 0x8000002fff317210 */ /* 0x004fca0007ffe0ff */
[----:B------:R-:W-:-:S04]  /*0e60*/  IMAD R49, R49, R48, RZ ;  /* 0x0000003031317224 */ /* 0x000fc800078e02ff */
[----:B------:R-:W-:Y:S01]  /*0e70*/  IMAD.HI.U32 R47, R47, R49, R46 ;  /* 0x000000312f2f7227 */ /* 0x000fe200078e002e */
[----:B------:R-:W-:Y:S02]  /*0e80*/  MOV R49, R50 ;  /* 0x0000003200317202 */ /* 0x000fe40000000f00 */
[----:B------:R-:W-:-:S03]  /*0e90*/  LOP3.LUT R46, R36, R51, RZ, 0x3c, !PT ;  /* 0x00000033242e7212 */ /* 0x000fc600078e3cff */
[----:B------:R-:W-:-:S05]  /*0ea0*/  IMAD.HI.U32 R47, R47, R49, RZ ;  /* 0x000000312f2f7227 */ /* 0x000fca00078e00ff */
[----:B------:R-:W-:-:S05]  /*0eb0*/  IADD3 R45, -R47, RZ, RZ ;  /* 0x000000ff2f2d7210 */ /* 0x000fca0007ffe1ff */
[----:B------:R-:W-:-:S05]  /*0ec0*/  IMAD R45, R48, R45, R49 ;  /* 0x0000002d302d7224 */ /* 0x000fca00078e0231 */
[----:B------:R-:W-:-:S13]  /*0ed0*/  ISETP.GT.U32.AND P5, PT, R48, R45, PT ;  /* 0x0000002d3000720c */ /* 0x000fda0003fa4070 */
[-C--:B------:R-:W-:Y:S02]  /*0ee0*/  @!P5 IADD3 R45, R45, -R48.reuse, RZ ;  /* 0x800000302d2dd210 */ /* 0x080fe40007ffe0ff */
[----:B------:R-:W-:Y:S02]  /*0ef0*/  @!P5 IADD3 R47, R47, 0x1, RZ ;  /* 0x000000012f2fd810 */ /* 0x000fe40007ffe0ff */
[----:B------:R-:W-:Y:S02]  /*0f00*/  ISETP.GE.U32.AND P5, PT, R45, R48, PT ;  /* 0x000000302d00720c */ /* 0x000fe40003fa6070 */
[----:B------:R-:W1:Y:S11]  /*0f10*/  @P6 LDC.64 R48, c[0x0][0x220] ;  /* 0x00008800ff306b82 */ /* 0x000e760000000a00 */
        /* <DEDUP_REMOVED lines=9> */
[----:B------:R-:W-:Y:S02]  /*0fb0*/  IMAD R115, R51, R115, R36 ;  /* 0x0000007333737224 */ /* 0x000fe400078e0224 */
[----:B------:R-:W-:Y:S02]  /*0fc0*/  IMAD R50, R50, UR12, RZ ;  /* 0x0000000c32327c24 */ /* 0x000fe4000f8e02ff */
[----:B------:R-:W-:Y:S02]  /*0fd0*/  IMAD R115, R115, 0x30, RZ ;  /* 0x0000003073737824 */ /* 0x000fe400078e02ff */
[----:B------:R-:W-:-:S03]  /*0fe0*/  IMAD R113, R45, UR13, R50 ;  /* 0x0000000d2d717c24 */ /* 0x000fc6000f8e0232 */
[----:B------:R-:W-:-:S04]  /*0ff0*/  IADD3 R110, P5, R56, R115, RZ ;  /* 0x00000073386e7210 */ /* 0x000fc80007fbe0ff */
[----:B------:R-:W-:Y:S02]  /*1000*/  LEA.HI.X.SX32 R111, R115, R46, 0x1, P5 ;  /* 0x0000002e736f7211 */ /* 0x000fe400028f0eff */
[----:B------:R-:W2:Y:S01]  /*1010*/  @P6 LDC.64 R46, c[0x0][0x270] ;  /* 0x00009c00ff2e6b82 */ /* 0x000ea20000000a00 */
[----:B------:R-:W-:Y:S01]  /*1020*/  IMAD.WIDE.U32 R110, R45, UR12, R110 ;  /* 0x0000000c2d6e7c25 */ /* 0x000fe2000f8e006e */
[----:B------:R-:W-:Y:S01]  /*1030*/  MOV R72, RZ ;  /* 0x000000ff00487202 */ /* 0x000fe20000000f00 */
[----:B------:R-:W-:-:S03]  /*1040*/  ULDC.64 UR12, c[0x0][0x278] ;  /* 0x00009e00000c7ab9 */ /* 0x000fc60000000a00 */
[----:B------:R-:W-:Y:S02]  /*1050*/  IADD3 R113, R111, R113, RZ ;  /* 0x000000716f717210 */ /* 0x000fe40007ffe0ff */
[-C--:B------:R-:W-:Y:S02]  /*1060*/  @P6 MOV R112, R110.reuse ;  /* 0x0000006e00706202 */ /* 0x080fe40000000f00 */
[----:B------:R-:W-:Y:S02]  /*1070*/  @P2 MOV R50, R110 ;  /* 0x0000006e00322202 */ /* 0x000fe40000000f00 */
[-C--:B------:R-:W-:Y:S02]  /*1080*/  @P2 MOV R51, R113.reuse ;  /* 0x0000007100332202 */ /* 0x080fe40000000f00 */
[-C--:B------:R-:W-:Y:S02]  /*1090*/  @P0 MOV R53, R113.reuse ;  /* 0x0000007100350202 */ /* 0x080fe40000000f00 */
[----:B------:R-:W-:-:S02]  /*10a0*/  @P1 MOV R55, R113 ;  /* 0x0000007100371202 */ /* 0x000fc40000000f00 */
[-C--:B------:R-:W-:Y:S02]  /*10b0*/  @P3 MOV R132, R110.reuse ;  /* 0x0000006e00843202 */ /* 0x080fe40000000f00 */
[----:B------:R-:W-:Y:S01]  /*10c0*/  @P4 MOV R136, R110 ;  /* 0x0000006e00884202 */ /* 0x000fe20000000f00 */
[----:B--2---:R-:W-:-:S04]  /*10d0*/  @P6 IMAD R45, R3, R46, RZ ;  /* 0x0000002e032d6224 */ /* 0x004fc800078e02ff */
[C---:B------:R-:W-:Y:S02]  /*10e0*/  @P6 IMAD R45, R2.reuse, R47, R45 ;  /* 0x0000002f022d6224 */ /* 0x040fe400078e022d */
[----:B------:R-:W-:-:S05]  /*10f0*/  @P6 IMAD.WIDE.U32 R46, R2, R46, R112 ;  /* 0x0000002e022e6225 */ /* 0x000fca00078e0070 */
[----:B------:R-:W-:Y:S02]  /*1100*/  @P6 IADD3 R45, R47, R45, RZ ;  /* 0x0000002d2f2d6210 */ /* 0x000fe40007ffe0ff */
[----:B-1----:R-:W-:-:S04]  /*1110*/  @P6 LEA R48, P5, R46, R48, 0x1 ;  /* 0x000000302e306211 */ /* 0x002fc800078a08ff */
[----:B------:R-:W-:Y:S02]  /*1120*/  @P6 LEA.HI.X R49, R46, R49, R45, 0x1, P5 ;  /* 0x000000312e316211 */ /* 0x000fe400028f0c2d */
[----:B------:R-:W1:Y:S01]  /*1130*/  @P2 LDC.64 R46, c[0x0][0x270] ;  /* 0x00009c00ff2e2b82 */ /* 0x000e620000000a00 */
[----:B------:R-:W-:-:S13]  /*1140*/  LOP3.LUT P6, RZ, R62, 0x200, RZ, 0xc0, !PT ;  /* 0x000002003eff7812 */ /* 0x000fda00078cc0ff */
[----:B------:R-:W-:Y:S01]  /*1150*/  @P6 MOV R144, R110 ;  /* 0x0000006e00906202 */ /* 0x000fe20000000f00 */
[----:B-1----:R-:W-:-:S04]  /*1160*/  @P2 IMAD R45, R35, R46, RZ ;  /* 0x0000002e232d2224 */ /* 0x002fc800078e02ff */
[C---:B------:R-:W-:Y:S02]  /*1170*/  @P2 IMAD R45, R4.reuse, R47, R45 ;  /* 0x0000002f042d2224 */ /* 0x040fe400078e022d */
[----:B------:R-:W-:Y:S02]  /*1180*/  @P2 IMAD.WIDE.U32 R46, R4, R46, R50 ;  /* 0x0000002e042e2225 */ /* 0x000fe400078e0032 */
[----:B------:R-:W1:Y:S03]  /*1190*/  @P0 LDC.64 R50, c[0x0][0x270] ;  /* 0x00009c00ff320b82 */ /* 0x000e660000000a00 */
[----:B------:R-:W-:Y:S02]  /*11a0*/  @P2 IADD3 R45, R47, R45, RZ ;  /* 0x0000002d2f2d2210 */ /* 0x000fe40007ffe0ff */
[----:B0-----:R-:W-:-:S04]  /*11b0*/  @P2 LEA R116, P5, R46, R116, 0x1 ;  /* 0x000000742e742211 */ /* 0x001fc800078a08ff */
[----:B------:R-:W-:Y:S02]  /*11c0*/  @P2 LEA.HI.X R117, R46, R117, R45, 0x1, P5 ;  /* 0x000000752e752211 */ /* 0x000fe400028f0c2d */
[----:B------:R-:W0:Y:S01]  /*11d0*/  @P0 LDC.64 R46, c[0x0][0x220] ;  /* 0x00008800ff2e0b82 */ /* 0x000e220000000a00 */
[----:B------:R-:W-:Y:S01]  /*11e0*/  LOP3.LUT P2, RZ, R62, 0x400000, RZ, 0xc0, !PT ;  /* 0x004000003eff7812 */ /* 0x000fe2000784c0ff */
[----:B-1----:R-:W-:-:S12]  /*11f0*/  @P0 IMAD R52, R37, R50, RZ ;  /* 0x0000003225340224 */ /* 0x002fd800078e02ff */
[-C--:B------:R-:W-:Y:S01]  /*1200*/  @P2 MOV R118, R110.reuse ;  /* 0x0000006e00762202 */ /* 0x080fe20000000f00 */
[----:B------:R-:W-:Y:S01]  /*1210*/  @P0 IMAD R45, R5, R51, R52 ;  /* 0x00000033052d0224 */ /* 0x000fe200078e0234 */
[----:B------:R-:W-:-:S05]  /*1220*/  @P0 MOV R52, R110 ;  /* 0x0000006e00340202 */ /* 0x000fca0000000f00 */
[----:B------:R-:W-:Y:S02]  /*1230*/  @P0 IMAD.WIDE.U32 R52, R5, R50, R52 ;  /* 0x0000003205340225 */ /* 0x000fe400078e0034 */
[----:B------:R-:W1:Y:S03]  /*1240*/  @P1 LDC.64 R50, c[0x0][0x270] ;  /* 0x00009c00ff321b82 */ /* 0x000e660000000a00 */
[----:B------:R-:W-:Y:S02]  /*1250*/  @P0 IADD3 R45, R53, R45, RZ ;  /* 0x0000002d352d0210 */ /* 0x000fe40007ffe0ff */
[----:B0-----:R-:W-:-:S04]  /*1260*/  @P0 LEA R46, P5, R52, R46, 0x1 ;  /* 0x0000002e342e0211 */ /* 0x001fc800078a08ff */
[----:B------:R-:W-:Y:S02]  /*1270*/  @P0 LEA.HI.X R47, R52, R47, R45, 0x1, P5 ;  /* 0x0000002f342f0211 */ /* 0x000fe400028f0c2d */
[----:B------:R-:W0:Y:S01]  /*1280*/  @P1 LDC.64 R52, c[0x0][0x220] ;  /* 0x00008800ff341b82 */ /* 0x000e220000000a00 */
[----:B------:R-:W-:Y:S02]  /*1290*/  P2R R45, PR, RZ, 0x1 ;  /* 0x00000001ff2d7803 */ /* 0x000fe40000000000 */
[----:B------:R-:W-:Y:S01]  /*12a0*/  LOP3.LUT P0, RZ, R62, 0x200000, RZ, 0xc0, !PT ;  /* 0x002000003eff7812 */ /* 0x000fe2000780c0ff */
[----:B-1----:R-:W-:-:S12]  /*12b0*/  @P1 IMAD R54, R39, R50, RZ ;  /* 0x0000003227361224 */ /* 0x002fd800078e02ff */
[-C--:B------:R-:W-:Y:S01]  /*12c0*/  @P0 MOV R120, R110.reuse ;  /* 0x0000006e00780202 */ /* 0x080fe20000000f00 */
        /* <DEDUP_REMOVED lines=8> */
[----:B------:R-:W-:-:S07]  /*1350*/  LOP3.LUT P1, RZ, R62, 0x100000, RZ, 0xc0, !PT ;  /* 0x001000003eff7812 */ /* 0x000fce000782c0ff */
[----:B------:R-:W1:Y:S06]  /*1360*/  @P2 LDC.64 R52, c[0x0][0x220] ;  /* 0x00008800ff342b82 */ /* 0x000e6c0000000a00 */
[----:B------:R-:W-:Y:S01]  /*1370*/  @P1 MOV R122, R110 ;  /* 0x0000006e007a1202 */ /* 0x000fe20000000f00 */
[----:B0-----:R-:W-:-:S04]  /*1380*/  @P2 IMAD R64, R57, R50, RZ ;  /* 0x0000003239402224 */ /* 0x001fc800078e02ff */
[C---:B------:R-:W-:Y:S02]  /*1390*/  @P2 IMAD R121, R7.reuse, R51, R64 ;  /* 0x0000003307792224 */ /* 0x040fe400078e0240 */
[----:B------:R-:W-:-:S05]  /*13a0*/  @P2 IMAD.WIDE.U32 R50, R7, R50, R118 ;  /* 0x0000003207322225 */ /* 0x000fca00078e0076 */
[----:B------:R-:W-:Y:S02]  /*13b0*/  @P2 IADD3 R51, R51, R121, RZ ;  /* 0x0000007933332210 */ /* 0x000fe40007ffe0ff */
[C---:B-1----:R-:W-:Y:S02]  /*13c0*/  @P2 LEA R118, P5, R50.reuse, R52, 0x1 ;  /* 0x0000003432762211 */ /* 0x042fe400078a08ff */
[----:B------:R-:W-:Y:S02]  /*13d0*/  @P0 MOV R121, R113 ;  /* 0x0000007100790202 */ /* 0x000fe40000000f00 */
[----:B------:R-:W-:Y:S02]  /*13e0*/  @P2 LEA.HI.X R119, R50, R53, R51, 0x1, P5 ;  /* 0x0000003532772211 */ /* 0x000fe400028f0c33 */
[----:B------:R-:W0:Y:S01]  /*13f0*/  @P0 LDC.64 R50, c[0x0][0x270] ;  /* 0x00009c00ff320b82 */ /* 0x000e220000000a00 */
[----:B------:R-:W-:-:S07]  /*1400*/  ISETP.NE.AND P2, PT, R66, RZ, PT ;  /* 0x000000ff4200720c */ /* 0x000fce0003f45270 */
        /* <DEDUP_REMOVED lines=17> */
[----:B-1----:R-:W-:-:S04]  /*1520*/  @P1 LEA R122, P5, R50, R52, 0x1 ;  /* 0x00000034327a1211 */ /* 0x002fc800078a08ff */
[----:B------:R-:W-:Y:S02]  /*1530*/  @P1 LEA.HI.X R123, R50, R53, R51, 0x1, P5 ;  /* 0x00000035327b1211 */ /* 0x000fe400028f0c33 */
[----:B------:R-:W-:-:S13]  /*1540*/  ISETP.NE.AND P1, PT, R68, RZ, PT ;  /* 0x000000ff4400720c */ /* 0x000fda0003f25270 */
[----:B------:R-:W0:Y:S01]  /*1550*/  @P1 LDC.64 R50, c[0x0][0x270] ;  /* 0x00009c00ff321b82 */ /* 0x000e220000000a00 */
[----:B------:R-:W-:Y:S02]  /*1560*/  @P1 MOV R124, R110 ;  /* 0x0000006e007c1202 */ /* 0x000fe40000000f00 */
[----:B------:R-:W-:-:S05]  /*1570*/  @P1 MOV R125, R113 ;  /* 0x00000071007d1202 */ /* 0x000fca0000000f00 */
[----:B------:R-:W1:Y:S01]  /*1580*/  @P1 LDC.64 R52, c[0x0][0x220] ;  /* 0x00008800ff341b82 */ /* 0x000e620000000a00 */
[----:B0-----:R-:W-:-:S04]  /*1590*/  @P1 IMAD R64, R63, R50, RZ ;  /* 0x000000323f401224 */ /* 0x001fc800078e02ff */
[C---:B------:R-:W-:Y:S01]  /*15a0*/  @P1 IMAD R127, R10.reuse, R51, R64 ;  /* 0x000000330a7f1224 */ /* 0x040fe200078e0240 */
[----:B------:R-:W-:Y:S01]  /*15b0*/  P2R R64, PR, RZ, 0x2 ;  /* 0x00000002ff407803 */ /* 0x000fe20000000000 */
        /* <DEDUP_REMOVED lines=135> */
[----:B------:R-:W-:Y:S02]  /*1e30*/  @P2 MOV R154, R110 ;  /* 0x0000006e009a2202 */ /* 0x000fe40000000f00 */
        /* <DEDUP_REMOVED lines=15> */
[----:B------:R-:W-:-:S04]  /*1f30*/  @P1 IADD3 R50, R153, R51, RZ ;  /* 0x0000003399321210 */ /* 0x000fc80007ffe0ff */
[----:B------:R-:W-:Y:S02]  /*1f40*/  @P1 LEA.HI.X R53, R152, R53, R50, 0x1, P5 ;  /* 0x0000003598351211 */ /* 0x000fe400028f0c32 */
[----:B------:R-:W0:Y:S01]  /*1f50*/  @P2 LDC.64 R50, c[0x0][0x270] ;  /* 0x00009c00ff322b82 */ /* 0x000e220000000a00 */
[----:B------:R-:W-:Y:S02]  /*1f60*/  @P0 MOV R156, R110 ;  /* 0x0000006e009c0202 */ /* 0x000fe40000000f00 */
[----:B------:R-:W-:Y:S02]  /*1f70*/  @P0 MOV R157, R113 ;  /* 0x00000071009d0202 */ /* 0x000fe40000000f00 */
[----:B------:R-:W-:Y:S01]  /*1f80*/  LOP3.LUT P1, RZ, R62, 0x400000, RZ, 0xc0, !PT ;  /* 0x004000003eff7812 */ /* 0x000fe2000782c0ff */
[-C--:B0-----:R-:W-:Y:S02]  /*1f90*/  @P2 IMAD R68, R93, R50.reuse, RZ ;  /* 0x000000325d442224 */ /* 0x081fe400078e02ff */
[----:B------:R-:W-:-:S04]  /*1fa0*/  @P2 IMAD.WIDE.U32 R154, R25, R50, R154 ;  /* 0x00000032199a2225 */ /* 0x000fc800078e009a */
[----:B------:R-:W-:Y:S02]  /*1fb0*/  @P2 IMAD R153, R25, R51, R68 ;  /* 0x0000003319992224 */ /* 0x000fe400078e0244 */
[----:B------:R-:W0:Y:S03]  /*1fc0*/  @P2 LDC.64 R50, c[0x0][0x220] ;  /* 0x00008800ff322b82 */ /* 0x000e260000000a00 */
[----:B------:R-:W-:Y:S02]  /*1fd0*/  @P2 IADD3 R68, R155, R153, RZ ;  /* 0x000000999b442210 */ /* 0x000fe40007ffe0ff */
[----:B0-----:R-:W-:-:S04]  /*1fe0*/  @P2 LEA R152, P5, R154, R50, 0x1 ;  /* 0x000000329a982211 */ /* 0x001fc800078a08ff */
[----:B------:R-:W-:Y:S02]  /*1ff0*/  @P2 LEA.HI.X R153, R154, R51, R68, 0x1, P5 ;  /* 0x000000339a992211 */ /* 0x000fe400028f0c44 */
[----:B------:R-:W0:Y:S01]  /*2000*/  @P0 LDC.64 R50, c[0x0][0x270] ;  /* 0x00009c00ff320b82 */ /* 0x000e220000000a00 */
[C---:B------:R-:W-:Y:S02]  /*2010*/  LOP3.LUT P5, RZ, R62.reuse, 0x2000000, RZ, 0xc0, !PT ;  /* 0x020000003eff7812 */ /* 0x040fe400078ac0ff */
[----:B------:R-:W-:Y:S02]  /*2020*/  LOP3.LUT P2, RZ, R62, 0x4, RZ, 0xc0, !PT ;  /* 0x000000043eff7812 */ /* 0x000fe4000784c0ff */
[----:B------:R-:W-:-:S09]  /*2030*/  MOV R68, RZ ;  /* 0x000000ff00447202 */ /* 0x000fd20000000f00 */
[----:B------:R1:W2:Y:S01]  /*2040*/  @P5 LDG.E R68, desc[UR8][R116.64] ;  /* 0x0000000874445981 */ /* 0x0002a2000c1e1900 */
        /* <DEDUP_REMOVED lines=8> */
[----:B------:R-:W-:Y:S02]  /*20d0*/  ISETP.NE.AND P0, PT, R45, RZ, PT ;  /* 0x000000ff2d00720c */ /* 0x000fe40003f05270 */
[----:B------:R-:W-:Y:S02]  /*20e0*/  MOV R70, RZ ;  /* 0x000000ff00467202 */ /* 0x000fe40000000f00 */
[----:B-1----:R-:W-:Y:S02]  /*20f0*/  @P2 MOV R116, R110 ;  /* 0x0000006e00742202 */ /* 0x002fe40000000f00 */
[----:B------:R-:W-:Y:S02]  /*2100*/  @P2 MOV R117, R113 ;  /* 0x0000007100752202 */ /* 0x000fe40000000f00 */
[----:B------:R-:W-:-:S05]  /*2110*/  LOP3.LUT P5, RZ, R62, 0x800000, RZ, 0xc0, !PT ;  /* 0x008000003eff7812 */ /* 0x000fca00078ac0ff */
[----:B------:R1:W3:Y:S01]  /*2120*/  @P0 LDG.E R70, desc[UR8][R46.64] ;  /* 0x000000082e460981 */ /* 0x0002e2000c1e1900 */
[----:B------:R-:W-:-:S07]  /*2130*/  LOP3.LUT P0, RZ, R62, 0x1, RZ, 0xc0, !PT ;  /* 0x000000013eff7812 */ /* 0x000fce000780c0ff */
[----:B------:R4:W5:Y:S01]  /*2140*/  @P5 LDG.E R72, desc[UR8][R54.64] ;  /* 0x0000000836485981 */ /* 0x000962000c1e1900 */
[-C--:B0-----:R-:W-:Y:S02]  /*2150*/  @P2 IMAD R74, R97, R50.reuse, RZ ;  /* 0x00000032614a2224 */ /* 0x081fe400078e02ff */
[----:B------:R-:W-:-:S03]  /*2160*/  @P2 IMAD.WIDE.U32 R116, R27, R50, R116 ;  /* 0x000000321b742225 */ /* 0x000fc600078e0074 */
[----:B-1----:R-:W0:Y:S01]  /*2170*/  @P0 LDC.64 R46, c[0x0][0x270] ;  /* 0x00009c00ff2e0b82 */ /* 0x002e220000000a00 */
[----:B------:R-:W-:-:S05]  /*2180*/  @P2 IMAD R45, R27, R51, R74 ;  /* 0x000000331b2d2224 */ /* 0x000fca00078e024a */
[----:B------:R-:W-:Y:S02]  /*2190*/  @P2 IADD3 R45, R117, R45, RZ ;  /* 0x0000002d752d2210 */ /* 0x000fe40007ffe0ff */
[----:B------:R-:W1:Y:S01]  /*21a0*/  @P2 LDC.64 R50, c[0x0][0x220] ;  /* 0x00008800ff322b82 */ /* 0x000e620000000a00 */
[----:B----4-:R-:W-:Y:S02]  /*21b0*/  @P0 MOV R54, R110 ;  /* 0x0000006e00360202 */ /* 0x010fe40000000f00 */
[----:B------:R-:W-:Y:S02]  /*21c0*/  @P0 MOV R55, R113 ;  /* 0x0000007100370202 */ /* 0x000fe40000000f00 */
[----:B-1----:R-:W-:-:S04]  /*21d0*/  @P2 LEA R50, P5, R116, R50, 0x1 ;  /* 0x0000003274322211 */ /* 0x002fc800078a08ff */
[----:B------:R-:W-:Y:S01]  /*21e0*/  @P2 LEA.HI.X R51, R116, R51, R45, 0x1, P5 ;  /* 0x0000003374332211 */ /* 0x000fe200028f0c2d */
[-C--:B0-----:R-:W-:Y:S01]  /*21f0*/  @P0 IMAD R45, R99, R46.reuse, RZ ;  /* 0x0000002e632d0224 */ /* 0x081fe200078e02ff */
[----:B------:R-:W-:Y:S01]  /*2200*/  ISETP.NE.AND P2, PT, R66, RZ, PT ;  /* 0x000000ff4200720c */ /* 0x000fe20003f45270 */
[----:B------:R-:W-:Y:S01]  /*2210*/  @P0 IMAD.WIDE.U32 R54, R28, R46, R54 ;  /* 0x0000002e1c360225 */ /* 0x000fe200078e0036 */
[----:B------:R-:W-:Y:S02]  /*2220*/  MOV R66, RZ ;  /* 0x000000ff00427202 */ /* 0x000fe40000000f00 */
[----:B------:R-:W-:Y:S01]  /*2230*/  LOP3.LUT P5, RZ, R62, 0x200000, RZ, 0xc0, !PT ;  /* 0x002000003eff7812 */ /* 0x000fe200078ac0ff */
[----:B------:R-:W-:Y:S02]  /*2240*/  @P0 IMAD R45, R28, R47, R45 ;  /* 0x0000002f1c2d0224 */ /* 0x000fe400078e022d */
[----:B------:R-:W0:Y:S01]  /*2250*/  @P0 LDC.64 R46, c[0x0][0x220] ;  /* 0x00008800ff2e0b82 */ /* 0x000e220000000a00 */
[----:B------:R1:W4:Y:S01]  /*2260*/  @P1 LDG.E R66, desc[UR8][R118.64] ;  /* 0x0000000876421981 */ /* 0x000322000c1e1900 */
[----:B------:R-:W-:-:S02]  /*2270*/  ISETP.NE.AND P1, PT, R64, RZ, PT ;  /* 0x000000ff4000720c */ /* 0x000fc40003f25270 */
[----:B------:R-:W-:Y:S02]  /*2280*/  MOV R64, RZ ;  /* 0x000000ff00407202 */ /* 0x000fe40000000f00 */
[----:B------:R-:W-:-:S04]  /*2290*/  @P0 IADD3 R45, R55, R45, RZ ;  /* 0x0000002d372d0210 */ /* 0x000fc80007ffe0ff */
[----:B------:R2:W4:Y:S01]  /*22a0*/  @P5 LDG.E R64, desc[UR8][R120.64] ;  /* 0x0000000878405981 */ /* 0x000522000c1e1900 */
[----:B------:R-:W-:Y:S02]  /*22b0*/  MOV R76, RZ ;  /* 0x000000ff004c7202 */ /* 0x000fe40000000f00 */
[----:B------:R-:W-:-:S04]  /*22c0*/  MOV R74, RZ ;  /* 0x000000ff004a7202 */ /* 0x000fc80000000f00 */
[----:B------:R2:W4:Y:S01]  /*22d0*/  @P1 LDG.E R76, desc[UR8][R124.64] ;  /* 0x000000087c4c1981 */ /* 0x000522000c1e1900 */
[----:B0-----:R-:W-:-:S04]  /*22e0*/  @P0 LEA R46, P5, R54, R46, 0x1 ;  /* 0x0000002e362e0211 */ /* 0x001fc800078a08ff */
[----:B------:R-:W-:Y:S02]  /*22f0*/  @P0 LEA.HI.X R47, R54, R47, R45, 0x1, P5 ;  /* 0x0000002f362f0211 */ /* 0x000fe400028f0c2d */
[----:B------:R-:W-:Y:S02]  /*2300*/  ISETP.NE.AND P0, PT, R42, RZ, PT ;  /* 0x000000ff2a00720c */ /* 0x000fe40003f05270 */
[----:B------:R-:W-:Y:S02]  /*2310*/  ISETP.NE.AND P1, PT, R44, RZ, PT ;  /* 0x000000ff2c00720c */ /* 0x000fe40003f25270 */
[----:B------:R-:W-:-:S09]  /*2320*/  LOP3.LUT P5, RZ, R62, 0x100000, RZ, 0xc0, !PT ;  /* 0x001000003eff7812 */ /* 0x000fd200078ac0ff */
[----:B------:R-:W0:Y:S01]  /*2330*/  @P0 LDC.64 R44, c[0x0][0x270] ;  /* 0x00009c00ff2c0b82 */ /* 0x000e220000000a00 */
[----:B------:R-:W-:Y:S02]  /*2340*/  @P0 MOV R116, R110 ;  /* 0x0000006e00740202 */ /* 0x000fe40000000f00 */
[----:B------:R-:W-:Y:S01]  /*2350*/  @P0 MOV R117, R113 ;  /* 0x0000007100750202 */ /* 0x000fe20000000f00 */
[----:B------:R-:W4:Y:S01]  /*2360*/  @P5 LDG.E R74, desc[UR8][R122.64] ;  /* 0x000000087a4a5981 */ /* 0x000f22000c1e1900 */
        /* <DEDUP_REMOVED lines=8> */
[----:B------:R-:W-:Y:S02]  /*23f0*/  MOV R80, RZ ;  /* 0x000000ff00507202 */ /* 0x000fe40000000f00 */
[----:B------:R-:W-:Y:S02]  /*2400*/  @P1 MOV R116, R110 ;  /* 0x0000006e00741202 */ /* 0x000fe40000000f00 */
[----:B------:R-:W-:Y:S02]  /*2410*/  @P1 MOV R117, R113 ;  /* 0x0000007100751202 */ /* 0x000fe40000000f00 */
[----:B------:R-:W4:Y:S01]  /*2420*/  @P2 LDG.E R80, desc[UR8][R128.64] ;  /* 0x0000000880502981 */ /* 0x000f22000c1e1900 */
[----:B------:R-:W-:-:S02]  /*2430*/  ISETP.NE.AND P2, PT, R40, RZ, PT ;  /* 0x000000ff2800720c */ /* 0x000fc40003f45270 */
[----:B------:R-:W-:-:S06]  /*2440*/  MOV R84, RZ ;  /* 0x000000ff00547202 */ /* 0x000fcc0000000f00 */
[----:B------:R-:W4:Y:S01]  /*2450*/  @P3 LDG.E R84, desc[UR8][R132.64] ;  /* 0x0000000884543981 */ /* 0x000f22000c1e1900 */
[-C--:B0-----:R-:W-:Y:S02]  /*2460*/  @P1 IMAD R40, R103, R44.reuse, RZ ;  /* 0x0000002c67281224 */ /* 0x081fe400078e02ff */
[----:B------:R-:W-:-:S04]  /*2470*/  @P1 IMAD.WIDE.U32 R116, R30, R44, R116 ;  /* 0x0000002c1e741225 */ /* 0x000fc800078e0074 */
[----:B-1----:R-:W-:Y:S02]  /*2480*/  @P1 IMAD R119, R30, R45, R40 ;  /* 0x0000002d1e771224 */ /* 0x002fe400078e0228 */
[----:B------:R-:W0:Y:S01]  /*2490*/  @P1 LDC.64 R44, c[0x0][0x220] ;  /* 0x00008800ff2c1b82 */ /* 0x000e220000000a00 */
[----:B------:R-:W-:Y:S02]  /*24a0*/  ISETP.NE.AND P3, PT, R43, RZ, PT ;  /* 0x000000ff2b00720c */ /* 0x000fe40003f65270 */
[----:B------:R-:W-:-:S05]  /*24b0*/  LOP3.LUT P5, RZ, R62, 0x40000, RZ, 0xc0, !PT ;  /* 0x000400003eff7812 */ /* 0x000fca00078ac0ff */
[----:B------:R-:W1:Y:S01]  /*24c0*/  @P2 LDC.64 R42, c[0x0][0x270] ;  /* 0x00009c00ff2a2b82 */ /* 0x000e620000000a00 */
[----:B------:R-:W-:Y:S02]  /*24d0*/  MOV R78, RZ ;  /* 0x000000ff004e7202 */ /* 0x000fe40000000f00 */
[----:B------:R-:W-:-:S05]  /*24e0*/  @P1 IADD3 R40, R117, R119, RZ ;  /* 0x0000007775281210 */ /* 0x000fca0007ffe0ff */
[----:B------:R3:W4:Y:S01]  /*24f0*/  @P5 LDG.E R78, desc[UR8][R126.64] ;  /* 0x000000087e4e5981 */ /* 0x000722000c1e1900 */
[----:B------:R-:W-:Y:S02]  /*2500*/  @P2 MOV R117, R113 ;  /* 0x0000007100752202 */ /* 0x000fe40000000f00 */
[----:B0-----:R-:W-:-:S04]  /*2510*/  @P1 LEA R44, P5, R116, R44, 0x1 ;  /* 0x0000002c742c1211 */ /* 0x001fc800078a08ff */
[----:B------:R-:W-:Y:S02]  /*2520*/  @P1 LEA.HI.X R45, R116, R45, R40, 0x1, P5 ;  /* 0x0000002d742d1211 */ /* 0x000fe400028f0c28 */
[----:B------:R-:W-:Y:S01]  /*2530*/  @P2 MOV R116, R110 ;  /* 0x0000006e00742202 */ /* 0x000fe20000000f00 */
[----:B-1----:R-:W-:-:S04]  /*2540*/  @P2 IMAD R40, R105, R42, RZ ;  /* 0x0000002a69282224 */ /* 0x002fc800078e02ff */
[----:B------:R-:W-:-:S04]  /*2550*/  @P2 IMAD.WIDE.U32 R116, R31, R42, R116 ;  /* 0x0000002a1f742225 */ /* 0x000fc800078e0074 */
[----:B------:R-:W-:Y:S02]  /*2560*/  @P2 IMAD R119, R31, R43, R40 ;  /* 0x0000002b1f772224 */ /* 0x000fe400078e0228 */
[----:B------:R-:W0:Y:S01]  /*2570*/  @P2 LDC.64 R42, c[0x0][0x220] ;  /* 0x00008800ff2a2b82 */ /* 0x000e220000000a00 */
[----:B------:R-:W-:Y:S02]  /*2580*/  LOP3.LUT P5, RZ, R62, 0x10000, RZ, 0xc0, !PT ;  /* 0x000100003eff7812 */ /* 0x000fe400078ac0ff */
[----:B------:R-:W-:Y:S02]  /*2590*/  MOV R82, RZ ;  /* 0x000000ff00527202 */ /* 0x000fe40000000f00 */
[----:B------:R-:W-:Y:S02]  /*25a0*/  MOV R88, RZ ;  /* 0x000000ff00587202 */ /* 0x000fe40000000f00 */
[----:B------:R-:W-:-:S04]  /*25b0*/  @P2 IADD3 R40, R117, R119, RZ ;  /* 0x0000007775282210 */ /* 0x000fc80007ffe0ff */
[----:B------:R-:W4:Y:S04]  /*25c0*/  @P4 LDG.E R88, desc[UR8][R138.64] ;  /* 0x000000088a584981 */ /* 0x000f28000c1e1900 */
[----:B------:R-:W4:Y:S01]  /*25d0*/  @P5 LDG.E R82, desc[UR8][R130.64] ;  /* 0x0000000882525981 */ /* 0x000f22000c1e1900 */
[----:B------:R-:W-:Y:S02]  /*25e0*/  ISETP.NE.AND P4, PT, R41, RZ, PT ;  /* 0x000000ff2900720c */ /* 0x000fe40003f85270 */
[----:B0-----:R-:W-:-:S04]  /*25f0*/  @P2 LEA R42, P5, R116, R42, 0x1 ;  /* 0x0000002a742a2211 */ /* 0x001fc800078a08ff */
[----:B------:R-:W-:Y:S02]  /*2600*/  @P2 LEA.HI.X R43, R116, R43, R40, 0x1, P5 ;  /* 0x0000002b742b2211 */ /* 0x000fe400028f0c28 */
[----:B------:R-:W0:Y:S01]  /*2610*/  @P3 LDC.64 R40, c[0x0][0x270] ;  /* 0x00009c00ff283b82 */ /* 0x000e220000000a00 */
[----:B------:R-:W-:Y:S02]  /*2620*/  @P3 MOV R116, R110 ;  /* 0x0000006e00743202 */ /* 0x000fe40000000f00 */
[----:B------:R-:W-:Y:S01]  /*2630*/  @P3 MOV R117, R113 ;  /* 0x0000007100753202 */ /* 0x000fe20000000f00 */
        /* <DEDUP_REMOVED lines=8> */
[----:B------:R-:W-:Y:S02]  /*26c0*/  @P4 MOV R116, R110 ;  /* 0x0000006e00744202 */ /* 0x000fe40000000f00 */
[----:B------:R-:W-:Y:S01]  /*26d0*/  @P4 MOV R117, R113 ;  /* 0x0000007100754202 */ /* 0x000fe20000000f00 */
[-C--:B0-----:R-:W-:Y:S02]  /*26e0*/  @P4 IMAD R94, R109, R40.reuse, RZ ;  /* 0x000000286d5e4224 */ /* 0x081fe400078e02ff */
[----:B------:R-:W-:-:S04]  /*26f0*/  @P4 IMAD.WIDE.U32 R116, R33, R40, R116 ;  /* 0x0000002821744225 */ /* 0x000fc800078e0074 */
[----:B--2---:R-:W-:Y:S02]  /*2700*/  @P4 IMAD R121, R33, R41, R94 ;  /* 0x0000002921794224 */ /* 0x004fe400078e025e */
[----:B------:R-:W0:Y:S03]  /*2710*/  @P4 LDC.64 R40, c[0x0][0x220] ;  /* 0x00008800ff284b82 */ /* 0x000e260000000a00 */
[----:B------:R-:W-:Y:S02]  /*2720*/  @P4 IADD3 R94, R117, R121, RZ ;  /* 0x00000079755e4210 */ /* 0x000fe40007ffe0ff */
[----:B------:R-:W-:Y:S02]  /*2730*/  SHF.R.S32.HI R117, RZ, 0x1f, R60 ;  /* 0x0000001fff757819 */ /* 0x000fe4000001143c */
[----:B0-----:R-:W-:-:S04]  /*2740*/  @P4 LEA R120, P5, R116, R40, 0x1 ;  /* 0x0000002874784211 */ /* 0x001fc800078a08ff */
[----:B------:R-:W-:Y:S02]  /*2750*/  @P4 LEA.HI.X R121, R116, R41, R94, 0x1, P5 ;  /* 0x0000002974794211 */ /* 0x000fe400028f0c5e */
[----:B------:R-:W-:-:S04]  /*2760*/  ISETP.GE.U32.AND P5, PT, R60, UR12, PT ;  /* 0x0000000c3c007c0c */ /* 0x000fc8000bfa6070 */
[----:B------:R-:W-:-:S04]  /*2770*/  ISETP.GE.AND.EX P5, PT, R117, UR13, PT, P5 ;  /* 0x0000000d75007c0c */ /* 0x000fc8000bfa6350 */
[----:B------:R-:W-:-:S13]  /*2780*/  ISETP.GT.U32.OR P5, PT, R0, 0x17f, P5 ;  /* 0x0000017f0000780c */ /* 0x000fda0002fa4470 */
[----:B------:R-:W0:Y:S01]  /*2790*/  @!P5 LDC.64 R40, c[0x0][0x270] ;  /* 0x00009c00ff28db82 */ /* 0x000e220000000a00 */
[----:B------:R-:W-:Y:S02]  /*27a0*/  @!P5 MOV R124, R110 ;  /* 0x0000006e007cd202 */ /* 0x000fe40000000f00 */
[----:B------:R-:W-:Y:S02]  /*27b0*/  @!P5 MOV R125, R113 ;  /* 0x00000071007dd202 */ /* 0x000fe40000000f00 */
[----:B------:R-:W-:Y:S02]  /*27c0*/  P2R R108, PR, RZ, 0x10 ;  /* 0x00000010ff6c7803 */ /* 0x000fe40000000000 */
[----:B------:R-:W-:Y:S01]  /*27d0*/  LOP3.LUT P4, RZ, R62, 0x40, RZ, 0xc0, !PT ;  /* 0x000000403eff7812 */ /* 0x000fe2000788c0ff */
[-C--:B0-----:R-:W-:Y:S02]  /*27e0*/  @!P5 IMAD R98, R117, R40.reuse, RZ ;  /* 0x000000287562d224 */ /* 0x081fe400078e02ff */
[----:B------:R-:W-:-:S04]  /*27f0*/  @!P5 IMAD.WIDE.U32 R124, R60, R40, R124 ;  /* 0x000000283c7cd225 */ /* 0x000fc800078e007c */
[----:B---3--:R-:W-:Y:S02]  /*2800*/  @!P5 IMAD R127, R60, R41, R98 ;  /* 0x000000293c7fd224 */ /* 0x008fe400078e0262 */
[----:B------:R-:W0:Y:S01]  /*2810*/  @!P5 LDC.64 R40, c[0x0][0x220] ;  /* 0x00008800ff28db82 */ /* 0x000e220000000a00 */
[----:B------:R-:W-:Y:S02]  /*2820*/  P2R R106, PR, RZ, 0x10 ;  /* 0x00000010ff6a7803 */ /* 0x000fe40000000000 */
[C---:B------:R-:W-:Y:S02]  /*2830*/  LOP3.LUT P4, RZ, R62.reuse, 0x80, RZ, 0xc0, !PT ;  /* 0x000000803eff7812 */ /* 0x040fe4000788c0ff */
[----:B------:R-:W-:Y:S02]  /*2840*/  MOV R96, RZ ;  /* 0x000000ff00607202 */ /* 0x000fe40000000f00 */
[----:B------:R-:W-:Y:S02]  /*2850*/  P2R R102, PR, RZ, 0x10 ;  /* 0x00000010ff667803 */ /* 0x000fe40000000000 */
[----:B------:R-:W-:-:S02]  /*2860*/  LOP3.LUT P4, RZ, R62, 0x100, RZ, 0xc0, !PT ;  /* 0x000001003eff7812 */ /* 0x000fc4000788c0ff */
[----:B------:R-:W2:Y:S01]  /*2870*/  @P6 LDG.E R96, desc[UR8][R146.64] ;  /* 0x0000000892606981 */ /* 0x000ea2000c1e1900 */
[----:B------:R-:W-:Y:S02]  /*2880*/  @!P5 IADD3 R98, R125, R127, RZ ;  /* 0x0000007f7d62d210 */ /* 0x000fe40007ffe0ff */
[----:B0-----:R-:W-:-:S04]  /*2890*/  @!P5 LEA R40, P6, R124, R40, 0x1 ;  /* 0x000000287c28d211 */ /* 0x001fc800078c08ff */
[----:B------:R-:W-:Y:S02]  /*28a0*/  @!P5 LEA.HI.X R41, R124, R41, R98, 0x1, P6 ;  /* 0x000000297c29d211 */ /* 0x000fe400030f0c62 */
[----:B------:R-:W-:-:S06]  /*28b0*/  MOV R98, RZ ;  /* 0x000000ff00627202 */ /* 0x000fcc0000000f00 */
[----:B------:R-:W3:Y:S01]  /*28c0*/  @P4 LDG.E R98, desc[UR8][R144.64] ;  /* 0x0000000890624981 */ /* 0x000ee2000c1e1900 */
[----:B------:R-:W-:Y:S02]  /*28d0*/  ISETP.NE.AND P4, PT, R102, RZ, PT ;  /* 0x000000ff6600720c */ /* 0x000fe40003f85270 */
[----:B------:R-:W-:Y:S02]  /*28e0*/  MOV R102, RZ ;  /* 0x000000ff00667202 */ /* 0x000fe40000000f00 */
[----:B------:R-:W-:-:S09]  /*28f0*/  P2R R114, PR, RZ, 0x8 ;  /* 0x00000008ff727803 */ /* 0x000fd20000000000 */
[----:B------:R-:W3:Y:S01]  /*2900*/  @P4 LDG.E R102, desc[UR8][R148.64] ;  /* 0x0000000894664981 */ /* 0x000ee2000c1e1900 */
[----:B------:R-:W-:Y:S02]  /*2910*/  ISETP.NE.AND P4, PT, R106, RZ, PT ;  /* 0x000000ff6a00720c */ /* 0x000fe40003f85270 */
[----:B------:R-:W-:Y:S02]  /*2920*/  MOV R106, RZ ;  /* 0x000000ff006a7202 */ /* 0x000fe40000000f00 */
[----:B------:R-:W-:-:S09]  /*2930*/  LOP3.LUT P3, RZ, R62, 0x4000000, RZ, 0xc0, !PT ;  /* 0x040000003eff7812 */ /* 0x000fd2000786c0ff */
[----:B------:R-:W3:Y:S01]  /*2940*/  @P4 LDG.E R106, desc[UR8][R150.64] ;  /* 0x00000008966a4981 */ /* 0x000ee2000c1e1900 */
[----:B------:R-:W-:Y:S02]  /*2950*/  ISETP.NE.AND P4, PT, R108, RZ, PT ;  /* 0x000000ff6c00720c */ /* 0x000fe40003f85270 */
[----:B------:R-:W-:-:S06]  /*2960*/  MOV R108, RZ ;  /* 0x000000ff006c7202 */ /* 0x000fcc0000000f00 */
[----:B------:R-:W2:Y:S01]  /*2970*/  @P3 LDG.E R108, desc[UR8][R48.64] ;  /* 0x00000008306c3981 */ /* 0x000ea2000c1e1900 */
[----:B------:R-:W-:Y:S02]  /*2980*/  P2R R104, PR, RZ, 0x1 ;  /* 0x00000001ff687803 */ /* 0x000fe40000000000 */
[C---:B------:R-:W-:Y:S02]  /*2990*/  LOP3.LUT P0, RZ, R62.reuse, 0x4000, RZ, 0xc0, !PT ;  /* 0x000040003eff7812 */ /* 0x040fe4000780c0ff */
[----:B------:R-:W-:Y:S02]  /*29a0*/  MOV R86, RZ ;  /* 0x000000ff00567202 */ /* 0x000fe40000000f00 */
[----:B------:R-:W-:Y:S02]  /*29b0*/  P2R R123, PR, RZ, 0x4 ;  /* 0x00000004ff7b7803 */ /* 0x000fe40000000000 */
[----:B------:R-:W-:Y:S02]  /*29c0*/  LOP3.LUT P2, RZ, R62, 0x1000, RZ, 0xc0, !PT ;  /* 0x000010003eff7812 */ /* 0x000fe4000784c0ff */
[----:B------:R-:W-:-:S02]  /*29d0*/  P2R R122, PR, RZ, 0x2 ;  /* 0x00000002ff7a7803 */ /* 0x000fc40000000000 */
[----:B------:R-:W-:-:S03]  /*29e0*/  LOP3.LUT P1, RZ, R62, 0x800, RZ, 0xc0, !PT ;  /* 0x000008003eff7812 */ /* 0x000fc6000782c0ff */
[----:B------:R-:W3:Y:S01]  /*29f0*/  @P0 LDG.E R86, desc[UR8][R134.64] ;  /* 0x0000000886560981 */ /* 0x000ee2000c1e1900 */
[----:B------:R-:W-:Y:S02]  /*2a00*/  MOV R90, RZ ;  /* 0x000000ff005a7202 */ /* 0x000fe40000000f00 */
[----:B------:R-:W-:Y:S02]  /*2a10*/  MOV R92, RZ ;  /* 0x000000ff005c7202 */ /* 0x000fe40000000f00 */
[----:B------:R-:W-:Y:S02]  /*2a20*/  LOP3.LUT P0, RZ, R62, 0x400, RZ, 0xc0, !PT ;  /* 0x000004003eff7812 */ /* 0x000fe4000780c0ff */
[----:B------:R-:W3:Y:S04]  /*2a30*/  @P2 LDG.E R90, desc[UR8][R136.64] ;  /* 0x00000008885a2981 */ /* 0x000ee8000c1e1900 */
[----:B------:R-:W3:Y:S01]  /*2a40*/  @P1 LDG.E R92, desc[UR8][R142.64] ;  /* 0x000000088e5c1981 */ /* 0x000ee2000c1e1900 */
[----:B------:R-:W-:-:S06]  /*2a50*/  MOV R94, RZ ;  /* 0x000000ff005e7202 */ /* 0x000fcc0000000f00 */
[----:B------:R-:W3:Y:S01]  /*2a60*/  @P0 LDG.E R94, desc[UR8][R140.64] ;  /* 0x000000088c5e0981 */ /* 0x000ee2000c1e1900 */
[C---:B------:R-:W-:Y:S02]  /*2a70*/  LOP3.LUT P2, RZ, R62.reuse, 0x20, RZ, 0xc0, !PT ;  /* 0x000000203eff7812 */ /* 0x040fe4000784c0ff */
[----:B------:R-:W-:Y:S02]  /*2a80*/  LOP3.LUT P1, RZ, R62, 0x10, RZ, 0xc0, !PT ;  /* 0x000000103eff7812 */ /* 0x000fe4000782c0ff */
[----:B------:R-:W-:Y:S02]  /*2a90*/  ISETP.NE.AND P3, PT, R114, RZ, PT ;  /* 0x000000ff7200720c */ /* 0x000fe40003f65270 */
[----:B------:R-:W-:Y:S02]  /*2aa0*/  MOV R114, RZ ;  /* 0x000000ff00727202 */ /* 0x000fe40000000f00 */
[----:B------:R-:W-:Y:S02]  /*2ab0*/  MOV R116, RZ ;  /* 0x000000ff00747202 */ /* 0x000fe40000000f00 */
[----:B------:R-:W-:-:S03]  /*2ac0*/  LOP3.LUT P0, RZ, R62, 0x8, RZ, 0xc0, !PT ;  /* 0x000000083eff7812 */ /* 0x000fc6000780c0ff */
[----:B------:R-:W3:Y:S01]  /*2ad0*/  @P2 LDG.E R114, desc[UR8][R52.64] ;  /* 0x0000000834722981 */ /* 0x000ee2000c1e1900 */
[----:B------:R-:W-:Y:S02]  /*2ae0*/  MOV R100, RZ ;  /* 0x000000ff00647202 */ /* 0x000fe40000000f00 */
[----:B------:R-:W-:Y:S01]  /*2af0*/  ISETP.NE.AND P2, PT, R123, RZ, PT ;  /* 0x000000ff7b00720c */ /* 0x000fe20003f45270 */
[----:B------:R-:W3:Y:S01]  /*2b00*/  @P1 LDG.E R116, desc[UR8][R152.64] ;  /* 0x0000000898741981 */ /* 0x000ee2000c1e1900 */
[----:B------:R-:W-:Y:S02]  /*2b10*/  ISETP.NE.AND P1, PT, R122, RZ, PT ;  /* 0x000000ff7a00720c */ /* 0x000fe40003f25270 */
[----:B------:R-:W-:Y:S01]  /*2b20*/  CS2R R122, SRZ ;  /* 0x00000000007a7805 */ /* 0x000fe2000001ff00 */
[----:B------:R0:W3:Y:S01]  /*2b30*/  @!P5 LDG.E R100, desc[UR8][R40.64] ;  /* 0x000000082864d981 */ /* 0x0000e2000c1e1900 */
[C---:B------:R-:W-:Y:S02]  /*2b40*/  LOP3.LUT P5, RZ, R62.reuse, 0x4, RZ, 0xc0, !PT ;  /* 0x000000043eff7812 */ /* 0x040fe400078ac0ff */
[----:B------:R-:W-:-:S02]  /*2b50*/  LOP3.LUT P6, RZ, R62, 0x1, RZ, 0xc0, !PT ;  /* 0x000000013eff7812 */ /* 0x000fc400078cc0ff */
[----:B------:R-:W3:Y:S01]  /*2b60*/  @P0 LDG.E R122, desc[UR8][R154.64] ;  /* 0x000000089a7a0981 */ /* 0x000ee2000c1e1900 */
[----:B------:R-:W-:Y:S02]  /*2b70*/  ISETP.NE.AND P0, PT, R104, RZ, PT ;  /* 0x000000ff6800720c */ /* 0x000fe40003f05270 */
[----:B------:R-:W-:Y:S02]  /*2b80*/  MOV R104, RZ ;  /* 0x000000ff00687202 */ /* 0x000fe40000000f00 */
[----:B------:R-:W-:-:S04]  /*2b90*/  CS2R R124, SRZ ;  /* 0x00000000007c7805 */ /* 0x000fc8000001ff00 */
[----:B------:R1:W3:Y:S04]  /*2ba0*/  @P5 LDG.E R104, desc[UR8][R50.64] ;  /* 0x0000000832685981 */ /* 0x0002e8000c1e1900 */
[----:B------:R5:W3:Y:S04]  /*2bb0*/  @P6 LDG.E R123, desc[UR8][R46.64] ;  /* 0x000000082e7b6981 */ /* 0x000ae8000c1e1900 */
[----:B------:R-:W3:Y:S04]  /*2bc0*/  @P0 LDG.E R125, desc[UR8][R54.64] ;  /* 0x00000008367d0981 */ /* 0x000ee8000c1e1900 */
[----:B------:R-:W3:Y:S01]  /*2bd0*/  @P1 LDG.E R124, desc[UR8][R44.64] ;  /* 0x000000082c7c1981 */ /* 0x000ee2000c1e1900 */
[----:B------:R-:W-:-:S02]  /*2be0*/  CS2R R126, SRZ ;  /* 0x00000000007e7805 */ /* 0x000fc4000001ff00 */
[----:B------:R-:W-:-:S04]  /*2bf0*/  MOV R128, RZ ;  /* 0x000000ff00807202 */ /* 0x000fc80000000f00 */
[----:B------:R4:W3:Y:S04]  /*2c00*/  @P2 LDG.E R126, desc[UR8][R42.64] ;  /* 0x000000082a7e2981 */ /* 0x0008e8000c1e1900 */
[----:B------:R-:W3:Y:S04]  /*2c10*/  @P3 LDG.E R127, desc[UR8][R118.64] ;  /* 0x00000008767f3981 */ /* 0x000ee8000c1e1900 */
[----:B------:R-:W3:Y:S01]  /*2c20*/  @P4 LDG.E R128, desc[UR8][R120.64] ;  /* 0x0000000878804981 */ /* 0x000ee2000c1e1900 */
[--C-:B0-----:R-:W-:Y:S02]  /*2c30*/  HADD2.F32 R41, -RZ, R68.reuse.H1_H1 ;  /* 0x30000044ff297230 */ /* 0x101fe40000004100 */
[----:B------:R-:W-:-:S02]  /*2c40*/  HADD2.F32 R40, -RZ, R68.H0_H0 ;  /* 0x20000044ff287230 */ /* 0x000fc40000004100 */
[--C-:B-1----:R-:W-:Y:S02]  /*2c50*/  HADD2.F32 R51, -RZ, R70.reuse.H1_H1 ;  /* 0x30000046ff337230 */ /* 0x102fe40000004100 */
[----:B------:R-:W-:Y:S01]  /*2c60*/  FMUL.FTZ R49, R41, R41 ;  /* 0x0000002929317220 */ /* 0x000fe20000410000 */
[----:B-----5:R-:W-:Y:S02]  /*2c70*/  HADD2.F32 R46, -RZ, R70.H0_H0 ;  /* 0x20000046ff2e7230 */ /* 0x020fe40000004100 */
[C---:B------:R-:W-:Y:S01]  /*2c80*/  FADD.FTZ R47, R40.reuse, R41 ;  /* 0x00000029282f7221 */ /* 0x040fe20000010000 */
[--C-:B----4-:R-:W-:Y:S02]  /*2c90*/  HADD2.F32 R43, -RZ, R72.reuse.H1_H1 ;  /* 0x30000048ff2b7230 */ /* 0x110fe40000004100 */
[----:B------:R-:W-:Y:S01]  /*2ca0*/  FMUL.FTZ R41, R51, R51 ;  /* 0x0000003333297220 */ /* 0x000fe20000410000 */
[----:B------:R-:W-:Y:S01]  /*2cb0*/  FFMA.FTZ R44, R40, R40, R49 ;  /* 0x00000028282c7223 */ /* 0x000fe20000010031 */
[----:B------:R-:W-:Y:S01]  /*2cc0*/  FADD.FTZ R51, R46, R51 ;  /* 0x000000332e337221 */ /* 0x000fe20000010000 */
[----:B------:R-:W-:-:S02]  /*2cd0*/  HADD2.F32 R42, -RZ, R72.H0_H0 ;  /* 0x20000048ff2a7230 */ /* 0x000fc40000004100 */
[----:B------:R-:W-:Y:S01]  /*2ce0*/  FFMA.FTZ R46, R46, R46, R41 ;  /* 0x0000002e2e2e7223 */ /* 0x000fe20000010029 */
[----:B------:R-:W-:Y:S02]  /*2cf0*/  FMUL.FTZ R45, R43, R43 ;  /* 0x0000002b2b2d7220 */ /* 0x000fe40000410000 */
[C---:B------:R-:W-:Y:S02]  /*2d00*/  FADD.FTZ R43, R42.reuse, R43 ;  /* 0x0000002b2a2b7221 */ /* 0x040fe40000010000 */
[----:B------:R-:W-:Y:S01]  /*2d10*/  FFMA.FTZ R48, R42, R42, R45 ;  /* 0x0000002a2a307223 */ /* 0x000fe2000001002d */
[----:B------:R-:W-:Y:S02]  /*2d20*/  HADD2.F32 R45, -RZ, R66.H1_H1 ;  /* 0x30000042ff2d7230 */ /* 0x000fe40000004100 */
[--C-:B--2---:R-:W-:Y:S02]  /*2d30*/  HADD2.F32 R40, -RZ, R108.reuse.H0_H0 ;  /* 0x2000006cff287230 */ /* 0x104fe40000004100 */
[----:B------:R-:W-:-:S05]  /*2d40*/  HADD2.F32 R41, -RZ, R108.H1_H1 ;  /* 0x3000006cff297230 */ /* 0x000fca0000004100 */
[----:B------:R-:W-:Y:S01]  /*2d50*/  FADD.FTZ R42, R40, R41 ;  /* 0x00000029282a7221 */ /* 0x000fe20000010000 */
[----:B------:R-:W-:-:S03]  /*2d60*/  FMUL.FTZ R41, R41, R41 ;  /* 0x0000002929297220 */ /* 0x000fc60000410000 */
[----:B------:R-:W-:Y:S01]  /*2d70*/  FADD.FTZ R42, RZ, R42 ;  /* 0x0000002aff2a7221 */ /* 0x000fe20000010000 */
[----:B------:R-:W-:Y:S01]  /*2d80*/  FFMA.FTZ R41, R40, R40, R41 ;  /* 0x0000002828297223 */ /* 0x000fe20000010029 */
[----:B------:R-:W-:Y:S02]  /*2d90*/  HADD2.F32 R40, -RZ, R66.H0_H0 ;  /* 0x20000042ff287230 */ /* 0x000fe40000004100 */
[----:B------:R-:W-:Y:S01]  /*2da0*/  FADD.FTZ R42, R42, R47 ;  /* 0x0000002f2a2a7221 */ /* 0x000fe20000010000 */
[----:B------:R-:W-:Y:S01]  /*2db0*/  FMUL.FTZ R47, R45, R45 ;  /* 0x0000002d2d2f7220 */ /* 0x000fe20000410000 */
[----:B------:R-:W-:Y:S01]  /*2dc0*/  FADD.FTZ R41, RZ, R41 ;  /* 0x00000029ff297221 */ /* 0x000fe20000010000 */
[C---:B------:R-:W-:Y:S02]  /*2dd0*/  FADD.FTZ R45, R40.reuse, R45 ;  /* 0x0000002d282d7221 */ /* 0x040fe40000010000 */
[----:B------:R-:W-:Y:S01]  /*2de0*/  FFMA.FTZ R40, R40, R40, R47 ;  /* 0x0000002828287223 */ /* 0x000fe2000001002f */
[----:B------:R-:W-:-:S02]  /*2df0*/  HADD2.F32 R47, -RZ, R64.H1_H1 ;  /* 0x30000040ff2f7230 */ /* 0x000fc40000004100 */
[----:B------:R-:W-:Y:S01]  /*2e00*/  FADD.FTZ R41, R41, R44 ;  /* 0x0000002c29297221 */ /* 0x000fe20000010000 */
[----:B------:R-:W-:Y:S01]  /*2e10*/  FADD.FTZ R42, R42, R51 ;  /* 0x000000332a2a7221 */ /* 0x000fe20000010000 */
[----:B------:R-:W-:Y:S02]  /*2e20*/  HADD2.F32 R44, -RZ, R64.H0_H0 ;  /* 0x20000040ff2c7230 */ /* 0x000fe40000004100 */
[----:B------:R-:W-:Y:S01]  /*2e30*/  FMUL.FTZ R49, R47, R47 ;  /* 0x0000002f2f317220 */ /* 0x000fe20000410000 */
        /* <DEDUP_REMOVED lines=10> */
[----:B------:R-:W-:Y:S01]  /*2ee0*/  FADD.FTZ R41, R41, R48 ;  /* 0x0000003029297221 */ /* 0x000fe20000010000 */
[----:B------:R-:W-:Y:S02]  /*2ef0*/  HADD2.F32 R44, -RZ, R76.H0_H0 ;  /* 0x2000004cff2c7230 */ /* 0x000fe40000004100 */
[----:B------:R-:W-:Y:S01]  /*2f00*/  FMUL.FTZ R53, R45, R45 ;  /* 0x0000002d2d357220 */ /* 0x000fe20000410000 */
[----:B------:R-:W-:Y:S01]  /*2f10*/  FADD.FTZ R40, R41, R40 ;  /* 0x0000002829287221 */ /* 0x000fe20000010000 */
[----:B------:R-:W-:-:S02]  /*2f20*/  HADD2.F32 R41, -RZ, R78.H0_H0 ;  /* 0x2000004eff297230 */ /* 0x000fc40000004100 */
[C---:B------:R-:W-:Y:S01]  /*2f30*/  FADD.FTZ R45, R44.reuse, R45 ;  /* 0x0000002d2c2d7221 */ /* 0x040fe20000010000 */
[----:B------:R-:W-:Y:S01]  /*2f40*/  FFMA.FTZ R53, R44, R44, R53 ;  /* 0x0000002c2c357223 */ /* 0x000fe20000010035 */
[----:B------:R-:W-:Y:S02]  /*2f50*/  HADD2.F32 R44, -RZ, R78.H1_H1 ;  /* 0x3000004eff2c7230 */ /* 0x000fe40000004100 */
[----:B------:R-:W-:Y:S01]  /*2f60*/  FADD.FTZ R42, R42, R47 ;  /* 0x0000002f2a2a7221 */ /* 0x000fe20000010000 */
[----:B------:R-:W-:Y:S01]  /*2f70*/  FADD.FTZ R40, R40, R49 ;  /* 0x0000003128287221 */ /* 0x000fe20000010000 */
[--C-:B------:R-:W-:Y:S02]  /*2f80*/  HADD2.F32 R49, -RZ, R80.reuse.H1_H1 ;  /* 0x30000050ff317230 */ /* 0x100fe40000004100 */
[----:B------:R-:W-:Y:S01]  /*2f90*/  FFMA.FTZ R43, R43, R43, R46 ;  /* 0x0000002b2b2b7223 */ /* 0x000fe2000001002e */
[----:B------:R-:W-:Y:S01]  /*2fa0*/  FMUL.FTZ R46, R44, R44 ;  /* 0x0000002c2c2e7220 */ /* 0x000fe20000410000 */
[----:B------:R-:W-:Y:S01]  /*2fb0*/  FADD.FTZ R47, R41, R44 ;  /* 0x0000002c292f7221 */ /* 0x000fe20000010000 */
[----:B------:R-:W-:Y:S01]  /*2fc0*/  FADD.FTZ R42, R42, R51 ;  /* 0x000000332a2a7221 */ /* 0x000fe20000010000 */
[----:B------:R-:W-:-:S02]  /*2fd0*/  HADD2.F32 R44, -RZ, R80.H0_H0 ;  /* 0x20000050ff2c7230 */ /* 0x000fc40000004100 */
[----:B------:R-:W-:Y:S01]  /*2fe0*/  FMUL.FTZ R51, R49, R49 ;  /* 0x0000003131337220 */ /* 0x000fe20000410000 */
[----:B------:R-:W-:Y:S01]  /*2ff0*/  FADD.FTZ R42, R42, R45 ;  /* 0x0000002d2a2a7221 */ /* 0x000fe20000010000 */
[----:B------:R-:W-:Y:S01]  /*3000*/  FADD.FTZ R40, R40, R43 ;  /* 0x0000002b28287221 */ /* 0x000fe20000010000 */
[C---:B------:R-:W-:Y:S01]  /*3010*/  FADD.FTZ R49, R44.reuse, R49 ;  /* 0x000000312c317221 */ /* 0x040fe20000010000 */
[----:B------:R-:W-:Y:S01]  /*3020*/  FFMA.FTZ R51, R44, R44, R51 ;  /* 0x0000002c2c337223 */ /* 0x000fe20000010033 */
[--C-:B------:R-:W-:Y:S02]  /*3030*/  HADD2.F32 R44, -RZ, R82.reuse.H1_H1 ;  /* 0x30000052ff2c7230 */ /* 0x100fe40000004100 */
[----:B------:R-:W-:Y:S01]  /*3040*/  FADD.FTZ R42, R42, R47 ;  /* 0x0000002f2a2a7221 */ /* 0x000fe20000010000 */
[----:B------:R-:W-:Y:S02]  /*3050*/  HADD2.F32 R43, -RZ, R82.H0_H0 ;  /* 0x20000052ff2b7230 */ /* 0x000fe40000004100 */
[----:B------:R-:W-:-:S02]  /*3060*/  HADD2.F32 R47, -RZ, R84.H1_H1 ;  /* 0x30000054ff2f7230 */ /* 0x000fc40000004100 */
[----:B------:R-:W-:Y:S01]  /*3070*/  FFMA.FTZ R41, R41, R41, R46 ;  /* 0x0000002929297223 */ /* 0x000fe2000001002e */
[----:B------:R-:W-:Y:S01]  /*3080*/  FMUL.FTZ R46, R44, R44 ;  /* 0x0000002c2c2e7220 */ /* 0x000fe20000410000 */
[----:B------:R-:W-:Y:S01]  /*3090*/  FADD.FTZ R45, R43, R44 ;  /* 0x0000002c2b2d7221 */ /* 0x000fe20000010000 */
[----:B------:R-:W-:Y:S01]  /*30a0*/  FADD.FTZ R40, R40, R53 ;  /* 0x0000003528287221 */ /* 0x000fe20000010000 */
[----:B------:R-:W-:Y:S02]  /*30b0*/  HADD2.F32 R44, -RZ, R84.H0_H0 ;  /* 0x20000054ff2c7230 */ /* 0x000fe40000004100 */
[----:B------:R-:W-:Y:S01]  /*30c0*/  FMUL.FTZ R53, R47, R47 ;  /* 0x0000002f2f357220 */ /* 0x000fe20000410000 */
[----:B------:R-:W-:Y:S01]  /*30d0*/  FADD.FTZ R42, R42, R49 ;  /* 0x000000312a2a7221 */ /* 0x000fe20000010000 */
[----:B------:R-:W-:Y:S01]  /*30e0*/  FADD.FTZ R40, R40, R41 ;  /* 0x0000002928287221 */ /* 0x000fe20000010000 */
[--C-:B---3--:R-:W-:Y:S02]  /*30f0*/  HADD2.F32 R41, -RZ, R86.reuse.H0_H0 ;  /* 0x20000056ff297230 */ /* 0x108fe40000004100 */
[C---:B------:R-:W-:Y:S01]  /*3100*/  FADD.FTZ R47, R44.reuse, R47 ;  /* 0x0000002f2c2f7221 */ /* 0x040fe20000010000 */
[----:B------:R-:W-:Y:S01]  /*3110*/  FFMA.FTZ R53, R44, R44, R53 ;  /* 0x0000002c2c357223 */ /* 0x000fe20000010035 */
[----:B------:R-:W-:-:S02]  /*3120*/  HADD2.F32 R44, -RZ, R86.H1_H1 ;  /* 0x30000056ff2c7230 */ /* 0x000fc40000004100 */
[----:B------:R-:W-:Y:S01]  /*3130*/  FADD.FTZ R42, R42, R45 ;  /* 0x0000002d2a2a7221 */ /* 0x000fe20000010000 */
[--C-:B------:R-:W-:Y:S02]  /*3140*/  HADD2.F32 R45, -RZ, R88.reuse.H1_H1 ;  /* 0x30000058ff2d7230 */ /* 0x100fe40000004100 */
[----:B------:R-:W-:Y:S01]  /*3150*/  FFMA.FTZ R43, R43, R43, R46 ;  /* 0x0000002b2b2b7223 */ /* 0x000fe2000001002e */
[----:B------:R-:W-:Y:S01]  /*3160*/  FADD.FTZ R40, R40, R51 ;  /* 0x0000003328287221 */ /* 0x000fe20000010000 */
[----:B------:R-:W-:Y:S01]  /*3170*/  FMUL.FTZ R46, R44, R44 ;  /* 0x0000002c2c2e7220 */ /* 0x000fe20000410000 */
[----:B------:R-:W-:Y:S01]  /*3180*/  FADD.FTZ R49, R41, R44 ;  /* 0x0000002c29317221 */ /* 0x000fe20000010000 */
[----:B------:R-:W-:Y:S02]  /*3190*/  HADD2.F32 R44, -RZ, R88.H0_H0 ;  /* 0x20000058ff2c7230 */ /* 0x000fe40000004100 */
[----:B------:R-:W-:Y:S01]  /*31a0*/  FMUL.FTZ R51, R45, R45 ;  /* 0x0000002d2d337220 */ /* 0x000fe20000410000 */
[----:B------:R-:W-:Y:S01]  /*31b0*/  FADD.FTZ R42, R42, R47 ;  /* 0x0000002f2a2a7221 */ /* 0x000fe20000010000 */
[----:B------:R-:W-:Y:S01]  /*31c0*/  FADD.FTZ R40, R40, R43 ;  /* 0x0000002b28287221 */ /* 0x000fe20000010000 */
[----:B------:R-:W-:-:S02]  /*31d0*/  HADD2.F32 R43, -RZ, R90.H0_H0 ;  /* 0x2000005aff2b7230 */ /* 0x000fc40000004100 */
[C---:B------:R-:W-:Y:S01]  /*31e0*/  FADD.FTZ R45, R44.reuse, R45 ;  /* 0x0000002d2c2d7221 */ /* 0x040fe20000010000 */
[----:B------:R-:W-:Y:S01]  /*31f0*/  FFMA.FTZ R51, R44, R44, R51 ;  /* 0x0000002c2c337223 */ /* 0x000fe20000010033 */
[----:B------:R-:W-:Y:S02]  /*3200*/  HADD2.F32 R44, -RZ, R90.H1_H1 ;  /* 0x3000005aff2c7230 */ /* 0x000fe40000004100 */
[----:B------:R-:W-:Y:S01]  /*3210*/  FADD.FTZ R42, R42, R49 ;  /* 0x000000312a2a7221 */ /* 0x000fe20000010000 */
[--C-:B------:R-:W-:Y:S02]  /*3220*/  HADD2.F32 R49, -RZ, R92.reuse.H1_H1 ;  /* 0x3000005cff317230 */ /* 0x100fe40000004100 */
[----:B------:R-:W-:Y:S01]  /*3230*/  FFMA.FTZ R41, R41, R41, R46 ;  /* 0x0000002929297223 */ /* 0x000fe2000001002e */
[----:B------:R-:W-:Y:S01]  /*3240*/  FADD.FTZ R40, R40, R53 ;  /* 0x0000003528287221 */ /* 0x000fe20000010000 */
[----:B------:R-:W-:Y:S01]  /*3250*/  FMUL.FTZ R46, R44, R44 ;  /* 0x0000002c2c2e7220 */ /* 0x000fe20000410000 */
[----:B------:R-:W-:Y:S01]  /*3260*/  FADD.FTZ R47, R43, R44 ;  /* 0x0000002c2b2f7221 */ /* 0x000fe20000010000 */
[----:B------:R-:W-:-:S02]  /*3270*/  HADD2.F32 R44, -RZ, R92.H0_H0 ;  /* 0x2000005cff2c7230 */ /* 0x000fc40000004100 */
[----:B------:R-:W-:Y:S01]  /*3280*/  FMUL.FTZ R53, R49, R49 ;  /* 0x0000003131357220 */ /* 0x000fe20000410000 */
[----:B------:R-:W-:Y:S01]  /*3290*/  FADD.FTZ R42, R42, R45 ;  /* 0x0000002d2a2a7221 */ /* 0x000fe20000010000 */
[----:B------:R-:W-:Y:S01]  /*32a0*/  FADD.FTZ R40, R40, R41 ;  /* 0x0000002928287221 */ /* 0x000fe20000010000 */
[--C-:B------:R-:W-:Y:S02]  /*32b0*/  HADD2.F32 R41, -RZ, R94.reuse.H0_H0 ;  /* 0x2000005eff297230 */ /* 0x100fe40000004100 */
[C---:B------:R-:W-:Y:S01]  /*32c0*/  FADD.FTZ R49, R44.reuse, R49 ;  /* 0x000000312c317221 */ /* 0x040fe20000010000 */
[----:B------:R-:W-:Y:S01]  /*32d0*/  FFMA.FTZ R53, R44, R44, R53 ;  /* 0x0000002c2c357223 */ /* 0x000fe20000010035 */
[----:B------:R-:W-:Y:S02]  /*32e0*/  HADD2.F32 R44, -RZ, R94.H1_H1 ;  /* 0x3000005eff2c7230 */ /* 0x000fe40000004100 */
[----:B------:R-:W-:Y:S01]  /*32f0*/  FADD.FTZ R42, R42, R47 ;  /* 0x0000002f2a2a7221 */ /* 0x000fe20000010000 */
[----:B------:R-:W-:-:S02]  /*3300*/  HADD2.F32 R47, -RZ, R96.H1_H1 ;  /* 0x30000060ff2f7230 */ /* 0x000fc40000004100 */
        /* <DEDUP_REMOVED lines=82> */
[----:B------:R-:W-:Y:S01]  /*3830*/  FFMA.FTZ R43, R43, R43, R46 ;  /* 0x0000002b2b2b7223 */ /* 0x000fe2000001002e */
[----:B------:R-:W-:Y:S01]  /*3840*/  FADD.FTZ R40, R40, R51 ;  /* 0x0000003328287221 */ /* 0x000fe20000010000 */
[----:B------:R-:W-:Y:S01]  /*3850*/  FADD.FTZ R42, R42, R47 ;  /* 0x0000002f2a2a7221 */ /* 0x000fe20000010000 */
[----:B------:R-:W-:Y:S01]  /*3860*/  FMUL.FTZ R46, R44, R44 ;  /* 0x0000002c2c2e7220 */ /* 0x000fe20000410000 */
[----:B------:R-:W-:Y:S01]  /*3870*/  FADD.FTZ R45, R41, R44 ;  /* 0x0000002c292d7221 */ /* 0x000fe20000010000 */
[----:B------:R-:W-:Y:S01]  /*3880*/  FADD.FTZ R40, R40, R43 ;  /* 0x0000002b28287221 */ /* 0x000fe20000010000 */
[----:B------:R-:W-:-:S02]  /*3890*/  HADD2.F32 R44, -RZ, R127.H1_H1 ;  /* 0x3000007fff2c7230 */ /* 0x000fc40000004100 */
[----:B------:R-:W-:Y:S01]  /*38a0*/  FADD.FTZ R42, R42, R49 ;  /* 0x000000312a2a7221 */ /* 0x000fe20000010000 */
[----:B------:R-:W-:Y:S02]  /*38b0*/  HADD2.F32 R43, -RZ, R127.H0_H0 ;  /* 0x2000007fff2b7230 */ /* 0x000fe40000004100 */
[--C-:B------:R-:W-:Y:S02]  /*38c0*/  HADD2.F32 R49, -RZ, R128.reuse.H1_H1 ;  /* 0x30000080ff317230 */ /* 0x100fe40000004100 */
[----:B------:R-:W-:Y:S01]  /*38d0*/  FFMA.FTZ R41, R41, R41, R46 ;  /* 0x0000002929297223 */ /* 0x000fe2000001002e */
[----:B------:R-:W-:Y:S01]  /*38e0*/  FMUL.FTZ R46, R44, R44 ;  /* 0x0000002c2c2e7220 */ /* 0x000fe20000410000 */
[----:B------:R-:W-:Y:S01]  /*38f0*/  FADD.FTZ R47, R43, R44 ;  /* 0x0000002c2b2f7221 */ /* 0x000fe20000010000 */
[----:B------:R-:W-:Y:S01]  /*3900*/  FADD.FTZ R42, R42, R45 ;  /* 0x0000002d2a2a7221 */ /* 0x000fe20000010000 */
[----:B------:R-:W-:Y:S02]  /*3910*/  HADD2.F32 R44, -RZ, R128.H0_H0 ;  /* 0x20000080ff2c7230 */ /* 0x000fe40000004100 */
[----:B------:R-:W-:Y:S01]  /*3920*/  FMUL.FTZ R45, R49, R49 ;  /* 0x00000031312d7220 */ /* 0x000fe20000410000 */
[----:B------:R-:W-:Y:S01]  /*3930*/  FADD.FTZ R40, R40, R53 ;  /* 0x0000003528287221 */ /* 0x000fe20000010000 */
[----:B------:R-:W-:Y:S01]  /*3940*/  FFMA.FTZ R43, R43, R43, R46 ;  /* 0x0000002b2b2b7223 */ /* 0x000fe2000001002e */
[C---:B------:R-:W-:Y:S01]  /*3950*/  FADD.FTZ R49, R44.reuse, R49 ;  /* 0x000000312c317221 */ /* 0x040fe20000010000 */
[----:B------:R-:W-:Y:S01]  /*3960*/  FFMA.FTZ R45, R44, R44, R45 ;  /* 0x0000002c2c2d7223 */ /* 0x000fe2000001002d */
[----:B------:R-:W-:-:S02]  /*3970*/  HADD2.F32 R44, -RZ, R100.H1_H1 ;  /* 0x30000064ff2c7230 */ /* 0x000fc40000004100 */
[----:B------:R-:W-:Y:S01]  /*3980*/  FADD.FTZ R40, R40, R41 ;  /* 0x0000002928287221 */ /* 0x000fe20000010000 */
[----:B------:R-:W-:Y:S02]  /*3990*/  HADD2.F32 R41, -RZ, R100.H0_H0 ;  /* 0x20000064ff297230 */ /* 0x000fe40000004100 */
[----:B------:R-:W-:Y:S01]  /*39a0*/  FADD.FTZ R42, R42, R47 ;  /* 0x0000002f2a2a7221 */ /* 0x000fe20000010000 */
[----:B------:R-:W-:Y:S01]  /*39b0*/  FADD.FTZ R40, R40, R43 ;  /* 0x0000002b28287221 */ /* 0x000fe20000010000 */
[----:B------:R-:W-:Y:S01]  /*39c0*/  FMUL.FTZ R46, R44, R44 ;  /* 0x0000002c2c2e7220 */ /* 0x000fe20000410000 */
[C---:B------:R-:W-:Y:S01]  /*39d0*/  FADD.FTZ R43, R41.reuse, R44 ;  /* 0x0000002c292b7221 */ /* 0x040fe20000010000 */
[----:B------:R-:W-:Y:S01]  /*39e0*/  FADD.FTZ R42, R42, R49 ;  /* 0x000000312a2a7221 */ /* 0x000fe20000010000 */
[----:B------:R-:W-:Y:S01]  /*39f0*/  FADD.FTZ R40, R40, R45 ;  /* 0x0000002d28287221 */ /* 0x000fe20000010000 */
[----:B------:R-:W-:Y:S02]  /*3a00*/  FFMA.FTZ R41, R41, R41, R46 ;  /* 0x0000002929297223 */ /* 0x000fe4000001002e */
[----:B------:R-:W-:-:S02]  /*3a10*/  FADD.FTZ R42, R42, R43 ;  /* 0x0000002b2a2a7221 */ /* 0x000fc40000010000 */
[----:B------:R-:W-:-:S03]  /*3a20*/  FADD.FTZ R40, R40, R41 ;  /* 0x0000002928287221 */ /* 0x000fc60000010000 */
        /* <DEDUP_REMOVED lines=24> */
[----:B-1----:R-:W-:Y:S01]  /*3bb0*/  @!P5 FADD.FTZ R40, R40, R43 ;  /* 0x0000002b2828d221 */ /* 0x002fe20000010000 */
[----:B------:R-:W-:-:S03]  /*3bc0*/  ISETP.NE.AND P5, PT, R34, RZ, PT ;  /* 0x000000ff2200720c */ /* 0x000fc60003fa5270 */
[----:B------:R-:W-:Y:S02]  /*3bd0*/  MOV R54, R42 ;  /* 0x0000002a00367202 */ /* 0x000fe40000000f00 */
[----:B------:R-:W-:-:S08]  /*3be0*/  MOV R55, R40 ;  /* 0x0000002800377202 */ /* 0x000fd00000000f00 */
[----:B------:R0:W-:Y:S01]  /*3bf0*/  @!P5 STS.64 [R58+0x10], R54 ;  /* 0x000010363a00d388 */ /* 0x0001e20000000a00 */
[----:B------:R-:W-:Y:S01]  /*3c00*/  BAR.SYNC.DEFER_BLOCKING 0x0 ;  /* 0x0000000000007b1d */ /* 0x000fe20000010000 */
[----:B------:R-:W-:-:S05]  /*3c10*/  ISETP.NE.AND P5, PT, R0, RZ, PT ;  /* 0x000000ff0000720c */ /* 0x000fca0003fa5270 */
[----:B------:R-:W-:Y:S08]  /*3c20*/  BSSY B0, `(.L_x_3898) ;  /* 0x0000021000007945 */ /* 0x000ff00003800000 */
[----:B0-----:R-:W-:Y:S05]  /*3c30*/  @P5 BRA `(.L_x_3899) ;  /* 0x00000000007c5947 */ /* 0x001fea0003800000 */
[----:B------:R-:W0:Y:S01]  /*3c40*/  S2UR UR6, SR_CgaCtaId ;  /* 0x00000000000679c3 */ /* 0x000e220000008800 */
[----:B------:R-:W-:Y:S02]  /*3c50*/  UMOV UR5, 0x400 ;  /* 0x0000040000057882 */ /* 0x000fe40000000000 */
[----:B0-----:R-:W-:-:S09]  /*3c60*/  ULEA UR5, UR6, UR5, 0x18 ;  /* 0x0000000506057291 */ /* 0x001fd2000f8ec03f */
[----:B------:R-:W0:Y:S04]  /*3c70*/  LDS.64 R48, [UR5+0x18] ;  /* 0x00001805ff307984 */ /* 0x000e280008000a00 */
[----:B------:R-:W1:Y:S04]  /*3c80*/  LDS.128 R44, [UR5+0x20] ;  /* 0x00002005ff2c7984 */ /* 0x000e680008000c00 */
[----:B------:R-:W2:Y:S01]  /*3c90*/  LDS.128 R40, [UR5+0x30] ;  /* 0x00003005ff287984 */ /* 0x000ea20008000c00 */
[----:B0-----:R-:W-:Y:S01]  /*3ca0*/  FADD.FTZ R51, R54, R48 ;  /* 0x0000003036337221 */ /* 0x001fe20000010000 */
[----:B------:R-:W-:-:S02]  /*3cb0*/  FADD.FTZ R48, R55, R49 ;  /* 0x0000003137307221 */ /* 0x000fc40000010000 */
[----:B------:R-:W-:Y:S01]  /*3cc0*/  LDS.128 R52, [UR5+0x60] ;  /* 0x00006005ff347984 */ /* 0x000fe20008000c00 */
[----:B-1----:R-:W-:Y:S01]  /*3cd0*/  FADD.FTZ R51, R51, R44 ;  /* 0x0000002c33337221 */ /* 0x002fe20000010000 */
[----:B------:R-:W-:-:S03]  /*3ce0*/  FADD.FTZ R48, R48, R45 ;  /* 0x0000002d30307221 */ /* 0x000fc60000010000 */
[----:B------:R-:W-:Y:S01]  /*3cf0*/  FADD.FTZ R51, R51, R46 ;  /* 0x0000002e33337221 */ /* 0x000fe20000010000 */
[----:B------:R-:W-:Y:S02]  /*3d00*/  FADD.FTZ R48, R48, R47 ;  /* 0x0000002f30307221 */ /* 0x000fe40000010000 */
[----:B------:R-:W0:Y:S01]  /*3d10*/  LDS.128 R44, [UR5+0x40] ;  /* 0x00004005ff2c7984 */ /* 0x000e220008000c00 */
[----:B--2---:R-:W-:Y:S01]  /*3d20*/  FADD.FTZ R51, R51, R40 ;  /* 0x0000002833337221 */ /* 0x004fe20000010000 */
[----:B------:R-:W-:-:S03]  /*3d30*/  FADD.FTZ R40, R48, R41 ;  /* 0x0000002930287221 */ /* 0x000fc60000010000 */
        /* <DEDUP_REMOVED lines=15> */
.L_x_3899:
[----:B------:R-:W-:Y:S05]  /*3e30*/  BSYNC B0 ;  /* 0x0000000000007941 */ /* 0x000fea0003800000 */
.L_x_3898:
[----:B------:R-:W0:Y:S02]  /*3e40*/  LDC R44, c[0x0][0xc] ;  /* 0x00000300ff2c7b82 */ /* 0x000e240000000800 */
[----:B0-----:R-:W-:-:S13]  /*3e50*/  ISETP.GE.U32.AND P6, PT, R44, 0x2, PT ;  /* 0x000000022c00780c */ /* 0x001fda0003fc6070 */
        /* <DEDUP_REMOVED lines=9> */
[----:B------:R-:W-:Y:S01]  /*3ef0*/  SEL R49, R49, 0x1, P6 ;  /* 0x0000000131317807 */ /* 0x000fe20003000000 */
[----:B0-----:R-:W-:-:S04]  /*3f00*/  IMAD R45, R40, R51, RZ ;  /* 0x00000033282d7224 */ /* 0x001fc800078e02ff */
[----:B------:R-:W0:Y:S01]  /*3f10*/  LDC.64 R40, c[0x0][0x240] ;  /* 0x00009000ff287b82 */ /* 0x000e220000000a00 */
[----:B------:R-:W-:-:S05]  /*3f20*/  IMAD R46, R45, R44, RZ ;  /* 0x0000002c2d2e7224 */ /* 0x000fca00078e02ff */
[----:B------:R-:W-:Y:S02]  /*3f30*/  SHF.L.U32 R47, R46, 0x1, RZ ;  /* 0x000000012e2f7819 */ /* 0x000fe400000006ff */
[----:B------:R-:W-:Y:S02]  /*3f40*/  ISETP.NE.AND P6, PT, R53, -0x1, PT ;  /* 0xffffffff3500780c */ /* 0x000fe40003fc5270 */
[----:B-1----:R-:W-:Y:S01]  /*3f50*/  IADD3 R45, R45, R48, RZ ;  /* 0x000000302d2d7210 */ /* 0x002fe20007ffe0ff */
[----:B--2---:R-:W-:-:S04]  /*3f60*/  IMAD.WIDE R42, R47, 0x4, R42 ;  /* 0x000000042f2a7825 */ /* 0x004fc800078e022a */
[----:B------:R-:W-:-:S04]  /*3f70*/  IMAD R47, R51, UR7, R48 ;  /* 0x00000007332f7c24 */ /* 0x000fc8000f8e0230 */
[----:B------:R-:W-:-:S04]  /*3f80*/  IMAD.WIDE.U32 R42, R47, 0x8, R42 ;  /* 0x000000082f2a7825 */ /* 0x000fc800078e002a */
[----:B0-----:R-:W-:Y:S01]  /*3f90*/  IMAD.WIDE.U32 R40, R45, 0x4, R40 ;  /* 0x000000042d287825 */ /* 0x001fe200078e0028 */
[----:B------:R0:W-:Y:S01]  /*3fa0*/  STG.E.64 desc[UR8][R42.64], R54 ;  /* 0x000000362a007986 */ /* 0x0001e2000c101b08 */
[----:B------:R-:W-:Y:S06]  /*3fb0*/  MEMBAR.ALL.GPU ;  /* 0x0000000000007992 */ /* 0x000fec000000a000 */
[----:B------:R-:W-:-:S00]  /*3fc0*/  ERRBAR ;  /* 0x00000000000079ab */ /* 0x000fc00000000000 */
[----:B------:R-:W-:Y:S06]  /*3fd0*/  CGAERRBAR ;  /* 0x00000000000075ab */ /* 0x000fec0000000000 */
[----:B------:R0:W-:Y:S01]  /*3fe0*/  REDG.E.ADD.S32.STRONG.GPU desc[UR8][R40.64], R49 ;  /* 0x000000312800798e */ /* 0x0001e2000c10e388 */
[----:B------:R-:W-:Y:S05]  /*3ff0*/  @!P6 BRA `(.L_x_3901) ;  /* 0x000000000014e947 */ /* 0x000fea0003800000 */
.L_x_3902:
[----:B0-----:R-:W2:Y:S04]  /*4000*/  LDG.E.STRONG.GPU R42, desc[UR8][R40.64] ;  /* 0x00000008282a7981 */ /* 0x001ea8000c1ef900 */
[----:B--2---:R-:W-:Y:S01]  /*4010*/  CCTL.IVALL ;  /* 0x00000000ff00798f */ /* 0x004fe20002000000 */
[----:B------:R-:W-:Y:S05]  /*4020*/  YIELD ;  /* 0x0000000000007946 */ /* 0x000fea0003800000 */
[----:B------:R-:W-:-:S13]  /*4030*/  ISETP.NE.AND P6, PT, R42, R53, PT ;  /* 0x000000352a00720c */ /* 0x000fda0003fc5270 */
[----:B------:R-:W-:Y:S05]  /*4040*/  @P6 BRA `(.L_x_3902) ;  /* 0xfffffffc00ec6947 */ /* 0x000fea000383ffff */
.L_x_3901:
        /* <DEDUP_REMOVED lines=11> */
.L_x_3904:
        /* <DEDUP_REMOVED lines=63> */
.L_x_3903:
        /* <DEDUP_REMOVED lines=18> */
.L_x_3906:
[----:B------:R-:W-:Y:S05]  /*4610*/  BSYNC B0 ;  /* 0x0000000000007941 */ /* 0x000fea0003800000 */
.L_x_3905:
        /* <DEDUP_REMOVED lines=30> */
[----:B------:R-:W2:Y:S02]  /*4800*/  @!P6 LDG.E.64 R40, desc[UR8][R40.64] ;  /* 0x000000082828e981 */ /* 0x000ea4000c1e1b00 */
[----:B--2---:R-:W-:Y:S01]  /*4810*/  @!P6 FADD.FTZ R54, R54, R40 ;  /* 0x000000283636e221 */ /* 0x004fe20000010000 */
[----:B------:R-:W-:-:S07]  /*4820*/  @!P6 FADD.FTZ R55, R55, R41 ;  /* 0x000000293737e221 */ /* 0x000fce0000010000 */
.L_x_3900:
        /* <DEDUP_REMOVED lines=31> */
[----:B------:R-:W4:Y:S04]  /*4a20*/  LDG.E.64 R40, desc[UR8][R44.64] ;  /* 0x000000082c287981 */ /* 0x000f28000c1e1b00 */
[----:B------:R-:W4:Y:S01]  /*4a30*/  LDG.E.64 R42, desc[UR8][R42.64] ;  /* 0x000000082a2a7981 */ /* 0x000f22000c1e1b00 */
[----:B------:R-:W-:Y:S01]  /*4a40*/  ISETP.NE.AND P6, PT, RZ, UR10, PT ;  /* 0x0000000aff007c0c */ /* 0x000fe2000bfc5270 */
[--C-:B------:R-:W-:Y:S02]  /*4a50*/  HADD2.F32 R47, -RZ, R108.reuse.H0_H0 ;  /* 0x2000006cff2f7230 */ /* 0x100fe40000004100 */
[----:B------:R-:W-:-:S02]  /*4a60*/  HADD2.F32 R51, -RZ, R108.H1_H1 ;  /* 0x3000006cff337230 */ /* 0x000fc40000004100 */
[--C-:B------:R-:W-:Y:S02]  /*4a70*/  HADD2.F32 R53, -RZ, R68.reuse.H0_H0 ;  /* 0x20000044ff357230 */ /* 0x100fe40000004100 */
[--C-:B------:R-:W-:Y:S01]  /*4a80*/  FADD.FTZ R50, R47, -R48.reuse ;  /* 0x800000302f327221 */ /* 0x100fe20000010000 */
[----:B------:R-:W-:Y:S02]  /*4a90*/  HADD2.F32 R55, -RZ, R68.H1_H1 ;  /* 0x30000044ff377230 */ /* 0x000fe40000004100 */
[----:B--2---:R-:W-:Y:S01]  /*4aa0*/  FADD.FTZ R46, R51, -R48 ;  /* 0x80000030332e7221 */ /* 0x004fe20000010000 */
[----:B---3--:R-:W-:-:S03]  /*4ab0*/  FMUL.FTZ R47, R50, R49 ;  /* 0x00000031322f7220 */ /* 0x008fc60000410000 */
[----:B------:R-:W-:Y:S01]  /*4ac0*/  FMUL.FTZ R46, R46, R49 ;  /* 0x000000312e2e7220 */ /* 0x000fe20000410000 */
[----:B----4-:R-:W-:-:S03]  /*4ad0*/  FFMA.FTZ R50, R40, R47, R42 ;  /* 0x0000002f28327223 */ /* 0x010fc6000001002a */
        /* <DEDUP_REMOVED lines=12> */
.L_x_3907:
[----:B------:R-:W-:Y:S01]  /*4ba0*/  LOP3.LUT P5, RZ, R62, 0x4000000, RZ, 0xc0, !PT ;  /* 0x040000003eff7812 */ /* 0x000fe200078ac0ff */
[----:B------:R-:W-:-:S12]  /*4bb0*/  BSSY B0, `(.L_x_3908) ;  /* 0x000000e000007945 */ /* 0x000fd80003800000 */
        /* <DEDUP_REMOVED lines=13> */
.L_x_3909:
[----:B------:R-:W-:Y:S05]  /*4c90*/  BSYNC B0 ;  /* 0x0000000000007941 */ /* 0x000fea0003800000 */
.L_x_3908:
[--C-:B------:R-:W-:Y:S01]  /*4ca0*/  FADD.FTZ R44, R53, -R48.reuse ;  /* 0x80000030352c7221 */ /* 0x100fe20000010000 */
[--C-:B0-----:R-:W-:Y:S01]  /*4cb0*/  FADD.FTZ R46, R55, -R48.reuse ;  /* 0x80000030372e7221 */ /* 0x101fe20000010000 */
[--C-:B------:R-:W-:Y:S02]  /*4cc0*/  HADD2.F32 R51, -RZ, R70.reuse.H1_H1 ;  /* 0x30000046ff337230 */ /* 0x100fe40000004100 */
[----:B------:R-:W-:Y:S02]  /*4cd0*/  HADD2.F32 R47, -RZ, R70.H0_H0 ;  /* 0x20000046ff2f7230 */ /* 0x000fe40000004100 */
[-C--:B------:R-:W-:Y:S01]  /*4ce0*/  FMUL.FTZ R45, R44, R49.reuse ;  /* 0x000000312c2d7220 */ /* 0x080fe20000410000 */
[----:B------:R-:W-:Y:S01]  /*4cf0*/  FMUL.FTZ R46, R46, R49 ;  /* 0x000000312e2e7220 */ /* 0x000fe20000410000 */
[--C-:B------:R-:W-:Y:S01]  /*4d00*/  FADD.FTZ R68, R51, -R48.reuse ;  /* 0x8000003033447221 */ /* 0x100fe20000010000 */
[----:B------:R-:W-:Y:S01]  /*4d10*/  FADD.FTZ R54, R47, -R48 ;  /* 0x800000302f367221 */ /* 0x000fe20000010000 */
        /* <DEDUP_REMOVED lines=13> */
.L_x_3910:
        /* <DEDUP_REMOVED lines=15> */
.L_x_3912:
[----:B------:R-:W-:Y:S05]  /*4ee0*/  BSYNC B0 ;  /* 0x0000000000007941 */ /* 0x000fea0003800000 */
.L_x_3911:
[-C--:B------:R-:W-:Y:S01]  /*4ef0*/  FMUL.FTZ R45, R54, R49.reuse ;  /* 0x00000031362d7220 */ /* 0x080fe20000410000 */
[----:B------:R-:W-:Y:S01]  /*4f00*/  FMUL.FTZ R68, R68, R49 ;  /* 0x0000003144447220 */ /* 0x000fe20000410000 */
[--C-:B------:R-:W-:Y:S02]  /*4f10*/  HADD2.F32 R53, -RZ, R72.reuse.H0_H0 ;  /* 0x20000048ff357230 */ /* 0x100fe40000004100 */
[----:B------:R-:W-:Y:S02]  /*4f20*/  HADD2.F32 R55, -RZ, R72.H1_H1 ;  /* 0x30000048ff377230 */ /* 0x000fe40000004100 */
[----:B------:R-:W-:Y:S01]  /*4f30*/  FFMA.FTZ R50, R40, R45, R42 ;  /* 0x0000002d28327223 */ /* 0x000fe2000001002a */
[--C-:B------:R-:W-:Y:S02]  /*4f40*/  HADD2.F32 R115, -RZ, R66.reuse.H0_H0 ;  /* 0x20000042ff737230 */ /* 0x100fe40000004100 */
[----:B0-----:R-:W-:Y:S01]  /*4f50*/  FFMA.FTZ R51, R41, R68, R43 ;  /* 0x0000004429337223 */ /* 0x001fe2000001002b */
        /* <DEDUP_REMOVED lines=12> */
.L_x_3913:
        /* <DEDUP_REMOVED lines=15> */
.L_x_3915:
[----:B------:R-:W-:Y:S05]  /*5110*/  BSYNC B0 ;  /* 0x0000000000007941 */ /* 0x000fea0003800000 */
.L_x_3914:
[--C-:B------:R-:W-:Y:S01]  /*5120*/  FADD.FTZ R44, R53, -R48.reuse ;  /* 0x80000030352c7221 */ /* 0x100fe20000010000 */
[--C-:B0-----:R-:W-:Y:S01]  /*5130*/  FADD.FTZ R46, R55, -R48.reuse ;  /* 0x80000030372e7221 */ /* 0x101fe20000010000 */
[--C-:B------:R-:W-:Y:S01]  /*5140*/  FADD.FTZ R50, R115, -R48.reuse ;  /* 0x8000003073327221 */ /* 0x100fe20000010000 */
[----:B------:R-:W-:Y:S01]  /*5150*/  FADD.FTZ R52, R119, -R48 ;  /* 0x8000003077347221 */ /* 0x000fe20000010000 */
[-C--:B------:R-:W-:Y:S01]  /*5160*/  FMUL.FTZ R45, R44, R49.reuse ;  /* 0x000000312c2d7220 */ /* 0x080fe20000410000 */
[-C--:B------:R-:W-:Y:S01]  /*5170*/  FMUL.FTZ R46, R46, R49.reuse ;  /* 0x000000312e2e7220 */ /* 0x080fe20000410000 */
[-C--:B------:R-:W-:Y:S01]  /*5180*/  FMUL.FTZ R53, R50, R49.reuse ;  /* 0x0000003132357220 */ /* 0x080fe20000410000 */
[----:B------:R-:W-:Y:S01]  /*5190*/  FMUL.FTZ R54, R52, R49 ;  /* 0x0000003134367220 */ /* 0x000fe20000410000 */
        /* <DEDUP_REMOVED lines=13> */
.L_x_3916:
        /* <DEDUP_REMOVED lines=15> */
.L_x_3918:
[----:B------:R-:W-:Y:S05]  /*5360*/  BSYNC B0 ;  /* 0x0000000000007941 */ /* 0x000fea0003800000 */
.L_x_3917:
[--C-:B------:R-:W-:Y:S02]  /*5370*/  HADD2.F32 R55, -RZ, R64.reuse.H0_H0 ;  /* 0x20000040ff377230 */ /* 0x100fe40000004100 */
[----:B------:R-:W-:Y:S01]  /*5380*/  FFMA.FTZ R53, R40, R53, R42 ;  /* 0x0000003528357223 */ /* 0x000fe2000001002a */
[----:B------:R-:W-:Y:S02]  /*5390*/  HADD2.F32 R115, -RZ, R64.H1_H1 ;  /* 0x30000040ff737230 */ /* 0x000fe40000004100 */
        /* <DEDUP_REMOVED lines=12> */
.L_x_3919:
[----:B------:R-:W-:Y:S01]  /*5460*/  LOP3.LUT P5, RZ, R62, 0x400000, RZ, 0xc0, !PT ;  /* 0x004000003eff7812 */ /* 0x000fe200078ac0ff */
[----:B------:R-:W-:-:S12]  /*5470*/  BSSY B0, `(.L_x_3920) ;  /* 0x000000e000007945 */ /* 0x000fd80003800000 */
[----:B------:R-:W-:Y:S05]  /*5480*/  @!P5 BRA `(.L_x_3921) ;  /* 0x000000000030d947 */ /* 0x000fea0003800000 */
[----:B------:R-:W-:Y:S01]  /*5490*/  ULDC.64 UR12, c[0x0][0x270] ;  /* 0x00009c00000c7ab9 */ /* 0x000fe20000000a00 */
[----:B------:R-:W-:Y:S01]  /*54a0*/  MOV R44, R110 ;  /* 0x0000006e002c7202 */ /* 0x000fe20000000f00 */
[----:B0-----:R-:W-:Y:S01]  /*54b0*/  IMAD R46, R57, UR12, RZ ;  /* 0x0000000c392e7c24 */ /* 0x001fe2000f8e02ff */
        /* <DEDUP_REMOVED lines=9> */
.L_x_3921:
[----:B------:R-:W-:Y:S05]  /*5550*/  BSYNC B0 ;  /* 0x0000000000007941 */ /* 0x000fea0003800000 */
.L_x_3920:
[--C-:B------:R-:W-:Y:S01]  /*5560*/  FADD.FTZ R44, R55, -R48.reuse ;  /* 0x80000030372c7221 */ /* 0x100fe20000010000 */
[--C-:B01----:R-:W-:Y:S01]  /*5570*/  FADD.FTZ R46, R115, -R48.reuse ;  /* 0x80000030732e7221 */ /* 0x103fe20000010000 */
[--C-:B------:R-:W-:Y:S02]  /*5580*/  HADD2.F32 R51, -RZ, R74.reuse.H1_H1 ;  /* 0x3000004aff337230 */ /* 0x100fe40000004100 */
[----:B------:R-:W-:Y:S02]  /*5590*/  HADD2.F32 R47, -RZ, R74.H0_H0 ;  /* 0x2000004aff2f7230 */ /* 0x000fe40000004100 */
[-C--:B------:R-:W-:Y:S01]  /*55a0*/  FMUL.FTZ R45, R44, R49.reuse ;  /* 0x000000312c2d7220 */ /* 0x080fe20000410000 */
[----:B------:R-:W-:Y:S01]  /*55b0*/  FMUL.FTZ R46, R46, R49 ;  /* 0x000000312e2e7220 */ /* 0x000fe20000410000 */
[--C-:B------:R-:W-:Y:S01]  /*55c0*/  FADD.FTZ R64, R51, -R48.reuse ;  /* 0x8000003033407221 */ /* 0x100fe20000010000 */
[--C-:B------:R-:W-:Y:S02]  /*55d0*/  HADD2.F32 R53, -RZ, R76.reuse.H0_H0 ;  /* 0x2000004cff357230 */ /* 0x100fe40000004100 */
[----:B------:R-:W-:Y:S01]  /*55e0*/  FADD.FTZ R54, R47, -R48 ;  /* 0x800000302f367221 */ /* 0x000fe20000010000 */
[----:B------:R-:W-:-:S02]  /*55f0*/  HADD2.F32 R55, -RZ, R76.H1_H1 ;  /* 0x3000004cff377230 */ /* 0x000fc40000004100 */
        /* <DEDUP_REMOVED lines=13> */
.L_x_3922:
        /* <DEDUP_REMOVED lines=15> */
.L_x_3924:
[----:B------:R-:W-:Y:S05]  /*57c0*/  BSYNC B0 ;  /* 0x0000000000007941 */ /* 0x000fea0003800000 */
.L_x_3923:
[-C--:B------:R-:W-:Y:S01]  /*57d0*/  FMUL.FTZ R45, R54, R49.reuse ;  /* 0x00000031362d7220 */ /* 0x080fe20000410000 */
[----:B------:R-:W-:Y:S01]  /*57e0*/  FMUL.FTZ R64, R64, R49 ;  /* 0x0000003140407220 */ /* 0x000fe20000410000 */
[--C-:B------:R-:W-:Y:S01]  /*57f0*/  FADD.FTZ R54, R53, -R48.reuse ;  /* 0x8000003035367221 */ /* 0x100fe20000010000 */
[----:B------:R-:W-:Y:S01]  /*5800*/  FADD.FTZ R66, R55, -R48 ;  /* 0x8000003037427221 */ /* 0x000fe20000010000 */
        /* <DEDUP_REMOVED lines=13> */
.L_x_3925:
        /* <DEDUP_REMOVED lines=15> */
.L_x_3927:
[----:B------:R-:W-:Y:S05]  /*59d0*/  BSYNC B0 ;  /* 0x0000000000007941 */ /* 0x000fea0003800000 */
.L_x_3926:
        /* <DEDUP_REMOVED lines=19> */
.L_x_3928:
        /* <DEDUP_REMOVED lines=15> */
.L_x_3930:
[----:B------:R-:W-:Y:S05]  /*5c00*/  BSYNC B0 ;  /* 0x0000000000007941 */ /* 0x000fea0003800000 */
.L_x_3929:
        /* <DEDUP_REMOVED lines=21> */
.L_x_3931:
        /* <DEDUP_REMOVED lines=15> */
.L_x_3933:
[----:B------:R-:W-:Y:S05]  /*5e50*/  BSYNC B0 ;  /* 0x0000000000007941 */ /* 0x000fea0003800000 */
.L_x_3932:
[----:B------:R-:W-:Y:S02]  /*5e60*/  HADD2.F32 R55, -RZ, R82.H0_H0 ;  /* 0x20000052ff377230 */ /* 0x000fe40000004100 */
[----:B------:R-:W-:Y:S01]  /*5e70*/  FFMA.FTZ R53, R40, R53, R42 ;  /* 0x0000003528357223 */ /* 0x000fe2000001002a */
[----:B------:R-:W-:Y:S02]  /*5e80*/  HADD2.F32 R115, -RZ, R84.H0_H0 ;  /* 0x20000054ff737230 */ /* 0x000fe40000004100 */
        /* <DEDUP_REMOVED lines=12> */
.L_x_3934:
        /* <DEDUP_REMOVED lines=15> */
.L_x_3936:
[----:B------:R-:W-:Y:S05]  /*6040*/  BSYNC B0 ;  /* 0x0000000000007941 */ /* 0x000fea0003800000 */
.L_x_3935:
[----:B------:R-:W-:Y:S02]  /*6050*/  HADD2.F32 R45, -RZ, R86.H0_H0 ;  /* 0x20000056ff2d7230 */ /* 0x000fe40000004100 */
[--C-:B------:R-:W-:Y:S01]  /*6060*/  FADD.FTZ R44, R55, -R48.reuse ;  /* 0x80000030372c7221 */ /* 0x100fe20000010000 */
[----:B01----:R-:W-:Y:S02]  /*6070*/  HADD2.F32 R47, -RZ, R88.H0_H0 ;  /* 0x20000058ff2f7230 */ /* 0x003fe40000004100 */
[--C-:B------:R-:W-:Y:S01]  /*6080*/  FADD.FTZ R46, R115, -R48.reuse ;  /* 0x80000030732e7221 */ /* 0x100fe20000010000 */
[----:B------:R-:W-:Y:S02]  /*6090*/  HADD2.F32 R51, -RZ, R90.H0_H0 ;  /* 0x2000005aff337230 */ /* 0x000fe40000004100 */
[--C-:B------:R-:W-:Y:S01]  /*60a0*/  FADD.FTZ R50, R45, -R48.reuse ;  /* 0x800000302d327221 */ /* 0x100fe20000010000 */
[----:B------:R-:W-:Y:S02]  /*60b0*/  HADD2.F32 R53, -RZ, R92.H0_H0 ;  /* 0x2000005cff357230 */ /* 0x000fe40000004100 */
[----:B------:R-:W-:Y:S01]  /*60c0*/  FADD.FTZ R52, R47, -R48 ;  /* 0x800000302f347221 */ /* 0x000fe20000010000 */
[----:B------:R-:W-:-:S02]  /*60d0*/  HADD2.F32 R45, -RZ, R116.H0_H0 ;  /* 0x20000074ff2d7230 */ /* 0x000fc40000004100 */
[--C-:B------:R-:W-:Y:S01]  /*60e0*/  FADD.FTZ R54, R51, -R48.reuse ;  /* 0x8000003033367221 */ /* 0x100fe20000010000 */
[----:B------:R-:W-:Y:S02]  /*60f0*/  HADD2.F32 R47, -RZ, R122.H0_H0 ;  /* 0x2000007aff2f7230 */ /* 0x000fe40000004100 */
        /* <DEDUP_REMOVED lines=28> */
[--C-:B------:R-:W-:Y:S01]  /*62c0*/  FADD.FTZ R134, R47, -R48.reuse ;  /* 0x800000302f867221 */ /* 0x100fe20000010000 */
[-C--:B------:R-:W-:Y:S01]  /*62d0*/  FMUL.FTZ R45, R44, R49.reuse ;  /* 0x000000312c2d7220 */ /* 0x080fe20000410000 */
[--C-:B------:R-:W-:Y:S01]  /*62e0*/  FADD.FTZ R136, R51, -R48.reuse ;  /* 0x8000003033887221 */ /* 0x100fe20000010000 */
[-C--:B------:R-:W-:Y:S01]  /*62f0*/  FMUL.FTZ R47, R46, R49.reuse ;  /* 0x000000312e2f7220 */ /* 0x080fe20000410000 */
[----:B------:R-:W-:Y:S01]  /*6300*/  FADD.FTZ R138, R53, -R48 ;  /* 0x80000030358a7221 */ /* 0x000fe20000010000 */
        /* <DEDUP_REMOVED lines=42> */
[----:B------:R-:W-:-:S02]  /*65b0*/  HADD2.F32 R115, -RZ, R82.H1_H1 ;  /* 0x30000052ff737230 */ /* 0x000fc40000004100 */
[----:B------:R-:W-:Y:S02]  /*65c0*/  HADD2.F32 R119, -RZ, R84.H1_H1 ;  /* 0x30000054ff777230 */ /* 0x000fe40000004100 */
[----:B------:R-:W-:Y:S02]  /*65d0*/  HADD2.F32 R121, -RZ, R86.H1_H1 ;  /* 0x30000056ff797230 */ /* 0x000fe40000004100 */
[--C-:B------:R-:W-:Y:S01]  /*65e0*/  FADD.FTZ R40, R115, -R48.reuse ;  /* 0x8000003073287221 */ /* 0x100fe20000010000 */
[----:B------:R-:W-:Y:S02]  /*65f0*/  HADD2.F32 R129, -RZ, R88.H1_H1 ;  /* 0x30000058ff817230 */ /* 0x000fe40000004100 */
[--C-:B------:R-:W-:Y:S01]  /*6600*/  FADD.FTZ R42, R119, -R48.reuse ;  /* 0x80000030772a7221 */ /* 0x100fe20000010000 */
[----:B------:R-:W-:Y:S02]  /*6610*/  HADD2.F32 R131, -RZ, R90.H1_H1 ;  /* 0x3000005aff837230 */ /* 0x000fe40000004100 */
[----:B------:R-:W-:Y:S01]  /*6620*/  FADD.FTZ R78, R121, -R48 ;  /* 0x80000030794e7221 */ /* 0x000fe20000010000 */
[----:B------:R-:W-:-:S02]  /*6630*/  HADD2.F32 R133, -RZ, R92.H1_H1 ;  /* 0x3000005cff857230 */ /* 0x000fc40000004100 */
[--C-:B------:R-:W-:Y:S01]  /*6640*/  FADD.FTZ R80, R129, -R48.reuse ;  /* 0x8000003081507221 */ /* 0x100fe20000010000 */
        /* <DEDUP_REMOVED lines=19> */
[----:B------:R-:W-:Y:S01]  /*6780*/  FMUL.FTZ R78, R78, R49 ;  /* 0x000000314e4e7220 */ /* 0x000fe20000410000 */
        /* <DEDUP_REMOVED lines=12> */
[--C-:B------:R-:W-:Y:S01]  /*6850*/  FADD.FTZ R122, R127, -R48.reuse ;  /* 0x800000307f7a7221 */ /* 0x100fe20000010000 */
        /* <DEDUP_REMOVED lines=56> */
.L_x_3937:
        /* <DEDUP_REMOVED lines=15> */
.L_x_3939:
[----:B------:R-:W-:Y:S05]  /*6cd0*/  BSYNC B0 ;  /* 0x0000000000007941 */ /* 0x000fea0003800000 */
.L_x_3938:
        /* <DEDUP_REMOVED lines=11> */
.L_x_3940:
        /* <DEDUP_REMOVED lines=15> */
.L_x_3942:
[----:B------:R-:W-:Y:S05]  /*6e80*/  BSYNC B0 ;  /* 0x0000000000007941 */ /* 0x000fea0003800000 */
.L_x_3941:
        /* <DEDUP_REMOVED lines=11> */
.L_x_3943:
[----:B------:R-:W-:Y:S01]  /*6f40*/  LOP3.LUT P5, RZ, R62, 0x4000, RZ, 0xc0, !PT ;  /* 0x000040003eff7812 */ /* 0x000fe200078ac0ff */
[----:B------:R-:W-:-:S12]  /*6f50*/  BSSY B0, `(.L_x_3944) ;  /* 0x000000e000007945 */ /* 0x000fd80003800000 */
[----:B------:R-:W-:Y:S05]  /*6f60*/  @!P5 BRA `(.L_x_3945) ;  /* 0x000000000030d947 */ /* 0x000fea0003800000 */
[----:B------:R-:W-:Y:S01]  /*6f70*/  ULDC.64 UR12, c[0x0][0x270] ;  /* 0x00009c00000c7ab9 */ /* 0x000fe20000000a00 */
[----:B------:R-:W-:Y:S01]  /*6f80*/  MOV R40, R110 ;  /* 0x0000006e00287202 */ /* 0x000fe20000000f00 */
[----:B01----:R-:W-:Y:S01]  /*6f90*/  IMAD R42, R73, UR12, RZ ;  /* 0x0000000c492a7c24 */ /* 0x003fe2000f8e02ff */
        /* <DEDUP_REMOVED lines=9> */
.L_x_3945:
[----:B------:R-:W-:Y:S05]  /*7030*/  BSYNC B0 ;  /* 0x0000000000007941 */ /* 0x000fea0003800000 */
.L_x_3944:
        /* <DEDUP_REMOVED lines=11> */
.L_x_3946:
[----:B------:R-:W-:Y:S01]  /*70f0*/  LOP3.LUT P5, RZ, R62, 0x2000, RZ, 0xc0, !PT ;  /* 0x000020003eff7812 */ /* 0x000fe200078ac0ff */
[----:B------:R-:W-:-:S12]  /*7100*/  BSSY B0, `(.L_x_3947) ;  /* 0x000000e000007945 */ /* 0x000fd80003800000 */
[----:B------:R-:W-:Y:S05]  /*7110*/  @!P5 BRA `(.L_x_3948) ;  /* 0x000000000030d947 */ /* 0x000fea0003800000 */
[----:B------:R-:W-:Y:S01]  /*7120*/  ULDC.64 UR12, c[0x0][0x270] ;  /* 0x00009c00000c7ab9 */ /* 0x000fe20000000a00 */
[----:B------:R-:W-:Y:S01]  /*7130*/  MOV R40, R110 ;  /* 0x0000006e00287202 */ /* 0x000fe20000000f00 */
[----:B012---:R-:W-:Y:S01]  /*7140*/  IMAD R43, R75, UR12, RZ ;  /* 0x0000000c4b2b7c24 */ /* 0x007fe2000f8e02ff */
        /* <DEDUP_REMOVED lines=9> */
.L_x_3948:
[----:B------:R-:W-:Y:S05]  /*71e0*/  BSYNC B0 ;  /* 0x0000000000007941 */ /* 0x000fea0003800000 */
.L_x_3947:
        /* <DEDUP_REMOVED lines=11> */
.L_x_3949:
[----:B------:R-:W-:Y:S01]  /*72a0*/  LOP3.LUT P5, RZ, R62, 0x1000, RZ, 0xc0, !PT ;  /* 0x000010003eff7812 */ /* 0x000fe200078ac0ff */
[----:B------:R-:W-:-:S12]  /*72b0*/  BSSY B0, `(.L_x_3950) ;  /* 0x000000e000007945 */ /* 0x000fd80003800000 */
[----:B------:R-:W-:Y:S05]  /*72c0*/  @!P5 BRA `(.L_x_3951) ;  /* 0x000000000030d947 */ /* 0x000fea0003800000 */
[----:B------:R-:W-:Y:S01]  /*72d0*/  ULDC.64 UR12, c[0x0][0x270] ;  /* 0x00009c00000c7ab9 */ /* 0x000fe20000000a00 */
[----:B------:R-:W-:Y:S01]  /*72e0*/  MOV R40, R110 ;  /* 0x0000006e00287202 */ /* 0x000fe20000000f00 */
[----:B0123--:R-:W-:Y:S01]  /*72f0*/  IMAD R42, R77, UR12, RZ ;  /* 0x0000000c4d2a7c24 */ /* 0x00ffe2000f8e02ff */
        /* <DEDUP_REMOVED lines=9> */
.L_x_3951:
[----:B------:R-:W-:Y:S05]  /*7390*/  BSYNC B0 ;  /* 0x0000000000007941 */ /* 0x000fea0003800000 */
.L_x_3950:
        /* <DEDUP_REMOVED lines=11> */
.L_x_3952:
[----:B------:R-:W-:Y:S01]  /*7450*/  LOP3.LUT P5, RZ, R62, 0x800, RZ, 0xc0, !PT ;  /* 0x000008003eff7812 */ /* 0x000fe200078ac0ff */
[----:B------:R-:W-:-:S12]  /*7460*/  BSSY B0, `(.L_x_3953) ;  /* 0x000000e000007945 */ /* 0x000fd80003800000 */
[----:B------:R-:W-:Y:S05]  /*7470*/  @!P5 BRA `(.L_x_3954) ;  /* 0x000000000030d947 */ /* 0x000fea0003800000 */
[----:B------:R-:W-:Y:S01]  /*7480*/  ULDC.64 UR12, c[0x0][0x270] ;  /* 0x00009c00000c7ab9 */ /* 0x000fe20000000a00 */
[----:B------:R-:W-:Y:S01]  /*7490*/  MOV R40, R110 ;  /* 0x0000006e00287202 */ /* 0x000fe20000000f00 */
[----:B01234-:R-:W-:Y:S01]  /*74a0*/  IMAD R43, R79, UR12, RZ ;  /* 0x0000000c4f2b7c24 */ /* 0x01ffe2000f8e02ff */
        /* <DEDUP_REMOVED lines=9> */
.L_x_3954:
[----:B------:R-:W-:Y:S05]  /*7540*/  BSYNC B0 ;  /* 0x0000000000007941 */ /* 0x000fea0003800000 */
.L_x_3953:
        /* <DEDUP_REMOVED lines=11> */
.L_x_3955:
        /* <DEDUP_REMOVED lines=15> */
.L_x_3957:
[----:B------:R-:W-:Y:S05]  /*76f0*/  BSYNC B0 ;  /* 0x0000000000007941 */ /* 0x000fea0003800000 */
.L_x_3956:
        /* <DEDUP_REMOVED lines=11> */
.L_x_3958:
        /* <DEDUP_REMOVED lines=15> */
.L_x_3960:
[----:B------:R-:W-:Y:S05]  /*78a0*/  BSYNC B0 ;  /* 0x0000000000007941 */ /* 0x000fea0003800000 */
.L_x_3959:
        /* <DEDUP_REMOVED lines=11> */
.L_x_3961:
        /* <DEDUP_REMOVED lines=15> */
.L_x_3963:
[----:B------:R-:W-:Y:S05]  /*7a50*/  BSYNC B0 ;  /* 0x0000000000007941 */ /* 0x000fea0003800000 */
.L_x_3962:
        /* <DEDUP_REMOVED lines=11> */
.L_x_3964:
        /* <DEDUP_REMOVED lines=15> */
.L_x_3966:
[----:B------:R-:W-:Y:S05]  /*7c00*/  BSYNC B0 ;  /* 0x0000000000007941 */ /* 0x000fea0003800000 */
.L_x_3965:
        /* <DEDUP_REMOVED lines=11> */
.L_x_3967:
        /* <DEDUP_REMOVED lines=15> */
.L_x_3969:
[----:B------:R-:W-:Y:S05]  /*7db0*/  BSYNC B0 ;  /* 0x0000000000007941 */ /* 0x000fea0003800000 */
.L_x_3968:
        /* <DEDUP_REMOVED lines=11> */
.L_x_3970:
        /* <DEDUP_REMOVED lines=15> */
.L_x_3972:
[----:B------:R-:W-:Y:S05]  /*7f60*/  BSYNC B0 ;  /* 0x0000000000007941 */ /* 0x000fea0003800000 */
.L_x_3971:
        /* <DEDUP_REMOVED lines=11> */
.L_x_3973:
        /* <DEDUP_REMOVED lines=15> */
.L_x_3975:
[----:B------:R-:W-:Y:S05]  /*8110*/  BSYNC B0 ;  /* 0x0000000000007941 */ /* 0x000fea0003800000 */
.L_x_3974:
        /* <DEDUP_REMOVED lines=11> */
.L_x_3976:
        /* <DEDUP_REMOVED lines=15> */
.L_x_3978:
[----:B------:R-:W-:Y:S05]  /*82c0*/  BSYNC B0 ;  /* 0x0000000000007941 */ /* 0x000fea0003800000 */
.L_x_3977:
        /* <DEDUP_REMOVED lines=11> */
.L_x_3979:
        /* <DEDUP_REMOVED lines=15> */
.L_x_3981:
[----:B------:R-:W-:Y:S05]  /*8470*/  BSYNC B0 ;  /* 0x0000000000007941 */ /* 0x000fea0003800000 */
.L_x_3980:
        /* <DEDUP_REMOVED lines=11> */
.L_x_3982:
        /* <DEDUP_REMOVED lines=15> */
.L_x_3984:
[----:B------:R-:W-:Y:S05]  /*8620*/  BSYNC B0 ;  /* 0x0000000000007941 */ /* 0x000fea0003800000 */
.L_x_3983:
        /* <DEDUP_REMOVED lines=11> */
.L_x_3985:
[----:B------:R-:W-:Y:S04]  /*86e0*/  BSSY B0, `(.L_x_3986) ;  /* 0x000000e000007945 */ /* 0x000fe80003800000 */
        /* <DEDUP_REMOVED lines=13> */
.L_x_3987:
[----:B------:R-:W-:Y:S05]  /*87c0*/  BSYNC B0 ;  /* 0x0000000000007941 */ /* 0x000fea0003800000 */
.L_x_3986:
        /* <DEDUP_REMOVED lines=11> */
.L_x_3988:
        /* <DEDUP_REMOVED lines=14> */
.L_x_3990:
[----:B------:R-:W-:Y:S05]  /*8960*/  BSYNC B0 ;  /* 0x0000000000007941 */ /* 0x000fea0003800000 */
.L_x_3989:
        /* <DEDUP_REMOVED lines=11> */
.L_x_3991:
        /* <DEDUP_REMOVED lines=14> */
.L_x_3993:
[----:B------:R-:W-:Y:S05]  /*8b00*/  BSYNC B0 ;  /* 0x0000000000007941 */ /* 0x000fea0003800000 */
.L_x_3992:
        /* <DEDUP_REMOVED lines=11> */
.L_x_3994:
        /* <DEDUP_REMOVED lines=14> */
.L_x_3996:
[----:B------:R-:W-:Y:S05]  /*8ca0*/  BSYNC B0 ;  /* 0x0000000000007941 */ /* 0x000fea0003800000 */
.L_x_3995:
        /* <DEDUP_REMOVED lines=11> */
.L_x_3997:
[----:B------:R-:W-:Y:S04]  /*8d60*/  BSSY B0, `(.L_x_3998) ;  /* 0x000000e000007945 */ /* 0x000fe80003800000 */
[----:B------:R-:W-:Y:S05]  /*8d70*/  @!P4 BRA `(.L_x_3999) ;  /* 0x000000000030c947 */ /* 0x000fea0003800000 */
[----:B------:R-:W-:Y:S01]  /*8d80*/  ULDC.64 UR12, c[0x0][0x270] ;  /* 0x00009c00000c7ab9 */ /* 0x000fe20000000a00 */
[----:B------:R-:W-:Y:S01]  /*8d90*/  MOV R40, R110 ;  /* 0x0000006e00287202 */ /* 0x000fe20000000f00 */
[----:B------:R-:W-:Y:S01]  /*8da0*/  IMAD R46, R109, UR12, RZ ;  /* 0x0000000c6d2e7c24 */ /* 0x000fe2000f8e02ff */
[----:B------:R-:W-:Y:S02]  /*8db0*/  MOV R41, R113 ;  /* 0x0000007100297202 */ /* 0x000fe40000000f00 */
[----:B------:R-:W-:Y:S01]  /*8dc0*/  F2FP.F16.F32.PACK_AB R125, R125, R44 ;  /* 0x0000002c7d7d723e */ /* 0x000fe200000000ff */
[----:B01234-:R-:W-:-:S04]  /*8dd0*/  IMAD.WIDE.U32 R42, R33, UR12, R40 ;  /* 0x0000000c212a7c25 */ /* 0x01ffc8000f8e0028 */
[----:B------:R-:W-:Y:S01]  /*8de0*/  IMAD R41, R33, UR13, R46 ;  /* 0x0000000d21297c24 */ /* 0x000fe2000f8e022e */
[----:B------:R-:W-:Y:S02]  /*8df0*/  ULDC.64 UR12, c[0x0][0x210] ;  /* 0x00008400000c7ab9 */ /* 0x000fe40000000a00 */
[----:B------:R-:W-:Y:S02]  /*8e00*/  LEA R40, P5, R42, UR12, 0x1 ;  /* 0x0000000c2a287c11 */ /* 0x000fe4000f8a08ff */
[----:B------:R-:W-:-:S04]  /*8e10*/  IADD3 R41, R43, R41, RZ ;  /* 0x000000292b297210 */ /* 0x000fc80007ffe0ff */
[----:B------:R-:W-:-:S05]  /*8e20*/  LEA.HI.X R41, R42, UR13, R41, 0x1, P5 ;  /* 0x0000000d2a297c11 */ /* 0x000fca000a8f0c29 */
[----:B------:R0:W-:Y:S02]  /*8e30*/  STG.E desc[UR8][R40.64], R125 ;  /* 0x0000007d28007986 */ /* 0x0001e4000c101908 */
.L_x_3999:
[----:B------:R-:W-:Y:S05]  /*8e40*/  BSYNC B0 ;  /* 0x0000000000007941 */ /* 0x000fea0003800000 */
.L_x_3998:
        /* <DEDUP_REMOVED lines=11> */
.L_x_4000:
[----:B------:R-:W-:Y:S01]  /*8f00*/  ULDC.64 UR12, c[0x0][0x278] ;  /* 0x00009e00000c7ab9 */ /* 0x000fe20000000a00 */
        /* <DEDUP_REMOVED lines=12> */
[----:B0-----:R-:W-:Y:S02]  /*8fd0*/  LEA R40, P5, R110, UR12, 0x1 ;  /* 0x0000000c6e287c11 */ /* 0x001fe4000f8a08ff */
[----:B------:R-:W-:-:S04]  /*8fe0*/  IADD3 R117, R111, R117, RZ ;  /* 0x000000756f757210 */ /* 0x000fc80007ffe0ff */
[----:B------:R-:W-:-:S05]  /*8ff0*/  LEA.HI.X R41, R110, UR13, R117, 0x1, P5 ;  /* 0x0000000d6e297c11 */ /* 0x000fca000a8f0c75 */
[----:B------:R0:W-:Y:S02]  /*9000*/  STG.E desc[UR8][R40.64], R127 ;  /* 0x0000007f28007986 */ /* 0x0001e4000c101908 */
.L_x_4002:
[----:B------:R-:W-:Y:S05]  /*9010*/  BSYNC B0 ;  /* 0x0000000000007941 */ /* 0x000fea0003800000 */
.L_x_4001:
[----:B0-----:R-:W0:Y:S01]  /*9020*/  LDC R41, c[0x0][0x10] ;  /* 0x00000400ff297b82 */ /* 0x001e220000000800 */
[----:B------:R-:W-:Y:S02]  /*9030*/  IADD3 R38, R38, 0x1, RZ ;  /* 0x0000000126267810 */ /* 0x000fe40007ffe0ff */
[----:B0-----:R-:W-:-:S04]  /*9040*/  IADD3 R36, R41, R36, RZ ;  /* 0x0000002429247210 */ /* 0x001fc80007ffe0ff */
[----:B------:R-:W-:-:S13]  /*9050*/  ISETP.GE.AND P5, PT, R36, UR4, PT ;  /* 0x0000000424007c0c */ /* 0x000fda000bfa6270 */
[----:B------:R-:W-:Y:S05]  /*9060*/  @!P5 BRA `(.L_x_4003) ;  /* 0xffffff7c0014d947 */ /* 0x000fea000383ffff */
[----:B------:R-:W-:Y:S05]  /*9070*/  EXIT ;  /* 0x000000000000794d */ /* 0x000fea0003800000 */
.L_x_4004:
        /* <DEDUP_REMOVED lines=16> */
.L_x_5183:


//--------------------- .text._Z35group_norm_nhwc_fwd_one_pass_kernelI11Fp16IOBf16WLi64ELi48ELi384EEv26Group_norm_nhwc_fwd_params --------------------------
	.section	.text._Z35group_norm_nhwc_fwd_one_pass_kernelI11Fp16IOBf16WLi64ELi48ELi384EEv26Group_norm_nhwc_fwd_params,"ax",@progbits
	.align	128
        .global         _Z35group_norm_nhwc_fwd_one_pass_kernelI11Fp16IOBf16WLi64ELi48ELi384EEv26Group_norm_nhwc_fwd_params
        .type           _Z35group_norm_nhwc_fwd_one_pass_kernelI11Fp16IOBf16WLi64ELi48ELi384EEv26Group_norm_nhwc_fwd_params,@function
        .size           _Z35group_norm_nhwc_fwd_one_pass_kernelI11Fp16IOBf16WLi64ELi48ELi384EEv26Group_norm_nhwc_fwd_params,(.L_x_5184 - _Z35group_norm_nhwc_fwd_one_pass_kernelI11Fp16IOBf16WLi64ELi48ELi384EEv26Group_norm_nhwc_fwd_params)
        .other          _Z35group_norm_nhwc_fwd_one_pass_kernelI11Fp16IOBf16WLi64ELi48ELi384EEv26Group_norm_nhwc_fwd_params,@"STO_CUDA_ENTRY STV_DEFAULT"
_Z35group_norm_nhwc_fwd_one_pass_kernelI11Fp16IOBf16WLi64ELi48ELi384EEv26Group_norm_nhwc_fwd_params:
.text._Z35group_norm_nhwc_fwd_one_pass_kernelI11Fp16IOBf16WLi64ELi48ELi384EEv26Group_norm_nhwc_fwd_params:
        /* <DEDUP_REMOVED lines=10> */
[----:B------:R-:W-:Y:S01]  /*00a0*/  HFMA2.MMA R6, -RZ, RZ, 0, 0 ;  /* 0x00000000ff067435 */ /* 0x000fe200000001ff */
[----:B------:R-:W-:-:S05]  /*00b0*/  ULDC.U8 UR10, c[0x0][0x28c] ;  /* 0x0000a300000a7ab9 */ /* 0x000fca0000000000 */
        /* <DEDUP_REMOVED lines=11> */
.L_x_4026:
        /* <DEDUP_REMOVED lines=199> */
.L_x_4006:
[----:B------:R-:W-:Y:S05]  /*0de0*/  BSYNC B0 ;  /* 0x0000000000007941 */ /* 0x000fea0003800000 */
.L_x_4005:
        /* <DEDUP_REMOVED lines=28> */
.L_x_4009:
[----:B-1----:R-:W2:Y:S04]  /*0fb0*/  LDG.E.STRONG.GPU R11, desc[UR8][R8.64] ;  /* 0x00000008080b7981 */ /* 0x002ea8000c1ef900 */
[----:B--2---:R-:W-:Y:S01]  /*0fc0*/  CCTL.IVALL ;  /* 0x00000000ff00798f */ /* 0x004fe20002000000 */
[----:B------:R-:W-:Y:S05]  /*0fd0*/  YIELD ;  /* 0x0000000000007946 */ /* 0x000fea0003800000 */
[----:B------:R-:W-:-:S13]  /*0fe0*/  ISETP.NE.AND P1, PT, R11, R28, PT ;  /* 0x0000001c0b00720c */ /* 0x000fda0003f25270 */
[----:B------:R-:W-:Y:S05]  /*0ff0*/  @P1 BRA `(.L_x_4009) ;  /* 0xfffffffc00ec1947 */ /* 0x000fea000383ffff */
.L_x_4008:
        /* <DEDUP_REMOVED lines=11> */
.L_x_4011:
        /* <DEDUP_REMOVED lines=63> */
.L_x_4010:
        /* <DEDUP_REMOVED lines=19> */
.L_x_4013:
[----:B------:R-:W-:Y:S05]  /*15d0*/  BSYNC B0 ;  /* 0x0000000000007941 */ /* 0x000fea0003800000 */
.L_x_4012:
        /* <DEDUP_REMOVED lines=32> */
.L_x_4007:
[----:B------:R-:W-:Y:S01]  /*17e0*/  ULDC.64 UR12, c[0x0][0x218] ;  /* 0x00008600000c7ab9 */ /* 0x000fe20000000a00 */
[C---:B------:R-:W-:Y:S01]  /*17f0*/  LOP3.LUT P1, RZ, R2.reuse, UR7, RZ, 0xfc, !PT ;  /* 0x0000000702ff7c12 */ /* 0x040fe2000f82fcff */
[----:B------:R-:W2:Y:S01]  /*1800*/  S2UR UR6, SR_CgaCtaId ;  /* 0x00000000000679c3 */ /* 0x000ea20000008800 */
[----:B------:R-:W-:Y:S01]  /*1810*/  ISETP.EQ.U32.AND P3, PT, RZ, UR12, PT ;  /* 0x0000000cff007c0c */ /* 0x000fe2000bf62070 */
[----:B-1----:R-:W-:Y:S01]  /*1820*/  IMAD.WIDE.U32 R8, R2, -0x55555555, RZ ;  /* 0xaaaaaaab02087825 */ /* 0x002fe200078e00ff */
[----:B------:R-:W-:Y:S02]  /*1830*/  UMOV UR5, 0x400 ;  /* 0x0000040000057882 */ /* 0x000fe40000000000 */
[----:B------:R-:W-:Y:S01]  /*1840*/  ISETP.EQ.OR.EX P1, PT, RZ, UR13, P1, P3 ;  /* 0x0000000dff007c0c */ /* 0x000fe20008f22730 */
[----:B------:R-:W-:Y:S01]  /*1850*/  ULDC.64 UR12, c[0x0][0x278] ;  /* 0x00009e00000c7ab9 */ /* 0x000fe20000000a00 */
[----:B------:R-:W-:Y:S01]  /*1860*/  SHF.R.U32.HI R9, RZ, 0x4, R9 ;  /* 0x00000004ff097819 */ /* 0x000fe20000011609 */
[----:B0-----:R-:W0:Y:S04]  /*1870*/  LDC.64 R10, c[0x0][0x230] ;  /* 0x00008c00ff0a7b82 */ /* 0x001e280000000a00 */
[----:B------:R-:W-:-:S04]  /*1880*/  IMAD R9, R9, -0x18, R2 ;  /* 0xffffffe809097824 */ /* 0x000fc800078e0202 */
[----:B------:R-:W1:Y:S01]  /*1890*/  LDC.64 R14, c[0x0][0x228] ;  /* 0x00008a00ff0e7b82 */ /* 0x000e620000000a00 */
[----:B------:R-:W-:-:S04]  /*18a0*/  SHF.L.U32 R9, R9, 0x1, RZ ;  /* 0x0000000109097819 */ /* 0x000fc800000006ff */
[----:B------:R-:W-:-:S03]  /*18b0*/  IADD3 R23, R9, R0, RZ ;  /* 0x0000000009177210 */ /* 0x000fc60007ffe0ff */
[----:B------:R-:W3:Y:S01]  /*18c0*/  @!P1 LDC.64 R28, c[0x0][0x218] ;  /* 0x00008600ff1c9b82 */ /* 0x000ee20000000a00 */
[----:B--2---:R-:W-:-:S03]  /*18d0*/  ULEA UR5, UR6, UR5, 0x18 ;  /* 0x0000000506057291 */ /* 0x004fc6000f8ec03f */
[----:B------:R-:W-:Y:S02]  /*18e0*/  ULDC UR6, c[0x0][0x2a4] ;  /* 0x0000a90000067ab9 */ /* 0x000fe40000000800 */
[----:B------:R-:W-:Y:S01]  /*18f0*/  @!P1 FMUL.FTZ R9, R13, UR6 ;  /* 0x000000060d099c20 */ /* 0x000fe20008410000 */
[----:B------:R-:W-:-:S03]  /*1900*/  @!P1 FMUL.FTZ R8, R12, UR6 ;  /* 0x000000060c089c20 */ /* 0x000fc60008410000 */
[----:B------:R0:W-:Y:S01]  /*1910*/  @!P2 STS.64 [UR5+0x78], R12 ;  /* 0x0000780cff00a988 */ /* 0x0001e20008000a05 */
[----:B-1----:R-:W-:-:S04]  /*1920*/  IMAD.WIDE R14, R23, 0x2, R14 ;  /* 0x00000002170e7825 */ /* 0x002fc800078e020e */
[----:B0-----:R-:W-:-:S04]  /*1930*/  IMAD.WIDE R12, R23, 0x2, R10 ;  /* 0x00000002170c7825 */ /* 0x001fc800078e020a */
[----:B---3--:R-:W-:-:S05]  /*1940*/  @!P1 IMAD.WIDE R28, R20, 0x8, R28 ;  /* 0x00000008141c9825 */ /* 0x008fca00078e021c */
[----:B------:R0:W-:Y:S01]  /*1950*/  @!P1 STG.E.64 desc[UR8][R28.64], R8 ;  /* 0x000000081c009986 */ /* 0x0001e2000c101b08 */
[----:B------:R-:W-:Y:S06]  /*1960*/  BAR.SYNC.DEFER_BLOCKING 0x0 ;  /* 0x0000000000007b1d */ /* 0x000fec0000010000 */
[----:B0-----:R-:W2:Y:S04]  /*1970*/  LDG.E.U16 R28, desc[UR8][R12.64+0x2] ;  /* 0x000002080c1c7981 */ /* 0x001ea8000c1e1500 */
[----:B------:R-:W3:Y:S04]  /*1980*/  LDG.E.U16 R0, desc[UR8][R14.64+0x2] ;  /* 0x000002080e007981 */ /* 0x000ee8000c1e1500 */
[----:B------:R-:W4:Y:S04]  /*1990*/  LDG.E.U16 R23, desc[UR8][R14.64] ;  /* 0x000000080e177981 */ /* 0x000f28000c1e1500 */
[----:B------:R0:W5:Y:S04]  /*19a0*/  LDG.E.U16 R8, desc[UR8][R12.64] ;  /* 0x000000080c087981 */ /* 0x000168000c1e1500 */
[----:B------:R-:W1:Y:S02]  /*19b0*/  LDS.64 R10, [UR5+0x78] ;  /* 0x00007805ff0a7984 */ /* 0x000e640008000a00 */
[----:B-1----:R-:W-:-:S04]  /*19c0*/  FMUL.FTZ R10, R10, UR6 ;  /* 0x000000060a0a7c20 */ /* 0x002fc80008410000 */
[----:B------:R-:W-:-:S04]  /*19d0*/  FMUL.FTZ R9, R10, R10 ;  /* 0x0000000a0a097220 */ /* 0x000fc80000410000 */
[----:B------:R-:W-:-:S05]  /*19e0*/  FFMA.FTZ R11, R11, UR6, -R9 ;  /* 0x000000060b0b7c23 */ /* 0x000fca0008010809 */
[----:B------:R-:W-:-:S13]  /*19f0*/  FSETP.GTU.FTZ.AND P1, PT, R11, RZ, PT ;  /* 0x000000ff0b00720b */ /* 0x000fda0003f3c000 */
[----:B------:R-:W1:Y:S01]  /*1a00*/  @P1 LDC R9, c[0x0][0x238] ;  /* 0x00008e00ff091b82 */ /* 0x000e620000000800 */
[----:B------:R-:W-:Y:S02]  /*1a10*/  HADD2.F32 R29, -RZ, R21.H1_H1 ;  /* 0x30000015ff1d7230 */ /* 0x000fe40000004100 */
[----:B0-----:R-:W-:Y:S02]  /*1a20*/  HADD2.F32 R13, -RZ, R19.H1_H1 ;  /* 0x30000013ff0d7230 */ /* 0x001fe40000004100 */
[----:B------:R-:W-:Y:S02]  /*1a30*/  HADD2.F32 R15, -RZ, R18.H1_H1 ;  /* 0x30000012ff0f7230 */ /* 0x000fe40000004100 */
[----:B-1----:R-:W-:Y:S01]  /*1a40*/  @P1 FADD.FTZ R11, R11, R9 ;  /* 0x000000090b0b1221 */ /* 0x002fe20000010000 */
[----:B------:R-:W-:-:S06]  /*1a50*/  MOV R9, 0x3f800000 ;  /* 0x3f80000000097802 */ /* 0x000fcc0000000f00 */
[----:B------:R-:W0:Y:S01]  /*1a60*/  @P1 MUFU.RSQ R9, R11 ;  /* 0x0000000b00091308 */ /* 0x000e220000001400 */
[--C-:B------:R-:W-:Y:S01]  /*1a70*/  FADD.FTZ R12, R29, -R10.reuse ;  /* 0x8000000a1d0c7221 */ /* 0x100fe20000010000 */
[--C-:B------:R-:W-:Y:S01]  /*1a80*/  FADD.FTZ R29, R13, -R10.reuse ;  /* 0x8000000a0d1d7221 */ /* 0x100fe20000010000 */
[----:B------:R-:W-:Y:S01]  /*1a90*/  FADD.FTZ R14, R15, -R10 ;  /* 0x8000000a0f0e7221 */ /* 0x000fe20000010000 */
[----:B------:R-:W-:Y:S01]  /*1aa0*/  HADD2.F32 R21, -RZ, R21.H0_H0 ;  /* 0x20000015ff157230 */ /* 0x000fe20000004100 */
[----:B------:R-:W-:Y:S01]  /*1ab0*/  ISETP.NE.AND P4, PT, RZ, UR10, PT ;  /* 0x0000000aff007c0c */ /* 0x000fe2000bf85270 */
[-C--:B0-----:R-:W-:Y:S01]  /*1ac0*/  FMUL.FTZ R13, R12, R9.reuse ;  /* 0x000000090c0d7220 */ /* 0x081fe20000410000 */
[-C--:B------:R-:W-:Y:S01]  /*1ad0*/  FMUL.FTZ R12, R29, R9.reuse ;  /* 0x000000091d0c7220 */ /* 0x080fe20000410000 */
[----:B------:R-:W-:Y:S01]  /*1ae0*/  FMUL.FTZ R15, R14, R9 ;  /* 0x000000090e0f7220 */ /* 0x000fe20000410000 */
[----:B------:R-:W-:Y:S02]  /*1af0*/  ISETP.GE.U32.AND P2, PT, R7, UR12, PT ;  /* 0x0000000c07007c0c */ /* 0x000fe4000bf46070 */
[----:B------:R-:W-:-:S02]  /*1b00*/  ISETP.GE.U32.AND P3, PT, R16, UR12, PT ;  /* 0x0000000c10007c0c */ /* 0x000fc4000bf66070 */
[----:B------:R-:W-:Y:S02]  /*1b10*/  ISETP.GE.AND.EX P2, PT, R17, UR13, PT, P2 ;  /* 0x0000000d11007c0c */ /* 0x000fe4000bf46320 */
[----:B------:R-:W-:Y:S02]  /*1b20*/  ISETP.GE.AND.EX P3, PT, R3, UR13, PT, P3 ;  /* 0x0000000d03007c0c */ /* 0x000fe4000bf66330 */
[C---:B------:R-:W-:Y:S02]  /*1b30*/  ISETP.GT.U32.OR P2, PT, R2.reuse, 0x17f, P2 ;  /* 0x0000017f0200780c */ /* 0x040fe40001744470 */
[----:B------:R-:W-:Y:S02]  /*1b40*/  ISETP.GT.U32.OR P3, PT, R2, 0x17f, P3 ;  /* 0x0000017f0200780c */ /* 0x000fe40001f64470 */
[----:B--2---:R-:W-:Y:S01]  /*1b50*/  SHF.L.U32 R11, R28, 0x10, RZ ;  /* 0x000000101c0b7819 */ /* 0x004fe200000006ff */
[----:B------:R-:W-:Y:S01]  /*1b60*/  HADD2.F32 R28, -RZ, R22.H1_H1 ;  /* 0x30000016ff1c7230 */ /* 0x000fe20000004100 */
[----:B---3--:R-:W-:-:S04]  /*1b70*/  SHF.L.U32 R0, R0, 0x10, RZ ;  /* 0x0000001000007819 */ /* 0x008fc800000006ff */
[----:B------:R-:W-:-:S04]  /*1b80*/  FADD.FTZ R28, R28, -R10 ;  /* 0x8000000a1c1c7221 */ /* 0x000fc80000010000 */
[----:B------:R-:W-:Y:S01]  /*1b90*/  FMUL.FTZ R28, R28, R9 ;  /* 0x000000091c1c7220 */ /* 0x000fe20000410000 */
[C-C-:B------:R-:W-:Y:S01]  /*1ba0*/  FFMA.FTZ R14, R0.reuse, R13, R11.reuse ;  /* 0x0000000d000e7223 */ /* 0x140fe2000001000b */
[C-C-:B------:R-:W-:Y:S02]  /*1bb0*/  FFMA.FTZ R13, R0.reuse, R12, R11.reuse ;  /* 0x0000000c000d7223 */ /* 0x140fe4000001000b */
[C-C-:B------:R-:W-:Y:S01]  /*1bc0*/  FFMA.FTZ R12, R0.reuse, R28, R11.reuse ;  /* 0x0000001c000c7223 */ /* 0x140fe2000001000b */
[----:B------:R-:W-:Y:S01]  /*1bd0*/  FFMA.FTZ R0, R0, R15, R11 ;  /* 0x0000000f00007223 */ /* 0x000fe2000001000b */
[----:B------:R-:W-:Y:S02]  /*1be0*/  HADD2.F32 R15, -RZ, R22.H0_H0 ;  /* 0x20000016ff0f7230 */ /* 0x000fe40000004100 */
[----:B------:R-:W-:Y:S02]  /*1bf0*/  HADD2.F32 R11, -RZ, R19.H0_H0 ;  /* 0x20000013ff0b7230 */ /* 0x000fe40000004100 */
[----:B------:R-:W-:-:S02]  /*1c00*/  HADD2.F32 R19, -RZ, R18.H0_H0 ;  /* 0x20000012ff137230 */ /* 0x000fc40000004100 */
[--C-:B------:R-:W-:Y:S01]  /*1c10*/  FADD.FTZ R28, R15, -R10.reuse ;  /* 0x8000000a0f1c7221 */ /* 0x100fe20000010000 */
[----:B------:R-:W-:Y:S01]  /*1c20*/  IADD3 R15, R4, 0x30, RZ ;  /* 0x00000030040f7810 */ /* 0x000fe20007ffe0ff */
[--C-:B------:R-:W-:Y:S01]  /*1c30*/  FADD.FTZ R22, R21, -R10.reuse ;  /* 0x8000000a15167221 */ /* 0x100fe20000010000 */
[--C-:B------:R-:W-:Y:S01]  /*1c40*/  FADD.FTZ R11, R11, -R10.reuse ;  /* 0x8000000a0b0b7221 */ /* 0x100fe20000010000 */
[----:B------:R-:W-:Y:S01]  /*1c50*/  FADD.FTZ R10, R19, -R10 ;  /* 0x8000000a130a7221 */ /* 0x000fe20000010000 */
[----:B------:R-:W-:Y:S02]  /*1c60*/  ISETP.GE.U32.AND P1, PT, R15, UR12, PT ;  /* 0x0000000c0f007c0c */ /* 0x000fe4000bf26070 */
[----:B------:R-:W-:Y:S01]  /*1c70*/  SHF.R.S32.HI R18, RZ, 0x1f, R15 ;  /* 0x0000001fff127819 */ /* 0x000fe2000001140f */
[-C--:B------:R-:W-:Y:S01]  /*1c80*/  FMUL.FTZ R11, R11, R9.reuse ;  /* 0x000000090b0b7220 */ /* 0x080fe20000410000 */
[----:B----4-:R-:W-:Y:S01]  /*1c90*/  SHF.L.U32 R23, R23, 0x10, RZ ;  /* 0x0000001017177819 */ /* 0x010fe200000006ff */
[-C--:B------:R-:W-:Y:S01]  /*1ca0*/  FMUL.FTZ R19, R28, R9.reuse ;  /* 0x000000091c137220 */ /* 0x080fe20000410000 */
[----:B-----5:R-:W-:Y:S01]  /*1cb0*/  SHF.L.U32 R8, R8, 0x10, RZ ;  /* 0x0000001008087819 */ /* 0x020fe200000006ff */
[-C--:B------:R-:W-:Y:S01]  /*1cc0*/  FMUL.FTZ R21, R10, R9.reuse ;  /* 0x000000090a157220 */ /* 0x080fe20000410000 */
[----:B------:R-:W-:Y:S01]  /*1cd0*/  ISETP.GE.AND.EX P1, PT, R18, UR13, PT, P1 ;  /* 0x0000000d12007c0c */ /* 0x000fe2000bf26310 */
[----:B------:R-:W-:-:S02]  /*1ce0*/  FMUL.FTZ R9, R22, R9 ;  /* 0x0000000916097220 */ /* 0x000fc40000410000 */
        /* <DEDUP_REMOVED lines=16> */
.L_x_4014:
        /* <DEDUP_REMOVED lines=14> */
.L_x_4016:
[----:B------:R-:W-:Y:S05]  /*1ed0*/  BSYNC B0 ;  /* 0x0000000000007941 */ /* 0x000fea0003800000 */
.L_x_4015:
        /* <DEDUP_REMOVED lines=11> */
.L_x_4017:
        /* <DEDUP_REMOVED lines=14> */
.L_x_4019:
[----:B------:R-:W-:Y:S05]  /*2070*/  BSYNC B0 ;  /* 0x0000000000007941 */ /* 0x000fea0003800000 */
.L_x_4018:
        /* <DEDUP_REMOVED lines=11> */
.L_x_4020:
        /* <DEDUP_REMOVED lines=14> */
.L_x_4022:
[----:B------:R-:W-:Y:S05]  /*2210*/  BSYNC B0 ;  /* 0x0000000000007941 */ /* 0x000fea0003800000 */
.L_x_4021:
        /* <DEDUP_REMOVED lines=11> */
.L_x_4023:
        /* <DEDUP_REMOVED lines=14> */
.L_x_4025:
[----:B------:R-:W-:Y:S05]  /*23b0*/  BSYNC B0 ;  /* 0x0000000000007941 */ /* 0x000fea0003800000 */
.L_x_4024:
[----:B------:R-:W4:Y:S01]  /*23c0*/  LDC R3, c[0x0][0x10] ;  /* 0x00000400ff037b82 */ /* 0x000f220000000800 */
[----:B------:R-:W-:Y:S02]  /*23d0*/  IADD3 R6, R6, 0x1, RZ ;  /* 0x0000000106067810 */ /* 0x000fe40007ffe0ff */
[----:B----4-:R-:W-:-:S04]  /*23e0*/  IADD3 R20, R3, R20, RZ ;  /* 0x0000001403147210 */ /* 0x010fc80007ffe0ff */
[----:B------:R-:W-:-:S13]  /*23f0*/  ISETP.GE.AND P1, PT, R20, UR4, PT ;  /* 0x0000000414007c0c */ /* 0x000fda000bf26270 */
[----:B------:R-:W-:Y:S05]  /*2400*/  @!P1 BRA `(.L_x_4026) ;  /* 0xffffffdc00589947 */ /* 0x000fea000383ffff */
[----:B------:R-:W-:Y:S05]  /*2410*/  EXIT ;  /* 0x000000000000794d */ /* 0x000fea0003800000 */
.L_x_4027:
        /* <DEDUP_REMOVED lines=14> */
.L_x_5184:


//--------------------- .text._Z35group_norm_nhwc_fwd_one_pass_kernelI11Fp16IOBf16WLi128ELi48ELi384EEv26Group_norm_nhwc_fwd_params --------------------------
	.section	.text._Z35group_norm_nhwc_fwd_one_pass_kernelI11Fp16IOBf16WLi128ELi48ELi384EEv26Group_norm_nhwc_fwd_params,"ax",@progbits
	.align	128
        .global         _Z35group_norm_nhwc_fwd_one_pass_kernelI11Fp16IOBf16WLi128ELi48ELi384EEv26Group_norm_nhwc_fwd_params
        .type           _Z35group_norm_nhwc_fwd_one_pass_kernelI11Fp16IOBf16WLi128ELi48ELi384EEv26Group_norm_nhwc_fwd_params,@function
        .size           _Z35group_norm_nhwc_fwd_one_pass_kernelI11Fp16IOBf16WLi128ELi48ELi384EEv26Group_norm_nhwc_fwd_params,(.L_x_5185 - _Z35group_norm_nhwc_fwd_one_pass_kernelI11Fp16IOBf16WLi128ELi48ELi384EEv26Group_norm_nhwc_fwd_params)
        .other          _Z35group_norm_nhwc_fwd_one_pass_kernelI11Fp16IOBf16WLi128ELi48ELi384EEv26Group_norm_nhwc_fwd_params,@"STO_CUDA_ENTRY STV_DEFAULT"
_Z35group_norm_nhwc_fwd_one_pass_kernelI11Fp16IOBf16WLi128ELi48ELi384EEv26Group_norm_nhwc_fwd_params:
.text._Z35group_norm_nhwc_fwd_one_pass_kernelI11Fp16IOBf16WLi128ELi48ELi384EEv26Group_norm_nhwc_fwd_params:
        /* <DEDUP_REMOVED lines=40> */
.L_x_4061:
[----:B0-2---:R-:W0:Y:S01]  /*0280*/  LDC R19, c[0x0][0x288] ;  /* 0x0000a200ff137b82 */ /* 0x005e220000000800 */
[----:B------:R-:W-:Y:S01]  /*0290*/  ULDC.64 UR16, c[0x0][0x278] ;  /* 0x00009e0000107ab9 */ /* 0x000fe20000000a00 */
[----:B----4-:R-:W-:Y:S01]  /*02a0*/  SHF.R.S32.HI R21, RZ, 0x1f, R30 ;  /* 0x0000001fff157819 */ /* 0x010fe2000001141e */
[----:B------:R-:W-:Y:S01]  /*02b0*/  ULDC.64 UR14, c[0x0][0x280] ;  /* 0x0000a000000e7ab9 */ /* 0x000fe20000000a00 */
[----:B------:R-:W-:Y:S01]  /*02c0*/  ISETP.GE.U32.AND P4, PT, R30, UR16, PT ;  /* 0x000000101e007c0c */ /* 0x000fe2000bf86070 */
[----:B------:R-:W-:Y:S01]  /*02d0*/  HFMA2.MMA R24, -RZ, RZ, 0, 0 ;  /* 0x00000000ff187435 */ /* 0x000fe200000001ff */
[----:B---3--:R-:W-:Y:S02]  /*02e0*/  SHF.R.S32.HI R23, RZ, 0x1f, R7 ;  /* 0x0000001fff177819 */ /* 0x008fe40000011407 */
[----:B------:R-:W-:Y:S01]  /*02f0*/  ISETP.GE.U32.AND P5, PT, R7, UR16, PT ;  /* 0x0000001007007c0c */ /* 0x000fe2000bfa6070 */
[----:B-1----:R-:W1:Y:S01]  /*0300*/  @P0 LDC.64 R44, c[0x0][0x270] ;  /* 0x00009c00ff2c0b82 */ /* 0x002e620000000a00 */
[----:B------:R-:W-:-:S02]  /*0310*/  ISETP.GE.AND.EX P4, PT, R21, UR17, PT, P4 ;  /* 0x0000001115007c0c */ /* 0x000fc4000bf86340 */
[----:B------:R-:W-:Y:S02]  /*0320*/  ISETP.GE.AND.EX P5, PT, R23, UR17, PT, P5 ;  /* 0x0000001117007c0c */ /* 0x000fe4000bfa6350 */
[C---:B------:R-:W-:Y:S02]  /*0330*/  ISETP.GT.U32.OR P4, PT, R3.reuse, 0x17f, P4 ;  /* 0x0000017f0300780c */ /* 0x040fe40002784470 */
[----:B------:R-:W-:Y:S01]  /*0340*/  ISETP.GT.U32.OR P5, PT, R3, 0x17f, P5 ;  /* 0x0000017f0300780c */ /* 0x000fe20002fa4470 */
[----:B------:R-:W2:Y:S01]  /*0350*/  @P0 LDC.64 R28, c[0x0][0x220] ;  /* 0x00008800ff1c0b82 */ /* 0x000ea20000000a00 */
[----:B------:R-:W-:Y:S02]  /*0360*/  SHF.R.S32.HI R25, RZ, 0x1f, R8 ;  /* 0x0000001fff197819 */ /* 0x000fe40000011408 */
[----:B------:R-:W-:Y:S02]  /*0370*/  SHF.R.S32.HI R27, RZ, 0x1f, R9 ;  /* 0x0000001fff1b7819 */ /* 0x000fe40000011409 */
[----:B0-----:R-:W-:-:S05]  /*0380*/  IABS R15, R19 ;  /* 0x00000013000f7213 */ /* 0x001fca0000000000 */
[----:B------:R-:W0:Y:S01]  /*0390*/  @!P4 LDC.64 R36, c[0x0][0x220] ;  /* 0x00008800ff24cb82 */ /* 0x000e220000000a00 */
[----:B------:R-:W3:Y:S08]  /*03a0*/  I2F.RP R0, R15 ;  /* 0x0000000f00007306 */ /* 0x000ef00000209400 */
[----:B---3--:R-:W3:Y:S02]  /*03b0*/  MUFU.RCP R0, R0 ;  /* 0x0000000000007308 */ /* 0x008ee40000001000 */
[----:B---3--:R-:W-:-:S06]  /*03c0*/  IADD3 R12, R0, 0xffffffe, RZ ;  /* 0x0ffffffe000c7810 */ /* 0x008fcc0007ffe0ff */
[----:B------:R3:W4:Y:S02]  /*03d0*/  F2I.FTZ.U32.TRUNC.NTZ R13, R12 ;  /* 0x0000000c000d7305 */ /* 0x000724000021f000 */
[----:B---3--:R-:W-:Y:S01]  /*03e0*/  HFMA2.MMA R12, -RZ, RZ, 0, 0 ;  /* 0x00000000ff0c7435 */ /* 0x008fe200000001ff */
[----:B----4-:R-:W-:-:S05]  /*03f0*/  IADD3 R2, RZ, -R13, RZ ;  /* 0x8000000dff027210 */ /* 0x010fca0007ffe0ff */
[----:B------:R-:W-:Y:S01]  /*0400*/  IMAD R17, R2, R15, RZ ;  /* 0x0000000f02117224 */ /* 0x000fe200078e02ff */
[----:B------:R-:W-:-:S03]  /*0410*/  IABS R2, UR6 ;  /* 0x0000000600027c13 */ /* 0x000fc60008000000 */
[----:B------:R-:W-:Y:S02]  /*0420*/  IMAD.HI.U32 R13, R13, R17, R12 ;  /* 0x000000110d0d7227 */ /* 0x000fe400078e000c */
[----:B------:R-:W3:Y:S04]  /*0430*/  @!P5 LDC.64 R16, c[0x0][0x220] ;  /* 0x00008800ff10db82 */ /* 0x000ee80000000a00 */
[----:B------:R-:W-:-:S05]  /*0440*/  IMAD.HI.U32 R13, R13, R2, RZ ;  /* 0x000000020d0d7227 */ /* 0x000fca00078e00ff */
[----:B------:R-:W-:-:S05]  /*0450*/  IADD3 R0, -R13, RZ, RZ ;  /* 0x000000ff0d007210 */ /* 0x000fca0007ffe1ff */
[----:B------:R-:W-:-:S05]  /*0460*/  IMAD R0, R15, R0, R2 ;  /* 0x000000000f007224 */ /* 0x000fca00078e0202 */
[----:B------:R-:W-:-:S13]  /*0470*/  ISETP.GT.U32.AND P2, PT, R15, R0, PT ;  /* 0x000000000f00720c */ /* 0x000fda0003f44070 */
[-C--:B------:R-:W-:Y:S02]  /*0480*/  @!P2 IADD3 R0, R0, -R15.reuse, RZ ;  /* 0x8000000f0000a210 */ /* 0x080fe40007ffe0ff */
[----:B------:R-:W-:Y:S02]  /*0490*/  @!P2 IADD3 R13, R13, 0x1, RZ ;  /* 0x000000010d0da810 */ /* 0x000fe40007ffe0ff */
[----:B------:R-:W-:Y:S02]  /*04a0*/  ISETP.GE.U32.AND P1, PT, R0, R15, PT ;  /* 0x0000000f0000720c */ /* 0x000fe40003f26070 */
[C---:B------:R-:W-:Y:S02]  /*04b0*/  LOP3.LUT R0, R19.reuse, UR6, RZ, 0x3c, !PT ;  /* 0x0000000613007c12 */ /* 0x040fe4000f8e3cff */
[----:B------:R-:W-:Y:S02]  /*04c0*/  ISETP.NE.AND P2, PT, R19, RZ, PT ;  /* 0x000000ff1300720c */ /* 0x000fe40003f45270 */
[----:B------:R-:W-:-:S02]  /*04d0*/  ISETP.GE.AND P3, PT, R0, RZ, PT ;  /* 0x000000ff0000720c */ /* 0x000fc40003f66270 */
[----:B------:R-:W-:-:S05]  /*04e0*/  SHF.R.S32.HI R15, RZ, 0x1f, R35 ;  /* 0x0000001fff0f7819 */ /* 0x000fca0000011423 */
        /* <DEDUP_REMOVED lines=10> */
[----:B------:R-:W4:Y:S01]  /*0590*/  @!P4 LDC.64 R18, c[0x0][0x270] ;  /* 0x00009c00ff12cb82 */ /* 0x000f220000000a00 */
[----:B------:R-:W-:Y:S01]  /*05a0*/  IMAD R22, R22, 0x30, RZ ;  /* 0x0000003016167824 */ /* 0x000fe200078e02ff */
[----:B------:R-:W-:Y:S01]  /*05b0*/  ISETP.GT.U32.OR P3, PT, R3, 0x17f, P3 ;  /* 0x0000017f0300780c */ /* 0x000fe20001f64470 */
[----:B------:R-:W-:Y:S01]  /*05c0*/  IMAD R41, R13, UR15, R0 ;  /* 0x0000000f0d297c24 */ /* 0x000fe2000f8e0200 */
[----:B------:R-:W-:Y:S01]  /*05d0*/  ISETP.GE.AND.EX P2, PT, R27, UR17, PT, P2 ;  /* 0x000000111b007c0c */ /* 0x000fe2000bf46320 */
[----:B-1----:R-:W-:Y:S01]  /*05e0*/  @P0 IMAD R0, R5, R44, RZ ;  /* 0x0000002c05000224 */ /* 0x002fe200078e02ff */
[----:B------:R-:W-:-:S02]  /*05f0*/  IADD3 R38, P1, R35, R22, RZ ;  /* 0x0000001623267210 */ /* 0x000fc40007f3e0ff */
[----:B------:R-:W-:Y:S02]  /*0600*/  ISETP.GT.U32.OR P2, PT, R3, 0x17f, P2 ;  /* 0x0000017f0300780c */ /* 0x000fe40001744470 */
[----:B------:R-:W-:Y:S01]  /*0610*/  LEA.HI.X.SX32 R39, R22, R15, 0x1, P1 ;  /* 0x0000000f16277211 */ /* 0x000fe200008f0eff */
[----:B------:R-:W-:Y:S02]  /*0620*/  @P0 IMAD R15, R32, R45, R0 ;  /* 0x0000002d200f0224 */ /* 0x000fe400078e0200 */
[----:B------:R-:W-:Y:S02]  /*0630*/  IMAD.WIDE.U32 R38, R13, UR14, R38 ;  /* 0x0000000e0d267c25 */ /* 0x000fe4000f8e0026 */
[----:B------:R-:W1:Y:S03]  /*0640*/  @!P5 LDC.64 R12, c[0x0][0x270] ;  /* 0x00009c00ff0cdb82 */ /* 0x000e660000000a00 */
[----:B------:R-:W-:-:S02]  /*0650*/  IADD3 R41, R39, R41, RZ ;  /* 0x0000002927297210 */ /* 0x000fc40007ffe0ff */
[-C--:B------:R-:W-:Y:S02]  /*0660*/  @P0 MOV R40, R38.reuse ;  /* 0x0000002600280202 */ /* 0x080fe40000000f00 */
[----:B------:R-:W-:Y:S01]  /*0670*/  @!P4 MOV R46, R38 ;  /* 0x00000026002ec202 */ /* 0x000fe20000000f00 */
[----:B----4-:R-:W-:Y:S01]  /*0680*/  @!P4 IMAD R2, R21, R18, RZ ;  /* 0x000000121502c224 */ /* 0x010fe200078e02ff */
[----:B------:R-:W-:Y:S01]  /*0690*/  @!P4 MOV R47, R41 ;  /* 0x00000029002fc202 */ /* 0x000fe20000000f00 */
[----:B------:R-:W-:-:S04]  /*06a0*/  @P0 IMAD.WIDE.U32 R44, R32, R44, R40 ;  /* 0x0000002c202c0225 */ /* 0x000fc800078e0028 */
[C---:B------:R-:W-:Y:S01]  /*06b0*/  @!P4 IMAD R19, R30.reuse, R19, R2 ;  /* 0x000000131e13c224 */ /* 0x040fe200078e0202 */
[----:B------:R-:W-:Y:S01]  /*06c0*/  @P0 IADD3 R0, R45, R15, RZ ;  /* 0x0000000f2d000210 */ /* 0x000fe20007ffe0ff */
[----:B------:R-:W-:Y:S01]  /*06d0*/  @!P4 IMAD.WIDE.U32 R46, R30, R18, R46 ;  /* 0x000000121e2ec225 */ /* 0x000fe200078e002e */
[C---:B--2---:R-:W-:Y:S01]  /*06e0*/  @P0 LEA R42, P1, R44.reuse, R28, 0x1 ;  /* 0x0000001c2c2a0211 */ /* 0x044fe200078208ff */
[----:B------:R-:W2:Y:S01]  /*06f0*/  @!P3 LDC.64 R14, c[0x0][0x270] ;  /* 0x00009c00ff0ebb82 */ /* 0x000ea20000000a00 */
[----:B------:R-:W-:Y:S02]  /*0700*/  @!P5 MOV R45, R41 ;  /* 0x00000029002dd202 */ /* 0x000fe40000000f00 */
[----:B------:R-:W-:Y:S02]  /*0710*/  @P0 LEA.HI.X R43, R44, R29, R0, 0x1, P1 ;  /* 0x0000001d2c2b0211 */ /* 0x000fe400008f0c00 */
[----:B------:R-:W-:Y:S01]  /*0720*/  @!P5 MOV R44, R38 ;  /* 0x00000026002cd202 */ /* 0x000fe20000000f00 */
[----:B-1----:R-:W-:Y:S01]  /*0730*/  @!P5 IMAD R0, R23, R12, RZ ;  /* 0x0000000c1700d224 */ /* 0x002fe200078e02ff */
[----:B------:R-:W-:-:S02]  /*0740*/  SHF.R.S32.HI R29, RZ, 0x1f, R10 ;  /* 0x0000001fff1d7819 */ /* 0x000fc4000001140a */
[----:B------:R-:W-:Y:S01]  /*0750*/  ISETP.GE.U32.AND P1, PT, R10, UR16, PT ;  /* 0x000000100a007c0c */ /* 0x000fe2000bf26070 */
[----:B------:R-:W-:Y:S01]  /*0760*/  @!P5 IMAD R31, R7, R13, R0 ;  /* 0x0000000d071fd224 */ /* 0x000fe200078e0200 */
[----:B------:R-:W-:Y:S01]  /*0770*/  @!P4 IADD3 R0, R47, R19, RZ ;  /* 0x000000132f00c210 */ /* 0x000fe20007ffe0ff */
[----:B------:R-:W-:Y:S01]  /*0780*/  @!P5 IMAD.WIDE.U32 R44, R7, R12, R44 ;  /* 0x0000000c072cd225 */ /* 0x000fe200078e002c */
[C---:B0-----:R-:W-:Y:S01]  /*0790*/  @!P4 LEA R36, P6, R46.reuse, R36, 0x1 ;  /* 0x000000242e24c211 */ /* 0x041fe200078c08ff */
[----:B------:R-:W0:Y:S01]  /*07a0*/  @!P3 LDC.64 R12, c[0x0][0x220] ;  /* 0x00008800ff0cbb82 */ /* 0x000e220000000a00 */
[----:B------:R-:W-:Y:S02]  /*07b0*/  ISETP.GE.AND.EX P1, PT, R29, UR17, PT, P1 ;  /* 0x000000111d007c0c */ /* 0x000fe4000bf26310 */
[----:B------:R-:W-:Y:S02]  /*07c0*/  @!P4 LEA.HI.X R37, R46, R37, R0, 0x1, P6 ;  /* 0x000000252e25c211 */ /* 0x000fe400030f0c00 */
[----:B------:R-:W-:-:S02]  /*07d0*/  @!P5 IADD3 R0, R45, R31, RZ ;  /* 0x0000001f2d00d210 */ /* 0x000fc40007ffe0ff */
[C---:B---3--:R-:W-:Y:S01]  /*07e0*/  @!P5 LEA R46, P6, R44.reuse, R16, 0x1 ;  /* 0x000000102c2ed211 */ /* 0x048fe200078c08ff */
[----:B------:R-:W1:Y:S01]  /*07f0*/  @!P2 LDC.64 R18, c[0x0][0x270] ;  /* 0x00009c00ff12ab82 */ /* 0x000e620000000a00 */
[----:B------:R-:W-:Y:S01]  /*0800*/  ISETP.GT.U32.OR P1, PT, R3, 0x17f, P1 ;  /* 0x0000017f0300780c */ /* 0x000fe20000f24470 */
[----:B--2---:R-:W-:Y:S01]  /*0810*/  @!P3 IMAD R2, R25, R14, RZ ;  /* 0x0000000e1902b224 */ /* 0x004fe200078e02ff */
[----:B------:R-:W-:Y:S01]  /*0820*/  @!P5 LEA.HI.X R47, R44, R17, R0, 0x1, P6 ;  /* 0x000000112c2fd211 */ /* 0x000fe200030f0c00 */
[----:B------:R0:W2:Y:S01]  /*0830*/  @!P4 LDG.E R24, desc[UR10][R36.64] ;  /* 0x0000000a2418c981 */ /* 0x0000a2000c1e1900 */
[----:B------:R-:W-:Y:S01]  /*0840*/  @!P3 MOV R44, R38 ;  /* 0x00000026002cb202 */ /* 0x000fe20000000f00 */
[C---:B------:R-:W-:Y:S01]  /*0850*/  @!P3 IMAD R33, R8.reuse, R15, R2 ;  /* 0x0000000f0821b224 */ /* 0x040fe200078e0202 */
[----:B------:R-:W-:Y:S01]  /*0860*/  @!P3 MOV R45, R41 ;  /* 0x00000029002db202 */ /* 0x000fe20000000f00 */
[----:B------:R-:W3:Y:S01]  /*0870*/  @!P2 LDC.64 R16, c[0x0][0x220] ;  /* 0x00008800ff10ab82 */ /* 0x000ee20000000a00 */
[----:B------:R-:W-:Y:S01]  /*0880*/  MOV R26, RZ ;  /* 0x000000ff001a7202 */ /* 0x000fe20000000f00 */
[----:B------:R-:W-:-:S05]  /*0890*/  @!P3 IMAD.WIDE.U32 R44, R8, R14, R44 ;  /* 0x0000000e082cb225 */ /* 0x000fca00078e002c */
[----:B------:R4:W5:Y:S01]  /*08a0*/  @!P5 LDG.E R26, desc[UR10][R46.64] ;  /* 0x0000000a2e1ad981 */ /* 0x000962000c1e1900 */
[----:B------:R-:W4:Y:S01]  /*08b0*/  @!P1 LDC.64 R14, c[0x0][0x270] ;  /* 0x00009c00ff0e9b82 */ /* 0x000f220000000a00 */
[----:B------:R-:W-:Y:S02]  /*08c0*/  @!P3 IADD3 R0, R45, R33, RZ ;  /* 0x000000212d00b210 */ /* 0x000fe40007ffe0ff */
[C---:B0-----:R-:W-:Y:S02]  /*08d0*/  @!P3 LEA R36, P5, R44.reuse, R12, 0x1 ;  /* 0x0000000c2c24b211 */ /* 0x041fe400078a08ff */
[----:B------:R-:W-:Y:S02]  /*08e0*/  @!P2 MOV R12, R38 ;  /* 0x00000026000ca202 */ /* 0x000fe40000000f00 */
[----:B------:R-:W-:Y:S01]  /*08f0*/  @!P3 LEA.HI.X R37, R44, R13, R0, 0x1, P5 ;  /* 0x0000000d2c25b211 */ /* 0x000fe200028f0c00 */
[----:B-1----:R-:W-:Y:S01]  /*0900*/  @!P2 IMAD R2, R27, R18, RZ ;  /* 0x000000121b02a224 */ /* 0x002fe200078e02ff */
        /* <DEDUP_REMOVED lines=9> */
[C---:B---3--:R-:W-:Y:S02]  /*09a0*/  @!P2 LEA R44, P5, R18.reuse, R16, 0x1 ;  /* 0x00000010122ca211 */ /* 0x048fe400078a08ff */
[----:B------:R-:W-:Y:S02]  /*09b0*/  SHF.R.S32.HI R33, RZ, 0x1f, R20 ;  /* 0x0000001fff217819 */ /* 0x000fe40000011414 */
[----:B------:R-:W-:Y:S02]  /*09c0*/  @!P2 LEA.HI.X R45, R18, R17, R0, 0x1, P5 ;  /* 0x00000011122da211 */ /* 0x000fe400028f0c00 */
[----:B------:R-:W-:Y:S01]  /*09d0*/  ISETP.GE.U32.AND P5, PT, R20, UR16, PT ;  /* 0x0000001014007c0c */ /* 0x000fe2000bfa6070 */
[----:B----4-:R-:W-:Y:S01]  /*09e0*/  @!P1 IMAD R0, R29, R14, RZ ;  /* 0x0000000e1d009224 */ /* 0x010fe200078e02ff */
[----:B------:R-:W-:Y:S01]  /*09f0*/  @!P1 MOV R18, R38 ;  /* 0x0000002600129202 */ /* 0x000fe20000000f00 */
[----:B------:R-:W1:Y:S01]  /*0a00*/  @!P4 LDC.64 R16, c[0x0][0x270] ;  /* 0x00009c00ff10cb82 */ /* 0x000e620000000a00 */
[----:B------:R-:W-:-:S02]  /*0a10*/  ISETP.GE.AND.EX P5, PT, R33, UR17, PT, P5 ;  /* 0x0000001121007c0c */ /* 0x000fc4000bfa6350 */
[----:B------:R-:W-:Y:S01]  /*0a20*/  @!P1 MOV R19, R41 ;  /* 0x0000002900139202 */ /* 0x000fe20000000f00 */
[C---:B------:R-:W-:Y:S01]  /*0a30*/  @!P1 IMAD R47, R10.reuse, R15, R0 ;  /* 0x0000000f0a2f9224 */ /* 0x040fe200078e0200 */
[----:B------:R-:W-:Y:S01]  /*0a40*/  ISETP.GT.U32.OR P5, PT, R3, 0x17f, P5 ;  /* 0x0000017f0300780c */ /* 0x000fe20002fa4470 */
[----:B------:R-:W-:Y:S01]  /*0a50*/  @!P1 IMAD.WIDE.U32 R14, R10, R14, R18 ;  /* 0x0000000e0a0e9225 */ /* 0x000fe200078e0012 */
[----:B------:R-:W-:-:S04]  /*0a60*/  HFMA2.MMA R28, -RZ, RZ, 0, 0 ;  /* 0x00000000ff1c7435 */ /* 0x000fc800000001ff */
[----:B------:R-:W-:Y:S02]  /*0a70*/  @!P1 IADD3 R0, R15, R47, RZ ;  /* 0x0000002f0f009210 */ /* 0x000fe40007ffe0ff */
[----:B0-----:R-:W-:-:S04]  /*0a80*/  @!P1 LEA R18, P6, R14, R12, 0x1 ;  /* 0x0000000c0e129211 */ /* 0x001fc800078c08ff */
[----:B------:R-:W-:Y:S01]  /*0a90*/  @!P1 LEA.HI.X R19, R14, R13, R0, 0x1, P6 ;  /* 0x0000000d0e139211 */ /* 0x000fe200030f0c00 */
[----:B------:R0:W3:Y:S01]  /*0aa0*/  @P0 LDG.E R28, desc[UR10][R42.64] ;  /* 0x0000000a2a1c0981 */ /* 0x0000e2000c1e1900 */
[----:B------:R-:W4:Y:S08]  /*0ab0*/  @!P4 LDC.64 R14, c[0x0][0x220] ;  /* 0x00008800ff0ecb82 */ /* 0x000f300000000a00 */
[----:B------:R-:W4:Y:S01]  /*0ac0*/  @!P5 LDC.64 R12, c[0x0][0x270] ;  /* 0x00009c00ff0cdb82 */ /* 0x000f220000000a00 */
[----:B0-----:R-:W-:Y:S01]  /*0ad0*/  @!P4 MOV R42, R38 ;  /* 0x00000026002ac202 */ /* 0x001fe20000000f00 */
[----:B-1----:R-:W-:Y:S01]  /*0ae0*/  @!P4 IMAD R34, R31, R16, RZ ;  /* 0x000000101f22c224 */ /* 0x002fe200078e02ff */
[----:B------:R-:W-:Y:S01]  /*0af0*/  @!P4 MOV R43, R41 ;  /* 0x00000029002bc202 */ /* 0x000fe20000000f00 */
[----:B------:R-:W-:Y:S01]  /*0b00*/  HFMA2.MMA R0, -RZ, RZ, 0, 0 ;  /* 0x00000000ff007435 */ /* 0x000fe200000001ff */
[----:B------:R-:W-:Y:S01]  /*0b10*/  MOV R2, RZ ;  /* 0x000000ff00027202 */ /* 0x000fe20000000f00 */
[----:B------:R-:W-:-:S02]  /*0b20*/  @!P4 IMAD R47, R11, R17, R34 ;  /* 0x000000110b2fc224 */ /* 0x000fc400078e0222 */
[----:B------:R-:W-:Y:S02]  /*0b30*/  @!P4 IMAD.WIDE.U32 R42, R11, R16, R42 ;  /* 0x000000100b2ac225 */ /* 0x000fe400078e002a */
[----:B------:R-:W0:Y:S01]  /*0b40*/  @!P5 LDC.64 R16, c[0x0][0x220] ;  /* 0x00008800ff10db82 */ /* 0x000e220000000a00 */
[----:B------:R1:W3:Y:S02]  /*0b50*/  @!P3 LDG.E R2, desc[UR10][R36.64] ;  /* 0x0000000a2402b981 */ /* 0x0002e4000c1e1900 */
[----:B------:R-:W-:Y:S02]  /*0b60*/  @!P4 IADD3 R34, R43, R47, RZ ;  /* 0x0000002f2b22c210 */ /* 0x000fe40007ffe0ff */
[----:B------:R-:W3:Y:S01]  /*0b70*/  @!P2 LDG.E R0, desc[UR10][R44.64] ;  /* 0x0000000a2c00a981 */ /* 0x000ee2000c1e1900 */
[----:B----4-:R-:W-:-:S04]  /*0b80*/  @!P4 LEA R14, P2, R42, R14, 0x1 ;  /* 0x0000000e2a0ec211 */ /* 0x010fc800078408ff */
[----:B------:R-:W-:Y:S01]  /*0b90*/  @!P4 LEA.HI.X R15, R42, R15, R34, 0x1, P2 ;  /* 0x0000000f2a0fc211 */ /* 0x000fe200010f0c22 */
[----:B------:R-:W-:Y:S01]  /*0ba0*/  HFMA2.MMA R34, -RZ, RZ, 0, 0 ;  /* 0x00000000ff227435 */ /* 0x000fe200000001ff */
[----:B-1----:R-:W-:Y:S01]  /*0bb0*/  @!P5 IMAD R36, R33, R12, RZ ;  /* 0x0000000c2124d224 */ /* 0x002fe200078e02ff */
[----:B------:R-:W-:-:S03]  /*0bc0*/  @!P5 MOV R37, R41 ;  /* 0x000000290025d202 */ /* 0x000fc60000000f00 */
[----:B------:R-:W-:Y:S01]  /*0bd0*/  @!P5 IMAD R43, R20, R13, R36 ;  /* 0x0000000d142bd224 */ /* 0x000fe200078e0224 */
[----:B------:R-:W-:-:S04]  /*0be0*/  @!P5 MOV R36, R38 ;  /* 0x000000260024d202 */ /* 0x000fc80000000f00 */
[----:B------:R1:W4:Y:S01]  /*0bf0*/  @!P1 LDG.E R34, desc[UR10][R18.64] ;  /* 0x0000000a12229981 */ /* 0x000322000c1e1900 */
[----:B------:R-:W-:Y:S01]  /*0c00*/  @!P5 IMAD.WIDE.U32 R12, R20, R12, R36 ;  /* 0x0000000c140cd225 */ /* 0x000fe200078e0024 */
[----:B------:R-:W-:-:S04]  /*0c10*/  CS2R R36, SRZ ;  /* 0x0000000000247805 */ /* 0x000fc8000001ff00 */
[----:B------:R-:W-:Y:S02]  /*0c20*/  @!P5 IADD3 R13, R13, R43, RZ ;  /* 0x0000002b0d0dd210 */ /* 0x000fe40007ffe0ff */
[C---:B0-----:R-:W-:Y:S01]  /*0c30*/  @!P5 LEA R16, P1, R12.reuse, R16, 0x1 ;  /* 0x000000100c10d211 */ /* 0x041fe200078208ff */
[----:B------:R0:W4:Y:S03]  /*0c40*/  @!P4 LDG.E R36, desc[UR10][R14.64] ;  /* 0x0000000a0e24c981 */ /* 0x000126000c1e1900 */
[----:B------:R-:W-:-:S05]  /*0c50*/  @!P5 LEA.HI.X R17, R12, R17, R13, 0x1, P1 ;  /* 0x000000110c11d211 */ /* 0x000fca00008f0c0d */
[----:B------:R3:W4:Y:S01]  /*0c60*/  @!P5 LDG.E R37, desc[UR10][R16.64] ;  /* 0x0000000a1025d981 */ /* 0x000722000c1e1900 */
[----:B------:R-:W-:Y:S01]  /*0c70*/  ISETP.GT.AND P1, PT, R4, 0x1e, PT ;  /* 0x0000001e0400780c */ /* 0x000fe20003f24270 */
[--C-:B--2---:R-:W-:Y:S02]  /*0c80*/  HADD2.F32 R43, -RZ, R24.reuse.H1_H1 ;  /* 0x30000018ff2b7230 */ /* 0x104fe40000004100 */
[----:B-1----:R-:W-:-:S03]  /*0c90*/  HADD2.F32 R18, -RZ, R24.H0_H0 ;  /* 0x20000018ff127230 */ /* 0x002fc60000004100 */
[----:B0-----:R-:W-:Y:S01]  /*0ca0*/  FMUL.FTZ R15, R43, R43 ;  /* 0x0000002b2b0f7220 */ /* 0x001fe20000410000 */
[--C-:B-----5:R-:W-:Y:S02]  /*0cb0*/  HADD2.F32 R45, -RZ, R26.reuse.H1_H1 ;  /* 0x3000001aff2d7230 */ /* 0x120fe40000004100 */
[----:B------:R-:W-:Y:S02]  /*0cc0*/  HADD2.F32 R14, -RZ, R26.H0_H0 ;  /* 0x2000001aff0e7230 */ /* 0x000fe40000004100 */
[--C-:B---3--:R-:W-:Y:S02]  /*0cd0*/  HADD2.F32 R13, -RZ, R28.reuse.H1_H1 ;  /* 0x3000001cff0d7230 */ /* 0x108fe40000004100 */
        /* <DEDUP_REMOVED lines=27> */
[----:B----4-:R-:W-:-:S02]  /*0e90*/  HADD2.F32 R15, -RZ, R34.H1_H1 ;  /* 0x30000022ff0f7230 */ /* 0x010fc40000004100 */
[----:B------:R-:W-:Y:S02]  /*0ea0*/  HADD2.F32 R14, -RZ, R34.H0_H0 ;  /* 0x20000022ff0e7230 */ /* 0x000fe40000004100 */
[----:B------:R-:W-:Y:S01]  /*0eb0*/  FADD.FTZ R12, R12, R19 ;  /* 0x000000130c0c7221 */ /* 0x000fe20000010000 */
[----:B------:R-:W-:Y:S02]  /*0ec0*/  FMUL.FTZ R17, R15, R15 ;  /* 0x0000000f0f117220 */ /* 0x000fe40000410000 */
[C---:B------:R-:W-:Y:S01]  /*0ed0*/  FADD.FTZ R15, R14.reuse, R15 ;  /* 0x0000000f0e0f7221 */ /* 0x040fe20000010000 */
[----:B------:R-:W-:Y:S01]  /*0ee0*/  FADD.FTZ R13, R13, R16 ;  /* 0x000000100d0d7221 */ /* 0x000fe20000010000 */
[--C-:B------:R-:W-:Y:S02]  /*0ef0*/  HADD2.F32 R19, -RZ, R36.reuse.H1_H1 ;  /* 0x30000024ff137230 */ /* 0x100fe40000004100 */
[----:B------:R-:W-:Y:S01]  /*0f00*/  FFMA.FTZ R14, R14, R14, R17 ;  /* 0x0000000e0e0e7223 */ /* 0x000fe20000010011 */
[----:B------:R-:W-:-:S02]  /*0f10*/  HADD2.F32 R16, -RZ, R36.H0_H0 ;  /* 0x20000024ff107230 */ /* 0x000fc40000004100 */
[----:B------:R-:W-:Y:S01]  /*0f20*/  FADD.FTZ R12, R12, R15 ;  /* 0x0000000f0c0c7221 */ /* 0x000fe20000010000 */
[----:B------:R-:W-:Y:S01]  /*0f30*/  FMUL.FTZ R15, R19, R19 ;  /* 0x00000013130f7220 */ /* 0x000fe20000410000 */
[----:B------:R-:W-:Y:S01]  /*0f40*/  FADD.FTZ R13, R13, R14 ;  /* 0x0000000e0d0d7221 */ /* 0x000fe20000010000 */
[--C-:B------:R-:W-:Y:S02]  /*0f50*/  HADD2.F32 R17, -RZ, R37.reuse.H1_H1 ;  /* 0x30000025ff117230 */ /* 0x100fe40000004100 */
        /* <DEDUP_REMOVED lines=73> */
.L_x_4029:
[----:B------:R-:W-:Y:S05]  /*13f0*/  BSYNC B0 ;  /* 0x0000000000007941 */ /* 0x000fea0003800000 */
.L_x_4028:
[----:B------:R-:W1:Y:S02]  /*1400*/  LDC R19, c[0x0][0xc] ;  /* 0x00000300ff137b82 */ /* 0x000e640000000800 */
[----:B-1----:R-:W-:-:S13]  /*1410*/  ISETP.GE.U32.AND P1, PT, R19, 0x2, PT ;  /* 0x000000021300780c */ /* 0x002fda0003f26070 */
[----:B------:R-:W-:Y:S05]  /*1420*/  @!P1 BRA `(.L_x_4030) ;  /* 0x0000000800909947 */ /* 0x000fea0003800000 */
[----:B------:R-:W-:Y:S05]  /*1430*/  @P3 BRA `(.L_x_4031) ;  /* 0x00000000007c3947 */ /* 0x000fea0003800000 */
[----:B------:R-:W1:Y:S01]  /*1440*/  S2R R43, SR_CTAID.Y ;  /* 0x00000000002b7919 */ /* 0x000e620000002600 */
[----:B------:R-:W2:Y:S01]  /*1450*/  LDC R47, c[0x0][0x10] ;  /* 0x00000400ff2f7b82 */ /* 0x000ea20000000800 */
[----:B------:R-:W-:Y:S02]  /*1460*/  ULOP3.LUT UR7, UR4, 0x1, URZ, 0xc0, !UPT ;  /* 0x0000000104077892 */ /* 0x000fe4000f8ec03f */
[----:B------:R-:W-:-:S05]  /*1470*/  ULOP3.LUT UP0, URZ, UR4, 0x2, URZ, 0xc0, !UPT ;  /* 0x00000002043f7892 */ /* 0x000fca000f80c03f */
[----:B------:R-:W3:Y:S08]  /*1480*/  LDC.64 R12, c[0x0][0x240] ;  /* 0x00009000ff0c7b82 */ /* 0x000ef00000000a00 */
[----:B------:R-:W4:Y:S01]  /*1490*/  LDC.64 R14, c[0x0][0x248] ;  /* 0x00009200ff0e7b82 */ /* 0x000f220000000a00 */
[----:B--2---:R-:W-:Y:S01]  /*14a0*/  IMAD R18, R47, UR7, RZ ;  /* 0x000000072f127c24 */ /* 0x004fe2000f8e02ff */
[----:B------:R-:W-:Y:S01]  /*14b0*/  PLOP3.LUT P1, PT, PT, PT, UP0, 0x80, 0x0 ;  /* 0x000000000000781c */ /* 0x000fe20003f2f008 */
[----:B------:R-:W-:-:S02]  /*14c0*/  UMOV UR7, 0xffffffff ;  /* 0xffffffff00077882 */ /* 0x000fc40000000000 */
[----:B------:R-:W-:Y:S01]  /*14d0*/  USEL UR7, UR7, 0x1, UP0 ;  /* 0x0000000107077887 */ /* 0x000fe20008000000 */
[----:B-1----:R-:W-:Y:S01]  /*14e0*/  IMAD R47, R47, UR9, R43 ;  /* 0x000000092f2f7c24 */ /* 0x002fe2000f8e022b */
[C---:B------:R-:W-:Y:S01]  /*14f0*/  IADD3 R43, R18.reuse, R43, RZ ;  /* 0x0000002b122b7210 */ /* 0x040fe20007ffe0ff */
[----:B------:R-:W-:-:S04]  /*1500*/  IMAD R18, R18, R19, RZ ;  /* 0x0000001312127224 */ /* 0x000fc800078e02ff */
[----:B---3--:R-:W-:Y:S01]  /*1510*/  IMAD.WIDE.U32 R12, R43, 0x4, R12 ;  /* 0x000000042b0c7825 */ /* 0x008fe200078e000c */
[----:B------:R-:W-:Y:S02]  /*1520*/  SHF.L.U32 R45, R18, 0x1, RZ ;  /* 0x00000001122d7819 */ /* 0x000fe400000006ff */
[----:B------:R-:W-:-:S03]  /*1530*/  SEL R43, R19, RZ, !P1 ;  /* 0x000000ff132b7207 */ /* 0x000fc60004800000 */
[----:B----4-:R-:W-:Y:S01]  /*1540*/  IMAD.WIDE R14, R45, 0x4, R14 ;  /* 0x000000042d0e7825 */ /* 0x010fe200078e020e */
[----:B------:R-:W-:Y:S02]  /*1550*/  ISETP.NE.AND P1, PT, R43, -0x1, PT ;  /* 0xffffffff2b00780c */ /* 0x000fe40003f25270 */
[----:B------:R-:W-:Y:S01]  /*1560*/  MOV R45, UR7 ;  /* 0x00000007002d7c02 */ /* 0x000fe20008000f00 */
[----:B------:R-:W-:-:S05]  /*1570*/  IMAD.WIDE.U32 R14, R47, 0x8, R14 ;  /* 0x000000082f0e7825 */ /* 0x000fca00078e000e */
[----:B------:R1:W-:Y:S01]  /*1580*/  STG.E.64 desc[UR10][R14.64], R16 ;  /* 0x000000100e007986 */ /* 0x0003e2000c101b0a */
[----:B------:R-:W-:Y:S06]  /*1590*/  MEMBAR.ALL.GPU ;  /* 0x0000000000007992 */ /* 0x000fec000000a000 */
[----:B------:R-:W-:-:S00]  /*15a0*/  ERRBAR ;  /* 0x00000000000079ab */ /* 0x000fc00000000000 */
[----:B------:R-:W-:Y:S06]  /*15b0*/  CGAERRBAR ;  /* 0x00000000000075ab */ /* 0x000fec0000000000 */
[----:B------:R1:W-:Y:S01]  /*15c0*/  REDG.E.ADD.S32.STRONG.GPU desc[UR10][R12.64], R45 ;  /* 0x0000002d0c00798e */ /* 0x0003e2000c10e38a */
[----:B------:R-:W-:Y:S05]  /*15d0*/  @!P1 BRA `(.L_x_4031) ;  /* 0x0000000000149947 */ /* 0x000fea0003800000 */
.L_x_4032:
[----:B-1----:R-:W2:Y:S04]  /*15e0*/  LDG.E.STRONG.GPU R14, desc[UR10][R12.64] ;  /* 0x0000000a0c0e7981 */ /* 0x002ea8000c1ef900 */
[----:B--2---:R-:W-:Y:S01]  /*15f0*/  CCTL.IVALL ;  /* 0x00000000ff00798f */ /* 0x004fe20002000000 */
[----:B------:R-:W-:Y:S05]  /*1600*/  YIELD ;  /* 0x0000000000007946 */ /* 0x000fea0003800000 */
[----:B------:R-:W-:-:S13]  /*1610*/  ISETP.NE.AND P1, PT, R14, R43, PT ;  /* 0x0000002b0e00720c */ /* 0x000fda0003f25270 */
[----:B------:R-:W-:Y:S05]  /*1620*/  @P1 BRA `(.L_x_4032) ;  /* 0xfffffffc00ec1947 */ /* 0x000fea000383ffff */
.L_x_4031:
        /* <DEDUP_REMOVED lines=11> */
.L_x_4034:
[----:B------:R-:W-:Y:S02]  /*16e0*/  ISETP.EQ.OR P1, PT, R18, UR9, P3 ;  /* 0x0000000912007c0c */ /* 0x000fe40009f22670 */
[----:B------:R-:W-:-:S11]  /*16f0*/  MOV R14, UR4 ;  /* 0x00000004000e7c02 */ /* 0x000fd60008000f00 */
        /* <DEDUP_REMOVED lines=65> */
.L_x_4033:
        /* <DEDUP_REMOVED lines=8> */
[----:B------:R-:W-:Y:S01]  /*1b90*/  ULOP3.LUT UR7, UR4, 0x1, URZ, 0xc0, !UPT ;  /* 0x0000000104077892 */ /* 0x000fe2000f8ec03f */
[----:B------:R-:W-:-:S03]  /*1ba0*/  ULDC UR8, c[0x0][0x10] ;  /* 0x0000040000087ab9 */ /* 0x000fc60000000800 */
[----:B------:R-:W-:-:S06]  /*1bb0*/  UIMAD UR7, UR7, UR8, URZ ;  /* 0x00000008070772a4 */ /* 0x000fcc000f8e023f */
[----:B------:R-:W-:-:S05]  /*1bc0*/  IMAD R14, R19, UR7, RZ ;  /* 0x00000007130e7c24 */ /* 0x000fca000f8e02ff */
[----:B------:R-:W-:-:S05]  /*1bd0*/  SHF.L.U32 R15, R14, 0x1, RZ ;  /* 0x000000010e0f7819 */ /* 0x000fca00000006ff */
[----:B--2---:R-:W-:-:S04]  /*1be0*/  IMAD.WIDE R12, R15, 0x4, R12 ;  /* 0x000000040f0c7825 */ /* 0x004fc800078e020c */
[----:B-1----:R-:W-:-:S04]  /*1bf0*/  IMAD R15, R18, UR8, R43 ;  /* 0x00000008120f7c24 */ /* 0x002fc8000f8e022b */
[----:B------:R-:W-:-:S06]  /*1c00*/  IMAD.WIDE.U32 R12, R15, 0x8, R12 ;  /* 0x000000080f0c7825 */ /* 0x000fcc00078e000c */
[----:B------:R-:W0:Y:S02]  /*1c10*/  LDG.E.64 R12, desc[UR10][R12.64] ;  /* 0x0000000a0c0c7981 */ /* 0x000e24000c1e1b00 */
[----:B0-----:R-:W-:Y:S01]  /*1c20*/  FADD.FTZ R16, R16, R12 ;  /* 0x0000000c10107221 */ /* 0x001fe20000010000 */
[----:B------:R-:W-:-:S07]  /*1c30*/  FADD.FTZ R17, R17, R13 ;  /* 0x0000000d11117221 */ /* 0x000fce0000010000 */
.L_x_4036:
[----:B------:R-:W-:Y:S05]  /*1c40*/  BSYNC B0 ;  /* 0x0000000000007941 */ /* 0x000fea0003800000 */
.L_x_4035:
[----:B------:R-:W-:Y:S05]  /*1c50*/  @!P2 BRA `(.L_x_4030) ;  /* 0x000000000084a947 */ /* 0x000fea0003800000 */
[C---:B------:R-:W-:Y:S02]  /*1c60*/  IADD3 R45, R18.reuse, 0x1, RZ ;  /* 0x00000001122d7810 */ /* 0x040fe40007ffe0ff */
        /* <DEDUP_REMOVED lines=12> */
[-C--:B-1----:R-:W-:Y:S02]  /*1d30*/  @!P2 IMAD R45, R45, R14.reuse, R12 ;  /* 0x0000000e2d2da224 */ /* 0x082fe400078e020c */
[----:B------:R-:W-:-:S05]  /*1d40*/  @!P2 IMAD R14, R13, R14, RZ ;  /* 0x0000000e0d0ea224 */ /* 0x000fca00078e02ff */
[----:B------:R-:W1:Y:S01]  /*1d50*/  @!P2 LDC.64 R12, c[0x0][0x248] ;  /* 0x00009200ff0cab82 */ /* 0x000e620000000a00 */
[-C--:B--2---:R-:W-:Y:S02]  /*1d60*/  @!P1 IMAD R43, R43, R42.reuse, R18 ;  /* 0x0000002a2b2b9224 */ /* 0x084fe400078e0212 */
        /* <DEDUP_REMOVED lines=16> */
.L_x_4030:
[----:B------:R-:W-:Y:S01]  /*1e70*/  ULDC.64 UR14, c[0x0][0x218] ;  /* 0x00008600000e7ab9 */ /* 0x000fe20000000a00 */
[----:B------:R-:W-:Y:S01]  /*1e80*/  LOP3.LUT P1, RZ, R3, UR9, RZ, 0xfc, !PT ;  /* 0x0000000903ff7c12 */ /* 0x000fe2000f82fcff */
[----:B------:R-:W2:Y:S01]  /*1e90*/  S2UR UR8, SR_CgaCtaId ;  /* 0x00000000000879c3 */ /* 0x000ea20000008800 */
[----:B------:R-:W-:Y:S01]  /*1ea0*/  ISETP.EQ.U32.AND P2, PT, RZ, UR14, PT ;  /* 0x0000000eff007c0c */ /* 0x000fe2000bf42070 */
[----:B------:R-:W-:Y:S01]  /*1eb0*/  UMOV UR7, 0x400 ;  /* 0x0000040000077882 */ /* 0x000fe20000000000 */
[----:B-1----:R-:W-:Y:S02]  /*1ec0*/  MOV R13, UR6 ;  /* 0x00000006000d7c02 */ /* 0x002fe40008000f00 */
[----:B------:R-:W-:Y:S02]  /*1ed0*/  ISETP.EQ.OR.EX P1, PT, RZ, UR15, P1, P2 ;  /* 0x0000000fff007c0c */ /* 0x000fe40008f22720 */
[----:B------:R-:W-:Y:S01]  /*1ee0*/  IADD3 R45, R35, R22, RZ ;  /* 0x00000016232d7210 */ /* 0x000fe20007ffe0ff */
[----:B------:R-:W1:Y:S08]  /*1ef0*/  LDC.64 R18, c[0x0][0x228] ;  /* 0x00008a00ff127b82 */ /* 0x000e700000000a00 */
[----:B------:R-:W3:Y:S08]  /*1f00*/  LDC.64 R14, c[0x0][0x230] ;  /* 0x00008c00ff0e7b82 */ /* 0x000ef00000000a00 */
[----:B------:R-:W4:Y:S01]  /*1f10*/  @!P1 LDC.64 R42, c[0x0][0x218] ;  /* 0x00008600ff2a9b82 */ /* 0x000f220000000a00 */
[----:B--2---:R-:W-:-:S03]  /*1f20*/  ULEA UR7, UR8, UR7, 0x18 ;  /* 0x0000000708077291 */ /* 0x004fc6000f8ec03f */
[----:B------:R-:W-:Y:S02]  /*1f30*/  ULDC UR8, c[0x0][0x2a4] ;  /* 0x0000a90000087ab9 */ /* 0x000fe40000000800 */
[----:B------:R-:W-:Y:S01]  /*1f40*/  @!P1 FMUL.FTZ R12, R16, UR8 ;  /* 0x00000008100c9c20 */ /* 0x000fe20008410000 */
[----:B-1----:R-:W-:-:S03]  /*1f50*/  IMAD.WIDE R18, R45, 0x2, R18 ;  /* 0x000000022d127825 */ /* 0x002fc600078e0212 */
[----:B------:R-:W-:Y:S01]  /*1f60*/  @!P3 STS.64 [UR7+0x78], R16 ;  /* 0x00007810ff00b988 */ /* 0x000fe20008000a07 */
[----:B---3--:R-:W-:-:S04]  /*1f70*/  IMAD.WIDE R44, R45, 0x2, R14 ;  /* 0x000000022d2c7825 */ /* 0x008fc800078e020e */
[----:B----4-:R-:W-:-:S04]  /*1f80*/  @!P1 IMAD.WIDE R42, R13, 0x8, R42 ;  /* 0x000000080d2a9825 */ /* 0x010fc800078e022a */
[----:B------:R-:W-:-:S05]  /*1f90*/  @!P1 FMUL.FTZ R13, R17, UR8 ;  /* 0x00000008110d9c20 */ /* 0x000fca0008410000 */
[----:B------:R1:W-:Y:S01]  /*1fa0*/  @!P1 STG.E.64 desc[UR10][R42.64], R12 ;  /* 0x0000000c2a009986 */ /* 0x0003e2000c101b0a */
[----:B------:R-:W-:Y:S06]  /*1fb0*/  BAR.SYNC.DEFER_BLOCKING 0x0 ;  /* 0x0000000000007b1d */ /* 0x000fec0000010000 */
[----:B------:R-:W2:Y:S04]  /*1fc0*/  LDG.E.U16 R22, desc[UR10][R18.64] ;  /* 0x0000000a12167981 */ /* 0x000ea8000c1e1500 */
[----:B------:R3:W0:Y:S04]  /*1fd0*/  LDG.E.U16 R46, desc[UR10][R18.64+0x2] ;  /* 0x0000020a122e7981 */ /* 0x000628000c1e1500 */
[----:B------:R-:W4:Y:S04]  /*1fe0*/  LDG.E.U16 R47, desc[UR10][R44.64] ;  /* 0x0000000a2c2f7981 */ /* 0x000f28000c1e1500 */
[----:B------:R4:W5:Y:S01]  /*1ff0*/  LDG.E.U16 R48, desc[UR10][R44.64+0x2] ;  /* 0x0000020a2c307981 */ /* 0x000962000c1e1500 */
[----:B------:R-:W-:Y:S01]  /*2000*/  ISETP.NE.AND P6, PT, RZ, UR12, PT ;  /* 0x0000000cff007c0c */ /* 0x000fe2000bfc5270 */
[----:B-1----:R-:W-:-:S02]  /*2010*/  HADD2.F32 R12, -RZ, R28.H0_H0 ;  /* 0x2000001cff0c7230 */ /* 0x002fc40000004100 */
[----:B------:R-:W1:Y:S01]  /*2020*/  LDS.64 R14, [UR7+0x78] ;  /* 0x00007807ff0e7984 */ /* 0x000e620008000a00 */
[----:B------:R-:W-:Y:S02]  /*2030*/  HADD2.F32 R13, -RZ, R28.H1_H1 ;  /* 0x3000001cff0d7230 */ /* 0x000fe40000004100 */
[----:B---3--:R-:W-:Y:S02]  /*2040*/  HADD2.F32 R18, -RZ, R24.H0_H0 ;  /* 0x20000018ff127230 */ /* 0x008fe40000004100 */
[----:B------:R-:W-:Y:S02]  /*2050*/  HADD2.F32 R19, -RZ, R26.H0_H0 ;  /* 0x2000001aff137230 */ /* 0x000fe40000004100 */
[----:B-1----:R-:W-:-:S05]  /*2060*/  FMUL.FTZ R14, R14, UR8 ;  /* 0x000000080e0e7c20 */ /* 0x002fca0008410000 */
[----:B------:R-:W-:-:S13]  /*2070*/  R2UR UR7, R14 ;  /* 0x000000000e0772ca */ /* 0x000fda00000e0000 */
        /* <DEDUP_REMOVED lines=11> */
[----:B------:R-:W1:Y:S02]  /*2130*/  @P1 MUFU.RSQ R14, R14 ;  /* 0x0000000e000e1308 */ /* 0x000e640000001400 */
[----:B-1----:R-:W-:-:S13]  /*2140*/  @P1 R2UR UR13, R14 ;  /* 0x000000000e0d12ca */ /* 0x002fda00000e0000 */
[----:B------:R-:W-:Y:S02]  /*2150*/  @UP0 UMOV UR8, UR13 ;  /* 0x0000000d00080c82 */ /* 0x000fe40008000000 */
[----:B------:R-:W-:Y:S01]  /*2160*/  FMUL.FTZ R12, R12, UR8 ;  /* 0x000000080c0c7c20 */ /* 0x000fe20008410000 */
[----:B------:R-:W-:Y:S01]  /*2170*/  FMUL.FTZ R13, R13, UR8 ;  /* 0x000000080d0d7c20 */ /* 0x000fe20008410000 */
[----:B--2---:R-:W-:Y:S02]  /*2180*/  SHF.L.U32 R28, R22, 0x10, RZ ;  /* 0x00000010161c7819 */ /* 0x004fe400000006ff */
[----:B0-----:R-:W-:Y:S02]  /*2190*/  SHF.L.U32 R17, R46, 0x10, RZ ;  /* 0x000000102e117819 */ /* 0x001fe400000006ff */
        /* <DEDUP_REMOVED lines=15> */
.L_x_4037:
        /* <DEDUP_REMOVED lines=14> */
.L_x_4039:
[----:B------:R-:W-:Y:S05]  /*2370*/  BSYNC B0 ;  /* 0x0000000000007941 */ /* 0x000fea0003800000 */
.L_x_4038:
[----:B0-----:R-:W-:Y:S02]  /*2380*/  HADD2.F32 R43, -RZ, R36.H0_H0 ;  /* 0x20000024ff2b7230 */ /* 0x001fe40000004100 */
[----:B------:R-:W-:Y:S01]  /*2390*/  FADD.FTZ R19, R19, -UR7 ;  /* 0x8000000713137e21 */ /* 0x000fe20008010000 */
[----:B------:R-:W-:Y:S02]  /*23a0*/  HADD2.F32 R15, -RZ, R34.H0_H0 ;  /* 0x20000022ff0f7230 */ /* 0x000fe40000004100 */
[----:B------:R-:W-:Y:S01]  /*23b0*/  FADD.FTZ R18, R18, -UR7 ;  /* 0x8000000712127e21 */ /* 0x000fe20008010000 */
[----:B------:R-:W-:Y:S02]  /*23c0*/  HADD2.F32 R13, -RZ, R2.H0_H0 ;  /* 0x20000002ff0d7230 */ /* 0x000fe40000004100 */
[----:B------:R-:W-:Y:S01]  /*23d0*/  FADD.FTZ R43, R43, -UR7 ;  /* 0x800000072b2b7e21 */ /* 0x000fe20008010000 */
[----:B------:R-:W-:Y:S01]  /*23e0*/  FMUL.FTZ R12, R19, UR8 ;  /* 0x00000008130c7c20 */ /* 0x000fe20008410000 */
[----:B------:R-:W-:-:S02]  /*23f0*/  HADD2.F32 R14, -RZ, R0.H0_H0 ;  /* 0x20000000ff0e7230 */ /* 0x000fc40000004100 */
[----:B------:R-:W-:Y:S01]  /*2400*/  FADD.FTZ R15, R15, -UR7 ;  /* 0x800000070f0f7e21 */ /* 0x000fe20008010000 */
[----:B------:R-:W-:Y:S01]  /*2410*/  FMUL.FTZ R46, R43, UR8 ;  /* 0x000000082b2e7c20 */ /* 0x000fe20008410000 */
[----:B------:R-:W-:Y:S02]  /*2420*/  HADD2.F32 R44, -RZ, R37.H0_H0 ;  /* 0x20000025ff2c7230 */ /* 0x000fe40000004100 */
[--C-:B------:R-:W-:Y:S01]  /*2430*/  FFMA.FTZ R43, R28, R12, R45.reuse ;  /* 0x0000000c1c2b7223 */ /* 0x100fe2000001002d */
[----:B------:R-:W-:Y:S02]  /*2440*/  HADD2.F32 R12, -RZ, R24.H1_H1 ;  /* 0x30000018ff0c7230 */ /* 0x000fe40000004100 */
[----:B------:R-:W-:Y:S01]  /*2450*/  FADD.FTZ R13, R13, -UR7 ;  /* 0x800000070d0d7e21 */ /* 0x000fe20008010000 */
[----:B------:R-:W-:Y:S01]  /*2460*/  FADD.FTZ R14, R14, -UR7 ;  /* 0x800000070e0e7e21 */ /* 0x000fe20008010000 */
[----:B------:R-:W-:Y:S01]  /*2470*/  ULDC.64 UR14, c[0x0][0x278] ;  /* 0x00009e00000e7ab9 */ /* 0x000fe20000000a00 */
[----:B------:R-:W-:Y:S01]  /*2480*/  FADD.FTZ R44, R44, -UR7 ;  /* 0x800000072c2c7e21 */ /* 0x000fe20008010000 */
[----:B------:R-:W-:Y:S01]  /*2490*/  HADD2.F32 R24, -RZ, R26.H1_H1 ;  /* 0x3000001aff187230 */ /* 0x000fe20000004100 */
[----:B------:R-:W-:Y:S01]  /*24a0*/  ISETP.GE.U32.AND P1, PT, R30, UR14, PT ;  /* 0x0000000e1e007c0c */ /* 0x000fe2000bf26070 */
[----:B------:R-:W-:Y:S01]  /*24b0*/  FADD.FTZ R12, R12, -UR7 ;  /* 0x800000070c0c7e21 */ /* 0x000fe20008010000 */
[----:B------:R-:W-:Y:S01]  /*24c0*/  ISETP.GE.U32.AND P2, PT, R7, UR14, PT ;  /* 0x0000000e07007c0c */ /* 0x000fe2000bf46070 */
[----:B------:R-:W-:Y:S01]  /*24d0*/  FMUL.FTZ R18, R18, UR8 ;  /* 0x0000000812127c20 */ /* 0x000fe20008410000 */
[----:B------:R-:W-:Y:S01]  /*24e0*/  FMUL.FTZ R22, R15, UR8 ;  /* 0x000000080f167c20 */ /* 0x000fe20008410000 */
[----:B------:R-:W-:Y:S01]  /*24f0*/  FMUL.FTZ R42, R13, UR8 ;  /* 0x000000080d2a7c20 */ /* 0x000fe20008410000 */
[----:B------:R-:W-:Y:S01]  /*2500*/  FMUL.FTZ R14, R14, UR8 ;  /* 0x000000080e0e7c20 */ /* 0x000fe20008410000 */
[----:B------:R-:W-:Y:S01]  /*2510*/  FMUL.FTZ R48, R44, UR8 ;  /* 0x000000082c307c20 */ /* 0x000fe20008410000 */
[----:B------:R-:W-:Y:S01]  /*2520*/  ISETP.GE.AND.EX P1, PT, R21, UR15, PT, P1 ;  /* 0x0000000f15007c0c */ /* 0x000fe2000bf26310 */
[----:B------:R-:W-:Y:S01]  /*2530*/  FADD.FTZ R24, R24, -UR7 ;  /* 0x8000000718187e21 */ /* 0x000fe20008010000 */
[----:B------:R-:W-:Y:S01]  /*2540*/  ISETP.GE.AND.EX P2, PT, R23, UR15, PT, P2 ;  /* 0x0000000f17007c0c */ /* 0x000fe2000bf46320 */
[----:B------:R-:W-:Y:S01]  /*2550*/  FMUL.FTZ R12, R12, UR8 ;  /* 0x000000080c0c7c20 */ /* 0x000fe20008410000 */
[C-C-:B------:R-:W-:Y:S01]  /*2560*/  FFMA.FTZ R44, R28.reuse, R18, R45.reuse ;  /* 0x000000121c2c7223 */ /* 0x140fe2000001002d */
[C-C-:B------:R-:W-:Y:S01]  /*2570*/  FFMA.FTZ R19, R28.reuse, R22, R45.reuse ;  /* 0x000000161c137223 */ /* 0x140fe2000001002d */
[C-C-:B------:R-:W-:Y:S01]  /*2580*/  FFMA.FTZ R42, R28.reuse, R42, R45.reuse ;  /* 0x0000002a1c2a7223 */ /* 0x140fe2000001002d */
[C-C-:B------:R-:W-:Y:S01]  /*2590*/  FFMA.FTZ R18, R28.reuse, R14, R45.reuse ;  /* 0x0000000e1c127223 */ /* 0x140fe2000001002d */
[C-C-:B------:R-:W-:Y:S01]  /*25a0*/  FFMA.FTZ R22, R28.reuse, R46, R45.reuse ;  /* 0x0000002e1c167223 */ /* 0x140fe2000001002d */
[----:B------:R-:W-:Y:S01]  /*25b0*/  FFMA.FTZ R28, R28, R48, R45 ;  /* 0x000000301c1c7223 */ /* 0x000fe2000001002d */
        /* <DEDUP_REMOVED lines=15> */
.L_x_4040:
        /* <DEDUP_REMOVED lines=14> */
.L_x_4042:
[----:B------:R-:W-:Y:S05]  /*2790*/  BSYNC B0 ;  /* 0x0000000000007941 */ /* 0x000fea0003800000 */
.L_x_4041:
        /* <DEDUP_REMOVED lines=12> */
.L_x_4043:
        /* <DEDUP_REMOVED lines=14> */
.L_x_4045:
[----:B------:R-:W-:Y:S05]  /*2940*/  BSYNC B0 ;  /* 0x0000000000007941 */ /* 0x000fea0003800000 */
.L_x_4044:
[----:B------:R-:W-:Y:S01]  /*2950*/  HADD2.F32 R2, -RZ, R2.H1_H1 ;  /* 0x30000002ff027230 */ /* 0x000fe20000004100 */
[----:B------:R-:W-:Y:S01]  /*2960*/  ISETP.GE.U32.AND P5, PT, R8, UR14, PT ;  /* 0x0000000e08007c0c */ /* 0x000fe2000bfa6070 */
[----:B------:R-:W-:Y:S01]  /*2970*/  HADD2.F32 R12, -RZ, R0.H1_H1 ;  /* 0x30000000ff0c7230 */ /* 0x000fe20000004100 */
[----:B------:R-:W-:Y:S01]  /*2980*/  ISETP.GE.U32.AND P1, PT, R9, UR14, PT ;  /* 0x0000000e09007c0c */ /* 0x000fe2000bf26070 */
[----:B------:R-:W-:Y:S02]  /*2990*/  HADD2.F32 R34, -RZ, R34.H1_H1 ;  /* 0x30000022ff227230 */ /* 0x000fe40000004100 */
[----:B------:R-:W-:Y:S01]  /*29a0*/  FADD.FTZ R0, R2, -UR7 ;  /* 0x8000000702007e21 */ /* 0x000fe20008010000 */
[----:B01----:R-:W-:Y:S02]  /*29b0*/  HADD2.F32 R14, -RZ, R36.H1_H1 ;  /* 0x30000024ff0e7230 */ /* 0x003fe40000004100 */
[----:B------:R-:W-:Y:S01]  /*29c0*/  FADD.FTZ R2, R12, -UR7 ;  /* 0x800000070c027e21 */ /* 0x000fe20008010000 */
[----:B------:R-:W-:-:S02]  /*29d0*/  HADD2.F32 R21, -RZ, R37.H1_H1 ;  /* 0x30000025ff157230 */ /* 0x000fc40000004100 */
[----:B------:R-:W-:Y:S01]  /*29e0*/  FADD.FTZ R12, R34, -UR7 ;  /* 0x80000007220c7e21 */ /* 0x000fe20008010000 */
[----:B------:R-:W-:Y:S01]  /*29f0*/  ISETP.GE.U32.AND P2, PT, R10, UR14, PT ;  /* 0x0000000e0a007c0c */ /* 0x000fe2000bf46070 */
[----:B------:R-:W-:Y:S01]  /*2a00*/  FADD.FTZ R14, R14, -UR7 ;  /* 0x800000070e0e7e21 */ /* 0x000fe20008010000 */
[----:B------:R-:W-:Y:S01]  /*2a10*/  ISETP.GE.U32.AND P3, PT, R11, UR14, PT ;  /* 0x0000000e0b007c0c */ /* 0x000fe2000bf66070 */
[----:B------:R-:W-:Y:S01]  /*2a20*/  FADD.FTZ R21, R21, -UR7 ;  /* 0x8000000715157e21 */ /* 0x000fe20008010000 */
[----:B------:R-:W-:Y:S01]  /*2a30*/  ISETP.GE.U32.AND P4, PT, R20, UR14, PT ;  /* 0x0000000e14007c0c */ /* 0x000fe2000bf86070 */
[----:B------:R-:W-:Y:S01]  /*2a40*/  FMUL.FTZ R2, R2, UR8 ;  /* 0x0000000802027c20 */ /* 0x000fe20008410000 */
[----:B------:R-:W-:Y:S01]  /*2a50*/  FMUL.FTZ R15, R12, UR8 ;  /* 0x000000080c0f7c20 */ /* 0x000fe20008410000 */
[----:B------:R-:W-:Y:S01]  /*2a60*/  FMUL.FTZ R23, R14, UR8 ;  /* 0x000000080e177c20 */ /* 0x000fe20008410000 */
[----:B------:R-:W-:Y:S01]  /*2a70*/  FMUL.FTZ R21, R21, UR8 ;  /* 0x0000000815157c20 */ /* 0x000fe20008410000 */
[----:B------:R-:W-:Y:S01]  /*2a80*/  ISETP.GE.AND.EX P5, PT, R25, UR15, PT, P5 ;  /* 0x0000000f19007c0c */ /* 0x000fe2000bfa6350 */
[----:B------:R-:W-:Y:S01]  /*2a90*/  FMUL.FTZ R13, R0, UR8 ;  /* 0x00000008000d7c20 */ /* 0x000fe20008410000 */
[----:B------:R-:W-:Y:S01]  /*2aa0*/  ISETP.GE.AND.EX P1, PT, R27, UR15, PT, P1 ;  /* 0x0000000f1b007c0c */ /* 0x000fe2000bf26310 */
[--C-:B------:R-:W-:Y:S01]  /*2ab0*/  FFMA.FTZ R37, R17, R2, R16.reuse ;  /* 0x0000000211257223 */ /* 0x100fe20000010010 */
[----:B------:R-:W-:Y:S01]  /*2ac0*/  ISETP.GE.AND.EX P2, PT, R29, UR15, PT, P2 ;  /* 0x0000000f1d007c0c */ /* 0x000fe2000bf46320 */
[--C-:B------:R-:W-:Y:S01]  /*2ad0*/  FFMA.FTZ R0, R17, R15, R16.reuse ;  /* 0x0000000f11007223 */ /* 0x100fe20000010010 */
[----:B------:R-:W-:Y:S01]  /*2ae0*/  ISETP.GE.AND.EX P3, PT, R31, UR15, PT, P3 ;  /* 0x0000000f1f007c0c */ /* 0x000fe2000bf66330 */
[--C-:B------:R-:W-:Y:S01]  /*2af0*/  FFMA.FTZ R23, R17, R23, R16.reuse ;  /* 0x0000001711177223 */ /* 0x100fe20000010010 */
[----:B------:R-:W-:Y:S01]  /*2b00*/  ISETP.GE.AND.EX P4, PT, R33, UR15, PT, P4 ;  /* 0x0000000f21007c0c */ /* 0x000fe2000bf86340 */
[--C-:B------:R-:W-:Y:S01]  /*2b10*/  FFMA.FTZ R21, R17, R21, R16.reuse ;  /* 0x0000001511157223 */ /* 0x100fe20000010010 */
[----:B------:R-:W-:Y:S01]  /*2b20*/  ISETP.GT.U32.OR P5, PT, R3, 0x17f, P5 ;  /* 0x0000017f0300780c */ /* 0x000fe20002fa4470 */
[----:B------:R-:W-:Y:S01]  /*2b30*/  FFMA.FTZ R17, R17, R13, R16 ;  /* 0x0000000d11117223 */ /* 0x000fe20000010010 */
[----:B------:R-:W-:-:S02]  /*2b40*/  ISETP.GT.U32.OR P1, PT, R3, 0x17f, P1 ;  /* 0x0000017f0300780c */ /* 0x000fc40000f24470 */
[C---:B------:R-:W-:Y:S02]  /*2b50*/  ISETP.GT.U32.OR P2, PT, R3.reuse, 0x17f, P2 ;  /* 0x0000017f0300780c */ /* 0x040fe40001744470 */
[C---:B------:R-:W-:Y:S02]  /*2b60*/  ISETP.GT.U32.OR P3, PT, R3.reuse, 0x17f, P3 ;  /* 0x0000017f0300780c */ /* 0x040fe40001f64470 */
        /* <DEDUP_REMOVED lines=12> */
.L_x_4046:
        /* <DEDUP_REMOVED lines=14> */
.L_x_4048:
[----:B------:R-:W-:Y:S05]  /*2d10*/  BSYNC B0 ;  /* 0x0000000000007941 */ /* 0x000fea0003800000 */
.L_x_4047:
        /* <DEDUP_REMOVED lines=11> */
.L_x_4049:
[----:B------:R-:W-:Y:S04]  /*2dd0*/  BSSY B0, `(.L_x_4050) ;  /* 0x000000e000007945 */ /* 0x000fe80003800000 */
[----:B------:R-:W-:Y:S05]  /*2de0*/  @P1 BRA `(.L_x_4051) ;  /* 0x0000000000301947 */ /* 0x000fea0003800000 */
[----:B------:R-:W-:Y:S01]  /*2df0*/  ULDC.64 UR14, c[0x0][0x270] ;  /* 0x00009c00000e7ab9 */ /* 0x000fe20000000a00 */
[----:B------:R-:W-:Y:S01]  /*2e00*/  MOV R12, R38 ;  /* 0x00000026000c7202 */ /* 0x000fe20000000f00 */
[----:B------:R-:W-:Y:S01]  /*2e10*/  IMAD R2, R27, UR14, RZ ;  /* 0x0000000e1b027c24 */ /* 0x000fe2000f8e02ff */
[----:B------:R-:W-:Y:S02]  /*2e20*/  MOV R13, R41 ;  /* 0x00000029000d7202 */ /* 0x000fe40000000f00 */
[----:B------:R-:W-:Y:S01]  /*2e30*/  F2FP.F16.F32.PACK_AB R37, R37, R18 ;  /* 0x000000122525723e */ /* 0x000fe200000000ff */
[C---:B0-----:R-:W-:Y:S02]  /*2e40*/  IMAD R15, R9.reuse, UR15, R2 ;  /* 0x0000000f090f7c24 */ /* 0x041fe4000f8e0202 */
[----:B------:R-:W-:Y:S01]  /*2e50*/  IMAD.WIDE.U32 R12, R9, UR14, R12 ;  /* 0x0000000e090c7c25 */ /* 0x000fe2000f8e000c */
[----:B------:R-:W-:Y:S02]  /*2e60*/  ULDC.64 UR14, c[0x0][0x210] ;  /* 0x00008400000e7ab9 */ /* 0x000fe40000000a00 */
[----:B------:R-:W-:-:S02]  /*2e70*/  LEA R14, P1, R12, UR14, 0x1 ;  /* 0x0000000e0c0e7c11 */ /* 0x000fc4000f8208ff */
[----:B------:R-:W-:-:S04]  /*2e80*/  IADD3 R15, R13, R15, RZ ;  /* 0x0000000f0d0f7210 */ /* 0x000fc80007ffe0ff */
[----:B------:R-:W-:-:S05]  /*2e90*/  LEA.HI.X R15, R12, UR15, R15, 0x1, P1 ;  /* 0x0000000f0c0f7c11 */ /* 0x000fca00088f0c0f */
[----:B------:R1:W-:Y:S02]  /*2ea0*/  STG.E desc[UR10][R14.64], R37 ;  /* 0x000000250e007986 */ /* 0x0003e4000c10190a */
.L_x_4051:
[----:B------:R-:W-:Y:S05]  /*2eb0*/  BSYNC B0 ;  /* 0x0000000000007941 */ /* 0x000fea0003800000 */
.L_x_4050:
[----:B------:R-:W-:Y:S05]  /*2ec0*/  @!P6 BRA `(.L_x_4052) ;  /* 0x000000000028e947 */ /* 0x000fea0003800000 */
[----:B------:R-:W-:Y:S01]  /*2ed0*/  FMUL.FTZ R2, R19, -1.4426950216293334961 ;  /* 0xbfb8aa3b13027820 */ /* 0x000fe20000410000 */
[----:B------:R-:W-:-:S05]  /*2ee0*/  FMUL.FTZ R13, R0, -1.4426950216293334961 ;  /* 0xbfb8aa3b000d7820 */ /* 0x000fca0000410000 */
[----:B------:R-:W2:Y:S08]  /*2ef0*/  MUFU.EX2 R2, R2 ;  /* 0x0000000200027308 */ /* 0x000eb00000000800 */
[----:B------:R-:W0:Y:S01]  /*2f00*/  MUFU.EX2 R13, R13 ;  /* 0x0000000d000d7308 */ /* 0x000e220000000800 */
[----:B--2---:R-:W-:-:S07]  /*2f10*/  FADD.FTZ R12, R2, 1 ;  /* 0x3f800000020c7421 */ /* 0x004fce0000010000 */
[----:B------:R-:W2:Y:S01]  /*2f20*/  MUFU.RCP R12, R12 ;  /* 0x0000000c000c7308 */ /* 0x000ea20000001000 */
[----:B01----:R-:W-:-:S07]  /*2f30*/  FADD.FTZ R14, R13, 1 ;  /* 0x3f8000000d0e7421 */ /* 0x003fce0000010000 */
[----:B------:R-:W0:Y:S01]  /*2f40*/  MUFU.RCP R15, R14 ;  /* 0x0000000e000f7308 */ /* 0x000e220000001000 */
[----:B--2---:R-:W-:Y:S01]  /*2f50*/  FMUL.FTZ R19, R19, R12 ;  /* 0x0000000c13137220 */ /* 0x004fe20000410000 */
[----:B0-----:R-:W-:-:S07]  /*2f60*/  FMUL.FTZ R0, R0, R15 ;  /* 0x0000000f00007220 */ /* 0x001fce0000410000 */
.L_x_4052:
        /* <DEDUP_REMOVED lines=14> */
.L_x_4054:
[----:B------:R-:W-:Y:S05]  /*3050*/  BSYNC B0 ;  /* 0x0000000000007941 */ /* 0x000fea0003800000 */
.L_x_4053:
[----:B------:R-:W-:Y:S05]  /*3060*/  @!P6 BRA `(.L_x_4055) ;  /* 0x000000000028e947 */ /* 0x000fea0003800000 */
[----:B------:R-:W-:Y:S01]  /*3070*/  FMUL.FTZ R12, R23, -1.4426950216293334961 ;  /* 0xbfb8aa3b170c7820 */ /* 0x000fe20000410000 */
[----:B------:R-:W-:-:S05]  /*3080*/  FMUL.FTZ R0, R22, -1.4426950216293334961 ;  /* 0xbfb8aa3b16007820 */ /* 0x000fca0000410000 */
[----:B------:R-:W0:Y:S08]  /*3090*/  MUFU.EX2 R12, R12 ;  /* 0x0000000c000c7308 */ /* 0x000e300000000800 */
[----:B------:R-:W3:Y:S01]  /*30a0*/  MUFU.EX2 R0, R0 ;  /* 0x0000000000007308 */ /* 0x000ee20000000800 */
[----:B012---:R-:W-:-:S07]  /*30b0*/  FADD.FTZ R14, R12, 1 ;  /* 0x3f8000000c0e7421 */ /* 0x007fce0000010000 */
[----:B------:R-:W0:Y:S01]  /*30c0*/  MUFU.RCP R14, R14 ;  /* 0x0000000e000e7308 */ /* 0x000e220000001000 */
[----:B---3--:R-:W-:-:S07]  /*30d0*/  FADD.FTZ R2, R0, 1 ;  /* 0x3f80000000027421 */ /* 0x008fce0000010000 */
[----:B------:R-:W1:Y:S01]  /*30e0*/  MUFU.RCP R13, R2 ;  /* 0x00000002000d7308 */ /* 0x000e620000001000 */
[----:B0-----:R-:W-:Y:S01]  /*30f0*/  FMUL.FTZ R23, R23, R14 ;  /* 0x0000000e17177220 */ /* 0x001fe20000410000 */
[----:B-1----:R-:W-:-:S07]  /*3100*/  FMUL.FTZ R22, R22, R13 ;  /* 0x0000000d16167220 */ /* 0x002fce0000410000 */
.L_x_4055:
[----:B------:R-:W-:Y:S04]  /*3110*/  BSSY B0, `(.L_x_4056) ;  /* 0x000000e000007945 */ /* 0x000fe80003800000 */
[----:B------:R-:W-:Y:S05]  /*3120*/  @P3 BRA `(.L_x_4057) ;  /* 0x0000000000303947 */ /* 0x000fea0003800000 */
[----:B------:R-:W-:Y:S01]  /*3130*/  ULDC.64 UR14, c[0x0][0x270] ;  /* 0x00009c00000e7ab9 */ /* 0x000fe20000000a00 */
[----:B------:R-:W-:Y:S01]  /*3140*/  MOV R12, R38 ;  /* 0x00000026000c7202 */ /* 0x000fe20000000f00 */
[----:B------:R-:W-:Y:S01]  /*3150*/  IMAD R0, R31, UR14, RZ ;  /* 0x0000000e1f007c24 */ /* 0x000fe2000f8e02ff */
[----:B------:R-:W-:Y:S02]  /*3160*/  MOV R13, R41 ;  /* 0x00000029000d7202 */ /* 0x000fe40000000f00 */
[----:B------:R-:W-:Y:S01]  /*3170*/  F2FP.F16.F32.PACK_AB R23, R23, R22 ;  /* 0x000000161717723e */ /* 0x000fe200000000ff */
[----:B012---:R-:W-:-:S04]  /*3180*/  IMAD.WIDE.U32 R14, R11, UR14, R12 ;  /* 0x0000000e0b0e7c25 */ /* 0x007fc8000f8e000c */
[----:B------:R-:W-:Y:S01]  /*3190*/  IMAD R13, R11, UR15, R0 ;  /* 0x0000000f0b0d7c24 */ /* 0x000fe2000f8e0200 */
[----:B------:R-:W-:Y:S02]  /*31a0*/  ULDC.64 UR14, c[0x0][0x210] ;  /* 0x00008400000e7ab9 */ /* 0x000fe40000000a00 */
[----:B------:R-:W-:Y:S02]  /*31b0*/  LEA R12, P1, R14, UR14, 0x1 ;  /* 0x0000000e0e0c7c11 */ /* 0x000fe4000f8208ff */
[----:B------:R-:W-:-:S04]  /*31c0*/  IADD3 R13, R15, R13, RZ ;  /* 0x0000000d0f0d7210 */ /* 0x000fc80007ffe0ff */
[----:B------:R-:W-:-:S05]  /*31d0*/  LEA.HI.X R13, R14, UR15, R13, 0x1, P1 ;  /* 0x0000000f0e0d7c11 */ /* 0x000fca00088f0c0d */
[----:B------:R3:W-:Y:S02]  /*31e0*/  STG.E desc[UR10][R12.64], R23 ;  /* 0x000000170c007986 */ /* 0x0007e4000c10190a */
.L_x_4057:
[----:B------:R-:W-:Y:S05]  /*31f0*/  BSYNC B0 ;  /* 0x0000000000007941 */ /* 0x000fea0003800000 */
.L_x_4056:
[----:B------:R-:W-:Y:S05]  /*3200*/  @!P6 BRA `(.L_x_4058) ;  /* 0x000000000028e947 */ /* 0x000fea0003800000 */
[----:B---3--:R-:W-:Y:S01]  /*3210*/  FMUL.FTZ R12, R21, -1.4426950216293334961 ;  /* 0xbfb8aa3b150c7820 */ /* 0x008fe20000410000 */
        /* <DEDUP_REMOVED lines=9> */
.L_x_4058:
        /* <DEDUP_REMOVED lines=13> */
.L_x_4060:
[----:B------:R-:W-:Y:S05]  /*3380*/  BSYNC B0 ;  /* 0x0000000000007941 */ /* 0x000fea0003800000 */
.L_x_4059:
[----:B------:R-:W-:Y:S01]  /*3390*/  ULDC UR7, c[0x0][0x10] ;  /* 0x0000040000077ab9 */ /* 0x000fe20000000800 */
[----:B------:R-:W-:Y:S02]  /*33a0*/  UIADD3 UR4, UR4, 0x1, URZ ;  /* 0x0000000104047890 */ /* 0x000fe4000fffe03f */
[----:B------:R-:W-:-:S04]  /*33b0*/  UIADD3 UR6, UR7, UR6, URZ ;  /* 0x0000000607067290 */ /* 0x000fc8000fffe03f */
[----:B------:R-:W-:-:S06]  /*33c0*/  UISETP.GE.AND UP0, UPT, UR6, UR5, UPT ;  /* 0x000000050600728c */ /* 0x000fcc000bf06270 */
[----:B------:R-:W-:-:S13]  /*33d0*/  PLOP3.LUT P1, PT, PT, PT, UP0, 0x80, 0x0 ;  /* 0x000000000000781c */ /* 0x000fda0003f2f008 */
[----:B------:R-:W-:Y:S05]  /*33e0*/  @!P1 BRA `(.L_x_4061) ;  /* 0xffffffcc00a49947 */ /* 0x000fea000383ffff */
[----:B------:R-:W-:Y:S05]  /*33f0*/  EXIT ;  /* 0x000000000000794d */ /* 0x000fea0003800000 */
.L_x_4062:
        /* <DEDUP_REMOVED lines=16> */
.L_x_5185:


//--------------------- .text._Z35group_norm_nhwc_fwd_one_pass_kernelI11Fp16IOBf16WLi256ELi48ELi384EEv26Group_norm_nhwc_fwd_params --------------------------
	.section	.text._Z35group_norm_nhwc_fwd_one_pass_kernelI11Fp16IOBf16WLi256ELi48ELi384EEv26Group_norm_nhwc_fwd_params,"ax",@progbits
	.align	128
        .global         _Z35group_norm_nhwc_fwd_one_pass_kernelI11Fp16IOBf16WLi256ELi48ELi384EEv26Group_norm_nhwc_fwd_params
        .type           _Z35group_norm_nhwc_fwd_one_pass_kernelI11Fp16IOBf16WLi256ELi48ELi384EEv26Group_norm_nhwc_fwd_params,@function
        .size           _Z35group_norm_nhwc_fwd_one_pass_kernelI11Fp16IOBf16WLi256ELi48ELi384EEv26Group_norm_nhwc_fwd_params,(.L_x_5186 - _Z35group_norm_nhwc_fwd_one_pass_kernelI11Fp16IOBf16WLi256ELi48ELi384EEv26Group_norm_nhwc_fwd_params)
        .other          _Z35group_norm_nhwc_fwd_one_pass_kernelI11Fp16IOBf16WLi256ELi48ELi384EEv26Group_norm_nhwc_fwd_params,@"STO_CUDA_ENTRY STV_DEFAULT"
_Z35group_norm_nhwc_fwd_one_pass_kernelI11Fp16IOBf16WLi256ELi48ELi384EEv26Group_norm_nhwc_fwd_params:
.text._Z35group_norm_nhwc_fwd_one_pass_kernelI11Fp16IOBf16WLi256ELi48ELi384EEv26Group_norm_nhwc_fwd_params:
        /* <DEDUP_REMOVED lines=99> */
.L_x_4123:
        /* <DEDUP_REMOVED lines=464> */
.L_x_4064:
[----:B------:R-:W-:Y:S05]  /*2330*/  BSYNC B0 ;  /* 0x0000000000007941 */ /* 0x000fea0003800000 */
.L_x_4063:
        /* <DEDUP_REMOVED lines=30> */
.L_x_4067:
[----:B0-----:R-:W2:Y:S04]  /*2520*/  LDG.E.STRONG.GPU R20, desc[UR10][R18.64] ;  /* 0x0000000a12147981 */ /* 0x001ea8000c1ef900 */
[----:B--2---:R-:W-:Y:S01]  /*2530*/  CCTL.IVALL ;  /* 0x00000000ff00798f */ /* 0x004fe20002000000 */
[----:B------:R-:W-:Y:S05]  /*2540*/  YIELD ;  /* 0x0000000000007946 */ /* 0x000fea0003800000 */
[----:B------:R-:W-:-:S13]  /*2550*/  ISETP.NE.AND P6, PT, R20, R15, PT ;  /* 0x0000000f1400720c */ /* 0x000fda0003fc5270 */
[----:B------:R-:W-:Y:S05]  /*2560*/  @P6 BRA `(.L_x_4067) ;  /* 0xfffffffc00ec6947 */ /* 0x000fea000383ffff */
.L_x_4066:
        /* <DEDUP_REMOVED lines=19> */
.L_x_4071:
        /* <DEDUP_REMOVED lines=116> */
.L_x_4070:
        /* <DEDUP_REMOVED lines=62> */
.L_x_4072:
[----:B------:R-:W-:-:S06]  /*31c0*/  UISETP.NE.OR UP0, UPT, UR7, URZ, UP0 ;  /* 0x0000003f0700728c */ /* 0x000fcc0008705670 */
[----:B------:R-:W-:-:S13]  /*31d0*/  PLOP3.LUT P6, PT, PT, PT, UP0, 0x80, 0x0 ;  /* 0x000000000000781c */ /* 0x000fda0003fcf008 */
[----:B------:R-:W-:Y:S05]  /*31e0*/  @!P6 BRA `(.L_x_4068) ;  /* 0x00000000007ce947 */ /* 0x000fea0003800000 */
.L_x_4069:
        /* <DEDUP_REMOVED lines=31> */
.L_x_4068:
        /* <DEDUP_REMOVED lines=10> */
.L_x_4074:
[----:B------:R-:W-:Y:S05]  /*3480*/  BSYNC B0 ;  /* 0x0000000000007941 */ /* 0x000fea0003800000 */
.L_x_4073:
        /* <DEDUP_REMOVED lines=17> */
.L_x_4065:
        /* <DEDUP_REMOVED lines=31> */
[----:B-1----:R-:W-:-:S05]  /*3790*/  IMAD.WIDE R12, R35, 0x2, R12 ;  /* 0x00000002230c7825 */ /* 0x002fca00078e020c */
[----:B------:R-:W2:Y:S03]  /*37a0*/  LDG.E.U16 R16, desc[UR10][R12.64] ;  /* 0x0000000a0c107981 */ /* 0x000ea6000c1e1500 */
[----:B------:R-:W-:Y:S01]  /*37b0*/  @P5 FADD.FTZ R17, R14, UR8 ;  /* 0x000000080e115e21 */ /* 0x000fe20008010000 */
[----:B------:R-:W-:Y:S01]  /*37c0*/  PLOP3.LUT P5, PT, PT, PT, UP0, 0x80, 0x0 ;  /* 0x000000000000781c */ /* 0x000fe20003faf008 */
[----:B------:R-:W1:Y:S01]  /*37d0*/  LDC.64 R14, c[0x0][0x230] ;  /* 0x00008c00ff0e7b82 */ /* 0x000e620000000a00 */
[----:B------:R-:W-:Y:S01]  /*37e0*/  UMOV UR8, 0x3f800000 ;  /* 0x3f80000000087882 */ /* 0x000fe20000000000 */
[----:B------:R3:W4:Y:S10]  /*37f0*/  LDG.E.U16 R12, desc[UR10][R12.64+0x2] ;  /* 0x0000020a0c0c7981 */ /* 0x000734000c1e1500 */
[----:B------:R-:W5:Y:S01]  /*3800*/  @P5 MUFU.RSQ R17, R17 ;  /* 0x0000001100115308 */ /* 0x000f620000001400 */
[----:B------:R-:W-:Y:S01]  /*3810*/  PLOP3.LUT P5, PT, PT, PT, UP0, 0x80, 0x0 ;  /* 0x000000000000781c */ /* 0x000fe20003faf008 */
[----:B-1----:R-:W-:-:S12]  /*3820*/  IMAD.WIDE R14, R35, 0x2, R14 ;  /* 0x00000002230e7825 */ /* 0x002fd800078e020e */
[----:B-----5:R-:W-:Y:S01]  /*3830*/  @P5 R2UR UR8, R17 ;  /* 0x00000000110852ca */ /* 0x020fe200000e0000 */
[----:B0-----:R-:W5:Y:S04]  /*3840*/  LDG.E.U16 R18, desc[UR10][R14.64+0x2] ;  /* 0x0000020a0e127981 */ /* 0x001f68000c1e1500 */
[----:B------:R-:W5:Y:S01]  /*3850*/  LDG.E.U16 R17, desc[UR10][R14.64] ;  /* 0x0000000a0e117981 */ /* 0x000f62000c1e1500 */
[----:B------:R-:W-:Y:S01]  /*3860*/  ISETP.NE.AND P6, PT, RZ, UR12, PT ;  /* 0x0000000cff007c0c */ /* 0x000fe2000bfc5270 */
[--C-:B---3--:R-:W-:Y:S02]  /*3870*/  HADD2.F32 R13, -RZ, R34.reuse.H0_H0 ;  /* 0x20000022ff0d7230 */ /* 0x108fe40000004100 */
[----:B------:R-:W-:Y:S02]  /*3880*/  HADD2.F32 R34, -RZ, R34.H1_H1 ;  /* 0x30000022ff227230 */ /* 0x000fe40000004100 */
[----:B------:R-:W-:-:S02]  /*3890*/  HADD2.F32 R20, -RZ, R5.H0_H0 ;  /* 0x20000005ff147230 */ /* 0x000fc40000004100 */
[----:B------:R-:W-:Y:S01]  /*38a0*/  FADD.FTZ R13, R13, -UR7 ;  /* 0x800000070d0d7e21 */ /* 0x000fe20008010000 */
[----:B------:R-:W-:Y:S02]  /*38b0*/  HADD2.F32 R19, -RZ, R5.H1_H1 ;  /* 0x30000005ff137230 */ /* 0x000fe40000004100 */
[----:B------:R-:W-:Y:S01]  /*38c0*/  FADD.FTZ R34, R34, -UR7 ;  /* 0x8000000722227e21 */ /* 0x000fe20008010000 */
[----:B------:R-:W-:-:S03]  /*38d0*/  FMUL.FTZ R13, R13, UR8 ;  /* 0x000000080d0d7c20 */ /* 0x000fc60008410000 */
[----:B------:R-:W-:Y:S01]  /*38e0*/  FMUL.FTZ R34, R34, UR8 ;  /* 0x0000000822227c20 */ /* 0x000fe20008410000 */
[----:B------:R-:W-:Y:S01]  /*38f0*/  FADD.FTZ R20, R20, -UR7 ;  /* 0x8000000714147e21 */ /* 0x000fe20008010000 */
[----:B------:R-:W-:Y:S01]  /*3900*/  FADD.FTZ R19, R19, -UR7 ;  /* 0x8000000713137e21 */ /* 0x000fe20008010000 */
[----:B--2---:R-:W-:Y:S02]  /*3910*/  SHF.L.U32 R5, R16, 0x10, RZ ;  /* 0x0000001010057819 */ /* 0x004fe400000006ff */
[----:B----4-:R-:W-:Y:S02]  /*3920*/  SHF.L.U32 R16, R12, 0x10, RZ ;  /* 0x000000100c107819 */ /* 0x010fe400000006ff */
[----:B-----5:R-:W-:Y:S02]  /*3930*/  SHF.L.U32 R18, R18, 0x10, RZ ;  /* 0x0000001012127819 */ /* 0x020fe400000006ff */
[----:B------:R-:W-:-:S03]  /*3940*/  SHF.L.U32 R17, R17, 0x10, RZ ;  /* 0x0000001011117819 */ /* 0x000fc600000006ff */
        /* <DEDUP_REMOVED lines=13> */
.L_x_4075:
        /* <DEDUP_REMOVED lines=16> */
.L_x_4077:
[----:B------:R-:W-:Y:S05]  /*3b20*/  BSYNC B0 ;  /* 0x0000000000007941 */ /* 0x000fea0003800000 */
.L_x_4076:
        /* <DEDUP_REMOVED lines=19> */
.L_x_4078:
        /* <DEDUP_REMOVED lines=18> */
.L_x_4080:
[----:B------:R-:W-:Y:S05]  /*3d80*/  BSYNC B0 ;  /* 0x0000000000007941 */ /* 0x000fea0003800000 */
.L_x_4079:
        /* <DEDUP_REMOVED lines=21> */
.L_x_4081:
        /* <DEDUP_REMOVED lines=18> */
.L_x_4083:
[----:B------:R-:W-:Y:S05]  /*4000*/  BSYNC B0 ;  /* 0x0000000000007941 */ /* 0x000fea0003800000 */
.L_x_4082:
[--C-:B0-----:R-:W-:Y:S02]  /*4010*/  HADD2.F32 R14, -RZ, R9.reuse.H0_H0 ;  /* 0x20000009ff0e7230 */ /* 0x101fe40000004100 */
[----:B------:R-:W-:Y:S01]  /*4020*/  FFMA.FTZ R6, R5, R6, R17 ;  /* 0x0000000605067223 */ /* 0x000fe20000010011 */
[----:B------:R-:W-:Y:S02]  /*4030*/  HADD2.F32 R15, -RZ, R9.H1_H1 ;  /* 0x30000009ff0f7230 */ /* 0x000fe40000004100 */
        /* <DEDUP_REMOVED lines=12> */
.L_x_4084:
        /* <DEDUP_REMOVED lines=16> */
.L_x_4086:
[----:B------:R-:W-:Y:S05]  /*4200*/  BSYNC B0 ;  /* 0x0000000000007941 */ /* 0x000fea0003800000 */
.L_x_4085:
        /* <DEDUP_REMOVED lines=23> */
.L_x_4087:
        /* <DEDUP_REMOVED lines=17> */
.L_x_4089:
[----:B------:R-:W-:Y:S05]  /*4490*/  BSYNC B0 ;  /* 0x0000000000007941 */ /* 0x000fea0003800000 */
.L_x_4088:
[----:B------:R-:W-:Y:S01]  /*44a0*/  FMUL.FTZ R8, R13, UR8 ;  /* 0x000000080d087c20 */ /* 0x000fe20008410000 */
[----:B------:R-:W-:Y:S01]  /*44b0*/  FMUL.FTZ R9, R14, UR8 ;  /* 0x000000080e097c20 */ /* 0x000fe20008410000 */
[----:B------:R-:W-:Y:S01]  /*44c0*/  FADD.FTZ R6, R6, -UR7 ;  /* 0x8000000706067e21 */ /* 0x000fe20008010000 */
        /* <DEDUP_REMOVED lines=14> */
.L_x_4090:
        /* <DEDUP_REMOVED lines=17> */
.L_x_4092:
[----:B------:R-:W-:Y:S05]  /*46c0*/  BSYNC B0 ;  /* 0x0000000000007941 */ /* 0x000fea0003800000 */
.L_x_4091:
[----:B------:R-:W-:Y:S01]  /*46d0*/  FMUL.FTZ R8, R6, UR8 ;  /* 0x0000000806087c20 */ /* 0x000fe20008410000 */
[----:B------:R-:W-:Y:S01]  /*46e0*/  FMUL.FTZ R9, R12, UR8 ;  /* 0x000000080c097c20 */ /* 0x000fe20008410000 */
[--C-:B-1----:R-:W-:Y:S02]  /*46f0*/  HADD2.F32 R13, -RZ, R25.reuse.H0_H0 ;  /* 0x20000019ff0d7230 */ /* 0x102fe40000004100 */
[--C-:B------:R-:W-:Y:S02]  /*4700*/  HADD2.F32 R6, -RZ, R24.reuse.H0_H0 ;  /* 0x20000018ff067230 */ /* 0x100fe40000004100 */
[----:B------:R-:W-:Y:S01]  /*4710*/  FFMA.FTZ R12, R5, R8, R17 ;  /* 0x00000008050c7223 */ /* 0x000fe20000010011 */
[----:B------:R-:W-:Y:S02]  /*4720*/  HADD2.F32 R25, -RZ, R25.H1_H1 ;  /* 0x30000019ff197230 */ /* 0x000fe40000004100 */
[----:B------:R-:W-:Y:S01]  /*4730*/  FFMA.FTZ R14, R16, R9, R18 ;  /* 0x00000009100e7223 */ /* 0x000fe20000010012 */
        /* <DEDUP_REMOVED lines=12> */
.L_x_4093:
[----:B------:R-:W-:Y:S01]  /*4800*/  LOP3.LUT P5, RZ, R2, 0x4, RZ, 0xc0, !PT ;  /* 0x0000000402ff7812 */ /* 0x000fe200078ac0ff */
[----:B------:R-:W-:-:S12]  /*4810*/  BSSY B0, `(.L_x_4094) ;  /* 0x0000010000007945 */ /* 0x000fd80003800000 */
        /* <DEDUP_REMOVED lines=13> */
[----:B------:R-:W-:-:S05]  /*48f0*/  F2FP.F16.F32.PACK_AB R9, R14, R12 ;  /* 0x0000000c0e09723e */ /* 0x000fca00000000ff */
[----:B------:R1:W-:Y:S02]  /*4900*/  STG.E desc[UR10][R10.64], R9 ;  /* 0x000000090a007986 */ /* 0x0003e4000c10190a */
.L_x_4095:
[----:B------:R-:W-:Y:S05]  /*4910*/  BSYNC B0 ;  /* 0x0000000000007941 */ /* 0x000fea0003800000 */
.L_x_4094:
        /* <DEDUP_REMOVED lines=21> */
.L_x_4096:
[----:B------:R-:W-:Y:S01]  /*4a70*/  LOP3.LUT P5, RZ, R2, 0x2, RZ, 0xc0, !PT ;  /* 0x0000000202ff7812 */ /* 0x000fe200078ac0ff */
[----:B------:R-:W-:-:S12]  /*4a80*/  BSSY B0, `(.L_x_4097) ;  /* 0x0000010000007945 */ /* 0x000fd80003800000 */
[----:B------:R-:W-:Y:S05]  /*4a90*/  @!P5 BRA `(.L_x_4098) ;  /* 0x000000000038d947 */ /* 0x000fea0003800000 */
[----:B-1----:R-:W-:Y:S01]  /*4aa0*/  IADD3 R11, R0, 0x70, RZ ;  /* 0x00000070000b7810 */ /* 0x002fe20007ffe0ff */
        /* <DEDUP_REMOVED lines=13> */
.L_x_4098:
[----:B------:R-:W-:Y:S05]  /*4b80*/  BSYNC B0 ;  /* 0x0000000000007941 */ /* 0x000fea0003800000 */
.L_x_4097:
[--C-:B------:R-:W-:Y:S02]  /*4b90*/  HADD2.F32 R12, -RZ, R26.reuse.H0_H0 ;  /* 0x2000001aff0c7230 */ /* 0x100fe40000004100 */
[----:B------:R-:W-:Y:S01]  /*4ba0*/  FFMA.FTZ R6, R5, R6, R17 ;  /* 0x0000000605067223 */ /* 0x000fe20000010011 */
[----:B------:R-:W-:Y:S02]  /*4bb0*/  HADD2.F32 R26, -RZ, R26.H1_H1 ;  /* 0x3000001aff1a7230 */ /* 0x000fe40000004100 */
        /* <DEDUP_REMOVED lines=12> */
.L_x_4099:
[----:B------:R-:W-:Y:S04]  /*4c80*/  BSSY B0, `(.L_x_4100) ;  /* 0x000000f000007945 */ /* 0x000fe80003800000 */
[----:B------:R-:W-:Y:S05]  /*4c90*/  @!P0 BRA `(.L_x_4101) ;  /* 0x0000000000348947 */ /* 0x000fea0003800000 */
[----:B------:R-:W-:Y:S01]  /*4ca0*/  SHF.R.S32.HI R8, RZ, 0x1f, R52 ;  /* 0x0000001fff087819 */ /* 0x000fe20000011434 */
[----:B------:R-:W-:Y:S01]  /*4cb0*/  ULDC.64 UR14, c[0x0][0x270] ;  /* 0x00009c00000e7ab9 */ /* 0x000fe20000000a00 */
[----:B-1----:R-:W-:Y:S02]  /*4cc0*/  MOV R9, R29 ;  /* 0x0000001d00097202 */ /* 0x002fe40000000f00 */
        /* <DEDUP_REMOVED lines=10> */
.L_x_4101:
[----:B------:R-:W-:Y:S05]  /*4d70*/  BSYNC B0 ;  /* 0x0000000000007941 */ /* 0x000fea0003800000 */
.L_x_4100:
[----:B------:R-:W-:Y:S01]  /*4d80*/  FADD.FTZ R12, R12, -UR7 ;  /* 0x800000070c0c7e21 */ /* 0x000fe20008010000 */
[----:B------:R-:W-:Y:S01]  /*4d90*/  FADD.FTZ R26, R26, -UR7 ;  /* 0x800000071a1a7e21 */ /* 0x000fe20008010000 */
[--C-:B--2---:R-:W-:Y:S02]  /*4da0*/  HADD2.F32 R13, -RZ, R27.reuse.H0_H0 ;  /* 0x2000001bff0d7230 */ /* 0x104fe40000004100 */
[----:B------:R-:W-:Y:S02]  /*4db0*/  HADD2.F32 R27, -RZ, R27.H1_H1 ;  /* 0x3000001bff1b7230 */ /* 0x000fe40000004100 */
[----:B------:R-:W-:Y:S01]  /*4dc0*/  FMUL.FTZ R14, R12, UR8 ;  /* 0x000000080c0e7c20 */ /* 0x000fe20008410000 */
[----:B0-----:R-:W-:Y:S01]  /*4dd0*/  FMUL.FTZ R15, R26, UR8 ;  /* 0x000000081a0f7c20 */ /* 0x001fe20008410000 */
        /* <DEDUP_REMOVED lines=17> */
.L_x_4102:
[----:B------:R-:W-:Y:S04]  /*4ef0*/  BSSY B0, `(.L_x_4103) ;  /* 0x000000f000007945 */ /* 0x000fe80003800000 */
[----:B------:R-:W-:Y:S05]  /*4f00*/  @!P1 BRA `(.L_x_4104) ;  /* 0x0000000000349947 */ /* 0x000fea0003800000 */
[----:B------:R-:W-:Y:S01]  /*4f10*/  SHF.R.S32.HI R8, RZ, 0x1f, R51 ;  /* 0x0000001fff087819 */ /* 0x000fe20000011433 */
[----:B------:R-:W-:Y:S01]  /*4f20*/  ULDC.64 UR14, c[0x0][0x270] ;  /* 0x00009c00000e7ab9 */ /* 0x000fe20000000a00 */
[----:B-1----:R-:W-:Y:S02]  /*4f30*/  MOV R9, R29 ;  /* 0x0000001d00097202 */ /* 0x002fe40000000f00 */
        /* <DEDUP_REMOVED lines=10> */
.L_x_4104:
[----:B------:R-:W-:Y:S05]  /*4fe0*/  BSYNC B0 ;  /* 0x0000000000007941 */ /* 0x000fea0003800000 */
.L_x_4103:
        /* <DEDUP_REMOVED lines=17> */
.L_x_4105:
        /* <DEDUP_REMOVED lines=15> */
.L_x_4107:
[----:B------:R-:W-:Y:S05]  /*51f0*/  BSYNC B0 ;  /* 0x0000000000007941 */ /* 0x000fea0003800000 */
.L_x_4106:
[----:B------:R-:W-:Y:S01]  /*5200*/  FMUL.FTZ R8, R12, UR8 ;  /* 0x000000080c087c20 */ /* 0x000fe20008410000 */
[----:B-1----:R-:W-:Y:S01]  /*5210*/  FMUL.FTZ R9, R32, UR8 ;  /* 0x0000000820097c20 */ /* 0x002fe20008410000 */
[----:B------:R-:W-:Y:S02]  /*5220*/  HADD2.F32 R6, -RZ, R33.H0_H0 ;  /* 0x20000021ff067230 */ /* 0x000fe40000004100 */
[----:B------:R-:W-:Y:S02]  /*5230*/  HADD2.F32 R12, -RZ, R3.H0_H0 ;  /* 0x20000003ff0c7230 */ /* 0x000fe40000004100 */
[----:B--2---:R-:W-:Y:S01]  /*5240*/  FFMA.FTZ R13, R5, R8, R17 ;  /* 0x00000008050d7223 */ /* 0x004fe20000010011 */
[----:B------:R-:W-:Y:S02]  /*5250*/  HADD2.F32 R33, -RZ, R33.H1_H1 ;  /* 0x30000021ff217230 */ /* 0x000fe40000004100 */
[----:B------:R-:W-:Y:S01]  /*5260*/  FFMA.FTZ R14, R16, R9, R18 ;  /* 0x00000009100e7223 */ /* 0x000fe20000010012 */
[----:B------:R-:W-:Y:S01]  /*5270*/  HADD2.F32 R3, -RZ, R3.H1_H1 ;  /* 0x30000003ff037230 */ /* 0x000fe20000004100 */
        /* <DEDUP_REMOVED lines=11> */
.L_x_4108:
        /* <DEDUP_REMOVED lines=15> */
.L_x_4110:
[----:B------:R-:W-:Y:S05]  /*5420*/  BSYNC B0 ;  /* 0x0000000000007941 */ /* 0x000fea0003800000 */
.L_x_4109:
        /* <DEDUP_REMOVED lines=21> */
.L_x_4111:
        /* <DEDUP_REMOVED lines=15> */
.L_x_4113:
[----:B------:R-:W-:Y:S05]  /*5670*/  BSYNC B0 ;  /* 0x0000000000007941 */ /* 0x000fea0003800000 */
.L_x_4112:
[----:B------:R-:W-:Y:S01]  /*5680*/  ULDC.64 UR14, c[0x0][0x278] ;  /* 0x00009e00000e7ab9 */ /* 0x000fe20000000a00 */
[----:B------:R-:W-:Y:S01]  /*5690*/  SHF.R.S32.HI R8, RZ, 0x1f, R42 ;  /* 0x0000001fff087819 */ /* 0x000fe2000001142a */
[----:B------:R-:W-:Y:S01]  /*56a0*/  FFMA.FTZ R6, R5, R6, R17 ;  /* 0x0000000605067223 */ /* 0x000fe20000010011 */
[----:B------:R-:W-:Y:S01]  /*56b0*/  FFMA.FTZ R3, R16, R3, R18 ;  /* 0x0000000310037223 */ /* 0x000fe20000010012 */
[----:B------:R-:W-:Y:S06]  /*56c0*/  @!P6 BRA `(.L_x_4114) ;  /* 0x000000000028e947 */ /* 0x000fec0003800000 */
        /* <DEDUP_REMOVED lines=8> */
[----:B0-----:R-:W-:Y:S01]  /*5750*/  FMUL.FTZ R6, R6, R11 ;  /* 0x0000000b06067220 */ /* 0x001fe20000410000 */
[----:B-1----:R-:W-:-:S07]  /*5760*/  FMUL.FTZ R3, R3, R14 ;  /* 0x0000000e03037220 */ /* 0x002fce0000410000 */
.L_x_4114:
[----:B------:R-:W-:Y:S01]  /*5770*/  ISETP.GE.U32.AND P5, PT, R42, UR14, PT ;  /* 0x0000000e2a007c0c */ /* 0x000fe2000bfa6070 */
[--C-:B------:R-:W-:Y:S01]  /*5780*/  HADD2.F32 R9, -RZ, R4.reuse.H0_H0 ;  /* 0x20000004ff097230 */ /* 0x100fe20000004100 */
[----:B------:R-:W-:Y:S01]  /*5790*/  BSSY B0, `(.L_x_4115) ;  /* 0x0000015000007945 */ /* 0x000fe20003800000 */
[----:B-1----:R-:W-:Y:S01]  /*57a0*/  HADD2.F32 R13, -RZ, R4.H1_H1 ;  /* 0x30000004ff0d7230 */ /* 0x002fe20000004100 */
        /* <DEDUP_REMOVED lines=19> */
.L_x_4116:
[----:B------:R-:W-:Y:S05]  /*58e0*/  BSYNC B0 ;  /* 0x0000000000007941 */ /* 0x000fea0003800000 */
.L_x_4115:
[--C-:B01----:R-:W-:Y:S02]  /*58f0*/  HADD2.F32 R10, -RZ, R7.reuse.H0_H0 ;  /* 0x20000007ff0a7230 */ /* 0x103fe40000004100 */
        /* <DEDUP_REMOVED lines=14> */
.L_x_4117:
        /* <DEDUP_REMOVED lines=23> */
.L_x_4119:
[----:B------:R-:W-:Y:S05]  /*5b50*/  BSYNC B0 ;  /* 0x0000000000007941 */ /* 0x000fea0003800000 */
.L_x_4118:
        /* <DEDUP_REMOVED lines=11> */
.L_x_4120:
        /* <DEDUP_REMOVED lines=17> */
.L_x_4122:
[----:B------:R-:W-:Y:S05]  /*5d20*/  BSYNC B0 ;  /* 0x0000000000007941 */ /* 0x000fea0003800000 */
.L_x_4121:
[----:B------:R-:W-:Y:S01]  /*5d30*/  ULDC UR7, c[0x0][0x10] ;  /* 0x0000040000077ab9 */ /* 0x000fe20000000800 */
[----:B------:R-:W-:Y:S02]  /*5d40*/  UIADD3 UR4, UR4, 0x1, URZ ;  /* 0x0000000104047890 */ /* 0x000fe4000fffe03f */
[----:B------:R-:W-:-:S04]  /*5d50*/  UIADD3 UR6, UR7, UR6, URZ ;  /* 0x0000000607067290 */ /* 0x000fc8000fffe03f */
[----:B------:R-:W-:-:S06]  /*5d60*/  UISETP.GE.AND UP0, UPT, UR6, UR5, UPT ;  /* 0x000000050600728c */ /* 0x000fcc000bf06270 */
[----:B------:R-:W-:-:S13]  /*5d70*/  PLOP3.LUT P5, PT, PT, PT, UP0, 0x40, 0x0 ;  /* 0x000000000000781c */ /* 0x000fda0003fae808 */
[----:B------:R-:W-:Y:S05]  /*5d80*/  @P5 BRA `(.L_x_4123) ;  /* 0xffffffa800285947 */ /* 0x000fea000383ffff */
[----:B------:R-:W-:Y:S05]  /*5d90*/  EXIT ;  /* 0x000000000000794d */ /* 0x000fea0003800000 */
.L_x_4124:
        /* <DEDUP_REMOVED lines=14> */
.L_x_5186:


//--------------------- .text._Z35group_norm_nhwc_fwd_one_pass_kernelI11Fp16IOBf16WLi512ELi48ELi384EEv26Group_norm_nhwc_fwd_params --------------------------
	.section	.text._Z35group_norm_nhwc_fwd_one_pass_kernelI11Fp16IOBf16WLi512ELi48ELi384EEv26Group_norm_nhwc_fwd_params,"ax",@progbits
	.align	128
        .global         _Z35group_norm_nhwc_fwd_one_pass_kernelI11Fp16IOBf16WLi512ELi48ELi384EEv26Group_norm_nhwc_fwd_params
        .type           _Z35group_norm_nhwc_fwd_one_pass_kernelI11Fp16IOBf16WLi512ELi48ELi384EEv26Group_norm_nhwc_fwd_params,@function
        .size           _Z35group_norm_nhwc_fwd_one_pass_kernelI11Fp16IOBf16WLi512ELi48ELi384EEv26Group_norm_nhwc_fwd_params,(.L_x_5187 - _Z35group_norm_nhwc_fwd_one_pass_kernelI11Fp16IOBf16WLi512ELi48ELi384EEv26Group_norm_nhwc_fwd_params)
        .other          _Z35group_norm_nhwc_fwd_one_pass_kernelI11Fp16IOBf16WLi512ELi48ELi384EEv26Group_norm_nhwc_fwd_params,@"STO_CUDA_ENTRY STV_DEFAULT"
_Z35group_norm_nhwc_fwd_one_pass_kernelI11Fp16IOBf16WLi512ELi48ELi384EEv26Group_norm_nhwc_fwd_params:
.text._Z35group_norm_nhwc_fwd_one_pass_kernelI11Fp16IOBf16WLi512ELi48ELi384EEv26Group_norm_nhwc_fwd_params:
        /* <DEDUP_REMOVED lines=204> */
.L_x_4230:
[----:B------:R-:W0:Y:S01]  /*0cc0*/  LDC R51, c[0x0][0x288] ;  /* 0x0000a200ff337b82 */ /* 0x000e220000000800 */
[----:B------:R-:W-:Y:S01]  /*0cd0*/  IABS R50, R36 ;  /* 0x0000002400327213 */ /* 0x000fe20000000000 */
[----:B------:R-:W-:Y:S01]  /*0ce0*/  ULDC.64 UR12, c[0x0][0x280] ;  /* 0x0000a000000c7ab9 */ /* 0x000fe20000000a00 */
[C---:B------:R-:W-:Y:S02]  /*0cf0*/  LOP3.LUT P6, RZ, R62.reuse, 0x4000000, RZ, 0xc0, !PT ;  /* 0x040000003eff7812 */ /* 0x040fe400078cc0ff */
[----:B------:R-:W-:Y:S02]  /*0d00*/  P2R R40, PR, RZ, 0x4 ;  /* 0x00000004ff287803 */ /* 0x000fe40000000000 */
[----:B------:R-:W-:Y:S02]  /*0d10*/  LOP3.LUT P2, RZ, R62, 0x20000, RZ, 0xc0, !PT ;  /* 0x000200003eff7812 */ /* 0x000fe4000784c0ff */
[----:B------:R-:W-:Y:S02]  /*0d20*/  P2R R42, PR, RZ, 0x1 ;  /* 0x00000001ff2a7803 */ /* 0x000fe40000000000 */
        /* <DEDUP_REMOVED lines=10> */
[----:B-1----:R-:W1:Y:S01]  /*0dd0*/  I2F.RP R45, R48 ;  /* 0x00000030002d7306 */ /* 0x002e620000209400 */
[C---:B------:R-:W-:Y:S02]  /*0de0*/  LOP3.LUT P3, RZ, R62.reuse, 0x8000, RZ, 0xc0, !PT ;  /* 0x000080003eff7812 */ /* 0x040fe4000786c0ff */
[----:B------:R-:W-:Y:S02]  /*0df0*/  P2R R41, PR, RZ, 0x10 ;  /* 0x00000010ff297803 */ /* 0x000fe40000000000 */
[----:B------:R-:W-:-:S03]  /*0e00*/  LOP3.LUT P4, RZ, R62, 0x2000, RZ, 0xc0, !PT ;  /* 0x000020003eff7812 */ /* 0x000fc6000788c0ff */
[----:B-1----:R-:W1:Y:S02]  /*0e10*/  MUFU.RCP R45, R45 ;  /* 0x0000002d002d7308 */ /* 0x002e640000001000 */
[----:B-1234-:R-:W-:-:S06]  /*0e20*/  IADD3 R46, R45, 0xffffffe, RZ ;  /* 0x0ffffffe2d2e7810 */ /* 0x01efcc0007ffe0ff */
        /* <DEDUP_REMOVED lines=330> */
[----:B------:R-:W4:Y:S01]  /*22d0*/  @P1 LDG.E R76, desc[UR8][R124.64] ;  /* 0x000000087c4c1981 */ /* 0x000f22000c1e1900 */
        /* <DEDUP_REMOVED lines=8> */
[----:B------:R2:W4:Y:S01]  /*2360*/  @P5 LDG.E R74, desc[UR8][R122.64] ;  /* 0x000000087a4a5981 */ /* 0x000522000c1e1900 */
        /* <DEDUP_REMOVED lines=73> */
[----:B------:R-:W-:Y:S02]  /*2800*/  @!P5 IMAD R125, R60, R41, R100 ;  /* 0x000000293c7dd224 */ /* 0x000fe400078e0264 */
        /* <DEDUP_REMOVED lines=11> */
[----:B------:R-:W2:Y:S01]  /*28c0*/  @P4 LDG.E R100, desc[UR8][R144.64] ;  /* 0x0000000890644981 */ /* 0x000ea2000c1e1900 */
[----:B------:R-:W-:Y:S02]  /*28d0*/  ISETP.NE.AND P4, PT, R104, RZ, PT ;  /* 0x000000ff6800720c */ /* 0x000fe40003f85270 */
[----:B------:R-:W-:Y:S02]  /*28e0*/  MOV R104, RZ ;  /* 0x000000ff00687202 */ /* 0x000fe40000000f00 */
[----:B---3--:R-:W-:-:S09]  /*28f0*/  P2R R126, PR, RZ, 0x8 ;  /* 0x00000008ff7e7803 */ /* 0x008fd20000000000 */
        /* <DEDUP_REMOVED lines=24> */
[C---:B------:R-:W-:Y:S02]  /*2a80*/  LOP3.LUT P1, RZ, R62.reuse, 0x10, RZ, 0xc0, !PT ;  /* 0x000000103eff7812 */ /* 0x040fe4000782c0ff */
[----:B------:R-:W-:Y:S02]  /*2a90*/  MOV R118, RZ ;  /* 0x000000ff00767202 */ /* 0x000fe40000000f00 */
[----:B------:R-:W-:Y:S02]  /*2aa0*/  CS2R R122, SRZ ;  /* 0x00000000007a7805 */ /* 0x000fe4000001ff00 */
[----:B------:R-:W-:Y:S02]  /*2ab0*/  LOP3.LUT P0, RZ, R62, 0x8, RZ, 0xc0, !PT ;  /* 0x000000083eff7812 */ /* 0x000fe4000780c0ff */
[----:B------:R-:W-:-:S03]  /*2ac0*/  MOV R102, RZ ;  /* 0x000000ff00667202 */ /* 0x000fc60000000f00 */
[----:B------:R-:W3:Y:S04]  /*2ad0*/  @P2 LDG.E R118, desc[UR8][R52.64] ;  /* 0x0000000834762981 */ /* 0x000ee8000c1e1900 */
[----:B------:R-:W3:Y:S01]  /*2ae0*/  @P1 LDG.E R122, desc[UR8][R152.64] ;  /* 0x00000008987a1981 */ /* 0x000ee2000c1e1900 */
[----:B------:R-:W-:Y:S02]  /*2af0*/  ISETP.NE.AND P1, PT, R106, RZ, PT ;  /* 0x000000ff6a00720c */ /* 0x000fe40003f25270 */
[----:B------:R-:W-:Y:S01]  /*2b00*/  MOV R106, RZ ;  /* 0x000000ff006a7202 */ /* 0x000fe20000000f00 */
[----:B------:R0:W3:Y:S01]  /*2b10*/  @!P5 LDG.E R102, desc[UR8][R40.64] ;  /* 0x000000082866d981 */ /* 0x0000e2000c1e1900 */
[C---:B------:R-:W-:Y:S02]  /*2b20*/  LOP3.LUT P5, RZ, R62.reuse, 0x4, RZ, 0xc0, !PT ;  /* 0x000000043eff7812 */ /* 0x040fe400078ac0ff */
[----:B------:R-:W-:-:S02]  /*2b30*/  LOP3.LUT P6, RZ, R62, 0x1, RZ, 0xc0, !PT ;  /* 0x000000013eff7812 */ /* 0x000fc400078cc0ff */
[----:B------:R-:W3:Y:S01]  /*2b40*/  @P0 LDG.E R106, desc[UR8][R154.64] ;  /* 0x000000089a6a0981 */ /* 0x000ee2000c1e1900 */
[----:B------:R-:W-:Y:S02]  /*2b50*/  ISETP.NE.AND P0, PT, R98, RZ, PT ;  /* 0x000000ff6200720c */ /* 0x000fe40003f05270 */
[----:B------:R-:W-:-:S06]  /*2b60*/  MOV R98, RZ ;  /* 0x000000ff00627202 */ /* 0x000fcc0000000f00 */
[----:B------:R1:W3:Y:S01]  /*2b70*/  @P5 LDG.E R98, desc[UR8][R50.64] ;  /* 0x0000000832625981 */ /* 0x0002e2000c1e1900 */
[----:B------:R-:W-:-:S03]  /*2b80*/  ISETP.NE.AND P2, PT, R124, RZ, PT ;  /* 0x000000ff7c00720c */ /* 0x000fc60003f45270 */
[----:B------:R5:W3:Y:S01]  /*2b90*/  @P6 LDG.E R123, desc[UR8][R46.64] ;  /* 0x000000082e7b6981 */ /* 0x000ae2000c1e1900 */
[----:B------:R-:W-:Y:S02]  /*2ba0*/  CS2R R124, SRZ ;  /* 0x00000000007c7805 */ /* 0x000fe4000001ff00 */
[----:B------:R-:W-:-:S04]  /*2bb0*/  ISETP.NE.AND P3, PT, R126, RZ, PT ;  /* 0x000000ff7e00720c */ /* 0x000fc80003f65270 */
[----:B------:R-:W3:Y:S04]  /*2bc0*/  @P0 LDG.E R125, desc[UR8][R54.64] ;  /* 0x00000008367d0981 */ /* 0x000ee8000c1e1900 */
[----:B------:R-:W3:Y:S01]  /*2bd0*/  @P1 LDG.E R124, desc[UR8][R44.64] ;  /* 0x000000082c7c1981 */ /* 0x000ee2000c1e1900 */
[----:B------:R-:W-:Y:S02]  /*2be0*/  CS2R R126, SRZ ;  /* 0x00000000007e7805 */ /* 0x000fe4000001ff00 */
        /* <DEDUP_REMOVED lines=292> */
.L_x_4126:
[----:B------:R-:W-:Y:S05]  /*3e30*/  BSYNC B0 ;  /* 0x0000000000007941 */ /* 0x000fea0003800000 */
.L_x_4125:
        /* <DEDUP_REMOVED lines=28> */
.L_x_4129:
[----:B0-----:R-:W2:Y:S04]  /*4000*/  LDG.E.STRONG.GPU R42, desc[UR8][R40.64] ;  /* 0x00000008282a7981 */ /* 0x001ea8000c1ef900 */
[----:B--2---:R-:W-:Y:S01]  /*4010*/  CCTL.IVALL ;  /* 0x00000000ff00798f */ /* 0x004fe20002000000 */
[----:B------:R-:W-:Y:S05]  /*4020*/  YIELD ;  /* 0x0000000000007946 */ /* 0x000fea0003800000 */
[----:B------:R-:W-:-:S13]  /*4030*/  ISETP.NE.AND P6, PT, R42, R53, PT ;  /* 0x000000352a00720c */ /* 0x000fda0003fc5270 */
[----:B------:R-:W-:Y:S05]  /*4040*/  @P6 BRA `(.L_x_4129) ;  /* 0xfffffffc00ec6947 */ /* 0x000fea000383ffff */
.L_x_4128:
        /* <DEDUP_REMOVED lines=11> */
.L_x_4131:
        /* <DEDUP_REMOVED lines=63> */
.L_x_4130:
        /* <DEDUP_REMOVED lines=18> */
.L_x_4133:
[----:B------:R-:W-:Y:S05]  /*4610*/  BSYNC B0 ;  /* 0x0000000000007941 */ /* 0x000fea0003800000 */
.L_x_4132:
        /* <DEDUP_REMOVED lines=33> */
.L_x_4127:
        /* <DEDUP_REMOVED lines=20> */
[----:B------:R-:W1:Y:S01]  /*4970*/  LDS.64 R42, [UR5+0x78] ;  /* 0x00007805ff2a7984 */ /* 0x000e620008000a00 */
[----:B0-----:R-:W-:-:S05]  /*4980*/  IMAD.WIDE R40, R115, 0x2, R40 ;  /* 0x0000000273287825 */ /* 0x001fca00078e0228 */
[----:B------:R-:W2:Y:S04]  /*4990*/  LDG.E.U16 R49, desc[UR8][R40.64] ;  /* 0x0000000828317981 */ /* 0x000ea8000c1e1500 */
[----:B------:R-:W3:Y:S01]  /*49a0*/  LDG.E.U16 R48, desc[UR8][R40.64+0x2] ;  /* 0x0000020828307981 */ /* 0x000ee2000c1e1500 */
[----:B-1----:R-:W-:-:S04]  /*49b0*/  FMUL.FTZ R46, R42, UR6 ;  /* 0x000000062a2e7c20 */ /* 0x002fc80008410000 */
[----:B------:R-:W-:-:S04]  /*49c0*/  FMUL.FTZ R42, R46, R46 ;  /* 0x0000002e2e2a7220 */ /* 0x000fc80000410000 */
[----:B------:R-:W-:-:S05]  /*49d0*/  FFMA.FTZ R42, R43, UR6, -R42 ;  /* 0x000000062b2a7c23 */ /* 0x000fca000801082a */
[----:B------:R-:W-:-:S13]  /*49e0*/  FSETP.GTU.FTZ.AND P5, PT, R42, RZ, PT ;  /* 0x000000ff2a00720b */ /* 0x000fda0003fbc000 */
[----:B------:R-:W0:Y:S02]  /*49f0*/  @P5 LDC R43, c[0x0][0x238] ;  /* 0x00008e00ff2b5b82 */ /* 0x000e240000000800 */
[----:B0-----:R-:W-:-:S06]  /*4a00*/  @P5 FADD.FTZ R50, R42, R43 ;  /* 0x0000002b2a325221 */ /* 0x001fcc0000010000 */
[----:B------:R-:W0:Y:S01]  /*4a10*/  LDC.64 R42, c[0x0][0x228] ;  /* 0x00008a00ff2a7b82 */ /* 0x000e220000000a00 */
[----:B------:R1:W4:Y:S01]  /*4a20*/  @P5 MUFU.RSQ R47, R50 ;  /* 0x00000032002f5308 */ /* 0x0003220000001400 */
[----:B0-----:R-:W-:-:S05]  /*4a30*/  IMAD.WIDE R42, R115, 0x2, R42 ;  /* 0x00000002732a7825 */ /* 0x001fca00078e022a */
[----:B------:R-:W5:Y:S04]  /*4a40*/  LDG.E.U16 R44, desc[UR8][R42.64] ;  /* 0x000000082a2c7981 */ /* 0x000f68000c1e1500 */
[----:B------:R-:W5:Y:S01]  /*4a50*/  LDG.E.U16 R45, desc[UR8][R42.64+0x2] ;  /* 0x000002082a2d7981 */ /* 0x000f62000c1e1500 */
[----:B------:R-:W-:Y:S01]  /*4a60*/  ISETP.NE.AND P6, PT, RZ, UR10, PT ;  /* 0x0000000aff007c0c */ /* 0x000fe2000bfc5270 */
[--C-:B------:R-:W-:Y:S02]  /*4a70*/  HADD2.F32 R53, -RZ, R114.reuse.H1_H1 ;  /* 0x30000072ff357230 */ /* 0x100fe40000004100 */
[----:B------:R-:W-:-:S03]  /*4a80*/  HADD2.F32 R51, -RZ, R114.H0_H0 ;  /* 0x20000072ff337230 */ /* 0x000fc60000004100 */
[--C-:B------:R-:W-:Y:S02]  /*4a90*/  FADD.FTZ R52, R53, -R46.reuse ;  /* 0x8000002e35347221 */ /* 0x100fe40000010000 */
[----:B-1----:R-:W-:Y:S02]  /*4aa0*/  FADD.FTZ R50, R51, -R46 ;  /* 0x8000002e33327221 */ /* 0x002fe40000010000 */
[-C--:B----4-:R-:W-:Y:S02]  /*4ab0*/  FMUL.FTZ R52, R52, R47.reuse ;  /* 0x0000002f34347220 */ /* 0x090fe40000410000 */
[----:B------:R-:W-:Y:S01]  /*4ac0*/  FMUL.FTZ R50, R50, R47 ;  /* 0x0000002f32327220 */ /* 0x000fe20000410000 */
[--C-:B------:R-:W-:Y:S02]  /*4ad0*/  HADD2.F32 R53, -RZ, R68.reuse.H0_H0 ;  /* 0x20000044ff357230 */ /* 0x100fe40000004100 */
[----:B------:R-:W-:Y:S01]  /*4ae0*/  HADD2.F32 R55, -RZ, R68.H1_H1 ;  /* 0x30000044ff377230 */ /* 0x000fe20000004100 */
[----:B--2---:R-:W-:-:S02]  /*4af0*/  SHF.L.U32 R49, R49, 0x10, RZ ;  /* 0x0000001031317819 */ /* 0x004fc400000006ff */
[----:B---3--:R-:W-:Y:S02]  /*4b00*/  SHF.L.U32 R48, R48, 0x10, RZ ;  /* 0x0000001030307819 */ /* 0x008fe400000006ff */
        /* <DEDUP_REMOVED lines=15> */
.L_x_4134:
        /* <DEDUP_REMOVED lines=15> */
.L_x_4136:
[----:B------:R-:W-:Y:S05]  /*4cf0*/  BSYNC B0 ;  /* 0x0000000000007941 */ /* 0x000fea0003800000 */
.L_x_4135:
[--C-:B------:R-:W-:Y:S01]  /*4d00*/  FADD.FTZ R40, R53, -R46.reuse ;  /* 0x8000002e35287221 */ /* 0x100fe20000010000 */
[--C-:B0-----:R-:W-:Y:S01]  /*4d10*/  FADD.FTZ R42, R55, -R46.reuse ;  /* 0x8000002e372a7221 */ /* 0x101fe20000010000 */
[--C-:B------:R-:W-:Y:S02]  /*4d20*/  HADD2.F32 R41, -RZ, R70.reuse.H0_H0 ;  /* 0x20000046ff297230 */ /* 0x100fe40000004100 */
[----:B------:R-:W-:Y:S02]  /*4d30*/  HADD2.F32 R43, -RZ, R70.H1_H1 ;  /* 0x30000046ff2b7230 */ /* 0x000fe40000004100 */
        /* <DEDUP_REMOVED lines=17> */
.L_x_4137:
        /* <DEDUP_REMOVED lines=15> */
.L_x_4139:
[----:B------:R-:W-:Y:S05]  /*4f40*/  BSYNC B0 ;  /* 0x0000000000007941 */ /* 0x000fea0003800000 */
.L_x_4138:
        /* <DEDUP_REMOVED lines=19> */
.L_x_4140:
        /* <DEDUP_REMOVED lines=15> */
.L_x_4142:
[----:B------:R-:W-:Y:S05]  /*5170*/  BSYNC B0 ;  /* 0x0000000000007941 */ /* 0x000fea0003800000 */
.L_x_4141:
        /* <DEDUP_REMOVED lines=21> */
.L_x_4143:
        /* <DEDUP_REMOVED lines=15> */
.L_x_4145:
[----:B------:R-:W-:Y:S05]  /*53c0*/  BSYNC B0 ;  /* 0x0000000000007941 */ /* 0x000fea0003800000 */
.L_x_4144:
        /* <DEDUP_REMOVED lines=15> */
.L_x_4146:
        /* <DEDUP_REMOVED lines=15> */
.L_x_4148:
[----:B------:R-:W-:Y:S05]  /*55b0*/  BSYNC B0 ;  /* 0x0000000000007941 */ /* 0x000fea0003800000 */
.L_x_4147:
[--C-:B------:R-:W-:Y:S01]  /*55c0*/  FADD.FTZ R40, R55, -R46.reuse ;  /* 0x8000002e37287221 */ /* 0x100fe20000010000 */
[--C-:B01----:R-:W-:Y:S01]  /*55d0*/  FADD.FTZ R42, R115, -R46.reuse ;  /* 0x8000002e732a7221 */ /* 0x103fe20000010000 */
[--C-:B------:R-:W-:Y:S02]  /*55e0*/  HADD2.F32 R41, -RZ, R74.reuse.H0_H0 ;  /* 0x2000004aff297230 */ /* 0x100fe40000004100 */
[----:B------:R-:W-:Y:S02]  /*55f0*/  HADD2.F32 R43, -RZ, R74.H1_H1 ;  /* 0x3000004aff2b7230 */ /* 0x000fe40000004100 */
[-C--:B------:R-:W-:Y:S01]  /*5600*/  FMUL.FTZ R40, R40, R47.reuse ;  /* 0x0000002f28287220 */ /* 0x080fe20000410000 */
[----:B------:R-:W-:Y:S01]  /*5610*/  FMUL.FTZ R42, R42, R47 ;  /* 0x0000002f2a2a7220 */ /* 0x000fe20000410000 */
[--C-:B------:R-:W-:Y:S02]  /*5620*/  HADD2.F32 R53, -RZ, R76.reuse.H0_H0 ;  /* 0x2000004cff357230 */ /* 0x100fe40000004100 */
[----:B------:R-:W-:Y:S01]  /*5630*/  FADD.FTZ R54, R41, -R46 ;  /* 0x8000002e29367221 */ /* 0x000fe20000010000 */
[----:B------:R-:W-:-:S02]  /*5640*/  HADD2.F32 R55, -RZ, R76.H1_H1 ;  /* 0x3000004cff377230 */ /* 0x000fc40000004100 */
        /* <DEDUP_REMOVED lines=14> */
.L_x_4149:
        /* <DEDUP_REMOVED lines=15> */
.L_x_4151:
[----:B------:R-:W-:Y:S05]  /*5820*/  BSYNC B0 ;  /* 0x0000000000007941 */ /* 0x000fea0003800000 */
.L_x_4150:
        /* <DEDUP_REMOVED lines=17> */
.L_x_4152:
        /* <DEDUP_REMOVED lines=15> */
.L_x_4154:
[----:B------:R-:W-:Y:S05]  /*5a30*/  BSYNC B0 ;  /* 0x0000000000007941 */ /* 0x000fea0003800000 */
.L_x_4153:
        /* <DEDUP_REMOVED lines=19> */
.L_x_4155:
        /* <DEDUP_REMOVED lines=15> */
.L_x_4157:
[----:B------:R-:W-:Y:S05]  /*5c60*/  BSYNC B0 ;  /* 0x0000000000007941 */ /* 0x000fea0003800000 */
.L_x_4156:
        /* <DEDUP_REMOVED lines=21> */
.L_x_4158:
        /* <DEDUP_REMOVED lines=15> */
.L_x_4160:
[----:B------:R-:W-:Y:S05]  /*5eb0*/  BSYNC B0 ;  /* 0x0000000000007941 */ /* 0x000fea0003800000 */
.L_x_4159:
        /* <DEDUP_REMOVED lines=15> */
.L_x_4161:
        /* <DEDUP_REMOVED lines=15> */
.L_x_4163:
[----:B------:R-:W-:Y:S05]  /*60a0*/  BSYNC B0 ;  /* 0x0000000000007941 */ /* 0x000fea0003800000 */
.L_x_4162:
        /* <DEDUP_REMOVED lines=42> */
[----:B------:R-:W-:Y:S01]  /*6350*/  FMUL.FTZ R76, R70, R47 ;  /* 0x0000002f464c7220 */ /* 0x000fe20000410000 */
[----:B------:R-:W-:Y:S01]  /*6360*/  FADD.FTZ R154, R53, -R46 ;  /* 0x8000002e359a7221 */ /* 0x000fe20000010000 */
[----:B------:R-:W-:-:S02]  /*6370*/  HADD2.F32 R117, -RZ, R84.H1_H1 ;  /* 0x30000054ff757230 */ /* 0x000fc40000004100 */
[-C--:B------:R-:W-:Y:S01]  /*6380*/  FMUL.FTZ R40, R40, R47.reuse ;  /* 0x0000002f28287220 */ /* 0x080fe20000410000 */
[-C--:B------:R-:W-:Y:S01]  /*6390*/  FMUL.FTZ R42, R42, R47.reuse ;  /* 0x0000002f2a2a7220 */ /* 0x080fe20000410000 */
[-C--:B------:R-:W-:Y:S01]  /*63a0*/  FMUL.FTZ R50, R50, R47.reuse ;  /* 0x0000002f32327220 */ /* 0x080fe20000410000 */
[-C--:B------:R-:W-:Y:S01]  /*63b0*/  FMUL.FTZ R52, R52, R47.reuse ;  /* 0x0000002f34347220 */ /* 0x080fe20000410000 */
[-C--:B------:R-:W-:Y:S01]  /*63c0*/  FMUL.FTZ R54, R54, R47.reuse ;  /* 0x0000002f36367220 */ /* 0x080fe20000410000 */
[-C--:B------:R-:W-:Y:S01]  /*63d0*/  FMUL.FTZ R64, R64, R47.reuse ;  /* 0x0000002f40407220 */ /* 0x080fe20000410000 */
[-C--:B------:R-:W-:Y:S01]  /*63e0*/  FMUL.FTZ R66, R66, R47.reuse ;  /* 0x0000002f42427220 */ /* 0x080fe20000410000 */
[----:B------:R-:W-:Y:S02]  /*63f0*/  HADD2.F32 R145, -RZ, R118.H1_H1 ;  /* 0x30000076ff917230 */ /* 0x000fe40000004100 */
        /* <DEDUP_REMOVED lines=12> */
[----:B------:R-:W-:-:S02]  /*64c0*/  HADD2.F32 R147, -RZ, R122.H1_H1 ;  /* 0x3000007aff937230 */ /* 0x000fc40000004100 */
[----:B------:R-:W-:Y:S01]  /*64d0*/  FMUL.FTZ R154, R154, R47 ;  /* 0x0000002f9a9a7220 */ /* 0x000fe20000410000 */
[C-C-:B------:R-:W-:Y:S01]  /*64e0*/  FFMA.FTZ R70, R44.reuse, R68, R49.reuse ;  /* 0x000000442c467223 */ /* 0x140fe20000010031 */
[----:B------:R-:W-:Y:S02]  /*64f0*/  HADD2.F32 R115, -RZ, R82.H1_H1 ;  /* 0x30000052ff737230 */ /* 0x000fe40000004100 */
[C-C-:B------:R-:W-:Y:S01]  /*6500*/  FFMA.FTZ R68, R44.reuse, R76, R49.reuse ;  /* 0x0000004c2c447223 */ /* 0x140fe20000010031 */
[----:B------:R-:W-:Y:S02]  /*6510*/  HADD2.F32 R121, -RZ, R86.H1_H1 ;  /* 0x30000056ff797230 */ /* 0x000fe40000004100 */
[C-C-:B------:R-:W-:Y:S01]  /*6520*/  FFMA.FTZ R132, R44.reuse, R40, R49.reuse ;  /* 0x000000282c847223 */ /* 0x140fe20000010031 */
[----:B------:R-:W-:Y:S02]  /*6530*/  HADD2.F32 R129, -RZ, R88.H1_H1 ;  /* 0x30000058ff817230 */ /* 0x000fe40000004100 */
[----:B------:R-:W-:Y:S01]  /*6540*/  FFMA.FTZ R130, R44, R42, R49 ;  /* 0x0000002a2c827223 */ /* 0x000fe20000010031 */
[----:B------:R-:W-:-:S02]  /*6550*/  HADD2.F32 R131, -RZ, R90.H1_H1 ;  /* 0x3000005aff837230 */ /* 0x000fc40000004100 */
        /* <DEDUP_REMOVED lines=10> */
[----:B------:R-:W-:Y:S01]  /*6600*/  FADD.FTZ R76, R117, -R46 ;  /* 0x8000002e754c7221 */ /* 0x000fe20000010000 */
        /* <DEDUP_REMOVED lines=19> */
[C-C-:B------:R-:W-:Y:S01]  /*6740*/  FFMA.FTZ R42, R44.reuse, R148, R49.reuse ;  /* 0x000000942c2a7223 */ /* 0x140fe20000010031 */
[C-C-:B------:R-:W-:Y:S01]  /*6750*/  FFMA.FTZ R41, R44.reuse, R150, R49.reuse ;  /* 0x000000962c297223 */ /* 0x140fe20000010031 */
[C-C-:B------:R-:W-:Y:S01]  /*6760*/  FFMA.FTZ R40, R44.reuse, R152, R49.reuse ;  /* 0x000000982c287223 */ /* 0x140fe20000010031 */
[--C-:B------:R-:W-:Y:S01]  /*6770*/  FADD.FTZ R96, R145, -R46.reuse ;  /* 0x8000002e91607221 */ /* 0x100fe20000010000 */
[----:B------:R-:W-:Y:S01]  /*6780*/  FFMA.FTZ R49, R44, R154, R49 ;  /* 0x0000009a2c317223 */ /* 0x000fe20000010031 */
        /* <DEDUP_REMOVED lines=75> */
.L_x_4164:
        /* <DEDUP_REMOVED lines=15> */
.L_x_4166:
[----:B------:R-:W-:Y:S05]  /*6d30*/  BSYNC B0 ;  /* 0x0000000000007941 */ /* 0x000fea0003800000 */
.L_x_4165:
        /* <DEDUP_REMOVED lines=11> */
.L_x_4167:
        /* <DEDUP_REMOVED lines=15> */
.L_x_4169:
[----:B------:R-:W-:Y:S05]  /*6ee0*/  BSYNC B0 ;  /* 0x0000000000007941 */ /* 0x000fea0003800000 */
.L_x_4168:
        /* <DEDUP_REMOVED lines=11> */
.L_x_4170:
        /* <DEDUP_REMOVED lines=15> */
.L_x_4172:
[----:B------:R-:W-:Y:S05]  /*7090*/  BSYNC B0 ;  /* 0x0000000000007941 */ /* 0x000fea0003800000 */
.L_x_4171:
        /* <DEDUP_REMOVED lines=11> */
.L_x_4173:
        /* <DEDUP_REMOVED lines=15> */
.L_x_4175:
[----:B------:R-:W-:Y:S05]  /*7240*/  BSYNC B0 ;  /* 0x0000000000007941 */ /* 0x000fea0003800000 */
.L_x_4174:
        /* <DEDUP_REMOVED lines=11> */
.L_x_4176:
        /* <DEDUP_REMOVED lines=15> */
.L_x_4178:
[----:B------:R-:W-:Y:S05]  /*73f0*/  BSYNC B0 ;  /* 0x0000000000007941 */ /* 0x000fea0003800000 */
.L_x_4177:
        /* <DEDUP_REMOVED lines=11> */
.L_x_4179:
        /* <DEDUP_REMOVED lines=15> */
.L_x_4181:
[----:B------:R-:W-:Y:S05]  /*75a0*/  BSYNC B0 ;  /* 0x0000000000007941 */ /* 0x000fea0003800000 */
.L_x_4180:
        /* <DEDUP_REMOVED lines=11> */
.L_x_4182:
        /* <DEDUP_REMOVED lines=15> */
.L_x_4184:
[----:B------:R-:W-:Y:S05]  /*7750*/  BSYNC B0 ;  /* 0x0000000000007941 */ /* 0x000fea0003800000 */
.L_x_4183:
        /* <DEDUP_REMOVED lines=11> */
.L_x_4185:
        /* <DEDUP_REMOVED lines=15> */
.L_x_4187:
[----:B------:R-:W-:Y:S05]  /*7900*/  BSYNC B0 ;  /* 0x0000000000007941 */ /* 0x000fea0003800000 */
.L_x_4186:
        /* <DEDUP_REMOVED lines=11> */
.L_x_4188:
        /* <DEDUP_REMOVED lines=15> */
.L_x_4190:
[----:B------:R-:W-:Y:S05]  /*7ab0*/  BSYNC B0 ;  /* 0x0000000000007941 */ /* 0x000fea0003800000 */
.L_x_4189:
        /* <DEDUP_REMOVED lines=11> */
.L_x_4191:
        /* <DEDUP_REMOVED lines=15> */
.L_x_4193:
[----:B------:R-:W-:Y:S05]  /*7c60*/  BSYNC B0 ;  /* 0x0000000000007941 */ /* 0x000fea0003800000 */
.L_x_4192:
        /* <DEDUP_REMOVED lines=11> */
.L_x_4194:
        /* <DEDUP_REMOVED lines=15> */
.L_x_4196:
[----:B------:R-:W-:Y:S05]  /*7e10*/  BSYNC B0 ;  /* 0x0000000000007941 */ /* 0x000fea0003800000 */
.L_x_4195:
        /* <DEDUP_REMOVED lines=11> */
.L_x_4197:
        /* <DEDUP_REMOVED lines=15> */
.L_x_4199:
[----:B------:R-:W-:Y:S05]  /*7fc0*/  BSYNC B0 ;  /* 0x0000000000007941 */ /* 0x000fea0003800000 */
.L_x_4198:
        /* <DEDUP_REMOVED lines=11> */
.L_x_4200:
        /* <DEDUP_REMOVED lines=15> */
.L_x_4202:
[----:B------:R-:W-:Y:S05]  /*8170*/  BSYNC B0 ;  /* 0x0000000000007941 */ /* 0x000fea0003800000 */
.L_x_4201:
        /* <DEDUP_REMOVED lines=11> */
.L_x_4203:
        /* <DEDUP_REMOVED lines=15> */
.L_x_4205:
[----:B------:R-:W-:Y:S05]  /*8320*/  BSYNC B0 ;  /* 0x0000000000007941 */ /* 0x000fea0003800000 */
.L_x_4204:
        /* <DEDUP_REMOVED lines=11> */
.L_x_4206:
        /* <DEDUP_REMOVED lines=15> */
.L_x_4208:
[----:B------:R-:W-:Y:S05]  /*84d0*/  BSYNC B0 ;  /* 0x0000000000007941 */ /* 0x000fea0003800000 */
.L_x_4207:
        /* <DEDUP_REMOVED lines=11> */
.L_x_4209:
        /* <DEDUP_REMOVED lines=15> */
.L_x_4211:
[----:B------:R-:W-:Y:S05]  /*8680*/  BSYNC B0 ;  /* 0x0000000000007941 */ /* 0x000fea0003800000 */
.L_x_4210:
        /* <DEDUP_REMOVED lines=11> */
.L_x_4212:
        /* <DEDUP_REMOVED lines=14> */
.L_x_4214:
[----:B------:R-:W-:Y:S05]  /*8820*/  BSYNC B0 ;  /* 0x0000000000007941 */ /* 0x000fea0003800000 */
.L_x_4213:
        /* <DEDUP_REMOVED lines=11> */
.L_x_4215:
        /* <DEDUP_REMOVED lines=14> */
.L_x_4217:
[----:B------:R-:W-:Y:S05]  /*89c0*/  BSYNC B0 ;  /* 0x0000000000007941 */ /* 0x000fea0003800000 */
.L_x_4216:
        /* <DEDUP_REMOVED lines=11> */
.L_x_4218:
        /* <DEDUP_REMOVED lines=14> */
.L_x_4220:
[----:B------:R-:W-:Y:S05]  /*8b60*/  BSYNC B0 ;  /* 0x0000000000007941 */ /* 0x000fea0003800000 */
.L_x_4219:
[----:B------:R-:W-:Y:S05]  /*8b70*/  @!P6 BRA `(.L_x_4221) ;  /* 0x000000000028e947 */ /* 0x000fea0003800000 */
[----:B------:R-:W-:Y:S01]  /*8b80*/  FMUL.FTZ R42, R41, -1.4426950216293334961 ;  /* 0xbfb8aa3b292a7820 */ /* 0x000fe20000410000 */
[----:B------:R-:W-:-:S05]  /*8b90*/  FMUL.FTZ R45, R84, -1.4426950216293334961 ;  /* 0xbfb8aa3b542d7820 */ /* 0x000fca0000410000 */
[----:B------:R-:W0:Y:S08]  /*8ba0*/  MUFU.EX2 R42, R42 ;  /* 0x0000002a002a7308 */ /* 0x000e300000000800 */
[----:B------:R-:W1:Y:S01]  /*8bb0*/  MUFU.EX2 R45, R45 ;  /* 0x0000002d002d7308 */ /* 0x000e620000000800 */
[----:B0-----:R-:W-:-:S07]  /*8bc0*/  FADD.FTZ R43, R42, 1 ;  /* 0x3f8000002a2b7421 */ /* 0x001fce0000010000 */
[----:B------:R-:W0:Y:S01]  /*8bd0*/  MUFU.RCP R44, R43 ;  /* 0x0000002b002c7308 */ /* 0x000e220000001000 */
[----:B-1234-:R-:W-:-:S07]  /*8be0*/  FADD.FTZ R46, R45, 1 ;  /* 0x3f8000002d2e7421 */ /* 0x01efce0000010000 */
[----:B------:R-:W1:Y:S01]  /*8bf0*/  MUFU.RCP R47, R46 ;  /* 0x0000002e002f7308 */ /* 0x000e620000001000 */
[----:B0-----:R-:W-:Y:S01]  /*8c00*/  FMUL.FTZ R41, R41, R44 ;  /* 0x0000002c29297220 */ /* 0x001fe20000410000 */
[----:B-1----:R-:W-:-:S07]  /*8c10*/  FMUL.FTZ R84, R84, R47 ;  /* 0x0000002f54547220 */ /* 0x002fce0000410000 */
.L_x_4221:
[----:B------:R-:W-:Y:S04]  /*8c20*/  BSSY B0, `(.L_x_4222) ;  /* 0x000000e000007945 */ /* 0x000fe80003800000 */
[----:B------:R-:W-:Y:S05]  /*8c30*/  @!P3 BRA `(.L_x_4223) ;  /* 0x000000000030b947 */ /* 0x000fea0003800000 */
[----:B------:R-:W-:Y:S01]  /*8c40*/  ULDC.64 UR12, c[0x0][0x270] ;  /* 0x00009c00000c7ab9 */ /* 0x000fe20000000a00 */
[----:B------:R-:W-:Y:S01]  /*8c50*/  MOV R42, R110 ;  /* 0x0000006e002a7202 */ /* 0x000fe20000000f00 */
[----:B------:R-:W-:Y:S01]  /*8c60*/  IMAD R45, R107, UR12, RZ ;  /* 0x0000000c6b2d7c24 */ /* 0x000fe2000f8e02ff */
[----:B0-----:R-:W-:Y:S02]  /*8c70*/  MOV R43, R113 ;  /* 0x00000071002b7202 */ /* 0x001fe40000000f00 */
        /* <DEDUP_REMOVED lines=8> */
.L_x_4223:
[----:B------:R-:W-:Y:S05]  /*8d00*/  BSYNC B0 ;  /* 0x0000000000007941 */ /* 0x000fea0003800000 */
.L_x_4222:
[----:B------:R-:W-:Y:S05]  /*8d10*/  @!P6 BRA `(.L_x_4224) ;  /* 0x000000000028e947 */ /* 0x000fea0003800000 */
[----:B0-----:R-:W-:Y:S01]  /*8d20*/  FMUL.FTZ R41, R40, -1.4426950216293334961 ;  /* 0xbfb8aa3b28297820 */ /* 0x001fe20000410000 */
[----:B------:R-:W-:-:S05]  /*8d30*/  FMUL.FTZ R44, R127, -1.4426950216293334961 ;  /* 0xbfb8aa3b7f2c7820 */ /* 0x000fca0000410000 */
[----:B------:R-:W0:Y:S08]  /*8d40*/  MUFU.EX2 R41, R41 ;  /* 0x0000002900297308 */ /* 0x000e300000000800 */
[----:B------:R-:W5:Y:S01]  /*8d50*/  MUFU.EX2 R44, R44 ;  /* 0x0000002c002c7308 */ /* 0x000f620000000800 */
[----:B0-----:R-:W-:-:S07]  /*8d60*/  FADD.FTZ R42, R41, 1 ;  /* 0x3f800000292a7421 */ /* 0x001fce0000010000 */
[----:B------:R-:W0:Y:S01]  /*8d70*/  MUFU.RCP R43, R42 ;  /* 0x0000002a002b7308 */ /* 0x000e220000001000 */
[----:B-----5:R-:W-:-:S07]  /*8d80*/  FADD.FTZ R45, R44, 1 ;  /* 0x3f8000002c2d7421 */ /* 0x020fce0000010000 */
[----:B-1234-:R-:W1:Y:S01]  /*8d90*/  MUFU.RCP R46, R45 ;  /* 0x0000002d002e7308 */ /* 0x01ee620000001000 */
[----:B0-----:R-:W-:Y:S01]  /*8da0*/  FMUL.FTZ R40, R40, R43 ;  /* 0x0000002b28287220 */ /* 0x001fe20000410000 */
[----:B-1----:R-:W-:-:S07]  /*8db0*/  FMUL.FTZ R127, R127, R46 ;  /* 0x0000002e7f7f7220 */ /* 0x002fce0000410000 */
.L_x_4224:
        /* <DEDUP_REMOVED lines=14> */
.L_x_4226:
[----:B------:R-:W-:Y:S05]  /*8ea0*/  BSYNC B0 ;  /* 0x0000000000007941 */ /* 0x000fea0003800000 */
.L_x_4225:
[----:B------:R-:W-:Y:S05]  /*8eb0*/  @!P6 BRA `(.L_x_4227) ;  /* 0x000000000028e947 */ /* 0x000fea0003800000 */
[----:B------:R-:W-:Y:S01]  /*8ec0*/  FMUL.FTZ R40, R49, -1.4426950216293334961 ;  /* 0xbfb8aa3b31287820 */ /* 0x000fe20000410000 */
[----:B0-----:R-:W-:-:S05]  /*8ed0*/  FMUL.FTZ R43, R86, -1.4426950216293334961 ;  /* 0xbfb8aa3b562b7820 */ /* 0x001fca0000410000 */
[----:B------:R-:W0:Y:S08]  /*8ee0*/  MUFU.EX2 R40, R40 ;  /* 0x0000002800287308 */ /* 0x000e300000000800 */
[----:B------:R-:W5:Y:S01]  /*8ef0*/  MUFU.EX2 R43, R43 ;  /* 0x0000002b002b7308 */ /* 0x000f620000000800 */
[----:B0-----:R-:W-:-:S07]  /*8f00*/  FADD.FTZ R41, R40, 1 ;  /* 0x3f80000028297421 */ /* 0x001fce0000010000 */
[----:B------:R-:W0:Y:S01]  /*8f10*/  MUFU.RCP R42, R41 ;  /* 0x00000029002a7308 */ /* 0x000e220000001000 */
[----:B-----5:R-:W-:-:S07]  /*8f20*/  FADD.FTZ R44, R43, 1 ;  /* 0x3f8000002b2c7421 */ /* 0x020fce0000010000 */
[----:B------:R-:W5:Y:S01]  /*8f30*/  MUFU.RCP R45, R44 ;  /* 0x0000002c002d7308 */ /* 0x000f620000001000 */
[----:B0-----:R-:W-:Y:S01]  /*8f40*/  FMUL.FTZ R49, R49, R42 ;  /* 0x0000002a31317220 */ /* 0x001fe20000410000 */
[----:B-----5:R-:W-:-:S07]  /*8f50*/  FMUL.FTZ R86, R86, R45 ;  /* 0x0000002d56567220 */ /* 0x020fce0000410000 */
.L_x_4227:
        /* <DEDUP_REMOVED lines=13> */
[----:B------:R-:W-:Y:S02]  /*9030*/  LEA R40, P5, R110, UR12, 0x1 ;  /* 0x0000000c6e287c11 */ /* 0x000fe4000f8a08ff */
[----:B------:R-:W-:-:S04]  /*9040*/  IADD3 R119, R111, R119, RZ ;  /* 0x000000776f777210 */ /* 0x000fc80007ffe0ff */
[----:B0-----:R-:W-:-:S05]  /*9050*/  LEA.HI.X R41, R110, UR13, R119, 0x1, P5 ;  /* 0x0000000d6e297c11 */ /* 0x001fca000a8f0c77 */
[----:B------:R0:W-:Y:S02]  /*9060*/  STG.E desc[UR8][R40.64], R49 ;  /* 0x0000003128007986 */ /* 0x0001e4000c101908 */
.L_x_4229:
[----:B------:R-:W-:Y:S05]  /*9070*/  BSYNC B0 ;  /* 0x0000000000007941 */ /* 0x000fea0003800000 */
.L_x_4228:
[----:B0-----:R-:W0:Y:S01]  /*9080*/  LDC R41, c[0x0][0x10] ;  /* 0x00000400ff297b82 */ /* 0x001e220000000800 */
[----:B------:R-:W-:Y:S02]  /*9090*/  IADD3 R38, R38, 0x1, RZ ;  /* 0x0000000126267810 */ /* 0x000fe40007ffe0ff */
[----:B0-----:R-:W-:-:S04]  /*90a0*/  IADD3 R36, R41, R36, RZ ;  /* 0x0000002429247210 */ /* 0x001fc80007ffe0ff */
[----:B------:R-:W-:-:S13]  /*90b0*/  ISETP.GE.AND P5, PT, R36, UR4, PT ;  /* 0x0000000424007c0c */ /* 0x000fda000bfa6270 */
[----:B------:R-:W-:Y:S05]  /*90c0*/  @!P5 BRA `(.L_x_4230) ;  /* 0xffffff7800fcd947 */ /* 0x000fea000383ffff */
[----:B------:R-:W-:Y:S05]  /*90d0*/  EXIT ;  /* 0x000000000000794d */ /* 0x000fea0003800000 */
.L_x_4231:
        /* <DEDUP_REMOVED lines=10> */
.L_x_5187:


//--------------------- .text._Z35group_norm_nhwc_fwd_one_pass_kernelI11Fp16IOFp16WLi64ELi48ELi384EEv26Group_norm_nhwc_fwd_params --------------------------
	.section	.text._Z35group_norm_nhwc_fwd_one_pass_kernelI11Fp16IOFp16WLi64ELi48ELi384EEv26Group_norm_nhwc_fwd_params,"ax",@progbits
	.align	128
        .global         _Z35group_norm_nhwc_fwd_one_pass_kernelI11Fp16IOFp16WLi64ELi48ELi384EEv26Group_norm_nhwc_fwd_params
        .type           _Z35group_norm_nhwc_fwd_one_pass_kernelI11Fp16IOFp16WLi64ELi48ELi384EEv26Group_norm_nhwc_fwd_params,@function
        .size           _Z35group_norm_nhwc_fwd_one_pass_kernelI11Fp16IOFp16WLi64ELi48ELi384EEv26Group_norm_nhwc_fwd_params,(.L_x_5188 - _Z35group_norm_nhwc_fwd_one_pass_kernelI11Fp16IOFp16WLi64ELi48ELi384EEv26Group_norm_nhwc_fwd_params)
        .other          _Z35group_norm_nhwc_fwd_one_pass_kernelI11Fp16IOFp16WLi64ELi48ELi384EEv26Group_norm_nhwc_fwd_params,@"STO_CUDA_ENTRY STV_DEFAULT"
_Z35group_norm_nhwc_fwd_one_pass_kernelI11Fp16IOFp16WLi64ELi48ELi384EEv26Group_norm_nhwc_fwd_params:
.text._Z35group_norm_nhwc_fwd_one_pass_kernelI11Fp16IOFp16WLi64ELi48ELi384EEv26Group_norm_nhwc_fwd_params:
        /* <DEDUP_REMOVED lines=23> */
.L_x_4253:
        /* <DEDUP_REMOVED lines=199> */
.L_x_4233:
[----:B------:R-:W-:Y:S05]  /*0de0*/  BSYNC B0 ;  /* 0x0000000000007941 */ /* 0x000fea0003800000 */
.L_x_4232:
        /* <DEDUP_REMOVED lines=28> */
.L_x_4236:
[----:B-1----:R-:W2:Y:S04]  /*0fb0*/  LDG.E.STRONG.GPU R11, desc[UR8][R8.64] ;  /* 0x00000008080b7981 */ /* 0x002ea8000c1ef900 */
[----:B--2---:R-:W-:Y:S01]  /*0fc0*/  CCTL.IVALL ;  /* 0x00000000ff00798f */ /* 0x004fe20002000000 */
[----:B------:R-:W-:Y:S05]  /*0fd0*/  YIELD ;  /* 0x0000000000007946 */ /* 0x000fea0003800000 */
[----:B------:R-:W-:-:S13]  /*0fe0*/  ISETP.NE.AND P1, PT, R11, R28, PT ;  /* 0x0000001c0b00720c */ /* 0x000fda0003f25270 */
[----:B------:R-:W-:Y:S05]  /*0ff0*/  @P1 BRA `(.L_x_4236) ;  /* 0xfffffffc00ec1947 */ /* 0x000fea000383ffff */
.L_x_4235:
        /* <DEDUP_REMOVED lines=11> */
.L_x_4238:
        /* <DEDUP_REMOVED lines=63> */
.L_x_4237:
        /* <DEDUP_REMOVED lines=19> */
.L_x_4240:
[----:B------:R-:W-:Y:S05]  /*15d0*/  BSYNC B0 ;  /* 0x0000000000007941 */ /* 0x000fea0003800000 */
.L_x_4239:
        /* <DEDUP_REMOVED lines=32> */
.L_x_4234:
        /* <DEDUP_REMOVED lines=54> */
[----:B------:R-:W-:Y:S01]  /*1b40*/  ISETP.GT.U32.OR P3, PT, R2, 0x17f, P3 ;  /* 0x0000017f0200780c */ /* 0x000fe20001f64470 */
[----:B--2---:R-:W-:Y:S02]  /*1b50*/  HADD2.F32 R11, -RZ, R28.H0_H0 ;  /* 0x2000001cff0b7230 */ /* 0x004fe40000004100 */
[----:B------:R-:W-:Y:S02]  /*1b60*/  HADD2.F32 R28, -RZ, R22.H1_H1 ;  /* 0x30000016ff1c7230 */ /* 0x000fe40000004100 */
[----:B---3--:R-:W-:-:S03]  /*1b70*/  HADD2.F32 R0, -RZ, R0.H0_H0 ;  /* 0x20000000ff007230 */ /* 0x008fc60000004100 */
[----:B------:R-:W-:Y:S02]  /*1b80*/  FADD.FTZ R28, R28, -R10 ;  /* 0x8000000a1c1c7221 */ /* 0x000fe40000010000 */
[--C-:B------:R-:W-:Y:S02]  /*1b90*/  FFMA.FTZ R14, R0, R13, R11.reuse ;  /* 0x0000000d000e7223 */ /* 0x100fe4000001000b */
[----:B------:R-:W-:Y:S01]  /*1ba0*/  FMUL.FTZ R28, R28, R9 ;  /* 0x000000091c1c7220 */ /* 0x000fe20000410000 */
[----:B------:R-:W-:-:S03]  /*1bb0*/  FFMA.FTZ R13, R0, R12, R11 ;  /* 0x0000000c000d7223 */ /* 0x000fc6000001000b */
[C-C-:B------:R-:W-:Y:S01]  /*1bc0*/  FFMA.FTZ R12, R0.reuse, R28, R11.reuse ;  /* 0x0000001c000c7223 */ /* 0x140fe2000001000b */
[----:B------:R-:W-:Y:S01]  /*1bd0*/  FFMA.FTZ R0, R0, R15, R11 ;  /* 0x0000000f00007223 */ /* 0x000fe2000001000b */
[----:B------:R-:W-:Y:S02]  /*1be0*/  HADD2.F32 R15, -RZ, R22.H0_H0 ;  /* 0x20000016ff0f7230 */ /* 0x000fe40000004100 */
[----:B------:R-:W-:Y:S02]  /*1bf0*/  HADD2.F32 R11, -RZ, R19.H0_H0 ;  /* 0x20000013ff0b7230 */ /* 0x000fe40000004100 */
[----:B------:R-:W-:Y:S02]  /*1c00*/  HADD2.F32 R19, -RZ, R18.H0_H0 ;  /* 0x20000012ff137230 */ /* 0x000fe40000004100 */
[--C-:B------:R-:W-:Y:S01]  /*1c10*/  FADD.FTZ R28, R15, -R10.reuse ;  /* 0x8000000a0f1c7221 */ /* 0x100fe20000010000 */
[----:B------:R-:W-:Y:S01]  /*1c20*/  IADD3 R15, R4, 0x30, RZ ;  /* 0x00000030040f7810 */ /* 0x000fe20007ffe0ff */
[--C-:B------:R-:W-:Y:S01]  /*1c30*/  FADD.FTZ R22, R21, -R10.reuse ;  /* 0x8000000a15167221 */ /* 0x100fe20000010000 */
[--C-:B------:R-:W-:Y:S01]  /*1c40*/  FADD.FTZ R11, R11, -R10.reuse ;  /* 0x8000000a0b0b7221 */ /* 0x100fe20000010000 */
[----:B------:R-:W-:Y:S01]  /*1c50*/  FADD.FTZ R10, R19, -R10 ;  /* 0x8000000a130a7221 */ /* 0x000fe20000010000 */
[----:B------:R-:W-:-:S02]  /*1c60*/  ISETP.GE.U32.AND P1, PT, R15, UR12, PT ;  /* 0x0000000c0f007c0c */ /* 0x000fc4000bf26070 */
[----:B------:R-:W-:Y:S01]  /*1c70*/  SHF.R.S32.HI R18, RZ, 0x1f, R15 ;  /* 0x0000001fff127819 */ /* 0x000fe2000001140f */
[----:B----4-:R-:W-:Y:S02]  /*1c80*/  HADD2.F32 R23, -RZ, R23.H0_H0 ;  /* 0x20000017ff177230 */ /* 0x010fe40000004100 */
[-C--:B------:R-:W-:Y:S01]  /*1c90*/  FMUL.FTZ R11, R11, R9.reuse ;  /* 0x000000090b0b7220 */ /* 0x080fe20000410000 */
[----:B-----5:R-:W-:Y:S02]  /*1ca0*/  HADD2.F32 R8, -RZ, R8.H0_H0 ;  /* 0x20000008ff087230 */ /* 0x020fe40000004100 */
[-C--:B------:R-:W-:Y:S01]  /*1cb0*/  FMUL.FTZ R19, R28, R9.reuse ;  /* 0x000000091c137220 */ /* 0x080fe20000410000 */
[-C--:B------:R-:W-:Y:S01]  /*1cc0*/  FMUL.FTZ R21, R10, R9.reuse ;  /* 0x000000090a157220 */ /* 0x080fe20000410000 */
[----:B------:R-:W-:Y:S01]  /*1cd0*/  ISETP.GE.AND.EX P1, PT, R18, UR13, PT, P1 ;  /* 0x0000000d12007c0c */ /* 0x000fe2000bf26310 */
[----:B------:R-:W-:Y:S01]  /*1ce0*/  FMUL.FTZ R9, R22, R9 ;  /* 0x0000000916097220 */ /* 0x000fe20000410000 */
        /* <DEDUP_REMOVED lines=16> */
.L_x_4241:
        /* <DEDUP_REMOVED lines=14> */
.L_x_4243:
[----:B------:R-:W-:Y:S05]  /*1ed0*/  BSYNC B0 ;  /* 0x0000000000007941 */ /* 0x000fea0003800000 */
.L_x_4242:
        /* <DEDUP_REMOVED lines=11> */
.L_x_4244:
        /* <DEDUP_REMOVED lines=14> */
.L_x_4246:
[----:B------:R-:W-:Y:S05]  /*2070*/  BSYNC B0 ;  /* 0x0000000000007941 */ /* 0x000fea0003800000 */
.L_x_4245:
        /* <DEDUP_REMOVED lines=11> */
.L_x_4247:
        /* <DEDUP_REMOVED lines=14> */
.L_x_4249:
[----:B------:R-:W-:Y:S05]  /*2210*/  BSYNC B0 ;  /* 0x0000000000007941 */ /* 0x000fea0003800000 */
.L_x_4248:
        /* <DEDUP_REMOVED lines=11> */
.L_x_4250:
        /* <DEDUP_REMOVED lines=14> */
.L_x_4252:
[----:B------:R-:W-:Y:S05]  /*23b0*/  BSYNC B0 ;  /* 0x0000000000007941 */ /* 0x000fea0003800000 */
.L_x_4251:
[----:B------:R-:W4:Y:S01]  /*23c0*/  LDC R3, c[0x0][0x10] ;  /* 0x00000400ff037b82 */ /* 0x000f220000000800 */
[----:B------:R-:W-:Y:S02]  /*23d0*/  IADD3 R6, R6, 0x1, RZ ;  /* 0x0000000106067810 */ /* 0x000fe40007ffe0ff */
[----:B----4-:R-:W-:-:S04]  /*23e0*/  IADD3 R20, R3, R20, RZ ;  /* 0x0000001403147210 */ /* 0x010fc80007ffe0ff */
[----:B------:R-:W-:-:S13]  /*23f0*/  ISETP.GE.AND P1, PT, R20, UR4, PT ;  /* 0x0000000414007c0c */ /* 0x000fda000bf26270 */
[----:B------:R-:W-:Y:S05]  /*2400*/  @!P1 BRA `(.L_x_4253) ;  /* 0xffffffdc00589947 */ /* 0x000fea000383ffff */
[----:B------:R-:W-:Y:S05]  /*2410*/  EXIT ;  /* 0x000000000000794d */ /* 0x000fea0003800000 */
.L_x_4254:
        /* <DEDUP_REMOVED lines=14> */
.L_x_5188:


//--------------------- .text._Z35group_norm_nhwc_fwd_one_pass_kernelI11Fp16IOFp16WLi128ELi48ELi384EEv26Group_norm_nhwc_fwd_params --------------------------
	.section	.text._Z35group_norm_nhwc_fwd_one_pass_kernelI11Fp16IOFp16WLi128ELi48ELi384EEv26Group_norm_nhwc_fwd_params,"ax",@progbits
	.align	128
        .global         _Z35group_norm_nhwc_fwd_one_pass_kernelI11Fp16IOFp16WLi128ELi48ELi384EEv26Group_norm_nhwc_fwd_params
        .type           _Z35group_norm_nhwc_fwd_one_pass_kernelI11Fp16IOFp16WLi128ELi48ELi384EEv26Group_norm_nhwc_fwd_params,@function
        .size           _Z35group_norm_nhwc_fwd_one_pass_kernelI11Fp16IOFp16WLi128ELi48ELi384EEv26Group_norm_nhwc_fwd_params,(.L_x_5189 - _Z35group_norm_nhwc_fwd_one_pass_kernelI11Fp16IOFp16WLi128ELi48ELi384EEv26Group_norm_nhwc_fwd_params)
        .other          _Z35group_norm_nhwc_fwd_one_pass_kernelI11Fp16IOFp16WLi128ELi48ELi384EEv26Group_norm_nhwc_fwd_params,@"STO_CUDA_ENTRY STV_DEFAULT"
_Z35group_norm_nhwc_fwd_one_pass_kernelI11Fp16IOFp16WLi128ELi48ELi384EEv26Group_norm_nhwc_fwd_params:
.text._Z35group_norm_nhwc_fwd_one_pass_kernelI11Fp16IOFp16WLi128ELi48ELi384EEv26Group_norm_nhwc_fwd_params:
        /* <DEDUP_REMOVED lines=40> */
.L_x_4288:
        /* <DEDUP_REMOVED lines=279> */
.L_x_4256:
[----:B------:R-:W-:Y:S05]  /*13f0*/  BSYNC B0 ;  /* 0x0000000000007941 */ /* 0x000fea0003800000 */
.L_x_4255:
        /* <DEDUP_REMOVED lines=30> */
.L_x_4259:
[----:B-1----:R-:W2:Y:S04]  /*15e0*/  LDG.E.STRONG.GPU R14, desc[UR10][R12.64] ;  /* 0x0000000a0c0e7981 */ /* 0x002ea8000c1ef900 */
[----:B--2---:R-:W-:Y:S01]  /*15f0*/  CCTL.IVALL ;  /* 0x00000000ff00798f */ /* 0x004fe20002000000 */
[----:B------:R-:W-:Y:S05]  /*1600*/  YIELD ;  /* 0x0000000000007946 */ /* 0x000fea0003800000 */
[----:B------:R-:W-:-:S13]  /*1610*/  ISETP.NE.AND P1, PT, R14, R43, PT ;  /* 0x0000002b0e00720c */ /* 0x000fda0003f25270 */
[----:B------:R-:W-:Y:S05]  /*1620*/  @P1 BRA `(.L_x_4259) ;  /* 0xfffffffc00ec1947 */ /* 0x000fea000383ffff */
.L_x_4258:
        /* <DEDUP_REMOVED lines=11> */
.L_x_4261:
        /* <DEDUP_REMOVED lines=67> */
.L_x_4260:
        /* <DEDUP_REMOVED lines=19> */
.L_x_4263:
[----:B------:R-:W-:Y:S05]  /*1c40*/  BSYNC B0 ;  /* 0x0000000000007941 */ /* 0x000fea0003800000 */
.L_x_4262:
        /* <DEDUP_REMOVED lines=34> */
.L_x_4257:
        /* <DEDUP_REMOVED lines=49> */
[----:B--2---:R-:W-:Y:S02]  /*2180*/  HADD2.F32 R28, -RZ, R22.H0_H0 ;  /* 0x20000016ff1c7230 */ /* 0x004fe40000004100 */
[----:B0-----:R-:W-:Y:S02]  /*2190*/  HADD2.F32 R17, -RZ, R46.H0_H0 ;  /* 0x2000002eff117230 */ /* 0x001fe40000004100 */
        /* <DEDUP_REMOVED lines=15> */
.L_x_4264:
        /* <DEDUP_REMOVED lines=14> */
.L_x_4266:
[----:B------:R-:W-:Y:S05]  /*2370*/  BSYNC B0 ;  /* 0x0000000000007941 */ /* 0x000fea0003800000 */
.L_x_4265:
        /* <DEDUP_REMOVED lines=51> */
.L_x_4267:
        /* <DEDUP_REMOVED lines=14> */
.L_x_4269:
[----:B------:R-:W-:Y:S05]  /*2790*/  BSYNC B0 ;  /* 0x0000000000007941 */ /* 0x000fea0003800000 */
.L_x_4268:
        /* <DEDUP_REMOVED lines=12> */
.L_x_4270:
        /* <DEDUP_REMOVED lines=14> */
.L_x_4272:
[----:B------:R-:W-:Y:S05]  /*2940*/  BSYNC B0 ;  /* 0x0000000000007941 */ /* 0x000fea0003800000 */
.L_x_4271:
        /* <DEDUP_REMOVED lines=46> */
.L_x_4273:
        /* <DEDUP_REMOVED lines=14> */
.L_x_4275:
[----:B------:R-:W-:Y:S05]  /*2d10*/  BSYNC B0 ;  /* 0x0000000000007941 */ /* 0x000fea0003800000 */
.L_x_4274:
        /* <DEDUP_REMOVED lines=11> */
.L_x_4276:
        /* <DEDUP_REMOVED lines=14> */
.L_x_4278:
[----:B------:R-:W-:Y:S05]  /*2eb0*/  BSYNC B0 ;  /* 0x0000000000007941 */ /* 0x000fea0003800000 */
.L_x_4277:
        /* <DEDUP_REMOVED lines=11> */
.L_x_4279:
        /* <DEDUP_REMOVED lines=14> */
.L_x_4281:
[----:B------:R-:W-:Y:S05]  /*3050*/  BSYNC B0 ;  /* 0x0000000000007941 */ /* 0x000fea0003800000 */
.L_x_4280:
        /* <DEDUP_REMOVED lines=11> */
.L_x_4282:
        /* <DEDUP_REMOVED lines=14> */
.L_x_4284:
[----:B------:R-:W-:Y:S05]  /*31f0*/  BSYNC B0 ;  /* 0x0000000000007941 */ /* 0x000fea0003800000 */
.L_x_4283:
        /* <DEDUP_REMOVED lines=11> */
.L_x_4285:
        /* <DEDUP_REMOVED lines=13> */
.L_x_4287:
[----:B------:R-:W-:Y:S05]  /*3380*/  BSYNC B0 ;  /* 0x0000000000007941 */ /* 0x000fea0003800000 */
.L_x_4286:
[----:B------:R-:W-:Y:S01]  /*3390*/  ULDC UR7, c[0x0][0x10] ;  /* 0x0000040000077ab9 */ /* 0x000fe20000000800 */
[----:B------:R-:W-:Y:S02]  /*33a0*/  UIADD3 UR4, UR4, 0x1, URZ ;  /* 0x0000000104047890 */ /* 0x000fe4000fffe03f */
[----:B------:R-:W-:-:S04]  /*33b0*/  UIADD3 UR6, UR7, UR6, URZ ;  /* 0x0000000607067290 */ /* 0x000fc8000fffe03f */
[----:B------:R-:W-:-:S06]  /*33c0*/  UISETP.GE.AND UP0, UPT, UR6, UR5, UPT ;  /* 0x000000050600728c */ /* 0x000fcc000bf06270 */
[----:B------:R-:W-:-:S13]  /*33d0*/  PLOP3.LUT P1, PT, PT, PT, UP0, 0x80, 0x0 ;  /* 0x000000000000781c */ /* 0x000fda0003f2f008 */
[----:B------:R-:W-:Y:S05]  /*33e0*/  @!P1 BRA `(.L_x_4288) ;  /* 0xffffffcc00a49947 */ /* 0x000fea000383ffff */
[----:B------:R-:W-:Y:S05]  /*33f0*/  EXIT ;  /* 0x000000000000794d */ /* 0x000fea0003800000 */
.L_x_4289:
        /* <DEDUP_REMOVED lines=16> */
.L_x_5189:


//--------------------- .text._Z35group_norm_nhwc_fwd_one_pass_kernelI11Fp16IOFp16WLi256ELi48ELi384EEv26Group_norm_nhwc_fwd_params --------------------------
	.section	.text._Z35group_norm_nhwc_fwd_one_pass_kernelI11Fp16IOFp16WLi256ELi48ELi384EEv26Group_norm_nhwc_fwd_params,"ax",@progbits
	.align	128
        .global         _Z35group_norm_nhwc_fwd_one_pass_kernelI11Fp16IOFp16WLi256ELi48ELi384EEv26Group_norm_nhwc_fwd_params
        .type           _Z35group_norm_nhwc_fwd_one_pass_kernelI11Fp16IOFp16WLi256ELi48ELi384EEv26Group_norm_nhwc_fwd_params,@function
        .size           _Z35group_norm_nhwc_fwd_one_pass_kernelI11Fp16IOFp16WLi256ELi48ELi384EEv26Group_norm_nhwc_fwd_params,(.L_x_5190 - _Z35group_norm_nhwc_fwd_one_pass_kernelI11Fp16IOFp16WLi256ELi48ELi384EEv26Group_norm_nhwc_fwd_params)
        .other          _Z35group_norm_nhwc_fwd_one_pass_kernelI11Fp16IOFp16WLi256ELi48ELi384EEv26Group_norm_nhwc_fwd_params,@"STO_CUDA_ENTRY STV_DEFAULT"
_Z35group_norm_nhwc_fwd_one_pass_kernelI11Fp16IOFp16WLi256ELi48ELi384EEv26Group_norm_nhwc_fwd_params:
.text._Z35group_norm_nhwc_fwd_one_pass_kernelI11Fp16IOFp16WLi256ELi48ELi384EEv26Group_norm_nhwc_fwd_params:
        /* <DEDUP_REMOVED lines=99> */
.L_x_4350:
        /* <DEDUP_REMOVED lines=464> */
.L_x_4291:
[----:B------:R-:W-:Y:S05]  /*2330*/  BSYNC B0 ;  /* 0x0000000000007941 */ /* 0x000fea0003800000 */
.L_x_4290:
        /* <DEDUP_REMOVED lines=30> */
.L_x_4294:
[----:B0-----:R-:W2:Y:S04]  /*2520*/  LDG.E.STRONG.GPU R20, desc[UR10][R18.64] ;  /* 0x0000000a12147981 */ /* 0x001ea8000c1ef900 */
[----:B--2---:R-:W-:Y:S01]  /*2530*/  CCTL.IVALL ;  /* 0x00000000ff00798f */ /* 0x004fe20002000000 */
[----:B------:R-:W-:Y:S05]  /*2540*/  YIELD ;  /* 0x0000000000007946 */ /* 0x000fea0003800000 */
[----:B------:R-:W-:-:S13]  /*2550*/  ISETP.NE.AND P6, PT, R20, R15, PT ;  /* 0x0000000f1400720c */ /* 0x000fda0003fc5270 */
[----:B------:R-:W-:Y:S05]  /*2560*/  @P6 BRA `(.L_x_4294) ;  /* 0xfffffffc00ec6947 */ /* 0x000fea000383ffff */
.L_x_4293:
        /* <DEDUP_REMOVED lines=19> */
.L_x_4298:
        /* <DEDUP_REMOVED lines=116> */
.L_x_4297:
        /* <DEDUP_REMOVED lines=62> */
.L_x_4299:
[----:B------:R-:W-:-:S06]  /*31c0*/  UISETP.NE.OR UP0, UPT, UR7, URZ, UP0 ;  /* 0x0000003f0700728c */ /* 0x000fcc0008705670 */
[----:B------:R-:W-:-:S13]  /*31d0*/  PLOP3.LUT P6, PT, PT, PT, UP0, 0x80, 0x0 ;  /* 0x000000000000781c */ /* 0x000fda0003fcf008 */
[----:B------:R-:W-:Y:S05]  /*31e0*/  @!P6 BRA `(.L_x_4295) ;  /* 0x00000000007ce947 */ /* 0x000fea0003800000 */
.L_x_4296:
        /* <DEDUP_REMOVED lines=31> */
.L_x_4295:
        /* <DEDUP_REMOVED lines=10> */
.L_x_4301:
[----:B------:R-:W-:Y:S05]  /*3480*/  BSYNC B0 ;  /* 0x0000000000007941 */ /* 0x000fea0003800000 */
.L_x_4300:
        /* <DEDUP_REMOVED lines=17> */
.L_x_4292:
        /* <DEDUP_REMOVED lines=55> */
[----:B--2---:R-:W-:Y:S02]  /*3910*/  HADD2.F32 R5, -RZ, R16.H0_H0 ;  /* 0x20000010ff057230 */ /* 0x004fe40000004100 */
[----:B----4-:R-:W-:Y:S02]  /*3920*/  HADD2.F32 R16, -RZ, R12.H0_H0 ;  /* 0x2000000cff107230 */ /* 0x010fe40000004100 */
[----:B-----5:R-:W-:Y:S02]  /*3930*/  HADD2.F32 R18, -RZ, R18.H0_H0 ;  /* 0x20000012ff127230 */ /* 0x020fe40000004100 */
[----:B------:R-:W-:-:S03]  /*3940*/  HADD2.F32 R17, -RZ, R17.H0_H0 ;  /* 0x20000011ff117230 */ /* 0x000fc60000004100 */
        /* <DEDUP_REMOVED lines=13> */
.L_x_4302:
        /* <DEDUP_REMOVED lines=16> */
.L_x_4304:
[----:B------:R-:W-:Y:S05]  /*3b20*/  BSYNC B0 ;  /* 0x0000000000007941 */ /* 0x000fea0003800000 */
.L_x_4303:
        /* <DEDUP_REMOVED lines=19> */
.L_x_4305:
        /* <DEDUP_REMOVED lines=18> */
.L_x_4307:
[----:B------:R-:W-:Y:S05]  /*3d80*/  BSYNC B0 ;  /* 0x0000000000007941 */ /* 0x000fea0003800000 */
.L_x_4306:
        /* <DEDUP_REMOVED lines=21> */
.L_x_4308:
        /* <DEDUP_REMOVED lines=18> */
.L_x_4310:
[----:B------:R-:W-:Y:S05]  /*4000*/  BSYNC B0 ;  /* 0x0000000000007941 */ /* 0x000fea0003800000 */
.L_x_4309:
        /* <DEDUP_REMOVED lines=15> */
.L_x_4311:
        /* <DEDUP_REMOVED lines=16> */
.L_x_4313:
[----:B------:R-:W-:Y:S05]  /*4200*/  BSYNC B0 ;  /* 0x0000000000007941 */ /* 0x000fea0003800000 */
.L_x_4312:
        /* <DEDUP_REMOVED lines=23> */
.L_x_4314:
        /* <DEDUP_REMOVED lines=17> */
.L_x_4316:
[----:B------:R-:W-:Y:S05]  /*4490*/  BSYNC B0 ;  /* 0x0000000000007941 */ /* 0x000fea0003800000 */
.L_x_4315:
        /* <DEDUP_REMOVED lines=17> */
.L_x_4317:
        /* <DEDUP_REMOVED lines=17> */
.L_x_4319:
[----:B------:R-:W-:Y:S05]  /*46c0*/  BSYNC B0 ;  /* 0x0000000000007941 */ /* 0x000fea0003800000 */
.L_x_4318:
        /* <DEDUP_REMOVED lines=19> */
.L_x_4320:
        /* <DEDUP_REMOVED lines=17> */
.L_x_4322:
[----:B------:R-:W-:Y:S05]  /*4910*/  BSYNC B0 ;  /* 0x0000000000007941 */ /* 0x000fea0003800000 */
.L_x_4321:
        /* <DEDUP_REMOVED lines=21> */
.L_x_4323:
        /* <DEDUP_REMOVED lines=17> */
.L_x_4325:
[----:B------:R-:W-:Y:S05]  /*4b80*/  BSYNC B0 ;  /* 0x0000000000007941 */ /* 0x000fea0003800000 */
.L_x_4324:
        /* <DEDUP_REMOVED lines=15> */
.L_x_4326:
        /* <DEDUP_REMOVED lines=15> */
.L_x_4328:
[----:B------:R-:W-:Y:S05]  /*4d70*/  BSYNC B0 ;  /* 0x0000000000007941 */ /* 0x000fea0003800000 */
.L_x_4327:
        /* <DEDUP_REMOVED lines=23> */
.L_x_4329:
        /* <DEDUP_REMOVED lines=15> */
.L_x_4331:
[----:B------:R-:W-:Y:S05]  /*4fe0*/  BSYNC B0 ;  /* 0x0000000000007941 */ /* 0x000fea0003800000 */
.L_x_4330:
        /* <DEDUP_REMOVED lines=17> */
.L_x_4332:
        /* <DEDUP_REMOVED lines=15> */
.L_x_4334:
[----:B------:R-:W-:Y:S05]  /*51f0*/  BSYNC B0 ;  /* 0x0000000000007941 */ /* 0x000fea0003800000 */
.L_x_4333:
        /* <DEDUP_REMOVED lines=19> */
.L_x_4335:
        /* <DEDUP_REMOVED lines=15> */
.L_x_4337:
[----:B------:R-:W-:Y:S05]  /*5420*/  BSYNC B0 ;  /* 0x0000000000007941 */ /* 0x000fea0003800000 */
.L_x_4336:
        /* <DEDUP_REMOVED lines=21> */
.L_x_4338:
        /* <DEDUP_REMOVED lines=15> */
.L_x_4340:
[----:B------:R-:W-:Y:S05]  /*5670*/  BSYNC B0 ;  /* 0x0000000000007941 */ /* 0x000fea0003800000 */
.L_x_4339:
        /* <DEDUP_REMOVED lines=15> */
.L_x_4341:
        /* <DEDUP_REMOVED lines=23> */
.L_x_4343:
[----:B------:R-:W-:Y:S05]  /*58e0*/  BSYNC B0 ;  /* 0x0000000000007941 */ /* 0x000fea0003800000 */
.L_x_4342:
        /* <DEDUP_REMOVED lines=15> */
.L_x_4344:
        /* <DEDUP_REMOVED lines=23> */
.L_x_4346:
[----:B------:R-:W-:Y:S05]  /*5b50*/  BSYNC B0 ;  /* 0x0000000000007941 */ /* 0x000fea0003800000 */
.L_x_4345:
        /* <DEDUP_REMOVED lines=11> */
.L_x_4347:
        /* <DEDUP_REMOVED lines=17> */
.L_x_4349:
[----:B------:R-:W-:Y:S05]  /*5d20*/  BSYNC B0 ;  /* 0x0000000000007941 */ /* 0x000fea0003800000 */
.L_x_4348:
[----:B------:R-:W-:Y:S01]  /*5d30*/  ULDC UR7, c[0x0][0x10] ;  /* 0x0000040000077ab9 */ /* 0x000fe20000000800 */
[----:B------:R-:W-:Y:S02]  /*5d40*/  UIADD3 UR4, UR4, 0x1, URZ ;  /* 0x0000000104047890 */ /* 0x000fe4000fffe03f */
[----:B------:R-:W-:-:S04]  /*5d50*/  UIADD3 UR6, UR7, UR6, URZ ;  /* 0x0000000607067290 */ /* 0x000fc8000fffe03f */
[----:B------:R-:W-:-:S06]  /*5d60*/  UISETP.GE.AND UP0, UPT, UR6, UR5, UPT ;  /* 0x000000050600728c */ /* 0x000fcc000bf06270 */
[----:B------:R-:W-:-:S13]  /*5d70*/  PLOP3.LUT P5, PT, PT, PT, UP0, 0x40, 0x0 ;  /* 0x000000000000781c */ /* 0x000fda0003fae808 */
[----:B------:R-:W-:Y:S05]  /*5d80*/  @P5 BRA `(.L_x_4350) ;  /* 0xffffffa800285947 */ /* 0x000fea000383ffff */
[----:B------:R-:W-:Y:S05]  /*5d90*/  EXIT ;  /* 0x000000000000794d */ /* 0x000fea0003800000 */
.L_x_4351:
        /* <DEDUP_REMOVED lines=14> */
.L_x_5190:


//--------------------- .text._Z35group_norm_nhwc_fwd_one_pass_kernelI11Fp16IOFp16WLi512ELi48ELi384EEv26Group_norm_nhwc_fwd_params --------------------------
	.section	.text._Z35group_norm_nhwc_fwd_one_pass_kernelI11Fp16IOFp16WLi512ELi48ELi384EEv26Group_norm_nhwc_fwd_params,"ax",@progbits
	.align	128
        .global         _Z35group_norm_nhwc_fwd_one_pass_kernelI11Fp16IOFp16WLi512ELi48ELi384EEv26Group_norm_nhwc_fwd_params
        .type           _Z35group_norm_nhwc_fwd_one_pass_kernelI11Fp16IOFp16WLi512ELi48ELi384EEv26Group_norm_nhwc_fwd_params,@function
        .size           _Z35group_norm_nhwc_fwd_one_pass_kernelI11Fp16IOFp16WLi512ELi48ELi384EEv26Group_norm_nhwc_fwd_params,(.L_x_5191 - _Z35group_norm_nhwc_fwd_one_pass_kernelI11Fp16IOFp16WLi512ELi48ELi384EEv26Group_norm_nhwc_fwd_params)
        .other          _Z35group_norm_nhwc_fwd_one_pass_kernelI11Fp16IOFp16WLi512ELi48ELi384EEv26Group_norm_nhwc_fwd_params,@"STO_CUDA_ENTRY STV_DEFAULT"
_Z35group_norm_nhwc_fwd_one_pass_kernelI11Fp16IOFp16WLi512ELi48ELi384EEv26Group_norm_nhwc_fwd_params:
.text._Z35group_norm_nhwc_fwd_one_pass_kernelI11Fp16IOFp16WLi512ELi48ELi384EEv26Group_norm_nhwc_fwd_params:
        /* <DEDUP_REMOVED lines=204> */
.L_x_4457:
        /* <DEDUP_REMOVED lines=791> */
.L_x_4353:
[----:B------:R-:W-:Y:S05]  /*3e30*/  BSYNC B0 ;  /* 0x0000000000007941 */ /* 0x000fea0003800000 */
.L_x_4352:
        /* <DEDUP_REMOVED lines=28> */
.L_x_4356:
[----:B0-----:R-:W2:Y:S04]  /*4000*/  LDG.E.STRONG.GPU R42, desc[UR8][R40.64] ;  /* 0x00000008282a7981 */ /* 0x001ea8000c1ef900 */
[----:B--2---:R-:W-:Y:S01]  /*4010*/  CCTL.IVALL ;  /* 0x00000000ff00798f */ /* 0x004fe20002000000 */
[----:B------:R-:W-:Y:S05]  /*4020*/  YIELD ;  /* 0x0000000000007946 */ /* 0x000fea0003800000 */
[----:B------:R-:W-:-:S13]  /*4030*/  ISETP.NE.AND P6, PT, R42, R53, PT ;  /* 0x000000352a00720c */ /* 0x000fda0003fc5270 */
[----:B------:R-:W-:Y:S05]  /*4040*/  @P6 BRA `(.L_x_4356) ;  /* 0xfffffffc00ec6947 */ /* 0x000fea000383ffff */
.L_x_4355:
        /* <DEDUP_REMOVED lines=11> */
.L_x_4358:
        /* <DEDUP_REMOVED lines=63> */
.L_x_4357:
        /* <DEDUP_REMOVED lines=18> */
.L_x_4360:
[----:B------:R-:W-:Y:S05]  /*4610*/  BSYNC B0 ;  /* 0x0000000000007941 */ /* 0x000fea0003800000 */
.L_x_4359:
        /* <DEDUP_REMOVED lines=33> */
.L_x_4354:
        /* <DEDUP_REMOVED lines=43> */
[----:B------:R-:W-:Y:S02]  /*4ae0*/  HADD2.F32 R55, -RZ, R68.H1_H1 ;  /* 0x30000044ff377230 */ /* 0x000fe40000004100 */
[----:B--2---:R-:W-:-:S02]  /*4af0*/  HADD2.F32 R49, -RZ, R49.H0_H0 ;  /* 0x20000031ff317230 */ /* 0x004fc40000004100 */
[----:B---3--:R-:W-:Y:S02]  /*4b00*/  HADD2.F32 R48, -RZ, R48.H0_H0 ;  /* 0x20000030ff307230 */ /* 0x008fe40000004100 */
        /* <DEDUP_REMOVED lines=15> */
.L_x_4361:
        /* <DEDUP_REMOVED lines=15> */
.L_x_4363:
[----:B------:R-:W-:Y:S05]  /*4cf0*/  BSYNC B0 ;  /* 0x0000000000007941 */ /* 0x000fea0003800000 */
.L_x_4362:
        /* <DEDUP_REMOVED lines=21> */
.L_x_4364:
        /* <DEDUP_REMOVED lines=15> */
.L_x_4366:
[----:B------:R-:W-:Y:S05]  /*4f40*/  BSYNC B0 ;  /* 0x0000000000007941 */ /* 0x000fea0003800000 */
.L_x_4365:
        /* <DEDUP_REMOVED lines=19> */
.L_x_4367:
        /* <DEDUP_REMOVED lines=15> */
.L_x_4369:
[----:B------:R-:W-:Y:S05]  /*5170*/  BSYNC B0 ;  /* 0x0000000000007941 */ /* 0x000fea0003800000 */
.L_x_4368:
        /* <DEDUP_REMOVED lines=21> */
.L_x_4370:
        /* <DEDUP_REMOVED lines=15> */
.L_x_4372:
[----:B------:R-:W-:Y:S05]  /*53c0*/  BSYNC B0 ;  /* 0x0000000000007941 */ /* 0x000fea0003800000 */
.L_x_4371:
        /* <DEDUP_REMOVED lines=15> */
.L_x_4373:
        /* <DEDUP_REMOVED lines=15> */
.L_x_4375:
[----:B------:R-:W-:Y:S05]  /*55b0*/  BSYNC B0 ;  /* 0x0000000000007941 */ /* 0x000fea0003800000 */
.L_x_4374:
        /* <DEDUP_REMOVED lines=23> */
.L_x_4376:
        /* <DEDUP_REMOVED lines=15> */
.L_x_4378:
[----:B------:R-:W-:Y:S05]  /*5820*/  BSYNC B0 ;  /* 0x0000000000007941 */ /* 0x000fea0003800000 */
.L_x_4377:
        /* <DEDUP_REMOVED lines=17> */
.L_x_4379:
        /* <DEDUP_REMOVED lines=15> */
.L_x_4381:
[----:B------:R-:W-:Y:S05]  /*5a30*/  BSYNC B0 ;  /* 0x0000000000007941 */ /* 0x000fea0003800000 */
.L_x_4380:
        /* <DEDUP_REMOVED lines=19> */
.L_x_4382:
        /* <DEDUP_REMOVED lines=15> */
.L_x_4384:
[----:B------:R-:W-:Y:S05]  /*5c60*/  BSYNC B0 ;  /* 0x0000000000007941 */ /* 0x000fea0003800000 */
.L_x_4383:
        /* <DEDUP_REMOVED lines=21> */
.L_x_4385:
        /* <DEDUP_REMOVED lines=15> */
.L_x_4387:
[----:B------:R-:W-:Y:S05]  /*5eb0*/  BSYNC B0 ;  /* 0x0000000000007941 */ /* 0x000fea0003800000 */
.L_x_4386:
        /* <DEDUP_REMOVED lines=15> */
.L_x_4388:
        /* <DEDUP_REMOVED lines=15> */
.L_x_4390:
[----:B------:R-:W-:Y:S05]  /*60a0*/  BSYNC B0 ;  /* 0x0000000000007941 */ /* 0x000fea0003800000 */
.L_x_4389:
        /* <DEDUP_REMOVED lines=185> */
.L_x_4391:
        /* <DEDUP_REMOVED lines=15> */
.L_x_4393:
[----:B------:R-:W-:Y:S05]  /*6d30*/  BSYNC B0 ;  /* 0x0000000000007941 */ /* 0x000fea0003800000 */
.L_x_4392:
        /* <DEDUP_REMOVED lines=11> */
.L_x_4394:
        /* <DEDUP_REMOVED lines=15> */
.L_x_4396:
[----:B------:R-:W-:Y:S05]  /*6ee0*/  BSYNC B0 ;  /* 0x0000000000007941 */ /* 0x000fea0003800000 */
.L_x_4395:
        /* <DEDUP_REMOVED lines=11> */
.L_x_4397:
        /* <DEDUP_REMOVED lines=15> */
.L_x_4399:
[----:B------:R-:W-:Y:S05]  /*7090*/  BSYNC B0 ;  /* 0x0000000000007941 */ /* 0x000fea0003800000 */
.L_x_4398:
        /* <DEDUP_REMOVED lines=11> */
.L_x_4400:
        /* <DEDUP_REMOVED lines=15> */
.L_x_4402:
[----:B------:R-:W-:Y:S05]  /*7240*/  BSYNC B0 ;  /* 0x0000000000007941 */ /* 0x000fea0003800000 */
.L_x_4401:
        /* <DEDUP_REMOVED lines=11> */
.L_x_4403:
        /* <DEDUP_REMOVED lines=15> */
.L_x_4405:
[----:B------:R-:W-:Y:S05]  /*73f0*/  BSYNC B0 ;  /* 0x0000000000007941 */ /* 0x000fea0003800000 */
.L_x_4404:
        /* <DEDUP_REMOVED lines=11> */
.L_x_4406:
        /* <DEDUP_REMOVED lines=15> */
.L_x_4408:
[----:B------:R-:W-:Y:S05]  /*75a0*/  BSYNC B0 ;  /* 0x0000000000007941 */ /* 0x000fea0003800000 */
.L_x_4407:
        /* <DEDUP_REMOVED lines=11> */
.L_x_4409:
        /* <DEDUP_REMOVED lines=15> */
.L_x_4411:
[----:B------:R-:W-:Y:S05]  /*7750*/  BSYNC B0 ;  /* 0x0000000000007941 */ /* 0x000fea0003800000 */
.L_x_4410:
        /* <DEDUP_REMOVED lines=11> */
.L_x_4412:
        /* <DEDUP_REMOVED lines=15> */
.L_x_4414:
[----:B------:R-:W-:Y:S05]  /*7900*/  BSYNC B0 ;  /* 0x0000000000007941 */ /* 0x000fea0003800000 */
.L_x_4413:
        /* <DEDUP_REMOVED lines=11> */
.L_x_4415:
        /* <DEDUP_REMOVED lines=15> */
.L_x_4417:
[----:B------:R-:W-:Y:S05]  /*7ab0*/  BSYNC B0 ;  /* 0x0000000000007941 */ /* 0x000fea0003800000 */
.L_x_4416:
        /* <DEDUP_REMOVED lines=11> */
.L_x_4418:
        /* <DEDUP_REMOVED lines=15> */
.L_x_4420:
[----:B------:R-:W-:Y:S05]  /*7c60*/  BSYNC B0 ;  /* 0x0000000000007941 */ /* 0x000fea0003800000 */
.L_x_4419:
        /* <DEDUP_REMOVED lines=11> */
.L_x_4421:
        /* <DEDUP_REMOVED lines=15> */
.L_x_4423:
[----:B------:R-:W-:Y:S05]  /*7e10*/  BSYNC B0 ;  /* 0x0000000000007941 */ /* 0x000fea0003800000 */
.L_x_4422:
        /* <DEDUP_REMOVED lines=11> */
.L_x_4424:
        /* <DEDUP_REMOVED lines=15> */
.L_x_4426:
[----:B------:R-:W-:Y:S05]  /*7fc0*/  BSYNC B0 ;  /* 0x0000000000007941 */ /* 0x000fea0003800000 */
.L_x_4425:
        /* <DEDUP_REMOVED lines=11> */
.L_x_4427:
        /* <DEDUP_REMOVED lines=15> */
.L_x_4429:
[----:B------:R-:W-:Y:S05]  /*8170*/  BSYNC B0 ;  /* 0x0000000000007941 */ /* 0x000fea0003800000 */
.L_x_4428:
        /* <DEDUP_REMOVED lines=11> */
.L_x_4430:
        /* <DEDUP_REMOVED lines=15> */
.L_x_4432:
[----:B------:R-:W-:Y:S05]  /*8320*/  BSYNC B0 ;  /* 0x0000000000007941 */ /* 0x000fea0003800000 */
.L_x_4431:
        /* <DEDUP_REMOVED lines=11> */
.L_x_4433:
        /* <DEDUP_REMOVED lines=15> */
.L_x_4435:
[----:B------:R-:W-:Y:S05]  /*84d0*/  BSYNC B0 ;  /* 0x0000000000007941 */ /* 0x000fea0003800000 */
.L_x_4434:
        /* <DEDUP_REMOVED lines=11> */
.L_x_4436:
        /* <DEDUP_REMOVED lines=15> */
.L_x_4438:
[----:B------:R-:W-:Y:S05]  /*8680*/  BSYNC B0 ;  /* 0x0000000000007941 */ /* 0x000fea0003800000 */
.L_x_4437:
        /* <DEDUP_REMOVED lines=11> */
.L_x_4439:
        /* <DEDUP_REMOVED lines=14> */
.L_x_4441:
[----:B------:R-:W-:Y:S05]  /*8820*/  BSYNC B0 ;  /* 0x0000000000007941 */ /* 0x000fea0003800000 */
.L_x_4440:
        /* <DEDUP_REMOVED lines=11> */
.L_x_4442:
        /* <DEDUP_REMOVED lines=14> */
.L_x_4444:
[----:B------:R-:W-:Y:S05]  /*89c0*/  BSYNC B0 ;  /* 0x0000000000007941 */ /* 0x000fea0003800000 */
.L_x_4443:
        /* <DEDUP_REMOVED lines=11> */
.L_x_4445:
        /* <DEDUP_REMOVED lines=14> */
.L_x_4447:
[----:B------:R-:W-:Y:S05]  /*8b60*/  BSYNC B0 ;  /* 0x0000000000007941 */ /* 0x000fea0003800000 */
.L_x_4446:
        /* <DEDUP_REMOVED lines=11> */
.L_x_4448:
        /* <DEDUP_REMOVED lines=14> */
.L_x_4450:
[----:B------:R-:W-:Y:S05]  /*8d00*/  BSYNC B0 ;  /* 0x0000000000007941 */ /* 0x000fea0003800000 */
.L_x_4449:
        /* <DEDUP_REMOVED lines=11> */
.L_x_4451:
        /* <DEDUP_REMOVED lines=14> */
.L_x_4453:
[----:B------:R-:W-:Y:S05]  /*8ea0*/  BSYNC B0 ;  /* 0x0000000000007941 */ /* 0x000fea0003800000 */
.L_x_4452:
        /* <DEDUP_REMOVED lines=11> */
.L_x_4454:
        /* <DEDUP_REMOVED lines=17> */
.L_x_4456:
[----:B------:R-:W-:Y:S05]  /*9070*/  BSYNC B0 ;  /* 0x0000000000007941 */ /* 0x000fea0003800000 */
.L_x_4455:
[----:B0-----:R-:W0:Y:S01]  /*9080*/  LDC R41, c[0x0][0x10] ;  /* 0x00000400ff297b82 */ /* 0x001e220000000800 */
[----:B------:R-:W-:Y:S02]  /*9090*/  IADD3 R38, R38, 0x1, RZ ;  /* 0x0000000126267810 */ /* 0x000fe40007ffe0ff */
[----:B0-----:R-:W-:-:S04]  /*90a0*/  IADD3 R36, R41, R36, RZ ;  /* 0x0000002429247210 */ /* 0x001fc80007ffe0ff */
[----:B------:R-:W-:-:S13]  /*90b0*/  ISETP.GE.AND P5, PT, R36, UR4, PT ;  /* 0x0000000424007c0c */ /* 0x000fda000bfa6270 */
[----:B------:R-:W-:Y:S05]  /*90c0*/  @!P5 BRA `(.L_x_4457) ;  /* 0xffffff7800fcd947 */ /* 0x000fea000383ffff */
[----:B------:R-:W-:Y:S05]  /*90d0*/  EXIT ;  /* 0x000000000000794d */ /* 0x000fea0003800000 */
.L_x_4458:
        /* <DEDUP_REMOVED lines=10> */
.L_x_5191:


//--------------------- .text._Z35group_norm_nhwc_fwd_one_pass_kernelI11Fp32IOFp32WLi64ELi48ELi384EEv26Group_norm_nhwc_fwd_params --------------------------
	.section	.text._Z35group_norm_nhwc_fwd_one_pass_kernelI11Fp32IOFp32WLi64ELi48ELi384EEv26Group_norm_nhwc_fwd_params,"ax",@progbits
	.align	128
        .global         _Z35group_norm_nhwc_fwd_one_pass_kernelI11Fp32IOFp32WLi64ELi48ELi384EEv26Group_norm_nhwc_fwd_params
        .type           _Z35group_norm_nhwc_fwd_one_pass_kernelI11Fp32IOFp32WLi64ELi48ELi384EEv26Group_norm_nhwc_fwd_params,@function
        .size           _Z35group_norm_nhwc_fwd_one_pass_kernelI11Fp32IOFp32WLi64ELi48ELi384EEv26Group_norm_nhwc_fwd_params,(.L_x_5192 - _Z35group_norm_nhwc_fwd_one_pass_kernelI11Fp32IOFp32WLi64ELi48ELi384EEv26Group_norm_nhwc_fwd_params)
        .other          _Z35group_norm_nhwc_fwd_one_pass_kernelI11Fp32IOFp32WLi64ELi48ELi384EEv26Group_norm_nhwc_fwd_params,@"STO_CUDA_ENTRY STV_DEFAULT"
_Z35group_norm_nhwc_fwd_one_pass_kernelI11Fp32IOFp32WLi64ELi48ELi384EEv26Group_norm_nhwc_fwd_params:
.text._Z35group_norm_nhwc_fwd_one_pass_kernelI11Fp32IOFp32WLi64ELi48ELi384EEv26Group_norm_nhwc_fwd_params:
        /* <DEDUP_REMOVED lines=17> */
[----:B------:R-:W-:Y:S02]  /*0110*/  IADD3 R2, R30, 0x10, RZ ;  /* 0x000000101e027810 */ /* 0x000fe40007ffe0ff */
[----:B------:R-:W-:Y:S01]  /*0120*/  ISETP.GE.AND.EX P0, PT, R31, UR9, PT, P0 ;  /* 0x000000091f007c0c */ /* 0x000fe2000bf06300 */
[----:B------:R-:W-:-:S03]  /*0130*/  ULDC.64 UR8, c[0x0][0x208] ;  /* 0x0000820000087ab9 */ /* 0x000fc60000000a00 */
[----:B------:R-:W-:-:S13]  /*0140*/  ISETP.LT.U32.AND P0, PT, R32, 0x180, !P0 ;  /* 0x000001802000780c */ /* 0x000fda0004701070 */
.L_x_4480:
[----:B0-----:R-:W0:Y:S01]  /*0150*/  LDC R10, c[0x0][0x288] ;  /* 0x0000a200ff0a7b82 */ /* 0x001e220000000800 */
[----:B------:R-:W-:Y:S01]  /*0160*/  IADD3 R27, R30, 0x20, RZ ;  /* 0x000000201e1b7810 */ /* 0x000fe20007ffe0ff */
[----:B------:R-:W-:-:S03]  /*0170*/  ULDC.64 UR10, c[0x0][0x278] ;  /* 0x00009e00000a7ab9 */ /* 0x000fc60000000a00 */
[----:B------:R-:W-:-:S03]  /*0180*/  SHF.R.S32.HI R23, RZ, 0x1f, R27 ;  /* 0x0000001fff177819 */ /* 0x000fc6000001141b */
[----:B-1----:R-:W1:Y:S01]  /*0190*/  @P0 LDC.64 R18, c[0x0][0x220] ;  /* 0x00008800ff120b82 */ /* 0x002e620000000a00 */
[----:B0-----:R-:W-:Y:S02]  /*01a0*/  IABS R3, R10 ;  /* 0x0000000a00037213 */ /* 0x001fe40000000000 */
[----:B------:R-:W-:Y:S02]  /*01b0*/  ISETP.NE.AND P3, PT, R10, RZ, PT ;  /* 0x000000ff0a00720c */ /* 0x000fe40003f65270 */
[----:B------:R-:W0:Y:S08]  /*01c0*/  I2F.RP R0, R3 ;  /* 0x0000000300007306 */ /* 0x000e300000209400 */
[----:B0-----:R-:W0:Y:S02]  /*01d0*/  MUFU.RCP R0, R0 ;  /* 0x0000000000007308 */ /* 0x001e240000001000 */
[----:B0-23--:R-:W-:-:S06]  /*01e0*/  IADD3 R6, R0, 0xffffffe, RZ ;  /* 0x0ffffffe00067810 */ /* 0x00dfcc0007ffe0ff */
[----:B------:R0:W2:Y:S02]  /*01f0*/  F2I.FTZ.U32.TRUNC.NTZ R7, R6 ;  /* 0x0000000600077305 */ /* 0x0000a4000021f000 */
[----:B0-----:R-:W-:Y:S02]  /*0200*/  MOV R6, RZ ;  /* 0x000000ff00067202 */ /* 0x001fe40000000f00 */
[----:B--2---:R-:W-:-:S05]  /*0210*/  IADD3 R8, RZ, -R7, RZ ;  /* 0x80000007ff087210 */ /* 0x004fca0007ffe0ff */
[----:B------:R-:W-:Y:S01]  /*0220*/  IMAD R9, R8, R3, RZ ;  /* 0x0000000308097224 */ /* 0x000fe200078e02ff */
[----:B------:R-:W-:-:S03]  /*0230*/  IABS R8, R5 ;  /* 0x0000000500087213 */ /* 0x000fc60000000000 */
[----:B------:R-:W-:-:S06]  /*0240*/  IMAD.HI.U32 R7, R7, R9, R6 ;  /* 0x0000000907077227 */ /* 0x000fcc00078e0006 */
[----:B------:R-:W-:-:S05]  /*0250*/  IMAD.HI.U32 R7, R7, R8, RZ ;  /* 0x0000000807077227 */ /* 0x000fca00078e00ff */
[----:B------:R-:W-:-:S05]  /*0260*/  IADD3 R0, -R7, RZ, RZ ;  /* 0x000000ff07007210 */ /* 0x000fca0007ffe1ff */
[----:B------:R-:W-:Y:S01]  /*0270*/  IMAD R0, R3, R0, R8 ;  /* 0x0000000003007224 */ /* 0x000fe200078e0208 */
[----:B------:R-:W-:-:S04]  /*0280*/  IADD3 R8, R30, 0x30, RZ ;  /* 0x000000301e087810 */ /* 0x000fc80007ffe0ff */
[----:B------:R-:W-:Y:S02]  /*0290*/  ISETP.GT.U32.AND P2, PT, R3, R0, PT ;  /* 0x000000000300720c */ /* 0x000fe40003f44070 */
[----:B------:R-:W-:-:S11]  /*02a0*/  SHF.R.S32.HI R9, RZ, 0x1f, R8 ;  /* 0x0000001fff097819 */ /* 0x000fd60000011408 */
[-C--:B------:R-:W-:Y:S02]  /*02b0*/  @!P2 IADD3 R0, R0, -R3.reuse, RZ ;  /* 0x800000030000a210 */ /* 0x080fe40007ffe0ff */
[----:B------:R-:W-:Y:S02]  /*02c0*/  @!P2 IADD3 R7, R7, 0x1, RZ ;  /* 0x000000010707a810 */ /* 0x000fe40007ffe0ff */
[----:B------:R-:W-:Y:S02]  /*02d0*/  ISETP.GE.U32.AND P1, PT, R0, R3, PT ;  /* 0x000000030000720c */ /* 0x000fe40003f26070 */
[----:B------:R-:W-:Y:S02]  /*02e0*/  LOP3.LUT R0, R5, R10, RZ, 0x3c, !PT ;  /* 0x0000000a05007212 */ /* 0x000fe400078e3cff */
[----:B------:R-:W-:Y:S02]  /*02f0*/  SHF.R.S32.HI R3, RZ, 0x1f, R2 ;  /* 0x0000001fff037819 */ /* 0x000fe40000011402 */
[----:B------:R-:W-:-:S02]  /*0300*/  ISETP.GE.AND P4, PT, R0, RZ, PT ;  /* 0x000000ff0000720c */ /* 0x000fc40003f86270 */
[----:B------:R-:W-:-:S04]  /*0310*/  ISETP.GE.U32.AND P2, PT, R2, UR10, PT ;  /* 0x0000000a02007c0c */ /* 0x000fc8000bf46070 */
[----:B------:R-:W-:Y:S02]  /*0320*/  ISETP.GE.AND.EX P2, PT, R3, UR11, PT, P2 ;  /* 0x0000000b03007c0c */ /* 0x000fe4000bf46320 */
[----:B------:R-:W-:Y:S02]  /*0330*/  @P1 IADD3 R7, R7, 0x1, RZ ;  /* 0x0000000107071810 */ /* 0x000fe40007ffe0ff */
[----:B------:R-:W-:Y:S02]  /*0340*/  ISETP.GE.U32.AND P1, PT, R27, UR10, PT ;  /* 0x0000000a1b007c0c */ /* 0x000fe4000bf26070 */
[----:B------:R-:W-:Y:S01]  /*0350*/  MOV R11, R7 ;  /* 0x00000007000b7202 */ /* 0x000fe20000000f00 */
[----:B------:R-:W-:Y:S01]  /*0360*/  IMAD.WIDE.U32 R6, R32, -0x55555555, RZ ;  /* 0xaaaaaaab20067825 */ /* 0x000fe200078e00ff */
[----:B------:R-:W-:Y:S02]  /*0370*/  ISETP.GE.AND.EX P1, PT, R23, UR11, PT, P1 ;  /* 0x0000000b17007c0c */ /* 0x000fe4000bf26310 */
[----:B------:R-:W-:-:S02]  /*0380*/  @!P4 IADD3 R11, -R11, RZ, RZ ;  /* 0x000000ff0b0bc210 */ /* 0x000fc40007ffe1ff */
[C---:B------:R-:W-:Y:S02]  /*0390*/  ISETP.GT.U32.OR P1, PT, R32.reuse, 0x17f, P1 ;  /* 0x0000017f2000780c */ /* 0x040fe40000f24470 */
[----:B------:R-:W-:Y:S02]  /*03a0*/  @!P3 LOP3.LUT R11, RZ, R10, RZ, 0x33, !PT ;  /* 0x0000000aff0bb212 */ /* 0x000fe400078e33ff */
[----:B------:R-:W-:Y:S02]  /*03b0*/  SHF.R.U32.HI R7, RZ, 0x4, R7 ;  /* 0x00000004ff077819 */ /* 0x000fe40000011607 */
[----:B------:R-:W-:Y:S02]  /*03c0*/  IADD3 R0, -R11, RZ, RZ ;  /* 0x000000ff0b007210 */ /* 0x000fe40007ffe1ff */
[----:B------:R-:W-:Y:S01]  /*03d0*/  ISETP.GT.U32.OR P2, PT, R32, 0x17f, P2 ;  /* 0x0000017f2000780c */ /* 0x000fe20001744470 */
[----:B------:R-:W-:Y:S01]  /*03e0*/  IMAD R12, R7, -0x18, R32 ;  /* 0xffffffe8070c7824 */ /* 0x000fe200078e0220 */
[----:B------:R-:W-:Y:S01]  /*03f0*/  ISETP.GE.U32.AND P3, PT, R8, UR10, PT ;  /* 0x0000000a08007c0c */ /* 0x000fe2000bf66070 */
[----:B------:R-:W0:Y:S01]  /*0400*/  @P0 LDC.64 R6, c[0x0][0x270] ;  /* 0x00009c00ff060b82 */ /* 0x000e220000000a00 */
[----:B------:R-:W-:Y:S01]  /*0410*/  IMAD R0, R10, R0, R5 ;  /* 0x000000000a007224 */ /* 0x000fe200078e0205 */
[----:B------:R-:W-:-:S02]  /*0420*/  SHF.R.S32.HI R10, RZ, 0x1f, R11 ;  /* 0x0000001fff0a7819 */ /* 0x000fc4000001140b */
[----:B------:R-:W-:Y:S01]  /*0430*/  SHF.L.U32 R35, R12, 0x1, RZ ;  /* 0x000000010c237819 */ /* 0x000fe200000006ff */
[----:B------:R-:W-:Y:S01]  /*0440*/  IMAD R0, R0, 0x30, RZ ;  /* 0x0000003000007824 */ /* 0x000fe200078e02ff */
[----:B------:R-:W-:Y:S01]  /*0450*/  ISETP.GE.AND.EX P3, PT, R9, UR11, PT, P3 ;  /* 0x0000000b09007c0c */ /* 0x000fe2000bf66330 */
[----:B------:R-:W-:Y:S01]  /*0460*/  ULDC.64 UR10, c[0x0][0x280] ;  /* 0x0000a000000a7ab9 */ /* 0x000fe20000000a00 */
[----:B------:R-:W2:Y:S01]  /*0470*/  @!P1 LDC.64 R20, c[0x0][0x270] ;  /* 0x00009c00ff149b82 */ /* 0x000ea20000000a00 */
[----:B------:R-:W-:Y:S01]  /*0480*/  SHF.R.S32.HI R13, RZ, 0x1f, R35 ;  /* 0x0000001fff0d7819 */ /* 0x000fe20000011423 */
[----:B------:R-:W-:Y:S01]  /*0490*/  IMAD R10, R10, UR10, RZ ;  /* 0x0000000a0a0a7c24 */ /* 0x000fe2000f8e02ff */
[----:B------:R-:W-:Y:S02]  /*04a0*/  IADD3 R34, P4, R35, R0, RZ ;  /* 0x0000000023227210 */ /* 0x000fe40007f9e0ff */
[----:B------:R-:W-:Y:S01]  /*04b0*/  ISETP.GT.U32.OR P3, PT, R32, 0x17f, P3 ;  /* 0x0000017f2000780c */ /* 0x000fe20001f64470 */
[C---:B------:R-:W-:Y:S01]  /*04c0*/  IMAD R37, R11.reuse, UR11, R10 ;  /* 0x0000000b0b257c24 */ /* 0x040fe2000f8e020a */
[----:B------:R-:W-:Y:S01]  /*04d0*/  LEA.HI.X.SX32 R35, R0, R13, 0x1, P4 ;  /* 0x0000000d00237211 */ /* 0x000fe200020f0eff */
[----:B------:R-:W3:Y:S02]  /*04e0*/  @!P2 LDC.64 R14, c[0x0][0x270] ;  /* 0x00009c00ff0eab82 */ /* 0x000ee40000000a00 */
[----:B------:R-:W-:-:S04]  /*04f0*/  IMAD.WIDE.U32 R34, R11, UR10, R34 ;  /* 0x0000000a0b227c25 */ /* 0x000fc8000f8e0022 */
[----:B0-----:R-:W-:Y:S01]  /*0500*/  @P0 IMAD R29, R31, R6, RZ ;  /* 0x000000061f1d0224 */ /* 0x001fe200078e02ff */
[----:B------:R-:W-:Y:S01]  /*0510*/  IADD3 R37, R35, R37, RZ ;  /* 0x0000002523257210 */ /* 0x000fe20007ffe0ff */
[----:B------:R-:W0:Y:S01]  /*0520*/  @!P2 LDC.64 R12, c[0x0][0x220] ;  /* 0x00008800ff0cab82 */ /* 0x000e220000000a00 */
[----:B------:R-:W-:Y:S01]  /*0530*/  @P0 MOV R36, R34 ;  /* 0x0000002200240202 */ /* 0x000fe20000000f00 */
[----:B------:R-:W-:Y:S01]  /*0540*/  @P0 IMAD R29, R30, R7, R29 ;  /* 0x000000071e1d0224 */ /* 0x000fe200078e021d */
[----:B------:R-:W-:Y:S01]  /*0550*/  @!P1 MOV R7, R37 ;  /* 0x0000002500079202 */ /* 0x000fe20000000f00 */
[----:B--2---:R-:W-:-:S04]  /*0560*/  @!P1 IMAD R26, R23, R20, RZ ;  /* 0x00000014171a9224 */ /* 0x004fc800078e02ff */
[----:B------:R-:W2:Y:S01]  /*0570*/  @!P1 LDC.64 R10, c[0x0][0x220] ;  /* 0x00008800ff0a9b82 */ /* 0x000ea20000000a00 */
[----:B------:R-:W-:Y:S01]  /*0580*/  @P0 IMAD.WIDE.U32 R22, R30, R6, R36 ;  /* 0x000000061e160225 */ /* 0x000fe200078e0024 */
[----:B------:R-:W-:-:S03]  /*0590*/  @!P1 MOV R6, R34 ;  /* 0x0000002200069202 */ /* 0x000fc60000000f00 */
[C---:B------:R-:W-:Y:S01]  /*05a0*/  @!P1 IMAD R25, R27.reuse, R21, R26 ;  /* 0x000000151b199224 */ /* 0x040fe200078e021a */
[----:B------:R-:W-:Y:S01]  /*05b0*/  @!P2 MOV R21, R37 ;  /* 0x000000250015a202 */ /* 0x000fe20000000f00 */
[----:B------:R-:W-:Y:S01]  /*05c0*/  @!P1 IMAD.WIDE.U32 R6, R27, R20, R6 ;  /* 0x000000141b069225 */ /* 0x000fe200078e0006 */
[----:B------:R-:W4:Y:S01]  /*05d0*/  @!P3 LDC.64 R16, c[0x0][0x270] ;  /* 0x00009c00ff10bb82 */ /* 0x000f220000000a00 */
[----:B------:R-:W-:Y:S02]  /*05e0*/  @!P2 MOV R20, R34 ;  /* 0x000000220014a202 */ /* 0x000fe40000000f00 */
[-C--:B---3--:R-:W-:Y:S01]  /*05f0*/  @!P2 IMAD R24, R3, R14.reuse, RZ ;  /* 0x0000000e0318a224 */ /* 0x088fe200078e02ff */
[----:B------:R-:W-:Y:S02]  /*0600*/  @P0 IADD3 R29, R23, R29, RZ ;  /* 0x0000001d171d0210 */ /* 0x000fe40007ffe0ff */
[----:B------:R-:W-:Y:S01]  /*0610*/  @!P2 IMAD.WIDE.U32 R20, R2, R14, R20 ;  /* 0x0000000e0214a225 */ /* 0x000fe200078e0014 */
[----:B-1----:R-:W-:-:S02]  /*0620*/  @P0 LEA R18, P4, R22, R18, 0x2 ;  /* 0x0000001216120211 */ /* 0x002fc400078810ff */
[----:B------:R-:W-:Y:S01]  /*0630*/  @!P1 IADD3 R25, R7, R25, RZ ;  /* 0x0000001907199210 */ /* 0x000fe20007ffe0ff */
[----:B------:R-:W-:Y:S01]  /*0640*/  @!P2 IMAD R27, R2, R15, R24 ;  /* 0x0000000f021ba224 */ /* 0x000fe200078e0218 */
[----:B------:R-:W-:Y:S01]  /*0650*/  @P0 LEA.HI.X R19, R22, R19, R29, 0x2, P4 ;  /* 0x0000001316130211 */ /* 0x000fe200020f141d */
[----:B------:R-:W1:Y:S01]  /*0660*/  @!P3 LDC.64 R14, c[0x0][0x220] ;  /* 0x00008800ff0ebb82 */ /* 0x000e620000000a00 */
[----:B0-----:R-:W-:Y:S02]  /*0670*/  @!P2 LEA R12, P4, R20, R12, 0x2 ;  /* 0x0000000c140ca211 */ /* 0x001fe400078810ff */
[----:B------:R-:W-:Y:S02]  /*0680*/  @!P2 IADD3 R27, R21, R27, RZ ;  /* 0x0000001b151ba210 */ /* 0x000fe40007ffe0ff */
[----:B--2---:R-:W-:Y:S02]  /*0690*/  @!P1 LEA R10, P5, R6, R10, 0x2 ;  /* 0x0000000a060a9211 */ /* 0x004fe400078a10ff */
[----:B------:R-:W-:-:S02]  /*06a0*/  @!P2 LEA.HI.X R13, R20, R13, R27, 0x2, P4 ;  /* 0x0000000d140da211 */ /* 0x000fc400020f141b */
[----:B------:R-:W-:Y:S02]  /*06b0*/  @!P1 LEA.HI.X R11, R6, R11, R25, 0x2, P5 ;  /* 0x0000000b060b9211 */ /* 0x000fe400028f1419 */
[----:B------:R-:W-:Y:S01]  /*06c0*/  @!P3 MOV R20, R34 ;  /* 0x000000220014b202 */ /* 0x000fe20000000f00 */
[-C--:B----4-:R-:W-:Y:S01]  /*06d0*/  @!P3 IMAD R9, R9, R16.reuse, RZ ;  /* 0x000000100909b224 */ /* 0x090fe200078e02ff */
[----:B------:R-:W-:Y:S02]  /*06e0*/  @!P3 MOV R21, R37 ;  /* 0x000000250015b202 */ /* 0x000fe40000000f00 */
[----:B------:R-:W-:Y:S01]  /*06f0*/  MOV R7, RZ ;  /* 0x000000ff00077202 */ /* 0x000fe20000000f00 */
[C---:B------:R-:W-:Y:S01]  /*0700*/  @!P3 IMAD R17, R8.reuse, R17, R9 ;  /* 0x000000110811b224 */ /* 0x040fe200078e0209 */
[----:B------:R-:W-:Y:S01]  /*0710*/  MOV R6, RZ ;  /* 0x000000ff00067202 */ /* 0x000fe20000000f00 */
[----:B------:R-:W-:Y:S01]  /*0720*/  @!P3 IMAD.WIDE.U32 R8, R8, R16, R20 ;  /* 0x000000100808b225 */ /* 0x000fe200078e0014 */
[----:B------:R-:W-:-:S02]  /*0730*/  CS2R R24, SRZ ;  /* 0x0000000000187805 */ /* 0x000fc4000001ff00 */
[----:B------:R-:W-:Y:S02]  /*0740*/  CS2R R26, SRZ ;  /* 0x00000000001a7805 */ /* 0x000fe4000001ff00 */
[----:B------:R-:W2:Y:S01]  /*0750*/  @P0 LDG.E.64 R6, desc[UR8][R18.64] ;  /* 0x0000000812060981 */ /* 0x000ea2000c1e1b00 */
[----:B------:R-:W-:Y:S02]  /*0760*/  @!P3 IADD3 R9, R9, R17, RZ ;  /* 0x000000110909b210 */ /* 0x000fe40007ffe0ff */
[C---:B-1----:R-:W-:Y:S01]  /*0770*/  @!P3 LEA R14, P4, R8.reuse, R14, 0x2 ;  /* 0x0000000e080eb211 */ /* 0x042fe200078810ff */
[----:B------:R-:W3:Y:S01]  /*0780*/  @!P2 LDG.E.64 R24, desc[UR8][R12.64] ;  /* 0x000000080c18a981 */ /* 0x000ee2000c1e1b00 */
[----:B------:R-:W-:Y:S02]  /*0790*/  CS2R R28, SRZ ;  /* 0x00000000001c7805 */ /* 0x000fe4000001ff00 */
[----:B------:R-:W-:Y:S01]  /*07a0*/  @!P3 LEA.HI.X R15, R8, R15, R9, 0x2, P4 ;  /* 0x0000000f080fb211 */ /* 0x000fe200020f1409 */
[----:B------:R0:W4:Y:S04]  /*07b0*/  @!P1 LDG.E.64 R26, desc[UR8][R10.64] ;  /* 0x000000080a1a9981 */ /* 0x000128000c1e1b00 */
[----:B------:R-:W5:Y:S01]  /*07c0*/  @!P3 LDG.E.64 R28, desc[UR8][R14.64] ;  /* 0x000000080e1cb981 */ /* 0x000f62000c1e1b00 */
[----:B------:R-:W1:Y:S01]  /*07d0*/  S2UR UR6, SR_CgaCtaId ;  /* 0x00000000000679c3 */ /* 0x000e620000008800 */
[----:B------:R-:W-:Y:S01]  /*07e0*/  UMOV UR5, 0x400 ;  /* 0x0000040000057882 */ /* 0x000fe20000000000 */
[----:B------:R-:W-:Y:S01]  /*07f0*/  ISETP.NE.AND P2, PT, R32, RZ, PT ;  /* 0x000000ff2000720c */ /* 0x000fe20003f45270 */
[----:B------:R-:W0:Y:S01]  /*0800*/  S2R R8, SR_LANEID ;  /* 0x0000000000087919 */ /* 0x000e220000000000 */
[----:B------:R-:W-:Y:S01]  /*0810*/  BSSY B0, `(.L_x_4459) ;  /* 0x0000056000007945 */ /* 0x000fe20003800000 */
[----:B-1----:R-:W-:Y:S01]  /*0820*/  ULEA UR5, UR6, UR5, 0x18 ;  /* 0x0000000506057291 */ /* 0x002fe2000f8ec03f */
[----:B0-----:R-:W-:-:S02]  /*0830*/  ISETP.GT.AND P1, PT, R8, 0x1e, PT ;  /* 0x0000001e0800780c */ /* 0x001fc40003f24270 */
[----:B------:R-:W-:Y:S01]  /*0840*/  ISETP.NE.AND P3, PT, R8, RZ, PT ;  /* 0x000000ff0800720c */ /* 0x000fe20003f65270 */
[----:B--2---:R-:W-:Y:S01]  /*0850*/  FMUL.FTZ R17, R7, R7 ;  /* 0x0000000707117220 */ /* 0x004fe20000410000 */
[C---:B------:R-:W-:Y:S01]  /*0860*/  FADD.FTZ R9, R6.reuse, R7 ;  /* 0x0000000706097221 */ /* 0x040fe20000010000 */
[----:B---3--:R-:W-:Y:S02]  /*0870*/  FMUL.FTZ R19, R25, R25 ;  /* 0x0000001919137220 */ /* 0x008fe40000410000 */
[----:B------:R-:W-:Y:S01]  /*0880*/  FFMA.FTZ R17, R6, R6, R17 ;  /* 0x0000000606117223 */ /* 0x000fe20000010011 */
[C---:B------:R-:W-:Y:S01]  /*0890*/  FADD.FTZ R12, R24.reuse, R25 ;  /* 0x00000019180c7221 */ /* 0x040fe20000010000 */
[----:B------:R-:W-:Y:S01]  /*08a0*/  FADD.FTZ R9, RZ, R9 ;  /* 0x00000009ff097221 */ /* 0x000fe20000010000 */
[----:B------:R-:W-:Y:S01]  /*08b0*/  FFMA.FTZ R10, R24, R24, R19 ;  /* 0x00000018180a7223 */ /* 0x000fe20000010013 */
[----:B------:R-:W-:Y:S01]  /*08c0*/  FADD.FTZ R17, RZ, R17 ;  /* 0x00000011ff117221 */ /* 0x000fe20000010000 */
[----:B----4-:R-:W-:Y:S01]  /*08d0*/  FMUL.FTZ R11, R27, R27 ;  /* 0x0000001b1b0b7220 */ /* 0x010fe20000410000 */
[----:B------:R-:W-:Y:S01]  /*08e0*/  FADD.FTZ R9, R9, R12 ;  /* 0x0000000c09097221 */ /* 0x000fe20000010000 */
[C---:B------:R-:W-:Y:S01]  /*08f0*/  FADD.FTZ R12, R26.reuse, R27 ;  /* 0x0000001b1a0c7221 */ /* 0x040fe20000010000 */
[----:B------:R-:W-:Y:S01]  /*0900*/  FADD.FTZ R10, R17, R10 ;  /* 0x0000000a110a7221 */ /* 0x000fe20000010000 */
[----:B------:R-:W-:Y:S01]  /*0910*/  FFMA.FTZ R11, R26, R26, R11 ;  /* 0x0000001a1a0b7223 */ /* 0x000fe2000001000b */
[----:B-----5:R-:W-:Y:S01]  /*0920*/  FMUL.FTZ R13, R29, R29 ;  /* 0x0000001d1d0d7220 */ /* 0x020fe20000410000 */
[----:B------:R-:W-:Y:S01]  /*0930*/  FADD.FTZ R9, R9, R12 ;  /* 0x0000000c09097221 */ /* 0x000fe20000010000 */
[----:B------:R-:W-:Y:S01]  /*0940*/  FADD.FTZ R22, R28, R29 ;  /* 0x0000001d1c167221 */ /* 0x000fe20000010000 */
[----:B------:R-:W-:Y:S01]  /*0950*/  FADD.FTZ R10, R10, R11 ;  /* 0x0000000b0a0a7221 */ /* 0x000fe20000010000 */
[----:B------:R-:W-:Y:S01]  /*0960*/  FFMA.FTZ R13, R28, R28, R13 ;  /* 0x0000001c1c0d7223 */ /* 0x000fe2000001000d */
[----:B------:R-:W-:Y:S01]  /*0970*/  SHF.R.S32.HI R11, RZ, 0x1f, R32 ;  /* 0x0000001fff0b7819 */ /* 0x000fe20000011420 */
[----:B------:R-:W-:-:S02]  /*0980*/  FADD.FTZ R22, R9, R22 ;  /* 0x0000001609167221 */ /* 0x000fc40000010000 */
[----:B------:R-:W-:Y:S01]  /*0990*/  FADD.FTZ R23, R10, R13 ;  /* 0x0000000d0a177221 */ /* 0x000fe20000010000 */
[----:B------:R-:W-:Y:S02]  /*09a0*/  LEA.HI R11, R11, R32, RZ, 0x5 ;  /* 0x000000200b0b7211 */ /* 0x000fe400078f28ff */
[----:B------:R-:W0:Y:S02]  /*09b0*/  SHFL.DOWN PT, R9, R22, 0x1, 0x1f ;  /* 0x08201f0016097f89 */ /* 0x000e2400000e0000 */
[----:B------:R-:W-:Y:S02]  /*09c0*/  SHF.R.S32.HI R11, RZ, 0x5, R11 ;  /* 0x00000005ff0b7819 */ /* 0x000fe4000001140b */
[----:B------:R-:W1:Y:S02]  /*09d0*/  SHFL.DOWN PT, R10, R23, 0x1, 0x1f ;  /* 0x08201f00170a7f89 */ /* 0x000e6400000e0000 */
        /* <DEDUP_REMOVED lines=31> */
[----:B0-----:R-:W0:Y:S01]  /*0bd0*/  LDS.128 R8, [UR5+0x30] ;  /* 0x00003005ff087984 */ /* 0x001e220008000c00 */
[----:B-1----:R-:W-:Y:S01]  /*0be0*/  FADD.FTZ R15, R22, R12 ;  /* 0x0000000c160f7221 */ /* 0x002fe20000010000 */
[----:B------:R-:W-:-:S03]  /*0bf0*/  FADD.FTZ R20, R23, R13 ;  /* 0x0000000d17147221 */ /* 0x000fc60000010000 */
[----:B--2---:R-:W-:Y:S01]  /*0c00*/  FADD.FTZ R21, R15, R16 ;  /* 0x000000100f157221 */ /* 0x004fe20000010000 */
[----:B------:R-:W-:Y:S01]  /*0c10*/  FADD.FTZ R20, R20, R17 ;  /* 0x0000001114147221 */ /* 0x000fe20000010000 */
[----:B------:R-:W1:Y:S02]  /*0c20*/  LDS.128 R12, [UR5+0x40] ;  /* 0x00004005ff0c7984 */ /* 0x000e640008000c00 */
[----:B------:R-:W-:Y:S01]  /*0c30*/  FADD.FTZ R21, R21, R18 ;  /* 0x0000001215157221 */ /* 0x000fe20000010000 */
[----:B------:R-:W-:Y:S02]  /*0c40*/  FADD.FTZ R20, R20, R19 ;  /* 0x0000001314147221 */ /* 0x000fe40000010000 */
[----:B------:R-:W2:Y:S01]  /*0c50*/  LDS.128 R16, [UR5+0x50] ;  /* 0x00005005ff107984 */ /* 0x000ea20008000c00 */
[----:B0-----:R-:W-:Y:S01]  /*0c60*/  FADD.FTZ R21, R21, R8 ;  /* 0x0000000815157221 */ /* 0x001fe20000010000 */
[----:B------:R-:W-:-:S03]  /*0c70*/  FADD.FTZ R8, R20, R9 ;  /* 0x0000000914087221 */ /* 0x000fc60000010000 */
[----:B------:R-:W-:Y:S01]  /*0c80*/  FADD.FTZ R9, R21, R10 ;  /* 0x0000000a15097221 */ /* 0x000fe20000010000 */
[----:B------:R-:W-:Y:S01]  /*0c90*/  FADD.FTZ R8, R8, R11 ;  /* 0x0000000b08087221 */ /* 0x000fe20000010000 */
[----:B------:R-:W0:Y:S02]  /*0ca0*/  LDS.128 R20, [UR5+0x60] ;  /* 0x00006005ff147984 */ /* 0x000e240008000c00 */
        /* <DEDUP_REMOVED lines=8> */
[----:B0-----:R-:W-:Y:S01]  /*0d30*/  FADD.FTZ R9, R9, R20 ;  /* 0x0000001409097221 */ /* 0x001fe20000010000 */
[----:B------:R-:W-:-:S03]  /*0d40*/  FADD.FTZ R8, R8, R21 ;  /* 0x0000001508087221 */ /* 0x000fc60000010000 */
[----:B------:R-:W-:Y:S01]  /*0d50*/  FADD.FTZ R22, R9, R22 ;  /* 0x0000001609167221 */ /* 0x000fe20000010000 */
[----:B------:R-:W-:-:S07]  /*0d60*/  FADD.FTZ R23, R8, R23 ;  /* 0x0000001708177221 */ /* 0x000fce0000010000 */
.L_x_4460:
[----:B------:R-:W-:Y:S05]  /*0d70*/  BSYNC B0 ;  /* 0x0000000000007941 */ /* 0x000fea0003800000 */
.L_x_4459:
[----:B------:R-:W1:Y:S02]  /*0d80*/  LDC R18, c[0x0][0xc] ;  /* 0x00000300ff127b82 */ /* 0x000e640000000800 */
[----:B-1----:R-:W-:-:S13]  /*0d90*/  ISETP.GE.U32.AND P1, PT, R18, 0x2, PT ;  /* 0x000000021200780c */ /* 0x002fda0003f26070 */
[----:B------:R-:W-:Y:S05]  /*0da0*/  @!P1 BRA `(.L_x_4461) ;  /* 0x0000000800789947 */ /* 0x000fea0003800000 */
[----:B------:R-:W-:Y:S05]  /*0db0*/  @P2 BRA `(.L_x_4462) ;  /* 0x00000000007c2947 */ /* 0x000fea0003800000 */
[----:B------:R-:W1:Y:S01]  /*0dc0*/  LDC R14, c[0x0][0x10] ;  /* 0x00000400ff0e7b82 */ /* 0x000e620000000800 */
[----:B------:R-:W2:Y:S01]  /*0dd0*/  S2R R15, SR_CTAID.Y ;  /* 0x00000000000f7919 */ /* 0x000ea20000002600 */
[C---:B------:R-:W-:Y:S02]  /*0de0*/  LOP3.LUT R17, R4.reuse, 0x1, RZ, 0xc0, !PT ;  /* 0x0000000104117812 */ /* 0x040fe400078ec0ff */
[----:B------:R-:W-:Y:S02]  /*0df0*/  LOP3.LUT P1, RZ, R4, 0x2, RZ, 0xc0, !PT ;  /* 0x0000000204ff7812 */ /* 0x000fe4000782c0ff */
[----:B------:R-:W-:Y:S02]  /*0e00*/  MOV R19, 0x1 ;  /* 0x0000000100137802 */ /* 0x000fe40000000f00 */
[----:B0-----:R-:W0:Y:S02]  /*0e10*/  LDC.64 R10, c[0x0][0x248] ;  /* 0x00009200ff0a7b82 */ /* 0x001e240000000a00 */
[----:B------:R-:W-:-:S06]  /*0e20*/  SEL R19, R19, 0xffffffff, !P1 ;  /* 0xffffffff13137807 */ /* 0x000fcc0004800000 */
[----:B------:R-:W3:Y:S01]  /*0e30*/  LDC.64 R8, c[0x0][0x240] ;  /* 0x00009000ff087b82 */ /* 0x000ee20000000a00 */
[----:B-1----:R-:W-:-:S04]  /*0e40*/  IMAD R12, R17, R14, RZ ;  /* 0x0000000e110c7224 */ /* 0x002fc800078e02ff */
[----:B------:R-:W-:-:S05]  /*0e50*/  IMAD R13, R12, R18, RZ ;  /* 0x000000120c0d7224 */ /* 0x000fca00078e02ff */
[----:B------:R-:W-:Y:S02]  /*0e60*/  SHF.L.U32 R13, R13, 0x1, RZ ;  /* 0x000000010d0d7819 */ /* 0x000fe400000006ff */
[----:B--2---:R-:W-:-:S03]  /*0e70*/  IADD3 R21, R12, R15, RZ ;  /* 0x0000000f0c157210 */ /* 0x004fc60007ffe0ff */
[----:B0-----:R-:W-:-:S04]  /*0e80*/  IMAD.WIDE R10, R13, 0x4, R10 ;  /* 0x000000040d0a7825 */ /* 0x001fc800078e020a */
[----:B------:R-:W-:-:S04]  /*0e90*/  IMAD R13, R14, UR7, R15 ;  /* 0x000000070e0d7c24 */ /* 0x000fc8000f8e020f */
[----:B------:R-:W-:-:S04]  /*0ea0*/  IMAD.WIDE.U32 R12, R13, 0x8, R10 ;  /* 0x000000080d0c7825 */ /* 0x000fc800078e000a */
[----:B---3--:R-:W-:Y:S01]  /*0eb0*/  IMAD.WIDE.U32 R10, R21, 0x4, R8 ;  /* 0x00000004150a7825 */ /* 0x008fe200078e0008 */
[----:B------:R-:W-:Y:S01]  /*0ec0*/  SEL R21, R18, RZ, !P1 ;  /* 0x000000ff12157207 */ /* 0x000fe20004800000 */
[----:B------:R1:W-:Y:S03]  /*0ed0*/  STG.E.64 desc[UR8][R12.64], R22 ;  /* 0x000000160c007986 */ /* 0x0003e6000c101b08 */
[----:B------:R-:W-:Y:S01]  /*0ee0*/  ISETP.NE.AND P1, PT, R21, -0x1, PT ;  /* 0xffffffff1500780c */ /* 0x000fe20003f25270 */
[----:B------:R-:W-:Y:S06]  /*0ef0*/  MEMBAR.ALL.GPU ;  /* 0x0000000000007992 */ /* 0x000fec000000a000 */
[----:B------:R-:W-:-:S00]  /*0f00*/  ERRBAR ;  /* 0x00000000000079ab */ /* 0x000fc00000000000 */
[----:B------:R-:W-:Y:S06]  /*0f10*/  CGAERRBAR ;  /* 0x00000000000075ab */ /* 0x000fec0000000000 */
[----:B------:R1:W-:Y:S01]  /*0f20*/  REDG.E.ADD.S32.STRONG.GPU desc[UR8][R10.64], R19 ;  /* 0x000000130a00798e */ /* 0x0003e2000c10e388 */
[----:B------:R-:W-:Y:S05]  /*0f30*/  @!P1 BRA `(.L_x_4462) ;  /* 0x00000000001c9947 */ /* 0x000fea0003800000 */
[----:B------:R-:W-:-:S04]  /*0f40*/  IMAD R15, R17, R14, R15 ;  /* 0x0000000e110f7224 */ /* 0x000fc800078e020f */
[----:B------:R-:W-:-:S07]  /*0f50*/  IMAD.WIDE.U32 R8, R15, 0x4, R8 ;  /* 0x000000040f087825 */ /* 0x000fce00078e0008 */
.L_x_4463:
[----:B-1----:R-:W2:Y:S04]  /*0f60*/  LDG.E.STRONG.GPU R10, desc[UR8][R8.64] ;  /* 0x00000008080a7981 */ /* 0x002ea8000c1ef900 */
[----:B--2---:R-:W-:Y:S01]  /*0f70*/  CCTL.IVALL ;  /* 0x00000000ff00798f */ /* 0x004fe20002000000 */
[----:B------:R-:W-:Y:S05]  /*0f80*/  YIELD ;  /* 0x0000000000007946 */ /* 0x000fea0003800000 */
[----:B------:R-:W-:-:S13]  /*0f90*/  ISETP.NE.AND P1, PT, R10, R21, PT ;  /* 0x000000150a00720c */ /* 0x000fda0003f25270 */
[----:B------:R-:W-:Y:S05]  /*0fa0*/  @P1 BRA `(.L_x_4463) ;  /* 0xfffffffc00ec1947 */ /* 0x000fea000383ffff */
.L_x_4462:
        /* <DEDUP_REMOVED lines=10> */
[----:B------:R-:W-:-:S07]  /*1050*/  IADD3 R20, -R9, R18, RZ ;  /* 0x0000001209147210 */ /* 0x000fce0007ffe1ff */
.L_x_4465:
[C---:B------:R-:W-:Y:S02]  /*1060*/  ISETP.EQ.OR P4, PT, R19.reuse, UR7, P2 ;  /* 0x0000000713007c0c */ /* 0x040fe40009782670 */
[C---:B------:R-:W-:Y:S02]  /*1070*/  IADD3 R10, R19.reuse, 0x1, RZ ;  /* 0x00000001130a7810 */ /* 0x040fe40007ffe0ff */
[----:B------:R-:W-:Y:S02]  /*1080*/  IADD3 R17, R19, 0x2, RZ ;  /* 0x0000000213117810 */ /* 0x000fe40007ffe0ff */
[----:B------:R-:W-:Y:S02]  /*1090*/  ISETP.EQ.OR P5, PT, R10, UR7, P2 ;  /* 0x000000070a007c0c */ /* 0x000fe400097a2670 */
[----:B------:R-:W-:-:S05]  /*10a0*/  ISETP.EQ.OR P3, PT, R17, UR7, P2 ;  /* 0x0000000711007c0c */ /* 0x000fca0009762670 */
[----:B------:R-:W1:Y:S01]  /*10b0*/  @!P4 S2R R13, SR_CTAID.Y ;  /* 0x00000000000dc919 */ /* 0x000e620000002600 */
[----:B------:R-:W2:Y:S01]  /*10c0*/  @!P4 LDC R12, c[0x0][0x10] ;  /* 0x00000400ff0ccb82 */ /* 0x000ea20000000800 */
[----:B0-----:R-:W-:-:S04]  /*10d0*/  @!P4 LOP3.LUT R11, R4, 0x1, RZ, 0xc0, !PT ;  /* 0x00000001040bc812 */ /* 0x001fc800078ec0ff */
[----:B------:R-:W0:Y:S01]  /*10e0*/  @!P5 S2R R21, SR_CTAID.Y ;  /* 0x000000000015d919 */ /* 0x000e220000002600 */
[----:B------:R-:W-:Y:S02]  /*10f0*/  @!P5 LOP3.LUT R14, R4, 0x1, RZ, 0xc0, !PT ;  /* 0x00000001040ed812 */ /* 0x000fe400078ec0ff */
[----:B------:R-:W0:Y:S08]  /*1100*/  @!P5 LDC R33, c[0x0][0x10] ;  /* 0x00000400ff21db82 */ /* 0x000e300000000800 */
[----:B------:R-:W3:Y:S01]  /*1110*/  @!P4 LDC.64 R8, c[0x0][0x248] ;  /* 0x00009200ff08cb82 */ /* 0x000ee20000000a00 */
[----:B--2---:R-:W-:-:S07]  /*1120*/  @!P4 IMAD R11, R12, R11, RZ ;  /* 0x0000000b0c0bc224 */ /* 0x004fce00078e02ff */
[----:B------:R-:W2:Y:S01]  /*1130*/  @!P3 LDC R15, c[0x0][0x10] ;  /* 0x00000400ff0fbb82 */ /* 0x000ea20000000800 */
[----:B------:R-:W-:Y:S02]  /*1140*/  @!P4 IMAD R11, R11, R18, RZ ;  /* 0x000000120b0bc224 */ /* 0x000fe400078e02ff */
[----:B-1----:R-:W-:Y:S02]  /*1150*/  @!P4 IMAD R13, R12, R19, R13 ;  /* 0x000000130c0dc224 */ /* 0x002fe400078e020d */
[----:B------:R-:W2:Y:S01]  /*1160*/  @!P3 S2R R12, SR_CTAID.Y ;  /* 0x00000000000cb919 */ /* 0x000ea20000002600 */
[----:B------:R-:W-:Y:S01]  /*1170*/  @!P4 SHF.L.U32 R11, R11, 0x1, RZ ;  /* 0x000000010b0bc819 */ /* 0x000fe200000006ff */
[----:B0-----:R-:W-:Y:S02]  /*1180*/  @!P5 IMAD R21, R10, R33, R21 ;  /* 0x000000210a15d224 */ /* 0x001fe400078e0215 */
[----:B------:R-:W-:Y:S01]  /*1190*/  @!P5 IMAD R33, R33, R14, RZ ;  /* 0x0000000e2121d224 */ /* 0x000fe200078e02ff */
[----:B------:R-:W-:Y:S01]  /*11a0*/  @!P3 LOP3.LUT R14, R4, 0x1, RZ, 0xc0, !PT ;  /* 0x00000001040eb812 */ /* 0x000fe200078ec0ff */
[----:B---3--:R-:W-:-:S02]  /*11b0*/  @!P4 IMAD.WIDE R8, R11, 0x4, R8 ;  /* 0x000000040b08c825 */ /* 0x008fc400078e0208 */
[----:B------:R-:W0:Y:S02]  /*11c0*/  @!P5 LDC.64 R10, c[0x0][0x248] ;  /* 0x00009200ff0adb82 */ /* 0x000e240000000a00 */
[----:B------:R-:W-:Y:S02]  /*11d0*/  @!P5 IMAD R33, R33, R18, RZ ;  /* 0x000000122121d224 */ /* 0x000fe400078e02ff */
[----:B------:R-:W-:-:S03]  /*11e0*/  @!P4 IMAD.WIDE.U32 R8, R13, 0x8, R8 ;  /* 0x000000080d08c825 */ /* 0x000fc600078e0008 */
[----:B------:R-:W-:-:S03]  /*11f0*/  @!P5 SHF.L.U32 R33, R33, 0x1, RZ ;  /* 0x000000012121d819 */ /* 0x000fc600000006ff */
[----:B------:R-:W3:Y:S01]  /*1200*/  @!P4 LDG.E.64 R8, desc[UR8][R8.64] ;  /* 0x000000080808c981 */ /* 0x000ee2000c1e1b00 */
[----:B--2---:R-:W-:Y:S02]  /*1210*/  @!P3 IMAD R17, R17, R15, R12 ;  /* 0x0000000f1111b224 */ /* 0x004fe400078e020c */
[----:B------:R-:W-:Y:S01]  /*1220*/  @!P3 IMAD R15, R15, R14, RZ ;  /* 0x0000000e0f0fb224 */ /* 0x000fe200078e02ff */
[----:B------:R-:W-:Y:S01]  /*1230*/  IADD3 R14, R19, 0x3, RZ ;  /* 0x00000003130e7810 */ /* 0x000fe20007ffe0ff */
[----:B------:R-:W1:Y:S01]  /*1240*/  @!P3 LDC.64 R12, c[0x0][0x248] ;  /* 0x00009200ff0cbb82 */ /* 0x000e620000000a00 */
[----:B0-----:R-:W-:Y:S02]  /*1250*/  @!P5 IMAD.WIDE R10, R33, 0x4, R10 ;  /* 0x00000004210ad825 */ /* 0x001fe400078e020a */
[----:B------:R-:W-:Y:S02]  /*1260*/  ISETP.EQ.OR P1, PT, R14, UR7, P2 ;  /* 0x000000070e007c0c */ /* 0x000fe40009722670 */
[----:B------:R-:W-:-:S02]  /*1270*/  @!P3 IMAD R16, R15, R18, RZ ;  /* 0x000000120f10b224 */ /* 0x000fc400078e02ff */
[----:B------:R-:W-:-:S03]  /*1280*/  @!P5 IMAD.WIDE.U32 R10, R21, 0x8, R10 ;  /* 0x00000008150ad825 */ /* 0x000fc600078e000a */
[----:B------:R-:W-:-:S03]  /*1290*/  @!P3 SHF.L.U32 R21, R16, 0x1, RZ ;  /* 0x000000011015b819 */ /* 0x000fc600000006ff */
[----:B------:R-:W2:Y:S03]  /*12a0*/  @!P5 LDG.E.64 R10, desc[UR8][R10.64] ;  /* 0x000000080a0ad981 */ /* 0x000ea6000c1e1b00 */
[----:B------:R-:W0:Y:S01]  /*12b0*/  @!P1 S2R R15, SR_CTAID.Y ;  /* 0x00000000000f9919 */ /* 0x000e220000002600 */
[----:B-1----:R-:W-:Y:S02]  /*12c0*/  @!P3 IMAD.WIDE R12, R21, 0x4, R12 ;  /* 0x00000004150cb825 */ /* 0x002fe400078e020c */
[----:B------:R-:W0:Y:S02]  /*12d0*/  @!P1 LDC R21, c[0x0][0x10] ;  /* 0x00000400ff159b82 */ /* 0x000e240000000800 */
[----:B------:R-:W-:Y:S01]  /*12e0*/  @!P3 IMAD.WIDE.U32 R16, R17, 0x8, R12 ;  /* 0x000000081110b825 */ /* 0x000fe200078e000c */
[----:B------:R-:W-:-:S03]  /*12f0*/  @!P1 LOP3.LUT R12, R4, 0x1, RZ, 0xc0, !PT ;  /* 0x00000001040c9812 */ /* 0x000fc600078ec0ff */
[----:B0-----:R-:W-:Y:S02]  /*1300*/  @!P1 IMAD R15, R14, R21, R15 ;  /* 0x000000150e0f9224 */ /* 0x001fe400078e020f */
[----:B------:R-:W-:Y:S02]  /*1310*/  @!P1 IMAD R21, R21, R12, RZ ;  /* 0x0000000c15159224 */ /* 0x000fe400078e02ff */
[----:B------:R-:W0:Y:S02]  /*1320*/  @!P1 LDC.64 R12, c[0x0][0x248] ;  /* 0x00009200ff0c9b82 */ /* 0x000e240000000a00 */
[----:B------:R-:W-:-:S05]  /*1330*/  @!P1 IMAD R21, R21, R18, RZ ;  /* 0x0000001215159224 */ /* 0x000fca00078e02ff */
[----:B------:R-:W-:-:S05]  /*1340*/  @!P1 SHF.L.U32 R21, R21, 0x1, RZ ;  /* 0x0000000115159819 */ /* 0x000fca00000006ff */
[----:B0-----:R-:W-:-:S04]  /*1350*/  @!P1 IMAD.WIDE R12, R21, 0x4, R12 ;  /* 0x00000004150c9825 */ /* 0x001fc800078e020c */
[----:B------:R-:W-:Y:S02]  /*1360*/  @!P1 IMAD.WIDE.U32 R14, R15, 0x8, R12 ;  /* 0x000000080f0e9825 */ /* 0x000fe400078e000c */
[----:B------:R-:W4:Y:S04]  /*1370*/  @!P3 LDG.E.64 R12, desc[UR8][R16.64] ;  /* 0x00000008100cb981 */ /* 0x000f28000c1e1b00 */
[----:B------:R-:W5:Y:S01]  /*1380*/  @!P1 LDG.E.64 R14, desc[UR8][R14.64] ;  /* 0x000000080e0e9981 */ /* 0x000f62000c1e1b00 */
[----:B------:R-:W-:Y:S02]  /*1390*/  IADD3 R20, R20, -0x4, RZ ;  /* 0xfffffffc14147810 */ /* 0x000fe40007ffe0ff */
[----:B------:R-:W-:Y:S01]  /*13a0*/  IADD3 R19, R19, 0x4, RZ ;  /* 0x0000000413137810 */ /* 0x000fe20007ffe0ff */
[----:B---3--:R-:W-:Y:S01]  /*13b0*/  @!P4 FADD.FTZ R22, R22, R8 ;  /* 0x000000081616c221 */ /* 0x008fe20000010000 */
[----:B------:R-:W-:Y:S01]  /*13c0*/  @!P4 FADD.FTZ R23, R23, R9 ;  /* 0x000000091717c221 */ /* 0x000fe20000010000 */
[----:B------:R-:W-:-:S02]  /*13d0*/  ISETP.NE.AND P4, PT, R20, RZ, PT ;  /* 0x000000ff1400720c */ /* 0x000fc40003f85270 */
[----:B--2---:R-:W-:Y:S01]  /*13e0*/  @!P5 FADD.FTZ R22, R22, R10 ;  /* 0x0000000a1616d221 */ /* 0x004fe20000010000 */
[----:B------:R-:W-:-:S03]  /*13f0*/  @!P5 FADD.FTZ R23, R23, R11 ;  /* 0x0000000b1717d221 */ /* 0x000fc60000010000 */
[----:B----4-:R-:W-:Y:S01]  /*1400*/  @!P3 FADD.FTZ R22, R22, R12 ;  /* 0x0000000c1616b221 */ /* 0x010fe20000010000 */
[----:B------:R-:W-:-:S03]  /*1410*/  @!P3 FADD.FTZ R23, R23, R13 ;  /* 0x0000000d1717b221 */ /* 0x000fc60000010000 */
[----:B-----5:R-:W-:Y:S01]  /*1420*/  @!P1 FADD.FTZ R22, R22, R14 ;  /* 0x0000000e16169221 */ /* 0x020fe20000010000 */
[----:B------:R-:W-:Y:S02]  /*1430*/  @!P1 FADD.FTZ R23, R23, R15 ;  /* 0x0000000f17179221 */ /* 0x000fe40000010000 */
[----:B------:R-:W-:Y:S05]  /*1440*/  @P4 BRA `(.L_x_4465) ;  /* 0xfffffffc00044947 */ /* 0x000fea000383ffff */
.L_x_4464:
        /* <DEDUP_REMOVED lines=8> */
[----:B0-----:R-:W-:Y:S01]  /*14d0*/  LOP3.LUT R11, R4, 0x1, RZ, 0xc0, !PT ;  /* 0x00000001040b7812 */ /* 0x001fe200078ec0ff */
[----:B------:R-:W-:-:S04]  /*14e0*/  ULDC UR5, c[0x0][0x10] ;  /* 0x0000040000057ab9 */ /* 0x000fc80000000800 */
[----:B------:R-:W-:-:S04]  /*14f0*/  IMAD R11, R11, UR5, RZ ;  /* 0x000000050b0b7c24 */ /* 0x000fc8000f8e02ff */
[----:B------:R-:W-:-:S05]  /*1500*/  IMAD R11, R11, R18, RZ ;  /* 0x000000120b0b7224 */ /* 0x000fca00078e02ff */
[----:B------:R-:W-:-:S05]  /*1510*/  SHF.L.U32 R11, R11, 0x1, RZ ;  /* 0x000000010b0b7819 */ /* 0x000fca00000006ff */
[----:B--2---:R-:W-:-:S04]  /*1520*/  IMAD.WIDE R8, R11, 0x4, R8 ;  /* 0x000000040b087825 */ /* 0x004fc800078e0208 */
[----:B-1----:R-:W-:-:S04]  /*1530*/  IMAD R11, R19, UR5, R12 ;  /* 0x00000005130b7c24 */ /* 0x002fc8000f8e020c */
[----:B------:R-:W-:-:S06]  /*1540*/  IMAD.WIDE.U32 R8, R11, 0x8, R8 ;  /* 0x000000080b087825 */ /* 0x000fcc00078e0008 */
[----:B------:R-:W2:Y:S02]  /*1550*/  LDG.E.64 R8, desc[UR8][R8.64] ;  /* 0x0000000808087981 */ /* 0x000ea4000c1e1b00 */
[----:B--2---:R-:W-:Y:S01]  /*1560*/  FADD.FTZ R22, R22, R8 ;  /* 0x0000000816167221 */ /* 0x004fe20000010000 */
[----:B------:R-:W-:-:S07]  /*1570*/  FADD.FTZ R23, R23, R9 ;  /* 0x0000000917177221 */ /* 0x000fce0000010000 */
.L_x_4467:
[----:B------:R-:W-:Y:S05]  /*1580*/  BSYNC B0 ;  /* 0x0000000000007941 */ /* 0x000fea0003800000 */
.L_x_4466:
[----:B------:R-:W-:Y:S05]  /*1590*/  @!P3 BRA `(.L_x_4461) ;  /* 0x00000000007cb947 */ /* 0x000fea0003800000 */
[C---:B------:R-:W-:Y:S02]  /*15a0*/  IADD3 R14, R19.reuse, 0x1, RZ ;  /* 0x00000001130e7810 */ /* 0x040fe40007ffe0ff */
[----:B------:R-:W-:Y:S02]  /*15b0*/  IADD3 R19, R19, 0x2, RZ ;  /* 0x0000000213137810 */ /* 0x000fe40007ffe0ff */
[----:B------:R-:W-:Y:S02]  /*15c0*/  ISETP.EQ.OR P3, PT, R14, UR7, P2 ;  /* 0x000000070e007c0c */ /* 0x000fe40009762670 */
[----:B------:R-:W-:-:S04]  /*15d0*/  ISETP.EQ.OR P1, PT, R19, UR7, P2 ;  /* 0x0000000713007c0c */ /* 0x000fc80009722670 */
[----:B------:R-:W-:-:S07]  /*15e0*/  ISETP.EQ.OR P1, PT, R10, 0x2, P1 ;  /* 0x000000020a00780c */ /* 0x000fce0000f22670 */
[----:B------:R-:W1:Y:S01]  /*15f0*/  @!P3 LDC R16, c[0x0][0x10] ;  /* 0x00000400ff10bb82 */ /* 0x000e620000000800 */
[----:B------:R-:W2:Y:S01]  /*1600*/  @!P3 S2R R15, SR_CTAID.Y ;  /* 0x00000000000fb919 */ /* 0x000ea20000002600 */
[----:B------:R-:W-:-:S04]  /*1610*/  @!P3 LOP3.LUT R17, R4, 0x1, RZ, 0xc0, !PT ;  /* 0x000000010411b812 */ /* 0x000fc800078ec0ff */
[----:B------:R-:W3:Y:S01]  /*1620*/  @!P1 S2R R12, SR_CTAID.Y ;  /* 0x00000000000c9919 */ /* 0x000ee20000002600 */
[----:B------:R-:W-:Y:S01]  /*1630*/  @!P1 LOP3.LUT R20, R4, 0x1, RZ, 0xc0, !PT ;  /* 0x0000000104149812 */ /* 0x000fe200078ec0ff */
[----:B------:R-:W4:Y:S08]  /*1640*/  @!P1 LDC R13, c[0x0][0x10] ;  /* 0x00000400ff0d9b82 */ /* 0x000f300000000800 */
[----:B0-----:R-:W0:Y:S08]  /*1650*/  @!P3 LDC.64 R10, c[0x0][0x248] ;  /* 0x00009200ff0abb82 */ /* 0x001e300000000a00 */
[----:B------:R-:W5:Y:S01]  /*1660*/  @!P1 LDC.64 R8, c[0x0][0x248] ;  /* 0x00009200ff089b82 */ /* 0x000f620000000a00 */
[----:B-1----:R-:W-:-:S04]  /*1670*/  @!P3 IMAD R17, R16, R17, RZ ;  /* 0x000000111011b224 */ /* 0x002fc800078e02ff */
[----:B------:R-:W-:Y:S02]  /*1680*/  @!P3 IMAD R17, R17, R18, RZ ;  /* 0x000000121111b224 */ /* 0x000fe400078e02ff */
[----:B----4-:R-:W-:-:S03]  /*1690*/  @!P1 IMAD R21, R13, R20, RZ ;  /* 0x000000140d159224 */ /* 0x010fc600078e02ff */
[----:B------:R-:W-:Y:S01]  /*16a0*/  @!P3 SHF.L.U32 R17, R17, 0x1, RZ ;  /* 0x000000011111b819 */ /* 0x000fe200000006ff */
[----:B--2---:R-:W-:Y:S02]  /*16b0*/  @!P3 IMAD R15, R14, R16, R15 ;  /* 0x000000100e0fb224 */ /* 0x004fe400078e020f */
[----:B------:R-:W-:Y:S02]  /*16c0*/  @!P1 IMAD R21, R21, R18, RZ ;  /* 0x0000001215159224 */ /* 0x000fe400078e02ff */
[----:B---3--:R-:W-:Y:S02]  /*16d0*/  @!P1 IMAD R13, R19, R13, R12 ;  /* 0x0000000d130d9224 */ /* 0x008fe400078e020c */
[----:B0-----:R-:W-:Y:S01]  /*16e0*/  @!P3 IMAD.WIDE R10, R17, 0x4, R10 ;  /* 0x00000004110ab825 */ /* 0x001fe200078e020a */
[----:B------:R-:W-:-:S03]  /*16f0*/  @!P1 SHF.L.U32 R21, R21, 0x1, RZ ;  /* 0x0000000115159819 */ /* 0x000fc600000006ff */
[----:B------:R-:W-:-:S04]  /*1700*/  @!P3 IMAD.WIDE.U32 R10, R15, 0x8, R10 ;  /* 0x000000080f0ab825 */ /* 0x000fc800078e000a */
[----:B-----5:R-:W-:Y:S02]  /*1710*/  @!P1 IMAD.WIDE R8, R21, 0x4, R8 ;  /* 0x0000000415089825 */ /* 0x020fe400078e0208 */
[----:B------:R-:W2:Y:S02]  /*1720*/  @!P3 LDG.E.64 R10, desc[UR8][R10.64] ;  /* 0x000000080a0ab981 */ /* 0x000ea4000c1e1b00 */
[----:B------:R-:W-:-:S06]  /*1730*/  @!P1 IMAD.WIDE.U32 R8, R13, 0x8, R8 ;  /* 0x000000080d089825 */ /* 0x000fcc00078e0008 */
[----:B------:R-:W3:Y:S01]  /*1740*/  @!P1 LDG.E.64 R8, desc[UR8][R8.64] ;  /* 0x0000000808089981 */ /* 0x000ee2000c1e1b00 */
[----:B--2---:R-:W-:Y:S01]  /*1750*/  @!P3 FADD.FTZ R22, R22, R10 ;  /* 0x0000000a1616b221 */ /* 0x004fe20000010000 */
[----:B------:R-:W-:-:S03]  /*1760*/  @!P3 FADD.FTZ R23, R23, R11 ;  /* 0x0000000b1717b221 */ /* 0x000fc60000010000 */
[----:B---3--:R-:W-:Y:S01]  /*1770*/  @!P1 FADD.FTZ R22, R22, R8 ;  /* 0x0000000816169221 */ /* 0x008fe20000010000 */
[----:B------:R-:W-:-:S07]  /*1780*/  @!P1 FADD.FTZ R23, R23, R9 ;  /* 0x0000000917179221 */ /* 0x000fce0000010000 */
.L_x_4461:
[----:B------:R-:W-:Y:S01]  /*1790*/  ULDC.64 UR10, c[0x0][0x218] ;  /* 0x00008600000a7ab9 */ /* 0x000fe20000000a00 */
[C---:B------:R-:W-:Y:S01]  /*17a0*/  LOP3.LUT P1, RZ, R32.reuse, UR7, RZ, 0xfc, !PT ;  /* 0x0000000720ff7c12 */ /* 0x040fe2000f82fcff */
[----:B------:R-:W2:Y:S01]  /*17b0*/  S2UR UR6, SR_CgaCtaId ;  /* 0x00000000000679c3 */ /* 0x000ea20000008800 */
[----:B------:R-:W-:Y:S01]  /*17c0*/  ISETP.EQ.U32.AND P3, PT, RZ, UR10, PT ;  /* 0x0000000aff007c0c */ /* 0x000fe2000bf62070 */
[----:B------:R-:W-:Y:S01]  /*17d0*/  IMAD.WIDE.U32 R8, R32, -0x55555555, RZ ;  /* 0xaaaaaaab20087825 */ /* 0x000fe200078e00ff */
[----:B------:R-:W-:Y:S02]  /*17e0*/  UMOV UR5, 0x400 ;  /* 0x0000040000057882 */ /* 0x000fe40000000000 */
[----:B------:R-:W-:Y:S01]  /*17f0*/  ISETP.EQ.OR.EX P1, PT, RZ, UR11, P1, P3 ;  /* 0x0000000bff007c0c */ /* 0x000fe20008f22730 */
[----:B------:R-:W-:Y:S01]  /*1800*/  ULDC.64 UR10, c[0x0][0x278] ;  /* 0x00009e00000a7ab9 */ /* 0x000fe20000000a00 */
[----:B------:R-:W-:Y:S01]  /*1810*/  SHF.R.U32.HI R9, RZ, 0x4, R9 ;  /* 0x00000004ff097819 */ /* 0x000fe20000011609 */
[----:B01----:R-:W0:Y:S04]  /*1820*/  LDC.64 R10, c[0x0][0x228] ;  /* 0x00008a00ff0a7b82 */ /* 0x003e280000000a00 */
        /* <DEDUP_REMOVED lines=8> */
[----:B------:R-:W-:Y:S01]  /*18b0*/  @!P1 FMUL.FTZ R8, R22, UR6 ;  /* 0x0000000616089c20 */ /* 0x000fe20008410000 */
[C---:B0-----:R-:W-:Y:S02]  /*18c0*/  IMAD.WIDE R10, R17.reuse, 0x4, R10 ;  /* 0x00000004110a7825 */ /* 0x041fe400078e020a */
[----:B------:R-:W-:Y:S02]  /*18d0*/  @!P2 STS.64 [UR5+0x78], R22 ;  /* 0x00007816ff00a988 */ /* 0x000fe40008000a05 */
[----:B-1----:R-:W-:-:S04]  /*18e0*/  IMAD.WIDE R12, R17, 0x4, R12 ;  /* 0x00000004110c7825 */ /* 0x002fc800078e020c */
[----:B---3--:R-:W-:-:S05]  /*18f0*/  @!P1 IMAD.WIDE R14, R5, 0x8, R14 ;  /* 0x00000008050e9825 */ /* 0x008fca00078e020e */
[----:B------:R0:W-:Y:S01]  /*1900*/  @!P1 STG.E.64 desc[UR8][R14.64], R8 ;  /* 0x000000080e009986 */ /* 0x0001e2000c101b08 */
[----:B------:R-:W-:Y:S06]  /*1910*/  BAR.SYNC.DEFER_BLOCKING 0x0 ;  /* 0x0000000000007b1d */ /* 0x000fec0000010000 */
[----:B------:R-:W2:Y:S04]  /*1920*/  LDG.E.64 R10, desc[UR8][R10.64] ;  /* 0x000000080a0a7981 */ /* 0x000ea8000c1e1b00 */
[----:B------:R-:W2:Y:S01]  /*1930*/  LDG.E.64 R12, desc[UR8][R12.64] ;  /* 0x000000080c0c7981 */ /* 0x000ea2000c1e1b00 */
[----:B0-----:R-:W-:-:S02]  /*1940*/  MOV R8, 0x3f800000 ;  /* 0x3f80000000087802 */ /* 0x001fc40000000f00 */
[----:B------:R-:W-:Y:S01]  /*1950*/  IADD3 R18, R30, 0x30, RZ ;  /* 0x000000301e127810 */ /* 0x000fe20007ffe0ff */
[----:B------:R-:W0:Y:S01]  /*1960*/  LDS.64 R16, [UR5+0x78] ;  /* 0x00007805ff107984 */ /* 0x000e220008000a00 */
[----:B------:R-:W-:Y:S01]  /*1970*/  ULDC.U8 UR5, c[0x0][0x28c] ;  /* 0x0000a30000057ab9 */ /* 0x000fe20000000000 */
[----:B------:R-:W-:Y:S02]  /*1980*/  ISETP.GE.U32.AND P2, PT, R2, UR10, PT ;  /* 0x0000000a02007c0c */ /* 0x000fe4000bf46070 */
[----:B------:R-:W-:Y:S02]  /*1990*/  ISETP.NE.AND P4, PT, RZ, UR5, PT ;  /* 0x00000005ff007c0c */ /* 0x000fe4000bf85270 */
[----:B------:R-:W-:Y:S02]  /*19a0*/  SHF.R.S32.HI R20, RZ, 0x1f, R18 ;  /* 0x0000001fff147819 */ /* 0x000fe40000011412 */
[----:B------:R-:W-:-:S04]  /*19b0*/  ISETP.GE.AND.EX P2, PT, R3, UR11, PT, P2 ;  /* 0x0000000b03007c0c */ /* 0x000fc8000bf46320 */
[----:B------:R-:W-:Y:S01]  /*19c0*/  ISETP.GT.U32.OR P2, PT, R32, 0x17f, P2 ;  /* 0x0000017f2000780c */ /* 0x000fe20001744470 */
[----:B0-----:R-:W-:-:S04]  /*19d0*/  FMUL.FTZ R16, R16, UR6 ;  /* 0x0000000610107c20 */ /* 0x001fc80008410000 */
[C---:B------:R-:W-:Y:S01]  /*19e0*/  FMUL.FTZ R0, R16.reuse, R16 ;  /* 0x0000001010007220 */ /* 0x040fe20000410000 */
[C---:B------:R-:W-:Y:S01]  /*19f0*/  FADD.FTZ R7, -R16.reuse, R7 ;  /* 0x0000000710077221 */ /* 0x040fe20000010100 */
[C---:B------:R-:W-:Y:S01]  /*1a00*/  FADD.FTZ R19, -R16.reuse, R26 ;  /* 0x0000001a10137221 */ /* 0x040fe20000010100 */
[C---:B------:R-:W-:Y:S01]  /*1a10*/  FADD.FTZ R9, -R16.reuse, R6 ;  /* 0x0000000610097221 */ /* 0x040fe20000010100 */
[----:B------:R-:W-:Y:S01]  /*1a20*/  FFMA.FTZ R0, R17, UR6, -R0 ;  /* 0x0000000611007c23 */ /* 0x000fe20008010800 */
[C---:B------:R-:W-:Y:S01]  /*1a30*/  FADD.FTZ R15, -R16.reuse, R24 ;  /* 0x00000018100f7221 */ /* 0x040fe20000010100 */
[C---:B------:R-:W-:Y:S01]  /*1a40*/  FADD.FTZ R25, -R16.reuse, R25 ;  /* 0x0000001910197221 */ /* 0x040fe20000010100 */
[C---:B------:R-:W-:Y:S01]  /*1a50*/  FADD.FTZ R27, -R16.reuse, R27 ;  /* 0x0000001b101b7221 */ /* 0x040fe20000010100 */
[----:B------:R-:W-:Y:S01]  /*1a60*/  FADD.FTZ R21, -R16, R28 ;  /* 0x0000001c10157221 */ /* 0x000fe20000010100 */
[----:B------:R-:W-:Y:S01]  /*1a70*/  FSETP.GTU.FTZ.AND P1, PT, R0, RZ, PT ;  /* 0x000000ff0000720b */ /* 0x000fe20003f3c000 */
[----:B------:R-:W-:-:S12]  /*1a80*/  FADD.FTZ R29, -R16, R29 ;  /* 0x0000001d101d7221 */ /* 0x000fd80000010100 */
[----:B------:R-:W0:Y:S02]  /*1a90*/  @P1 LDC R17, c[0x0][0x238] ;  /* 0x00008e00ff111b82 */ /* 0x000e240000000800 */
[----:B0-----:R-:W-:Y:S01]  /*1aa0*/  @P1 FADD.FTZ R17, R0, R17 ;  /* 0x0000001100111221 */ /* 0x001fe20000010000 */
[----:B------:R-:W-:-:S03]  /*1ab0*/  IADD3 R0, R30, 0x20, RZ ;  /* 0x000000201e007810 */ /* 0x000fc60007ffe0ff */
[----:B------:R-:W0:Y:S01]  /*1ac0*/  @P1 MUFU.RSQ R8, R17 ;  /* 0x0000001100081308 */ /* 0x000e220000001400 */
[----:B------:R-:W-:Y:S02]  /*1ad0*/  ISETP.GE.U32.AND P3, PT, R0, UR10, PT ;  /* 0x0000000a00007c0c */ /* 0x000fe4000bf66070 */
[----:B------:R-:W-:-:S04]  /*1ae0*/  ISETP.GE.U32.AND P1, PT, R18, UR10, PT ;  /* 0x0000000a12007c0c */ /* 0x000fc8000bf26070 */
[----:B------:R-:W-:-:S04]  /*1af0*/  ISETP.GE.AND.EX P1, PT, R20, UR11, PT, P1 ;  /* 0x0000000b14007c0c */ /* 0x000fc8000bf26310 */
[----:B------:R-:W-:Y:S01]  /*1b00*/  ISETP.GT.U32.OR P1, PT, R32, 0x17f, P1 ;  /* 0x0000017f2000780c */ /* 0x000fe20000f24470 */
[-C--:B0-----:R-:W-:Y:S01]  /*1b10*/  FMUL.FTZ R22, R7, R8.reuse ;  /* 0x0000000807167220 */ /* 0x081fe20000410000 */
[-C--:B------:R-:W-:Y:S01]  /*1b20*/  FMUL.FTZ R7, R19, R8.reuse ;  /* 0x0000000813077220 */ /* 0x080fe20000410000 */
[----:B------:R-:W-:Y:S01]  /*1b30*/  SHF.R.S32.HI R19, RZ, 0x1f, R0 ;  /* 0x0000001fff137819 */ /* 0x000fe20000011400 */
[-C--:B------:R-:W-:Y:S01]  /*1b40*/  FMUL.FTZ R9, R9, R8.reuse ;  /* 0x0000000809097220 */ /* 0x080fe20000410000 */
[-C--:B------:R-:W-:Y:S01]  /*1b50*/  FMUL.FTZ R15, R15, R8.reuse ;  /* 0x000000080f0f7220 */ /* 0x080fe20000410000 */
[-C--:B------:R-:W-:Y:S01]  /*1b60*/  FMUL.FTZ R24, R25, R8.reuse ;  /* 0x0000000819187220 */ /* 0x080fe20000410000 */
[-C--:B------:R-:W-:Y:S01]  /*1b70*/  FMUL.FTZ R26, R27, R8.reuse ;  /* 0x000000081b1a7220 */ /* 0x080fe20000410000 */
[-C--:B------:R-:W-:Y:S01]  /*1b80*/  FMUL.FTZ R21, R21, R8.reuse ;  /* 0x0000000815157220 */ /* 0x080fe20000410000 */
[----:B------:R-:W-:Y:S01]  /*1b90*/  FMUL.FTZ R28, R29, R8 ;  /* 0x000000081d1c7220 */ /* 0x000fe20000410000 */
[----:B------:R-:W-:-:S04]  /*1ba0*/  ISETP.GE.AND.EX P3, PT, R19, UR11, PT, P3 ;  /* 0x0000000b13007c0c */ /* 0x000fc8000bf66330 */
[----:B------:R-:W-:Y:S01]  /*1bb0*/  ISETP.GT.U32.OR P3, PT, R32, 0x17f, P3 ;  /* 0x0000017f2000780c */ /* 0x000fe20001f64470 */
[C-C-:B--2---:R-:W-:Y:S01]  /*1bc0*/  FFMA.FTZ R16, R10.reuse, R9, R12.reuse ;  /* 0x000000090a107223 */ /* 0x144fe2000001000c */
[C-C-:B------:R-:W-:Y:S01]  /*1bd0*/  FFMA.FTZ R6, R10.reuse, R15, R12.reuse ;  /* 0x0000000f0a067223 */ /* 0x140fe2000001000c */
[C-C-:B------:R-:W-:Y:S01]  /*1be0*/  FFMA.FTZ R8, R10.reuse, R7, R12.reuse ;  /* 0x000000070a087223 */ /* 0x140fe2000001000c */
[----:B------:R-:W-:Y:S01]  /*1bf0*/  FFMA.FTZ R14, R10, R21, R12 ;  /* 0x000000150a0e7223 */ /* 0x000fe2000001000c */
        /* <DEDUP_REMOVED lines=15> */
.L_x_4468:
        /* <DEDUP_REMOVED lines=8> */
[----:B------:R-:W-:Y:S02]  /*1d70*/  ULDC.64 UR10, c[0x0][0x210] ;  /* 0x00008400000a7ab9 */ /* 0x000fe40000000a00 */
[----:B------:R-:W-:Y:S02]  /*1d80*/  LEA R12, P5, R10, UR10, 0x2 ;  /* 0x0000000a0a0c7c11 */ /* 0x000fe4000f8a10ff */
[----:B------:R-:W-:-:S04]  /*1d90*/  IADD3 R13, R11, R13, RZ ;  /* 0x0000000d0b0d7210 */ /* 0x000fc80007ffe0ff */
[----:B------:R-:W-:-:S05]  /*1da0*/  LEA.HI.X R13, R10, UR11, R13, 0x2, P5 ;  /* 0x0000000b0a0d7c11 */ /* 0x000fca000a8f140d */
[----:B------:R0:W-:Y:S02]  /*1db0*/  STG.E.64 desc[UR8][R12.64], R16 ;  /* 0x000000100c007986 */ /* 0x0001e4000c101b08 */
.L_x_4470:
[----:B------:R-:W-:Y:S05]  /*1dc0*/  BSYNC B0 ;  /* 0x0000000000007941 */ /* 0x000fea0003800000 */
.L_x_4469:
        /* <DEDUP_REMOVED lines=11> */
.L_x_4471:
[----:B------:R-:W-:Y:S04]  /*1e80*/  BSSY B0, `(.L_x_4472) ;  /* 0x000000d000007945 */ /* 0x000fe80003800000 */
[----:B------:R-:W-:Y:S05]  /*1e90*/  @P2 BRA `(.L_x_4473) ;  /* 0x00000000002c2947 */ /* 0x000fea0003800000 */
[----:B------:R-:W-:Y:S01]  /*1ea0*/  ULDC.64 UR10, c[0x0][0x270] ;  /* 0x00009c00000a7ab9 */ /* 0x000fe20000000a00 */
[----:B------:R-:W-:Y:S01]  /*1eb0*/  MOV R10, R34 ;  /* 0x00000022000a7202 */ /* 0x000fe20000000f00 */
[----:B------:R-:W-:Y:S01]  /*1ec0*/  IMAD R3, R3, UR10, RZ ;  /* 0x0000000a03037c24 */ /* 0x000fe2000f8e02ff */
[----:B------:R-:W-:-:S03]  /*1ed0*/  MOV R11, R37 ;  /* 0x00000025000b7202 */ /* 0x000fc60000000f00 */
[C---:B------:R-:W-:Y:S02]  /*1ee0*/  IMAD R3, R2.reuse, UR11, R3 ;  /* 0x0000000b02037c24 */ /* 0x040fe4000f8e0203 */
[----:B------:R-:W-:Y:S01]  /*1ef0*/  IMAD.WIDE.U32 R10, R2, UR10, R10 ;  /* 0x0000000a020a7c25 */ /* 0x000fe2000f8e000a */
[----:B------:R-:W-:Y:S02]  /*1f00*/  ULDC.64 UR10, c[0x0][0x210] ;  /* 0x00008400000a7ab9 */ /* 0x000fe40000000a00 */
[----:B0-----:R-:W-:Y:S02]  /*1f10*/  LEA R12, P2, R10, UR10, 0x2 ;  /* 0x0000000a0a0c7c11 */ /* 0x001fe4000f8410ff */
[----:B------:R-:W-:-:S04]  /*1f20*/  IADD3 R3, R11, R3, RZ ;  /* 0x000000030b037210 */ /* 0x000fc80007ffe0ff */
[----:B------:R-:W-:-:S05]  /*1f30*/  LEA.HI.X R13, R10, UR11, R3, 0x2, P2 ;  /* 0x0000000b0a0d7c11 */ /* 0x000fca00090f1403 */
[----:B------:R1:W-:Y:S02]  /*1f40*/  STG.E.64 desc[UR8][R12.64], R6 ;  /* 0x000000060c007986 */ /* 0x0003e4000c101b08 */
.L_x_4473:
[----:B------:R-:W-:Y:S05]  /*1f50*/  BSYNC B0 ;  /* 0x0000000000007941 */ /* 0x000fea0003800000 */
.L_x_4472:
        /* <DEDUP_REMOVED lines=11> */
.L_x_4474:
[----:B------:R-:W-:Y:S04]  /*2010*/  BSSY B0, `(.L_x_4475) ;  /* 0x000000d000007945 */ /* 0x000fe80003800000 */
[----:B------:R-:W-:Y:S05]  /*2020*/  @P3 BRA `(.L_x_4476) ;  /* 0x00000000002c3947 */ /* 0x000fea0003800000 */
[----:B------:R-:W-:Y:S01]  /*2030*/  ULDC.64 UR10, c[0x0][0x270] ;  /* 0x00009c00000a7ab9 */ /* 0x000fe20000000a00 */
[----:B-1----:R-:W-:Y:S01]  /*2040*/  MOV R6, R34 ;  /* 0x0000002200067202 */ /* 0x002fe20000000f00 */
        /* <DEDUP_REMOVED lines=9> */
.L_x_4476:
[----:B------:R-:W-:Y:S05]  /*20e0*/  BSYNC B0 ;  /* 0x0000000000007941 */ /* 0x000fea0003800000 */
.L_x_4475:
[----:B------:R-:W-:Y:S05]  /*20f0*/  @!P4 BRA `(.L_x_4477) ;  /* 0x000000000028c947 */ /* 0x000fea0003800000 */
[----:B------:R-:W-:Y:S01]  /*2100*/  FMUL.FTZ R0, R14, -1.4426950216293334961 ;  /* 0xbfb8aa3b0e007820 */ /* 0x000fe20000410000 */
[----:B-12---:R-:W-:-:S05]  /*2110*/  FMUL.FTZ R6, R15, -1.4426950216293334961 ;  /* 0xbfb8aa3b0f067820 */ /* 0x006fca0000410000 */
        /* <DEDUP_REMOVED lines=8> */
.L_x_4477:
[----:B------:R-:W-:Y:S04]  /*21a0*/  BSSY B0, `(.L_x_4478) ;  /* 0x000000c000007945 */ /* 0x000fe80003800000 */
[----:B------:R-:W-:Y:S05]  /*21b0*/  @P1 BRA `(.L_x_4479) ;  /* 0x0000000000281947 */ /* 0x000fea0003800000 */
[----:B------:R-:W-:Y:S01]  /*21c0*/  ULDC.64 UR10, c[0x0][0x270] ;  /* 0x00009c00000a7ab9 */ /* 0x000fe20000000a00 */
[----:B------:R-:W-:Y:S01]  /*21d0*/  MOV R35, R37 ;  /* 0x0000002500237202 */ /* 0x000fe20000000f00 */
[----:B------:R-:W-:Y:S02]  /*21e0*/  IMAD R3, R20, UR10, RZ ;  /* 0x0000000a14037c24 */ /* 0x000fe4000f8e02ff */
[----:B------:R-:W-:-:S04]  /*21f0*/  IMAD.WIDE.U32 R34, R18, UR10, R34 ;  /* 0x0000000a12227c25 */ /* 0x000fc8000f8e0022 */
[----:B------:R-:W-:Y:S01]  /*2200*/  IMAD R3, R18, UR11, R3 ;  /* 0x0000000b12037c24 */ /* 0x000fe2000f8e0203 */
[----:B------:R-:W-:Y:S02]  /*2210*/  ULDC.64 UR10, c[0x0][0x210] ;  /* 0x00008400000a7ab9 */ /* 0x000fe40000000a00 */
[----:B-12---:R-:W-:Y:S02]  /*2220*/  LEA R6, P1, R34, UR10, 0x2 ;  /* 0x0000000a22067c11 */ /* 0x006fe4000f8210ff */
[----:B------:R-:W-:-:S04]  /*2230*/  IADD3 R3, R35, R3, RZ ;  /* 0x0000000323037210 */ /* 0x000fc80007ffe0ff */
[----:B------:R-:W-:-:S05]  /*2240*/  LEA.HI.X R7, R34, UR11, R3, 0x2, P1 ;  /* 0x0000000b22077c11 */ /* 0x000fca00088f1403 */
[----:B------:R3:W-:Y:S02]  /*2250*/  STG.E.64 desc[UR8][R6.64], R14 ;  /* 0x0000000e06007986 */ /* 0x0007e4000c101b08 */
.L_x_4479:
[----:B------:R-:W-:Y:S05]  /*2260*/  BSYNC B0 ;  /* 0x0000000000007941 */ /* 0x000fea0003800000 */
.L_x_4478:
[----:B------:R-:W4:Y:S01]  /*2270*/  LDC R0, c[0x0][0x10] ;  /* 0x00000400ff007b82 */ /* 0x000f220000000800 */
[----:B------:R-:W-:Y:S02]  /*2280*/  IADD3 R4, R4, 0x1, RZ ;  /* 0x0000000104047810 */ /* 0x000fe40007ffe0ff */
[----:B----4-:R-:W-:-:S04]  /*2290*/  IADD3 R5, R0, R5, RZ ;  /* 0x0000000500057210 */ /* 0x010fc80007ffe0ff */
[----:B------:R-:W-:-:S13]  /*22a0*/  ISETP.GE.AND P1, PT, R5, UR4, PT ;  /* 0x0000000405007c0c */ /* 0x000fda000bf26270 */
[----:B------:R-:W-:Y:S05]  /*22b0*/  @!P1 BRA `(.L_x_4480) ;  /* 0xffffffdc00a49947 */ /* 0x000fea000383ffff */
[----:B------:R-:W-:Y:S05]  /*22c0*/  EXIT ;  /* 0x000000000000794d */ /* 0x000fea0003800000 */
.L_x_4481:
        /* <DEDUP_REMOVED lines=11> */
.L_x_5192:


//--------------------- .text._Z35group_norm_nhwc_fwd_one_pass_kernelI11Fp32IOFp32WLi128ELi48ELi384EEv26Group_norm_nhwc_fwd_params --------------------------
	.section	.text._Z35group_norm_nhwc_fwd_one_pass_kernelI11Fp32IOFp32WLi128ELi48ELi384EEv26Group_norm_nhwc_fwd_params,"ax",@progbits
	.align	128
        .global         _Z35group_norm_nhwc_fwd_one_pass_kernelI11Fp32IOFp32WLi128ELi48ELi384EEv26Group_norm_nhwc_fwd_params
        .type           _Z35group_norm_nhwc_fwd_one_pass_kernelI11Fp32IOFp32WLi128ELi48ELi384EEv26Group_norm_nhwc_fwd_params,@function
        .size           _Z35group_norm_nhwc_fwd_one_pass_kernelI11Fp32IOFp32WLi128ELi48ELi384EEv26Group_norm_nhwc_fwd_params,(.L_x_5193 - _Z35group_norm_nhwc_fwd_one_pass_kernelI11Fp32IOFp32WLi128ELi48ELi384EEv26Group_norm_nhwc_fwd_params)
        .other          _Z35group_norm_nhwc_fwd_one_pass_kernelI11Fp32IOFp32WLi128ELi48ELi384EEv26Group_norm_nhwc_fwd_params,@"STO_CUDA_ENTRY STV_DEFAULT"
_Z35group_norm_nhwc_fwd_one_pass_kernelI11Fp32IOFp32WLi128ELi48ELi384EEv26Group_norm_nhwc_fwd_params:
.text._Z35group_norm_nhwc_fwd_one_pass_kernelI11Fp32IOFp32WLi128ELi48ELi384EEv26Group_norm_nhwc_fwd_params:
        /* <DEDUP_REMOVED lines=38> */
.L_x_4515:
[----:B--2---:R-:W0:Y:S01]  /*0260*/  LDC R19, c[0x0][0x288] ;  /* 0x0000a200ff137b82 */ /* 0x004e220000000800 */
[----:B------:R-:W-:Y:S01]  /*0270*/  ULDC.64 UR14, c[0x0][0x278] ;  /* 0x00009e00000e7ab9 */ /* 0x000fe20000000a00 */
[----:B------:R-:W-:Y:S01]  /*0280*/  SHF.R.S32.HI R27, RZ, 0x1f, R40 ;  /* 0x0000001fff1b7819 */ /* 0x000fe20000011428 */
        /* <DEDUP_REMOVED lines=8> */
[----:B0-----:R-:W-:-:S09]  /*0310*/  IABS R13, R19 ;  /* 0x00000013000d7213 */ /* 0x001fd20000000000 */
[----:B------:R-:W0:Y:S01]  /*0320*/  @!P4 LDC.64 R22, c[0x0][0x220] ;  /* 0x00008800ff16cb82 */ /* 0x000e220000000a00 */
[----:B------:R-:W2:Y:S08]  /*0330*/  I2F.RP R12, R13 ;  /* 0x0000000d000c7306 */ /* 0x000eb00000209400 */
[----:B--2---:R-:W2:Y:S02]  /*0340*/  MUFU.RCP R12, R12 ;  /* 0x0000000c000c7308 */ /* 0x004ea40000001000 */
[----:B--2---:R-:W-:-:S06]  /*0350*/  IADD3 R10, R12, 0xffffffe, RZ ;  /* 0x0ffffffe0c0a7810 */ /* 0x004fcc0007ffe0ff */
[----:B------:R2:W3:Y:S02]  /*0360*/  F2I.FTZ.U32.TRUNC.NTZ R11, R10 ;  /* 0x0000000a000b7305 */ /* 0x0004e4000021f000 */
[----:B--2---:R-:W-:Y:S02]  /*0370*/  MOV R10, RZ ;  /* 0x000000ff000a7202 */ /* 0x004fe40000000f00 */
[----:B---3--:R-:W-:-:S05]  /*0380*/  IADD3 R14, RZ, -R11, RZ ;  /* 0x8000000bff0e7210 */ /* 0x008fca0007ffe0ff */
[----:B------:R-:W-:Y:S01]  /*0390*/  IMAD R15, R14, R13, RZ ;  /* 0x0000000d0e0f7224 */ /* 0x000fe200078e02ff */
[----:B------:R-:W-:-:S03]  /*03a0*/  IABS R14, R44 ;  /* 0x0000002c000e7213 */ /* 0x000fc60000000000 */
[----:B------:R-:W-:Y:S01]  /*03b0*/  IMAD.HI.U32 R11, R11, R15, R10 ;  /* 0x0000000f0b0b7227 */ /* 0x000fe200078e000a */
[----:B------:R-:W-:-:S04]  /*03c0*/  LOP3.LUT R10, R44, R19, RZ, 0x3c, !PT ;  /* 0x000000132c0a7212 */ /* 0x000fc800078e3cff */
[----:B------:R-:W-:Y:S01]  /*03d0*/  ISETP.GE.AND P3, PT, R10, RZ, PT ;  /* 0x000000ff0a00720c */ /* 0x000fe20003f66270 */
[----:B------:R-:W-:-:S05]  /*03e0*/  IMAD.HI.U32 R11, R11, R14, RZ ;  /* 0x0000000e0b0b7227 */ /* 0x000fca00078e00ff */
[----:B------:R-:W-:-:S05]  /*03f0*/  IADD3 R12, -R11, RZ, RZ ;  /* 0x000000ff0b0c7210 */ /* 0x000fca0007ffe1ff */
[C---:B------:R-:W-:Y:S02]  /*0400*/  IMAD R12, R13.reuse, R12, R14 ;  /* 0x0000000c0d0c7224 */ /* 0x040fe400078e020e */
[----:B------:R-:W2:Y:S03]  /*0410*/  @P0 LDC.64 R14, c[0x0][0x270] ;  /* 0x00009c00ff0e0b82 */ /* 0x000ea60000000a00 */
[----:B------:R-:W-:-:S13]  /*0420*/  ISETP.GT.U32.AND P2, PT, R13, R12, PT ;  /* 0x0000000c0d00720c */ /* 0x000fda0003f44070 */
[-C--:B------:R-:W-:Y:S02]  /*0430*/  @!P2 IADD3 R12, R12, -R13.reuse, RZ ;  /* 0x8000000d0c0ca210 */ /* 0x080fe40007ffe0ff */
[----:B------:R-:W-:Y:S02]  /*0440*/  @!P2 IADD3 R11, R11, 0x1, RZ ;  /* 0x000000010b0ba810 */ /* 0x000fe40007ffe0ff */
[----:B------:R-:W-:Y:S02]  /*0450*/  ISETP.GE.U32.AND P1, PT, R12, R13, PT ;  /* 0x0000000d0c00720c */ /* 0x000fe40003f26070 */
[----:B------:R-:W-:-:S11]  /*0460*/  ISETP.NE.AND P2, PT, R19, RZ, PT ;  /* 0x000000ff1300720c */ /* 0x000fd60003f45270 */
        /* <DEDUP_REMOVED lines=12> */
[----:B------:R-:W3:Y:S01]  /*0530*/  @!P4 LDC.64 R10, c[0x0][0x270] ;  /* 0x00009c00ff0acb82 */ /* 0x000ee20000000a00 */
[----:B------:R-:W-:Y:S01]  /*0540*/  IMAD R12, R12, UR12, RZ ;  /* 0x0000000c0c0c7c24 */ /* 0x000fe2000f8e02ff */
[----:B------:R-:W-:Y:S01]  /*0550*/  ISETP.GE.AND.EX P3, PT, R25, UR15, PT, P3 ;  /* 0x0000000f19007c0c */ /* 0x000fe2000bf66330 */
[----:B------:R-:W-:-:S02]  /*0560*/  IMAD R46, R46, 0x30, RZ ;  /* 0x000000302e2e7824 */ /* 0x000fc400078e02ff */
[----:B------:R-:W-:Y:S01]  /*0570*/  IMAD R51, R13, UR13, R12 ;  /* 0x0000000d0d337c24 */ /* 0x000fe2000f8e020c */
[----:B------:R-:W-:Y:S01]  /*0580*/  ISETP.GT.U32.OR P3, PT, R5, 0x17f, P3 ;  /* 0x0000017f0500780c */ /* 0x000fe20001f64470 */
[----:B--2---:R-:W-:Y:S01]  /*0590*/  @P0 IMAD R12, R3, R14, RZ ;  /* 0x0000000e030c0224 */ /* 0x004fe200078e02ff */
[----:B------:R-:W-:Y:S01]  /*05a0*/  IADD3 R48, P2, R45, R46, RZ ;  /* 0x0000002e2d307210 */ /* 0x000fe20007f5e0ff */
[----:B------:R-:W2:Y:S03]  /*05b0*/  @!P1 LDC.64 R20, c[0x0][0x270] ;  /* 0x00009c00ff149b82 */ /* 0x000ea60000000a00 */
[----:B------:R-:W-:Y:S01]  /*05c0*/  LEA.HI.X.SX32 R49, R46, R19, 0x1, P2 ;  /* 0x000000132e317211 */ /* 0x000fe200010f0eff */
[----:B------:R-:W-:Y:S01]  /*05d0*/  @P0 IMAD R19, R42, R15, R12 ;  /* 0x0000000f2a130224 */ /* 0x000fe200078e020c */
[----:B------:R-:W-:Y:S01]  /*05e0*/  ISETP.GE.U32.AND P2, PT, R8, UR14, PT ;  /* 0x0000000e08007c0c */ /* 0x000fe2000bf46070 */
[----:B------:R-:W-:-:S05]  /*05f0*/  IMAD.WIDE.U32 R48, R13, UR12, R48 ;  /* 0x0000000c0d307c25 */ /* 0x000fca000f8e0030 */
[----:B------:R-:W-:Y:S01]  /*0600*/  IADD3 R51, R49, R51, RZ ;  /* 0x0000003331337210 */ /* 0x000fe20007ffe0ff */
[----:B---3--:R-:W-:Y:S01]  /*0610*/  @!P4 IMAD R27, R27, R10, RZ ;  /* 0x0000000a1b1bc224 */ /* 0x008fe200078e02ff */
[-C--:B------:R-:W-:Y:S02]  /*0620*/  @!P4 MOV R12, R48.reuse ;  /* 0x00000030000cc202 */ /* 0x080fe40000000f00 */
[----:B------:R-:W-:Y:S01]  /*0630*/  @!P4 MOV R13, R51 ;  /* 0x00000033000dc202 */ /* 0x000fe20000000f00 */
[C---:B------:R-:W-:Y:S01]  /*0640*/  @!P4 IMAD R29, R40.reuse, R11, R27 ;  /* 0x0000000b281dc224 */ /* 0x040fe200078e021b */
[----:B------:R-:W-:Y:S02]  /*0650*/  SHF.R.S32.HI R27, RZ, 0x1f, R8 ;  /* 0x0000001fff1b7819 */ /* 0x000fe40000011408 */
[----:B------:R-:W-:Y:S01]  /*0660*/  @P0 MOV R50, R48 ;  /* 0x0000003000320202 */ /* 0x000fe20000000f00 */
[----:B------:R-:W-:Y:S01]  /*0670*/  @!P4 IMAD.WIDE.U32 R10, R40, R10, R12 ;  /* 0x0000000a280ac225 */ /* 0x000fe200078e000c */
[----:B------:R-:W-:Y:S01]  /*0680*/  ISETP.GE.AND.EX P2, PT, R27, UR15, PT, P2 ;  /* 0x0000000f1b007c0c */ /* 0x000fe2000bf46320 */
[----:B------:R-:W3:Y:S02]  /*0690*/  @!P1 LDC.64 R12, c[0x0][0x220] ;  /* 0x00008800ff0c9b82 */ /* 0x000ee40000000a00 */
[----:B--2---:R-:W-:Y:S01]  /*06a0*/  @!P1 IMAD R17, R17, R20, RZ ;  /* 0x0000001411119224 */ /* 0x004fe200078e02ff */
[----:B------:R-:W-:Y:S01]  /*06b0*/  @!P4 IADD3 R11, R11, R29, RZ ;  /* 0x0000001d0b0bc210 */ /* 0x000fe20007ffe0ff */
[----:B------:R-:W-:Y:S01]  /*06c0*/  @P0 IMAD.WIDE.U32 R14, R42, R14, R50 ;  /* 0x0000000e2a0e0225 */ /* 0x000fe200078e0032 */
[----:B0-----:R-:W-:-:S02]  /*06d0*/  @!P4 LEA R22, P6, R10, R22, 0x2 ;  /* 0x000000160a16c211 */ /* 0x001fc400078c10ff */
[----:B------:R-:W-:Y:S01]  /*06e0*/  ISETP.GT.U32.OR P2, PT, R5, 0x17f, P2 ;  /* 0x0000017f0500780c */ /* 0x000fe20001744470 */
[----:B------:R-:W-:Y:S01]  /*06f0*/  @!P1 IMAD R33, R6, R21, R17 ;  /* 0x0000001506219224 */ /* 0x000fe200078e0211 */
[----:B------:R-:W-:Y:S01]  /*0700*/  @!P4 LEA.HI.X R23, R10, R23, R11, 0x2, P6 ;  /* 0x000000170a17c211 */ /* 0x000fe200030f140b */
[----:B------:R-:W0:Y:S01]  /*0710*/  @!P3 LDC.64 R16, c[0x0][0x220] ;  /* 0x00008800ff10bb82 */ /* 0x000e220000000a00 */
[----:B------:R-:W-:Y:S02]  /*0720*/  @!P1 MOV R10, R48 ;  /* 0x00000030000a9202 */ /* 0x000fe40000000f00 */
[----:B------:R-:W-:Y:S02]  /*0730*/  @!P1 MOV R11, R51 ;  /* 0x00000033000b9202 */ /* 0x000fe40000000f00 */
[----:B------:R-:W-:Y:S02]  /*0740*/  SHF.R.S32.HI R29, RZ, 0x1f, R9 ;  /* 0x0000001fff1d7819 */ /* 0x000fe40000011409 */
[----:B------:R-:W-:Y:S01]  /*0750*/  ISETP.GE.U32.AND P6, PT, R9, UR14, PT ;  /* 0x0000000e09007c0c */ /* 0x000fe2000bfc6070 */
[----:B------:R-:W-:Y:S01]  /*0760*/  @!P1 IMAD.WIDE.U32 R20, R6, R20, R10 ;  /* 0x0000001406149225 */ /* 0x000fe200078e000a */
[----:B------:R-:W-:-:S02]  /*0770*/  @P0 IADD3 R15, R15, R19, RZ ;  /* 0x000000130f0f0210 */ /* 0x000fc40007ffe0ff */
[----:B------:R-:W-:Y:S01]  /*0780*/  MOV R11, RZ ;  /* 0x000000ff000b7202 */ /* 0x000fe20000000f00 */
[----:B------:R-:W2:Y:S01]  /*0790*/  @!P3 LDC.64 R18, c[0x0][0x270] ;  /* 0x00009c00ff12bb82 */ /* 0x000ea20000000a00 */
[----:B------:R-:W-:Y:S02]  /*07a0*/  MOV R10, RZ ;  /* 0x000000ff000a7202 */ /* 0x000fe40000000f00 */
[C---:B-1----:R-:W-:Y:S02]  /*07b0*/  @P0 LEA R30, P5, R14.reuse, R30, 0x2 ;  /* 0x0000001e0e1e0211 */ /* 0x042fe400078a10ff */
[----:B------:R-:W-:Y:S02]  /*07c0*/  ISETP.GE.AND.EX P6, PT, R29, UR15, PT, P6 ;  /* 0x0000000f1d007c0c */ /* 0x000fe4000bfc6360 */
[----:B------:R1:W4:Y:S01]  /*07d0*/  @!P4 LDG.E.64 R10, desc[UR8][R22.64] ;  /* 0x00000008160ac981 */ /* 0x000322000c1e1b00 */
[----:B------:R-:W-:Y:S02]  /*07e0*/  @P0 LEA.HI.X R31, R14, R31, R15, 0x2, P5 ;  /* 0x0000001f0e1f0211 */ /* 0x000fe400028f140f */
[----:B------:R-:W-:Y:S01]  /*07f0*/  ISETP.GT.U32.OR P4, PT, R5, 0x17f, P6 ;  /* 0x0000017f0500780c */ /* 0x000fe20003784470 */
[----:B------:R-:W5:Y:S01]  /*0800*/  @!P2 LDC.64 R14, c[0x0][0x270] ;  /* 0x00009c00ff0eab82 */ /* 0x000f620000000a00 */
[----:B------:R-:W-:-:S02]  /*0810*/  ISETP.GE.U32.AND P5, PT, R38, UR14, PT ;  /* 0x0000000e26007c0c */ /* 0x000fc4000bfa6070 */
[----:B------:R-:W-:Y:S02]  /*0820*/  @!P1 IADD3 R21, R21, R33, RZ ;  /* 0x0000002115159210 */ /* 0x000fe40007ffe0ff */
[----:B------:R-:W-:Y:S02]  /*0830*/  ISETP.GE.AND.EX P5, PT, R41, UR15, PT, P5 ;  /* 0x0000000f29007c0c */ /* 0x000fe4000bfa6350 */
[C---:B---3--:R-:W-:Y:S01]  /*0840*/  @!P1 LEA R52, P6, R20.reuse, R12, 0x2 ;  /* 0x0000000c14349211 */ /* 0x048fe200078c10ff */
[----:B-1----:R-:W1:Y:S01]  /*0850*/  @!P2 LDC.64 R22, c[0x0][0x220] ;  /* 0x00008800ff16ab82 */ /* 0x002e620000000a00 */
[----:B------:R-:W-:Y:S02]  /*0860*/  ISETP.GT.U32.OR P5, PT, R5, 0x17f, P5 ;  /* 0x0000017f0500780c */ /* 0x000fe40002fa4470 */
[----:B------:R-:W-:-:S05]  /*0870*/  @!P1 LEA.HI.X R53, R20, R13, R21, 0x2, P6 ;  /* 0x0000000d14359211 */ /* 0x000fca00030f1415 */
[----:B------:R-:W3:Y:S01]  /*0880*/  @!P4 LDC.64 R12, c[0x0][0x270] ;  /* 0x00009c00ff0ccb82 */ /* 0x000ee20000000a00 */
[----:B--2---:R-:W-:Y:S01]  /*0890*/  @!P3 IMAD R20, R25, R18, RZ ;  /* 0x000000121914b224 */ /* 0x004fe200078e02ff */
[----:B------:R-:W-:Y:S02]  /*08a0*/  SHF.R.S32.HI R43, RZ, 0x1f, R39 ;  /* 0x0000001fff2b7819 */ /* 0x000fe40000011427 */
[----:B------:R-:W-:Y:S02]  /*08b0*/  ISETP.GE.U32.AND P6, PT, R39, UR14, PT ;  /* 0x0000000e27007c0c */ /* 0x000fe4000bfc6070 */
[----:B------:R-:W-:Y:S02]  /*08c0*/  @!P3 MOV R32, R48 ;  /* 0x000000300020b202 */ /* 0x000fe40000000f00 */
[----:B------:R-:W-:Y:S01]  /*08d0*/  @!P3 MOV R33, R51 ;  /* 0x000000330021b202 */ /* 0x000fe20000000f00 */
[----:B------:R-:W-:Y:S01]  /*08e0*/  @!P3 IMAD R37, R7, R19, R20 ;  /* 0x000000130725b224 */ /* 0x000fe200078e0214 */
[----:B------:R-:W-:Y:S01]  /*08f0*/  CS2R R24, SRZ ;  /* 0x0000000000187805 */ /* 0x000fe2000001ff00 */
[----:B------:R-:W2:Y:S01]  /*0900*/  @!P5 LDC.64 R20, c[0x0][0x270] ;  /* 0x00009c00ff14db82 */ /* 0x000ea20000000a00 */
[----:B------:R-:W-:Y:S01]  /*0910*/  ISETP.GE.AND.EX P6, PT, R43, UR15, PT, P6 ;  /* 0x0000000f2b007c0c */ /* 0x000fe2000bfc6360 */
[----:B-----5:R-:W-:Y:S01]  /*0920*/  @!P2 IMAD R35, R27, R14, RZ ;  /* 0x0000000e1b23a224 */ /* 0x020fe200078e02ff */
[----:B------:R-:W-:Y:S01]  /*0930*/  @!P2 MOV R26, R48 ;  /* 0x00000030001aa202 */ /* 0x000fe20000000f00 */
[----:B------:R-:W-:Y:S01]  /*0940*/  @!P3 IMAD.WIDE.U32 R32, R7, R18, R32 ;  /* 0x000000120720b225 */ /* 0x000fe200078e0020 */
[----:B------:R-:W-:Y:S01]  /*0950*/  @!P2 MOV R27, R51 ;  /* 0x00000033001ba202 */ /* 0x000fe20000000f00 */
[----:B------:R-:W5:Y:S01]  /*0960*/  @!P1 LDG.E.64 R24, desc[UR8][R52.64] ;  /* 0x0000000834189981 */ /* 0x000f62000c1e1b00 */
[----:B------:R-:W-:Y:S01]  /*0970*/  ISETP.GT.U32.OR P6, PT, R5, 0x17f, P6 ;  /* 0x0000017f0500780c */ /* 0x000fe200037c4470 */
[C---:B------:R-:W-:Y:S01]  /*0980*/  @!P2 IMAD R35, R8.reuse, R15, R35 ;  /* 0x0000000f0823a224 */ /* 0x040fe200078e0223 */
[----:B------:R-:W-:Y:S01]  /*0990*/  @!P3 IADD3 R15, R33, R37, RZ ;  /* 0x00000025210fb210 */ /* 0x000fe20007ffe0ff */
[----:B------:R-:W-:Y:S01]  /*09a0*/  @!P2 IMAD.WIDE.U32 R26, R8, R14, R26 ;  /* 0x0000000e081aa225 */ /* 0x000fe200078e001a */
[C---:B0-----:R-:W-:Y:S01]  /*09b0*/  @!P3 LEA R36, P1, R32.reuse, R16, 0x2 ;  /* 0x000000102024b211 */ /* 0x041fe200078210ff */
[----:B------:R-:W0:Y:S03]  /*09c0*/  @!P4 LDC.64 R18, c[0x0][0x220] ;  /* 0x00008800ff12cb82 */ /* 0x000e260000000a00 */
[----:B------:R-:W-:Y:S01]  /*09d0*/  @!P3 LEA.HI.X R37, R32, R17, R15, 0x2, P1 ;  /* 0x000000112025b211 */ /* 0x000fe200008f140f */
[----:B---3--:R-:W-:Y:S01]  /*09e0*/  @!P4 IMAD R28, R29, R12, RZ ;  /* 0x0000000c1d1cc224 */ /* 0x008fe200078e02ff */
[----:B------:R-:W-:-:S02]  /*09f0*/  @!P2 IADD3 R35, R27, R35, RZ ;  /* 0x000000231b23a210 */ /* 0x000fc40007ffe0ff */
[C---:B-1----:R-:W-:Y:S01]  /*0a00*/  @!P2 LEA R22, P1, R26.reuse, R22, 0x2 ;  /* 0x000000161a16a211 */ /* 0x042fe200078210ff */
[----:B------:R-:W1:Y:S01]  /*0a10*/  @!P5 LDC.64 R16, c[0x0][0x220] ;  /* 0x00008800ff10db82 */ /* 0x000e620000000a00 */
[----:B------:R-:W-:Y:S02]  /*0a20*/  @!P4 MOV R29, R51 ;  /* 0x00000033001dc202 */ /* 0x000fe40000000f00 */
[----:B------:R-:W-:Y:S01]  /*0a30*/  @!P2 LEA.HI.X R23, R26, R23, R35, 0x2, P1 ;  /* 0x000000171a17a211 */ /* 0x000fe200008f1423 */
[----:B------:R-:W-:Y:S01]  /*0a40*/  @!P4 IMAD R35, R9, R13, R28 ;  /* 0x0000000d0923c224 */ /* 0x000fe200078e021c */
[----:B------:R-:W-:-:S03]  /*0a50*/  @!P4 MOV R28, R48 ;  /* 0x00000030001cc202 */ /* 0x000fc60000000f00 */
[----:B------:R-:W3:Y:S01]  /*0a60*/  @!P6 LDC.64 R14, c[0x0][0x270] ;  /* 0x00009c00ff0eeb82 */ /* 0x000ee20000000a00 */
[----:B------:R-:W-:Y:S01]  /*0a70*/  CS2R R26, SRZ ;  /* 0x00000000001a7805 */ /* 0x000fe2000001ff00 */
[----:B------:R-:W-:Y:S01]  /*0a80*/  @!P4 IMAD.WIDE.U32 R28, R9, R12, R28 ;  /* 0x0000000c091cc225 */ /* 0x000fe200078e001c */
[----:B------:R-:W-:Y:S02]  /*0a90*/  @!P5 MOV R12, R48 ;  /* 0x00000030000cd202 */ /* 0x000fe40000000f00 */
[----:B------:R-:W-:Y:S01]  /*0aa0*/  @!P5 MOV R13, R51 ;  /* 0x00000033000dd202 */ /* 0x000fe20000000f00 */
[----:B--2---:R-:W-:Y:S01]  /*0ab0*/  @!P5 IMAD R33, R41, R20, RZ ;  /* 0x000000142921d224 */ /* 0x004fe200078e02ff */
[----:B------:R2:W5:Y:S03]  /*0ac0*/  @P0 LDG.E.64 R26, desc[UR8][R30.64] ;  /* 0x000000081e1a0981 */ /* 0x000566000c1e1b00 */
[----:B------:R-:W-:-:S02]  /*0ad0*/  @!P5 IMAD R33, R38, R21, R33 ;  /* 0x000000152621d224 */ /* 0x000fc400078e0221 */
[----:B------:R-:W-:Y:S02]  /*0ae0*/  @!P5 IMAD.WIDE.U32 R20, R38, R20, R12 ;  /* 0x000000142614d225 */ /* 0x000fe400078e000c */
[----:B------:R-:W2:Y:S01]  /*0af0*/  @!P6 LDC.64 R12, c[0x0][0x220] ;  /* 0x00008800ff0ceb82 */ /* 0x000ea20000000a00 */
[----:B------:R-:W-:Y:S02]  /*0b00*/  @!P4 IADD3 R29, R29, R35, RZ ;  /* 0x000000231d1dc210 */ /* 0x000fe40007ffe0ff */
[----:B0-----:R-:W-:-:S04]  /*0b10*/  @!P4 LEA R18, P1, R28, R18, 0x2 ;  /* 0x000000121c12c211 */ /* 0x001fc800078210ff */
[----:B------:R-:W-:Y:S02]  /*0b20*/  @!P4 LEA.HI.X R19, R28, R19, R29, 0x2, P1 ;  /* 0x000000131c13c211 */ /* 0x000fe400008f141d */
[----:B------:R-:W-:Y:S02]  /*0b30*/  CS2R R28, SRZ ;  /* 0x00000000001c7805 */ /* 0x000fe4000001ff00 */
[----:B------:R-:W-:Y:S02]  /*0b40*/  @!P5 IADD3 R33, R21, R33, RZ ;  /* 0x000000211521d210 */ /* 0x000fe40007ffe0ff */
[C---:B-1----:R-:W-:Y:S01]  /*0b50*/  @!P5 LEA R16, P1, R20.reuse, R16, 0x2 ;  /* 0x000000101410d211 */ /* 0x042fe200078210ff */
[----:B---3--:R-:W-:Y:S01]  /*0b60*/  @!P6 IMAD R32, R43, R14, RZ ;  /* 0x0000000e2b20e224 */ /* 0x008fe200078e02ff */
[----:B--2---:R-:W-:Y:S01]  /*0b70*/  CS2R R30, SRZ ;  /* 0x00000000001e7805 */ /* 0x004fe2000001ff00 */
[----:B------:R0:W2:Y:S01]  /*0b80*/  @!P3 LDG.E.64 R28, desc[UR8][R36.64] ;  /* 0x00000008241cb981 */ /* 0x0000a2000c1e1b00 */
[----:B------:R-:W-:-:S02]  /*0b90*/  @!P5 LEA.HI.X R17, R20, R17, R33, 0x2, P1 ;  /* 0x000000111411d211 */ /* 0x000fc400008f1421 */
[----:B------:R-:W-:Y:S02]  /*0ba0*/  @!P6 MOV R20, R48 ;  /* 0x000000300014e202 */ /* 0x000fe40000000f00 */
[----:B------:R-:W-:Y:S01]  /*0bb0*/  @!P6 MOV R21, R51 ;  /* 0x000000330015e202 */ /* 0x000fe20000000f00 */
[C---:B------:R-:W-:Y:S01]  /*0bc0*/  @!P6 IMAD R15, R39.reuse, R15, R32 ;  /* 0x0000000f270fe224 */ /* 0x040fe200078e0220 */
[----:B------:R-:W-:Y:S01]  /*0bd0*/  CS2R R32, SRZ ;  /* 0x0000000000207805 */ /* 0x000fe2000001ff00 */
[----:B------:R-:W3:Y:S01]  /*0be0*/  @!P2 LDG.E.64 R30, desc[UR8][R22.64] ;  /* 0x00000008161ea981 */ /* 0x000ee2000c1e1b00 */
[----:B------:R-:W-:Y:S01]  /*0bf0*/  @!P6 IMAD.WIDE.U32 R20, R39, R14, R20 ;  /* 0x0000000e2714e225 */ /* 0x000fe200078e0014 */
[----:B------:R-:W-:-:S03]  /*0c00*/  CS2R R34, SRZ ;  /* 0x0000000000227805 */ /* 0x000fc6000001ff00 */
[----:B------:R4:W3:Y:S01]  /*0c10*/  @!P4 LDG.E.64 R32, desc[UR8][R18.64] ;  /* 0x000000081220c981 */ /* 0x0008e2000c1e1b00 */
[----:B------:R-:W-:Y:S02]  /*0c20*/  @!P6 IADD3 R14, R21, R15, RZ ;  /* 0x0000000f150ee210 */ /* 0x000fe40007ffe0ff */
[C---:B------:R-:W-:Y:S02]  /*0c30*/  @!P6 LEA R12, P1, R20.reuse, R12, 0x2 ;  /* 0x0000000c140ce211 */ /* 0x040fe400078210ff */
[----:B0-----:R-:W-:Y:S01]  /*0c40*/  CS2R R36, SRZ ;  /* 0x0000000000247805 */ /* 0x001fe2000001ff00 */
[----:B------:R-:W3:Y:S01]  /*0c50*/  @!P5 LDG.E.64 R34, desc[UR8][R16.64] ;  /* 0x000000081022d981 */ /* 0x000ee2000c1e1b00 */
[----:B------:R-:W-:-:S05]  /*0c60*/  @!P6 LEA.HI.X R13, R20, R13, R14, 0x2, P1 ;  /* 0x0000000d140de211 */ /* 0x000fca00008f140e */
[----:B------:R5:W3:Y:S01]  /*0c70*/  @!P6 LDG.E.64 R36, desc[UR8][R12.64] ;  /* 0x000000080c24e981 */ /* 0x000ae2000c1e1b00 */
[C---:B------:R-:W-:Y:S02]  /*0c80*/  ISETP.GT.AND P1, PT, R4.reuse, 0x1e, PT ;  /* 0x0000001e0400780c */ /* 0x040fe40003f24270 */
[----:B------:R-:W-:Y:S02]  /*0c90*/  ISETP.NE.AND P2, PT, R4, RZ, PT ;  /* 0x000000ff0400720c */ /* 0x000fe40003f45270 */
[----:B------:R-:W-:Y:S01]  /*0ca0*/  ISETP.NE.AND P3, PT, R5, RZ, PT ;  /* 0x000000ff0500720c */ /* 0x000fe20003f65270 */
[----:B----4-:R-:W-:Y:S01]  /*0cb0*/  FADD.FTZ R19, R10, R11 ;  /* 0x0000000b0a137221 */ /* 0x010fe20000010000 */
[----:B------:R-:W-:-:S04]  /*0cc0*/  FMUL.FTZ R21, R11, R11 ;  /* 0x0000000b0b157220 */ /* 0x000fc80000410000 */
[----:B------:R-:W-:Y:S01]  /*0cd0*/  FFMA.FTZ R18, R10, R10, R21 ;  /* 0x0000000a0a127223 */ /* 0x000fe20000010015 */
[----:B-----5:R-:W-:Y:S01]  /*0ce0*/  FADD.FTZ R13, R24, R25 ;  /* 0x00000019180d7221 */ /* 0x020fe20000010000 */
[----:B------:R-:W-:-:S04]  /*0cf0*/  FMUL.FTZ R17, R25, R25 ;  /* 0x0000001919117220 */ /* 0x000fc80000410000 */
[----:B------:R-:W-:Y:S01]  /*0d00*/  FFMA.FTZ R12, R24, R24, R17 ;  /* 0x00000018180c7223 */ /* 0x000fe20000010011 */
[----:B------:R-:W-:Y:S01]  /*0d10*/  FADD.FTZ R14, R26, R27 ;  /* 0x0000001b1a0e7221 */ /* 0x000fe20000010000 */
[----:B------:R-:W-:-:S03]  /*0d20*/  FMUL.FTZ R15, R27, R27 ;  /* 0x0000001b1b0f7220 */ /* 0x000fc60000410000 */
[----:B------:R-:W-:Y:S01]  /*0d30*/  FADD.FTZ R14, RZ, R14 ;  /* 0x0000000eff0e7221 */ /* 0x000fe20000010000 */
[----:B------:R-:W-:-:S03]  /*0d40*/  FFMA.FTZ R15, R26, R26, R15 ;  /* 0x0000001a1a0f7223 */ /* 0x000fc6000001000f */
[----:B------:R-:W-:Y:S01]  /*0d50*/  FADD.FTZ R14, R14, R19 ;  /* 0x000000130e0e7221 */ /* 0x000fe20000010000 */
[----:B------:R-:W-:-:S03]  /*0d60*/  FADD.FTZ R15, RZ, R15 ;  /* 0x0000000fff0f7221 */ /* 0x000fc60000010000 */
[----:B------:R-:W-:Y:S01]  /*0d70*/  FADD.FTZ R13, R14, R13 ;  /* 0x0000000d0e0d7221 */ /* 0x000fe20000010000 */
[----:B------:R-:W-:Y:S01]  /*0d80*/  FADD.FTZ R15, R15, R18 ;  /* 0x000000120f0f7221 */ /* 0x000fe20000010000 */
[C---:B--2---:R-:W-:Y:S01]  /*0d90*/  FADD.FTZ R14, R28.reuse, R29 ;  /* 0x0000001d1c0e7221 */ /* 0x044fe20000010000 */
[----:B------:R-:W-:Y:S02]  /*0da0*/  FMUL.FTZ R17, R29, R29 ;  /* 0x0000001d1d117220 */ /* 0x000fe40000410000 */
[----:B------:R-:W-:Y:S01]  /*0db0*/  FADD.FTZ R12, R15, R12 ;  /* 0x0000000c0f0c7221 */ /* 0x000fe20000010000 */
[----:B------:R-:W-:Y:S01]  /*0dc0*/  FADD.FTZ R13, R13, R14 ;  /* 0x0000000e0d0d7221 */ /* 0x000fe20000010000 */
[----:B------:R-:W-:Y:S01]  /*0dd0*/  FFMA.FTZ R17, R28, R28, R17 ;  /* 0x0000001c1c117223 */ /* 0x000fe20000010011 */
[----:B---3--:R-:W-:Y:S01]  /*0de0*/  FADD.FTZ R14, R30, R31 ;  /* 0x0000001f1e0e7221 */ /* 0x008fe20000010000 */
[----:B------:R-:W-:Y:S02]  /*0df0*/  FMUL.FTZ R15, R31, R31 ;  /* 0x0000001f1f0f7220 */ /* 0x000fe40000410000 */
[----:B------:R-:W-:Y:S01]  /*0e00*/  FADD.FTZ R12, R12, R17 ;  /* 0x000000110c0c7221 */ /* 0x000fe20000010000 */
[----:B------:R-:W-:Y:S01]  /*0e10*/  FADD.FTZ R13, R13, R14 ;  /* 0x0000000e0d0d7221 */ /* 0x000fe20000010000 */
[----:B------:R-:W-:Y:S01]  /*0e20*/  FADD.FTZ R14, R32, R33 ;  /* 0x00000021200e7221 */ /* 0x000fe20000010000 */
[----:B------:R-:W-:Y:S01]  /*0e30*/  FFMA.FTZ R15, R30, R30, R15 ;  /* 0x0000001e1e0f7223 */ /* 0x000fe2000001000f */
[----:B------:R-:W-:-:S02]  /*0e40*/  FMUL.FTZ R17, R33, R33 ;  /* 0x0000002121117220 */ /* 0x000fc40000410000 */
[----:B------:R-:W-:Y:S01]  /*0e50*/  FADD.FTZ R13, R13, R14 ;  /* 0x0000000e0d0d7221 */ /* 0x000fe20000010000 */
[----:B------:R-:W-:Y:S01]  /*0e60*/  FADD.FTZ R12, R12, R15 ;  /* 0x0000000f0c0c7221 */ /* 0x000fe20000010000 */
[----:B------:R-:W-:Y:S01]  /*0e70*/  FFMA.FTZ R17, R32, R32, R17 ;  /* 0x0000002020117223 */ /* 0x000fe20000010011 */
[----:B------:R-:W-:Y:S01]  /*0e80*/  FADD.FTZ R14, R34, R35 ;  /* 0x00000023220e7221 */ /* 0x000fe20000010000 */
[----:B------:R-:W-:Y:S02]  /*0e90*/  FMUL.FTZ R15, R35, R35 ;  /* 0x00000023230f7220 */ /* 0x000fe40000410000 */
[----:B------:R-:W-:Y:S01]  /*0ea0*/  FADD.FTZ R12, R12, R17 ;  /* 0x000000110c0c7221 */ /* 0x000fe20000010000 */
[----:B------:R-:W-:Y:S01]  /*0eb0*/  FADD.FTZ R13, R13, R14 ;  /* 0x0000000e0d0d7221 */ /* 0x000fe20000010000 */
[----:B------:R-:W-:Y:S01]  /*0ec0*/  FFMA.FTZ R15, R34, R34, R15 ;  /* 0x00000022220f7223 */ /* 0x000fe2000001000f */
[----:B------:R-:W-:Y:S01]  /*0ed0*/  FMUL.FTZ R17, R37, R37 ;  /* 0x0000002525117220 */ /* 0x000fe20000410000 */
[----:B------:R-:W-:-:S02]  /*0ee0*/  FADD.FTZ R14, R36, R37 ;  /* 0x00000025240e7221 */ /* 0x000fc40000010000 */
[----:B------:R-:W-:Y:S01]  /*0ef0*/  FADD.FTZ R12, R12, R15 ;  /* 0x0000000f0c0c7221 */ /* 0x000fe20000010000 */
[----:B------:R-:W-:Y:S01]  /*0f00*/  FFMA.FTZ R17, R36, R36, R17 ;  /* 0x0000002424117223 */ /* 0x000fe20000010011 */
[----:B------:R-:W-:-:S03]  /*0f10*/  FADD.FTZ R14, R13, R14 ;  /* 0x0000000e0d0e7221 */ /* 0x000fc60000010000 */
[----:B------:R-:W-:Y:S02]  /*0f20*/  FADD.FTZ R13, R12, R17 ;  /* 0x000000110c0d7221 */ /* 0x000fe40000010000 */
        /* <DEDUP_REMOVED lines=22> */
[----:B------:R-:W-:-:S12]  /*1090*/  BSSY B0, `(.L_x_4482) ;  /* 0x0000026000007945 */ /* 0x000fd80003800000 */
[----:B0-----:R-:W-:Y:S01]  /*10a0*/  @!P1 FADD.FTZ R14, R14, R15 ;  /* 0x0000000f0e0e9221 */ /* 0x001fe20000010000 */
[----:B-1----:R-:W-:-:S04]  /*10b0*/  @!P1 FADD.FTZ R13, R13, R12 ;  /* 0x0000000c0d0d9221 */ /* 0x002fc80000010000 */
        /* <DEDUP_REMOVED lines=35> */
.L_x_4483:
[----:B------:R-:W-:Y:S05]  /*12f0*/  BSYNC B0 ;  /* 0x0000000000007941 */ /* 0x000fea0003800000 */
.L_x_4482:
[----:B------:R-:W1:Y:S02]  /*1300*/  LDC R20, c[0x0][0xc] ;  /* 0x00000300ff147b82 */ /* 0x000e640000000800 */
        /* <DEDUP_REMOVED lines=10> */
[----:B------:R-:W-:Y:S02]  /*13b0*/  SHF.L.U32 R19, R14, 0x1, RZ ;  /* 0x000000010e137819 */ /* 0x000fe400000006ff */
[----:B------:R-:W1:Y:S03]  /*13c0*/  LDC.64 R14, c[0x0][0x240] ;  /* 0x00009000ff0e7b82 */ /* 0x000e660000000a00 */
        /* <DEDUP_REMOVED lines=17> */
.L_x_4486:
[----:B--2---:R-:W2:Y:S04]  /*14e0*/  LDG.E.STRONG.GPU R16, desc[UR8][R14.64] ;  /* 0x000000080e107981 */ /* 0x004ea8000c1ef900 */
[----:B--2---:R-:W-:Y:S01]  /*14f0*/  CCTL.IVALL ;  /* 0x00000000ff00798f */ /* 0x004fe20002000000 */
[----:B------:R-:W-:Y:S05]  /*1500*/  YIELD ;  /* 0x0000000000007946 */ /* 0x000fea0003800000 */
[----:B------:R-:W-:-:S13]  /*1510*/  ISETP.NE.AND P1, PT, R16, R47, PT ;  /* 0x0000002f1000720c */ /* 0x000fda0003f25270 */
[----:B------:R-:W-:Y:S05]  /*1520*/  @P1 BRA `(.L_x_4486) ;  /* 0xfffffffc00ec1947 */ /* 0x000fea000383ffff */
.L_x_4485:
        /* <DEDUP_REMOVED lines=11> */
.L_x_4488:
        /* <DEDUP_REMOVED lines=63> */
.L_x_4487:
        /* <DEDUP_REMOVED lines=19> */
.L_x_4490:
[----:B------:R-:W-:Y:S05]  /*1b00*/  BSYNC B0 ;  /* 0x0000000000007941 */ /* 0x000fea0003800000 */
.L_x_4489:
        /* <DEDUP_REMOVED lines=9> */
[----:B------:R-:W-:Y:S02]  /*1ba0*/  @!P1 LOP3.LUT R18, R2, 0x1, RZ, 0xc0, !PT ;  /* 0x0000000102129812 */ /* 0x000fe400078ec0ff */
        /* <DEDUP_REMOVED lines=22> */
.L_x_4484:
[----:B------:R-:W-:Y:S01]  /*1d10*/  ULDC.64 UR12, c[0x0][0x218] ;  /* 0x00008600000c7ab9 */ /* 0x000fe20000000a00 */
[----:B------:R-:W-:Y:S01]  /*1d20*/  LOP3.LUT P1, RZ, R5, UR7, RZ, 0xfc, !PT ;  /* 0x0000000705ff7c12 */ /* 0x000fe2000f82fcff */
[----:B------:R-:W1:Y:S01]  /*1d30*/  S2UR UR6, SR_CgaCtaId ;  /* 0x00000000000679c3 */ /* 0x000e620000008800 */
[----:B------:R-:W-:Y:S01]  /*1d40*/  ISETP.EQ.U32.AND P2, PT, RZ, UR12, PT ;  /* 0x0000000cff007c0c */ /* 0x000fe2000bf42070 */
[----:B------:R-:W-:Y:S01]  /*1d50*/  UMOV UR5, 0x400 ;  /* 0x0000040000057882 */ /* 0x000fe20000000000 */
[----:B------:R-:W-:Y:S01]  /*1d60*/  IADD3 R53, R45, R46, RZ ;  /* 0x0000002e2d357210 */ /* 0x000fe20007ffe0ff */
[----:B------:R-:W-:Y:S01]  /*1d70*/  ULDC.64 UR14, c[0x0][0x278] ;  /* 0x00009e00000e7ab9 */ /* 0x000fe20000000a00 */
[----:B------:R-:W-:-:S03]  /*1d80*/  ISETP.EQ.OR.EX P1, PT, RZ, UR13, P1, P2 ;  /* 0x0000000dff007c0c */ /* 0x000fc60008f22720 */
[----:B--2---:R-:W2:Y:S08]  /*1d90*/  LDC.64 R16, c[0x0][0x228] ;  /* 0x00008a00ff107b82 */ /* 0x004eb00000000a00 */
[----:B------:R-:W3:Y:S08]  /*1da0*/  LDC.64 R14, c[0x0][0x230] ;  /* 0x00008c00ff0e7b82 */ /* 0x000ef00000000a00 */
[----:B------:R-:W4:Y:S01]  /*1db0*/  @!P1 LDC.64 R18, c[0x0][0x218] ;  /* 0x00008600ff129b82 */ /* 0x000f220000000a00 */
[----:B-1----:R-:W-:-:S03]  /*1dc0*/  ULEA UR5, UR6, UR5, 0x18 ;  /* 0x0000000506057291 */ /* 0x002fc6000f8ec03f */
[----:B------:R-:W-:Y:S02]  /*1dd0*/  ULDC UR6, c[0x0][0x2a4] ;  /* 0x0000a90000067ab9 */ /* 0x000fe40000000800 */
[----:B------:R-:W-:Y:S01]  /*1de0*/  @!P1 FMUL.FTZ R21, R13, UR6 ;  /* 0x000000060d159c20 */ /* 0x000fe20008410000 */
[----:B------:R-:W-:Y:S01]  /*1df0*/  @!P1 FMUL.FTZ R20, R12, UR6 ;  /* 0x000000060c149c20 */ /* 0x000fe20008410000 */
[C---:B--2---:R-:W-:Y:S02]  /*1e00*/  IMAD.WIDE R46, R53.reuse, 0x4, R16 ;  /* 0x00000004352e7825 */ /* 0x044fe400078e0210 */
[----:B------:R0:W-:Y:S02]  /*1e10*/  @!P3 STS.64 [UR5+0x78], R12 ;  /* 0x0000780cff00b988 */ /* 0x0001e40008000a05 */
[----:B---3--:R-:W-:-:S04]  /*1e20*/  IMAD.WIDE R16, R53, 0x4, R14 ;  /* 0x0000000435107825 */ /* 0x008fc800078e020e */
[----:B----4-:R-:W-:-:S05]  /*1e30*/  @!P1 IMAD.WIDE R22, R44, 0x8, R18 ;  /* 0x000000082c169825 */ /* 0x010fca00078e0212 */
[----:B------:R1:W-:Y:S01]  /*1e40*/  @!P1 STG.E.64 desc[UR8][R22.64], R20 ;  /* 0x0000001416009986 */ /* 0x0003e2000c101b08 */
[----:B------:R-:W-:Y:S06]  /*1e50*/  BAR.SYNC.DEFER_BLOCKING 0x0 ;  /* 0x0000000000007b1d */ /* 0x000fec0000010000 */
[----:B------:R2:W3:Y:S04]  /*1e60*/  LDG.E.64 R14, desc[UR8][R46.64] ;  /* 0x000000082e0e7981 */ /* 0x0004e8000c1e1b00 */
[----:B------:R-:W3:Y:S01]  /*1e70*/  LDG.E.64 R16, desc[UR8][R16.64] ;  /* 0x0000000810107981 */ /* 0x000ee2000c1e1b00 */
[----:B0-----:R-:W-:-:S02]  /*1e80*/  MOV R12, 0x3f800000 ;  /* 0x3f800000000c7802 */ /* 0x001fc40000000f00 */
[----:B------:R-:W-:Y:S01]  /*1e90*/  ISETP.NE.AND P6, PT, RZ, UR10, PT ;  /* 0x0000000aff007c0c */ /* 0x000fe2000bfc5270 */
[----:B------:R-:W0:Y:S01]  /*1ea0*/  LDS.64 R18, [UR5+0x78] ;  /* 0x00007805ff127984 */ /* 0x000e220008000a00 */
[----:B-1----:R-:W-:Y:S02]  /*1eb0*/  SHF.R.S32.HI R20, RZ, 0x1f, R40 ;  /* 0x0000001fff147819 */ /* 0x002fe40000011428 */
[----:B------:R-:W-:Y:S01]  /*1ec0*/  ISETP.GE.U32.AND P2, PT, R6, UR14, PT ;  /* 0x0000000e06007c0c */ /* 0x000fe2000bf46070 */
        /* <DEDUP_REMOVED lines=9> */
[C---:B------:R-:W-:Y:S01]  /*1f60*/  FADD.FTZ R23, -R18.reuse, R28 ;  /* 0x0000001c12177221 */ /* 0x040fe20000010100 */
[----:B------:R-:W-:Y:S01]  /*1f70*/  FSETP.GTU.FTZ.AND P1, PT, R19, RZ, PT ;  /* 0x000000ff1300720b */ /* 0x000fe20003f3c000 */
[C---:B------:R-:W-:Y:S01]  /*1f80*/  FADD.FTZ R29, -R18.reuse, R29 ;  /* 0x0000001d121d7221 */ /* 0x040fe20000010100 */
[C---:B--2---:R-:W-:Y:S01]  /*1f90*/  FADD.FTZ R47, -R18.reuse, R30 ;  /* 0x0000001e122f7221 */ /* 0x044fe20000010100 */
[C---:B------:R-:W-:Y:S01]  /*1fa0*/  FADD.FTZ R31, -R18.reuse, R31 ;  /* 0x0000001f121f7221 */ /* 0x040fe20000010100 */
[C---:B------:R-:W-:Y:S01]  /*1fb0*/  FADD.FTZ R53, -R18.reuse, R32 ;  /* 0x0000002012357221 */ /* 0x040fe20000010100 */
[C---:B------:R-:W-:Y:S01]  /*1fc0*/  FADD.FTZ R33, -R18.reuse, R33 ;  /* 0x0000002112217221 */ /* 0x040fe20000010100 */
[C---:B------:R-:W-:Y:S01]  /*1fd0*/  FADD.FTZ R35, -R18.reuse, R35 ;  /* 0x0000002312237221 */ /* 0x040fe20000010100 */
[C---:B------:R-:W-:Y:S01]  /*1fe0*/  FADD.FTZ R36, -R18.reuse, R36 ;  /* 0x0000002412247221 */ /* 0x040fe20000010100 */
[----:B------:R-:W-:-:S05]  /*1ff0*/  FADD.FTZ R37, -R18, R37 ;  /* 0x0000002512257221 */ /* 0x000fca0000010100 */
[----:B------:R-:W0:Y:S02]  /*2000*/  @P1 LDC R52, c[0x0][0x238] ;  /* 0x00008e00ff341b82 */ /* 0x000e240000000800 */
[----:B0-----:R-:W-:Y:S01]  /*2010*/  @P1 FADD.FTZ R52, R19, R52 ;  /* 0x0000003413341221 */ /* 0x001fe20000010000 */
[----:B------:R-:W-:Y:S01]  /*2020*/  FADD.FTZ R19, -R18, R10 ;  /* 0x0000000a12137221 */ /* 0x000fe20000010100 */
[----:B------:R-:W-:Y:S02]  /*2030*/  SHF.R.S32.HI R10, RZ, 0x1f, R6 ;  /* 0x0000001fff0a7819 */ /* 0x000fe40000011406 */
[----:B------:R-:W0:Y:S01]  /*2040*/  @P1 MUFU.RSQ R12, R52 ;  /* 0x00000034000c1308 */ /* 0x000e220000001400 */
[----:B------:R-:W-:Y:S02]  /*2050*/  ISETP.GE.U32.AND P1, PT, R40, UR14, PT ;  /* 0x0000000e28007c0c */ /* 0x000fe4000bf26070 */
[----:B------:R-:W-:Y:S02]  /*2060*/  ISETP.GE.AND.EX P2, PT, R10, UR15, PT, P2 ;  /* 0x0000000f0a007c0c */ /* 0x000fe4000bf46320 */
[----:B------:R-:W-:-:S02]  /*2070*/  ISETP.GE.AND.EX P1, PT, R20, UR15, PT, P1 ;  /* 0x0000000f14007c0c */ /* 0x000fc4000bf26310 */
[C---:B------:R-:W-:Y:S02]  /*2080*/  ISETP.GT.U32.OR P2, PT, R5.reuse, 0x17f, P2 ;  /* 0x0000017f0500780c */ /* 0x040fe40001744470 */
        /* <DEDUP_REMOVED lines=30> */
.L_x_4491:
        /* <DEDUP_REMOVED lines=13> */
.L_x_4493:
[----:B------:R-:W-:Y:S05]  /*2340*/  BSYNC B0 ;  /* 0x0000000000007941 */ /* 0x000fea0003800000 */
.L_x_4492:
[----:B0-----:R-:W-:Y:S01]  /*2350*/  FFMA.FTZ R12, R14, R19, R16 ;  /* 0x000000130e0c7223 */ /* 0x001fe20000010010 */
        /* <DEDUP_REMOVED lines=12> */
.L_x_4494:
        /* <DEDUP_REMOVED lines=13> */
.L_x_4496:
[----:B------:R-:W-:Y:S05]  /*24f0*/  BSYNC B0 ;  /* 0x0000000000007941 */ /* 0x000fea0003800000 */
.L_x_4495:
        /* <DEDUP_REMOVED lines=13> */
.L_x_4497:
        /* <DEDUP_REMOVED lines=13> */
.L_x_4499:
[----:B------:R-:W-:Y:S05]  /*26a0*/  BSYNC B0 ;  /* 0x0000000000007941 */ /* 0x000fea0003800000 */
.L_x_4498:
[----:B------:R-:W-:Y:S01]  /*26b0*/  SHF.R.S32.HI R31, RZ, 0x1f, R7 ;  /* 0x0000001fff1f7819 */ /* 0x000fe20000011407 */
[C---:B------:R-:W-:Y:S01]  /*26c0*/  FFMA.FTZ R10, R14.reuse, R23, R16 ;  /* 0x000000170e0a7223 */ /* 0x040fe20000010010 */
[----:B------:R-:W-:Y:S01]  /*26d0*/  SHF.R.S32.HI R27, RZ, 0x1f, R8 ;  /* 0x0000001fff1b7819 */ /* 0x000fe20000011408 */
[C-C-:B0-----:R-:W-:Y:S01]  /*26e0*/  FFMA.FTZ R20, R14.reuse, R11, R16.reuse ;  /* 0x0000000b0e147223 */ /* 0x141fe20000010010 */
        /* <DEDUP_REMOVED lines=13> */
[--C-:B------:R-:W-:Y:S01]  /*27c0*/  FFMA.FTZ R23, R15, R34, R17.reuse ;  /* 0x000000220f177223 */ /* 0x100fe20000010011 */
        /* <DEDUP_REMOVED lines=21> */
.L_x_4500:
        /* <DEDUP_REMOVED lines=13> */
.L_x_4502:
[----:B------:R-:W-:Y:S05]  /*29f0*/  BSYNC B0 ;  /* 0x0000000000007941 */ /* 0x000fea0003800000 */
.L_x_4501:
        /* <DEDUP_REMOVED lines=11> */
.L_x_4503:
[----:B------:R-:W-:Y:S04]  /*2ab0*/  BSSY B0, `(.L_x_4504) ;  /* 0x000000d000007945 */ /* 0x000fe80003800000 */
[----:B------:R-:W-:Y:S05]  /*2ac0*/  @P1 BRA `(.L_x_4505) ;  /* 0x00000000002c1947 */ /* 0x000fea0003800000 */
[----:B------:R-:W-:Y:S01]  /*2ad0*/  ULDC.64 UR12, c[0x0][0x270] ;  /* 0x00009c00000c7ab9 */ /* 0x000fe20000000a00 */
[----:B0-----:R-:W-:Y:S01]  /*2ae0*/  MOV R10, R48 ;  /* 0x00000030000a7202 */ /* 0x001fe20000000f00 */
        /* <DEDUP_REMOVED lines=9> */
.L_x_4505:
[----:B------:R-:W-:Y:S05]  /*2b80*/  BSYNC B0 ;  /* 0x0000000000007941 */ /* 0x000fea0003800000 */
.L_x_4504:
[----:B------:R-:W-:Y:S05]  /*2b90*/  @!P6 BRA `(.L_x_4506) ;  /* 0x000000000028e947 */ /* 0x000fea0003800000 */
[----:B0-----:R-:W-:Y:S01]  /*2ba0*/  FMUL.FTZ R10, R18, -1.4426950216293334961 ;  /* 0xbfb8aa3b120a7820 */ /* 0x001fe20000410000 */
        /* <DEDUP_REMOVED lines=9> */
.L_x_4506:
[----:B------:R-:W-:Y:S04]  /*2c40*/  BSSY B0, `(.L_x_4507) ;  /* 0x000000d000007945 */ /* 0x000fe80003800000 */
[----:B------:R-:W-:Y:S05]  /*2c50*/  @P2 BRA `(.L_x_4508) ;  /* 0x00000000002c2947 */ /* 0x000fea0003800000 */
[----:B------:R-:W-:Y:S01]  /*2c60*/  ULDC.64 UR12, c[0x0][0x270] ;  /* 0x00009c00000c7ab9 */ /* 0x000fe20000000a00 */
[----:B0-----:R-:W-:Y:S01]  /*2c70*/  MOV R10, R48 ;  /* 0x00000030000a7202 */ /* 0x001fe20000000f00 */
[----:B-1----:R-:W-:Y:S01]  /*2c80*/  IMAD R12, R29, UR12, RZ ;  /* 0x0000000c1d0c7c24 */ /* 0x002fe2000f8e02ff */
        /* <DEDUP_REMOVED lines=8> */
.L_x_4508:
[----:B------:R-:W-:Y:S05]  /*2d10*/  BSYNC B0 ;  /* 0x0000000000007941 */ /* 0x000fea0003800000 */
.L_x_4507:
[----:B------:R-:W-:Y:S05]  /*2d20*/  @!P6 BRA `(.L_x_4509) ;  /* 0x000000000028e947 */ /* 0x000fea0003800000 */
        /* <DEDUP_REMOVED lines=10> */
.L_x_4509:
[----:B------:R-:W-:Y:S04]  /*2dd0*/  BSSY B0, `(.L_x_4510) ;  /* 0x000000d000007945 */ /* 0x000fe80003800000 */
[----:B------:R-:W-:Y:S05]  /*2de0*/  @P3 BRA `(.L_x_4511) ;  /* 0x00000000002c3947 */ /* 0x000fea0003800000 */
[----:B------:R-:W-:Y:S01]  /*2df0*/  ULDC.64 UR12, c[0x0][0x270] ;  /* 0x00009c00000c7ab9 */ /* 0x000fe20000000a00 */
[----:B0-----:R-:W-:Y:S01]  /*2e00*/  MOV R10, R48 ;  /* 0x00000030000a7202 */ /* 0x001fe20000000f00 */
[----:B------:R-:W-:Y:S01]  /*2e10*/  IMAD R41, R41, UR12, RZ ;  /* 0x0000000c29297c24 */ /* 0x000fe2000f8e02ff */
[----:B------:R-:W-:-:S03]  /*2e20*/  MOV R11, R51 ;  /* 0x00000033000b7202 */ /* 0x000fc60000000f00 */
[C---:B------:R-:W-:Y:S02]  /*2e30*/  IMAD R41, R38.reuse, UR13, R41 ;  /* 0x0000000d26297c24 */ /* 0x040fe4000f8e0229 */
[----:B-12---:R-:W-:Y:S01]  /*2e40*/  IMAD.WIDE.U32 R12, R38, UR12, R10 ;  /* 0x0000000c260c7c25 */ /* 0x006fe2000f8e000a */
[----:B------:R-:W-:Y:S02]  /*2e50*/  ULDC.64 UR12, c[0x0][0x210] ;  /* 0x00008400000c7ab9 */ /* 0x000fe40000000a00 */
[----:B------:R-:W-:Y:S02]  /*2e60*/  LEA R10, P1, R12, UR12, 0x2 ;  /* 0x0000000c0c0a7c11 */ /* 0x000fe4000f8210ff */
[----:B------:R-:W-:-:S04]  /*2e70*/  IADD3 R41, R13, R41, RZ ;  /* 0x000000290d297210 */ /* 0x000fc80007ffe0ff */
[----:B------:R-:W-:-:S05]  /*2e80*/  LEA.HI.X R11, R12, UR13, R41, 0x2, P1 ;  /* 0x0000000d0c0b7c11 */ /* 0x000fca00088f1429 */
[----:B------:R3:W-:Y:S02]  /*2e90*/  STG.E.64 desc[UR8][R10.64], R20 ;  /* 0x000000140a007986 */ /* 0x0007e4000c101b08 */
.L_x_4511:
[----:B------:R-:W-:Y:S05]  /*2ea0*/  BSYNC B0 ;  /* 0x0000000000007941 */ /* 0x000fea0003800000 */
.L_x_4510:
[----:B------:R-:W-:Y:S05]  /*2eb0*/  @!P6 BRA `(.L_x_4512) ;  /* 0x000000000028e947 */ /* 0x000fea0003800000 */
[----:B0--3--:R-:W-:Y:S01]  /*2ec0*/  FMUL.FTZ R10, R22, -1.4426950216293334961 ;  /* 0xbfb8aa3b160a7820 */ /* 0x009fe20000410000 */
        /* <DEDUP_REMOVED lines=9> */
.L_x_4512:
[----:B------:R-:W-:Y:S04]  /*2f60*/  BSSY B0, `(.L_x_4513) ;  /* 0x000000c000007945 */ /* 0x000fe80003800000 */
[----:B------:R-:W-:Y:S05]  /*2f70*/  @P4 BRA `(.L_x_4514) ;  /* 0x0000000000284947 */ /* 0x000fea0003800000 */
[----:B------:R-:W-:Y:S01]  /*2f80*/  ULDC.64 UR12, c[0x0][0x270] ;  /* 0x00009c00000c7ab9 */ /* 0x000fe20000000a00 */
[----:B------:R-:W-:Y:S01]  /*2f90*/  MOV R49, R51 ;  /* 0x0000003300317202 */ /* 0x000fe20000000f00 */
[----:B0--3--:R-:W-:Y:S02]  /*2fa0*/  IMAD R10, R43, UR12, RZ ;  /* 0x0000000c2b0a7c24 */ /* 0x009fe4000f8e02ff */
[----:B------:R-:W-:-:S04]  /*2fb0*/  IMAD.WIDE.U32 R48, R39, UR12, R48 ;  /* 0x0000000c27307c25 */ /* 0x000fc8000f8e0030 */
[----:B------:R-:W-:Y:S01]  /*2fc0*/  IMAD R11, R39, UR13, R10 ;  /* 0x0000000d270b7c24 */ /* 0x000fe2000f8e020a */
[----:B------:R-:W-:Y:S02]  /*2fd0*/  ULDC.64 UR12, c[0x0][0x210] ;  /* 0x00008400000c7ab9 */ /* 0x000fe40000000a00 */
[----:B------:R-:W-:Y:S02]  /*2fe0*/  LEA R10, P1, R48, UR12, 0x2 ;  /* 0x0000000c300a7c11 */ /* 0x000fe4000f8210ff */
[----:B------:R-:W-:-:S04]  /*2ff0*/  IADD3 R11, R49, R11, RZ ;  /* 0x0000000b310b7210 */ /* 0x000fc80007ffe0ff */
[----:B------:R-:W-:-:S05]  /*3000*/  LEA.HI.X R11, R48, UR13, R11, 0x2, P1 ;  /* 0x0000000d300b7c11 */ /* 0x000fca00088f140b */
[----:B------:R4:W-:Y:S02]  /*3010*/  STG.E.64 desc[UR8][R10.64], R22 ;  /* 0x000000160a007986 */ /* 0x0009e4000c101b08 */
.L_x_4514:
[----:B------:R-:W-:Y:S05]  /*3020*/  BSYNC B0 ;  /* 0x0000000000007941 */ /* 0x000fea0003800000 */
.L_x_4513:
[----:B0--34-:R-:W0:Y:S01]  /*3030*/  LDC R11, c[0x0][0x10] ;  /* 0x00000400ff0b7b82 */ /* 0x019e220000000800 */
[----:B------:R-:W-:Y:S02]  /*3040*/  IADD3 R2, R2, 0x1, RZ ;  /* 0x0000000102027810 */ /* 0x000fe40007ffe0ff */
[----:B0-----:R-:W-:-:S04]  /*3050*/  IADD3 R44, R11, R44, RZ ;  /* 0x0000002c0b2c7210 */ /* 0x001fc80007ffe0ff */
[----:B------:R-:W-:-:S13]  /*3060*/  ISETP.GE.AND P1, PT, R44, UR4, PT ;  /* 0x000000042c007c0c */ /* 0x000fda000bf26270 */
[----:B------:R-:W-:Y:S05]  /*3070*/  @!P1 BRA `(.L_x_4515) ;  /* 0xffffffd000789947 */ /* 0x000fea000383ffff */
[----:B------:R-:W-:Y:S05]  /*3080*/  EXIT ;  /* 0x000000000000794d */ /* 0x000fea0003800000 */
.L_x_4516:
        /* <DEDUP_REMOVED lines=15> */
.L_x_5193:


//--------------------- .text._Z35group_norm_nhwc_fwd_one_pass_kernelI11Fp32IOFp32WLi256ELi48ELi384EEv26Group_norm_nhwc_fwd_params --------------------------
	.section	.text._Z35group_norm_nhwc_fwd_one_pass_kernelI11Fp32IOFp32WLi256ELi48ELi384EEv26Group_norm_nhwc_fwd_params,"ax",@progbits
	.align	128
        .global         _Z35group_norm_nhwc_fwd_one_pass_kernelI11Fp32IOFp32WLi256ELi48ELi384EEv26Group_norm_nhwc_fwd_params
        .type           _Z35group_norm_nhwc_fwd_one_pass_kernelI11Fp32IOFp32WLi256ELi48ELi384EEv26Group_norm_nhwc_fwd_params,@function
        .size           _Z35group_norm_nhwc_fwd_one_pass_kernelI11Fp32IOFp32WLi256ELi48ELi384EEv26Group_norm_nhwc_fwd_params,(.L_x_5194 - _Z35group_norm_nhwc_fwd_one_pass_kernelI11Fp32IOFp32WLi256ELi48ELi384EEv26Group_norm_nhwc_fwd_params)
        .other          _Z35group_norm_nhwc_fwd_one_pass_kernelI11Fp32IOFp32WLi256ELi48ELi384EEv26Group_norm_nhwc_fwd_params,@"STO_CUDA_ENTRY STV_DEFAULT"
_Z35group_norm_nhwc_fwd_one_pass_kernelI11Fp32IOFp32WLi256ELi48ELi384EEv26Group_norm_nhwc_fwd_params:
.text._Z35group_norm_nhwc_fwd_one_pass_kernelI11Fp32IOFp32WLi256ELi48ELi384EEv26Group_norm_nhwc_fwd_params:
        /* <DEDUP_REMOVED lines=75> */
[----:B------:R-:W-:Y:S02]  /*04b0*/  SHF.L.U32 R68, R68, 0x1, RZ ;  /* 0x0000000144447819 */ /* 0x000fe400000006ff */
[----:B------:R-:W-:Y:S02]  /*04c0*/  LEA R70, R3, UR5, 0x3 ;  /* 0x0000000503467c11 */ /* 0x000fe4000f8e18ff */
[C---:B------:R-:W-:Y:S02]  /*04d0*/  IADD3 R72, R55.reuse, 0xb0, RZ ;  /* 0x000000b037487810 */ /* 0x040fe40007ffe0ff */
[----:B------:R-:W-:-:S02]  /*04e0*/  IADD3 R74, R55, 0xc0, RZ ;  /* 0x000000c0374a7810 */ /* 0x000fc40007ffe0ff */
[C---:B------:R-:W-:Y:S02]  /*04f0*/  IADD3 R76, R55.reuse, 0xd0, RZ ;  /* 0x000000d0374c7810 */ /* 0x040fe40007ffe0ff */
[C---:B------:R-:W-:Y:S02]  /*0500*/  IADD3 R78, R55.reuse, 0xe0, RZ ;  /* 0x000000e0374e7810 */ /* 0x040fe40007ffe0ff */
[----:B------:R-:W-:Y:S02]  /*0510*/  IADD3 R80, R55, 0xf0, RZ ;  /* 0x000000f037507810 */ /* 0x000fe40007ffe0ff */
[----:B------:R-:W-:Y:S02]  /*0520*/  ISETP.LT.AND.EX P0, PT, R77, UR9, !P4, P0 ;  /* 0x000000094d007c0c */ /* 0x000fe4000e701300 */
[----:B------:R-:W-:Y:S02]  /*0530*/  ISETP.LT.AND.EX P1, PT, R79, UR9, !P4, P1 ;  /* 0x000000094f007c0c */ /* 0x000fe4000e721310 */
[----:B------:R-:W-:-:S02]  /*0540*/  ISETP.LT.AND.EX P2, PT, R81, UR9, !P4, P2 ;  /* 0x0000000951007c0c */ /* 0x000fc4000e741320 */
[----:B------:R-:W-:Y:S02]  /*0550*/  ISETP.LT.AND.EX P3, PT, R83, UR9, !P4, P3 ;  /* 0x0000000953007c0c */ /* 0x000fe4000e761330 */
[----:B------:R-:W-:Y:S01]  /*0560*/  ISETP.LT.AND.EX P4, PT, R85, UR9, !P4, P5 ;  /* 0x0000000955007c0c */ /* 0x000fe2000e781350 */
[----:B-1----:R-:W-:-:S12]  /*0570*/  ULDC.64 UR8, c[0x0][0x208] ;  /* 0x0000820000087ab9 */ /* 0x002fd80000000a00 */
.L_x_4574:
[----:B------:R-:W0:Y:S01]  /*0580*/  LDC R9, c[0x0][0x288] ;  /* 0x0000a200ff097b82 */ /* 0x000e220000000800 */
[----:B------:R-:W-:Y:S01]  /*0590*/  P2R R14, PR, RZ, 0x8 ;  /* 0x00000008ff0e7803 */ /* 0x000fe20000000000 */
[----:B------:R-:W-:Y:S01]  /*05a0*/  ULDC.64 UR12, c[0x0][0x280] ;  /* 0x0000a000000c7ab9 */ /* 0x000fe20000000a00 */
[C---:B------:R-:W-:Y:S02]  /*05b0*/  LOP3.LUT P3, RZ, R82.reuse, 0x200, RZ, 0xc0, !PT ;  /* 0x0000020052ff7812 */ /* 0x040fe4000786c0ff */
[----:B------:R-:W-:Y:S02]  /*05c0*/  P2R R16, PR, RZ, 0x10 ;  /* 0x00000010ff107803 */ /* 0x000fe40000000000 */
[C---:B------:R-:W-:Y:S01]  /*05d0*/  LOP3.LUT P4, RZ, R82.reuse, 0x100, RZ, 0xc0, !PT ;  /* 0x0000010052ff7812 */ /* 0x040fe2000788c0ff */
[----:B------:R-:W1:Y:S01]  /*05e0*/  @P0 LDC.64 R18, c[0x0][0x220] ;  /* 0x00008800ff120b82 */ /* 0x000e620000000a00 */
[----:B------:R-:W-:Y:S02]  /*05f0*/  LOP3.LUT P6, RZ, R82, 0x80, RZ, 0xc0, !PT ;  /* 0x0000008052ff7812 */ /* 0x000fe400078cc0ff */
[----:B------:R-:W-:-:S02]  /*0600*/  SHF.R.S32.HI R87, RZ, 0x1f, R72 ;  /* 0x0000001fff577819 */ /* 0x000fc40000011448 */
[----:B------:R-:W-:Y:S02]  /*0610*/  P2R R31, PR, RZ, 0x4 ;  /* 0x00000004ff1f7803 */ /* 0x000fe40000000000 */
[----:B------:R-:W-:Y:S01]  /*0620*/  SHF.R.S32.HI R89, RZ, 0x1f, R74 ;  /* 0x0000001fff597819 */ /* 0x000fe2000001144a */
[----:B------:R-:W2:Y:S01]  /*0630*/  @P1 LDC.64 R24, c[0x0][0x220] ;  /* 0x00008800ff181b82 */ /* 0x000ea20000000a00 */
[----:B------:R-:W-:Y:S02]  /*0640*/  P2R R26, PR, RZ, 0x2 ;  /* 0x00000002ff1a7803 */ /* 0x000fe40000000000 */
[----:B------:R-:W-:Y:S02]  /*0650*/  P2R R44, PR, RZ, 0x1 ;  /* 0x00000001ff2c7803 */ /* 0x000fe40000000000 */
[----:B------:R-:W-:Y:S02]  /*0660*/  SHF.R.S32.HI R91, RZ, 0x1f, R76 ;  /* 0x0000001fff5b7819 */ /* 0x000fe4000001144c */
[----:B------:R-:W-:Y:S01]  /*0670*/  SHF.R.S32.HI R93, RZ, 0x1f, R78 ;  /* 0x0000001fff5d7819 */ /* 0x000fe2000001144e */
[----:B------:R-:W3:Y:S01]  /*0680*/  @P6 LDC.64 R10, c[0x0][0x220] ;  /* 0x00008800ff0a6b82 */ /* 0x000ee20000000a00 */
[----:B0-----:R-:W-:-:S02]  /*0690*/  IABS R5, R9 ;  /* 0x0000000900057213 */ /* 0x001fc40000000000 */
[----:B------:R-:W-:Y:S02]  /*06a0*/  SHF.R.S32.HI R95, RZ, 0x1f, R80 ;  /* 0x0000001fff5f7819 */ /* 0x000fe40000011450 */
[----:B------:R-:W0:Y:S03]  /*06b0*/  I2F.RP R4, R5 ;  /* 0x0000000500047306 */ /* 0x000e260000209400 */
[----:B------:R-:W4:Y:S05]  /*06c0*/  @P2 LDC.64 R98, c[0x0][0x220] ;  /* 0x00008800ff622b82 */ /* 0x000f2a0000000a00 */
[----:B0-----:R-:W0:Y:S02]  /*06d0*/  MUFU.RCP R4, R4 ;  /* 0x0000000400047308 */ /* 0x001e240000001000 */
[----:B0-----:R-:W-:-:S06]  /*06e0*/  IADD3 R2, R4, 0xffffffe, RZ ;  /* 0x0ffffffe04027810 */ /* 0x001fcc0007ffe0ff */
[----:B------:R0:W5:Y:S02]  /*06f0*/  F2I.FTZ.U32.TRUNC.NTZ R3, R2 ;  /* 0x0000000200037305 */ /* 0x000164000021f000 */
[----:B0-----:R-:W-:Y:S02]  /*0700*/  MOV R2, RZ ;  /* 0x000000ff00027202 */ /* 0x001fe40000000f00 */
[----:B-----5:R-:W-:-:S05]  /*0710*/  IADD3 R6, RZ, -R3, RZ ;  /* 0x80000003ff067210 */ /* 0x020fca0007ffe0ff */
        /* <DEDUP_REMOVED lines=11> */
[----:B------:R-:W-:Y:S02]  /*07d0*/  ISETP.GE.U32.AND P5, PT, R4, R5, PT ;  /* 0x000000050400720c */ /* 0x000fe40003fa6070 */
[----:B------:R-:W5:Y:S11]  /*07e0*/  @P3 LDC.64 R4, c[0x0][0x270] ;  /* 0x00009c00ff043b82 */ /* 0x000f760000000a00 */
[----:B------:R-:W-:-:S02]  /*07f0*/  @P5 IADD3 R3, R3, 0x1, RZ ;  /* 0x0000000103035810 */ /* 0x000fc40007ffe0ff */
[----:B------:R-:W-:Y:S02]  /*0800*/  ISETP.GE.AND P5, PT, R2, RZ, PT ;  /* 0x000000ff0200720c */ /* 0x000fe40003fa6270 */
[----:B------:R-:W-:-:S11]  /*0810*/  SHF.R.S32.HI R2, RZ, 0x1f, R68 ;  /* 0x0000001fff027819 */ /* 0x000fd60000011444 */
[----:B------:R-:W-:Y:S02]  /*0820*/  @!P5 IADD3 R3, -R3, RZ, RZ ;  /* 0x000000ff0303d210 */ /* 0x000fe40007ffe1ff */
[----:B------:R-:W-:-:S13]  /*0830*/  ISETP.NE.AND P5, PT, R9, RZ, PT ;  /* 0x000000ff0900720c */ /* 0x000fda0003fa5270 */
[----:B------:R-:W-:-:S04]  /*0840*/  @!P5 LOP3.LUT R3, RZ, R9, RZ, 0x33, !PT ;  /* 0x00000009ff03d212 */ /* 0x000fc800078e33ff */
[----:B------:R-:W-:-:S05]  /*0850*/  IADD3 R97, -R3, RZ, RZ ;  /* 0x000000ff03617210 */ /* 0x000fca0007ffe1ff */
[----:B------:R-:W-:Y:S02]  /*0860*/  IMAD R97, R9, R97, R66 ;  /* 0x0000006109617224 */ /* 0x000fe400078e0242 */
[----:B------:R-:W1:Y:S02]  /*0870*/  @P4 LDC.64 R8, c[0x0][0x220] ;  /* 0x00008800ff084b82 */ /* 0x000e640000000a00 */
[----:B------:R-:W-:-:S05]  /*0880*/  IMAD R97, R97, 0x30, RZ ;  /* 0x0000003061617824 */ /* 0x000fca00078e02ff */
        /* <DEDUP_REMOVED lines=8> */
[----:B-----5:R-:W-:-:S03]  /*0910*/  @P3 IMAD R2, R57, R4, RZ ;  /* 0x0000000439023224 */ /* 0x020fc600078e02ff */
[----:B------:R-:W-:Y:S01]  /*0920*/  IADD3 R23, R21, R23, RZ ;  /* 0x0000001715177210 */ /* 0x000fe20007ffe0ff */
[C---:B------:R-:W-:Y:S02]  /*0930*/  @P3 IMAD R5, R55.reuse, R5, R2 ;  /* 0x0000000537053224 */ /* 0x040fe400078e0202 */
[----:B------:R-:W-:-:S05]  /*0940*/  @P3 IMAD.WIDE.U32 R2, R55, R4, R22 ;  /* 0x0000000437023225 */ /* 0x000fca00078e0016 */
[----:B------:R-:W-:Y:S02]  /*0950*/  @P3 IADD3 R3, R3, R5, RZ ;  /* 0x0000000503033210 */ /* 0x000fe40007ffe0ff */
[----:B0-----:R-:W-:-:S04]  /*0960*/  @P3 LEA R4, P5, R2, R6, 0x2 ;  /* 0x0000000602043211 */ /* 0x001fc800078a10ff */
[----:B------:R-:W-:Y:S02]  /*0970*/  @P3 LEA.HI.X R5, R2, R7, R3, 0x2, P5 ;  /* 0x0000000702053211 */ /* 0x000fe400028f1403 */
[----:B------:R-:W0:Y:S01]  /*0980*/  @P4 LDC.64 R6, c[0x0][0x270] ;  /* 0x00009c00ff064b82 */ /* 0x000e220000000a00 */
[----:B------:R-:W-:Y:S02]  /*0990*/  @P4 MOV R3, R23 ;  /* 0x0000001700034202 */ /* 0x000fe40000000f00 */
[----:B------:R-:W-:-:S13]  /*09a0*/  LOP3.LUT P3, RZ, R82, 0x40, RZ, 0xc0, !PT ;  /* 0x0000004052ff7812 */ /* 0x000fda000786c0ff */
[----:B------:R-:W5:Y:S01]  /*09b0*/  @P3 LDC.64 R12, c[0x0][0x220] ;  /* 0x00008800ff0c3b82 */ /* 0x000f620000000a00 */
        /* <DEDUP_REMOVED lines=8> */
[----:B------:R-:W-:Y:S02]  /*0a40*/  @P6 MOV R3, R23 ;  /* 0x0000001700036202 */ /* 0x000fe40000000f00 */
[----:B------:R-:W-:Y:S01]  /*0a50*/  LOP3.LUT P4, RZ, R82, 0x20, RZ, 0xc0, !PT ;  /* 0x0000002052ff7812 */ /* 0x000fe2000788c0ff */
[----:B0-----:R-:W-:-:S04]  /*0a60*/  @P6 IMAD R2, R69, R8, RZ ;  /* 0x0000000845026224 */ /* 0x001fc800078e02ff */
[----:B------:R-:W-:Y:S01]  /*0a70*/  @P6 IMAD R9, R56, R9, R2 ;  /* 0x0000000938096224 */ /* 0x000fe200078e0202 */
[----:B------:R-:W-:-:S05]  /*0a80*/  @P6 MOV R2, R20 ;  /* 0x0000001400026202 */ /* 0x000fca0000000f00 */
[----:B------:R-:W-:-:S05]  /*0a90*/  @P6 IMAD.WIDE.U32 R2, R56, R8, R2 ;  /* 0x0000000838026225 */ /* 0x000fca00078e0002 */
[----:B------:R-:W-:Y:S02]  /*0aa0*/  @P6 IADD3 R3, R3, R9, RZ ;  /* 0x0000000903036210 */ /* 0x000fe40007ffe0ff */
[----:B---3--:R-:W-:-:S04]  /*0ab0*/  @P6 LEA R8, P5, R2, R10, 0x2 ;  /* 0x0000000a02086211 */ /* 0x008fc800078a10ff */
        /* <DEDUP_REMOVED lines=9> */
[----:B-----5:R-:W-:-:S04]  /*0b50*/  @P3 LEA R10, P5, R2, R12, 0x2 ;  /* 0x0000000c020a3211 */ /* 0x020fc800078a10ff */
[----:B------:R-:W-:Y:S02]  /*0b60*/  @P3 LEA.HI.X R11, R2, R13, R3, 0x2, P5 ;  /* 0x0000000d020b3211 */ /* 0x000fe400028f1403 */
[----:B------:R-:W0:Y:S01]  /*0b70*/  @P4 LDC.64 R12, c[0x0][0x270] ;  /* 0x00009c00ff0c4b82 */ /* 0x000e220000000a00 */
[----:B------:R-:W-:Y:S02]  /*0b80*/  ISETP.NE.AND P3, PT, R14, RZ, PT ;  /* 0x000000ff0e00720c */ /* 0x000fe40003f65270 */
[----:B------:R-:W-:Y:S02]  /*0b90*/  @P4 MOV R3, R23 ;  /* 0x0000001700034202 */ /* 0x000fe40000000f00 */
[----:B------:R-:W-:-:S03]  /*0ba0*/  P2R R27, PR, RZ, 0x8 ;  /* 0x00000008ff1b7803 */ /* 0x000fc60000000000 */
[----:B------:R-:W1:Y:S08]  /*0bb0*/  @P4 LDC.64 R14, c[0x0][0x220] ;  /* 0x00008800ff0e4b82 */ /* 0x000e700000000a00 */
[----:B------:R-:W3:Y:S01]  /*0bc0*/  @P3 LDC.64 R100, c[0x0][0x220] ;  /* 0x00008800ff643b82 */ /* 0x000ee20000000a00 */
        /* <DEDUP_REMOVED lines=8> */
[----:B------:R-:W-:Y:S02]  /*0c50*/  ISETP.NE.AND P4, PT, R16, RZ, PT ;  /* 0x000000ff1000720c */ /* 0x000fe40003f85270 */
[----:B------:R-:W-:-:S05]  /*0c60*/  @P6 MOV R3, R23 ;  /* 0x0000001700036202 */ /* 0x000fca0000000f00 */
[----:B------:R-:W1:Y:S08]  /*0c70*/  @P6 LDC.64 R16, c[0x0][0x220] ;  /* 0x00008800ff106b82 */ /* 0x000e700000000a00 */
        /* <DEDUP_REMOVED lines=9> */
[----:B------:R-:W-:Y:S01]  /*0d10*/  @P0 MOV R3, R23 ;  /* 0x0000001700030202 */ /* 0x000fe20000000f00 */
[----:B0-----:R-:W-:-:S04]  /*0d20*/  @P0 IMAD R2, R77, R16, RZ ;  /* 0x000000104d020224 */ /* 0x001fc800078e02ff */
[----:B------:R-:W-:Y:S01]  /*0d30*/  @P0 IMAD R17, R61, R17, R2 ;  /* 0x000000113d110224 */ /* 0x000fe200078e0202 */
[----:B------:R-:W-:-:S05]  /*0d40*/  @P0 MOV R2, R20 ;  /* 0x0000001400020202 */ /* 0x000fca0000000f00 */
[----:B------:R-:W-:-:S05]  /*0d50*/  @P0 IMAD.WIDE.U32 R2, R61, R16, R2 ;  /* 0x000000103d020225 */ /* 0x000fca00078e0002 */
[----:B------:R-:W-:Y:S02]  /*0d60*/  @P0 IADD3 R3, R3, R17, RZ ;  /* 0x0000001103030210 */ /* 0x000fe40007ffe0ff */
[----:B------:R-:W0:Y:S01]  /*0d70*/  @P1 LDC.64 R16, c[0x0][0x270] ;  /* 0x00009c00ff101b82 */ /* 0x000e220000000a00 */
[----:B------:R-:W-:-:S04]  /*0d80*/  @P0 LEA R18, P5, R2, R18, 0x2 ;  /* 0x0000001202120211 */ /* 0x000fc800078a10ff */
[----:B------:R-:W-:Y:S02]  /*0d90*/  @P0 LEA.HI.X R19, R2, R19, R3, 0x2, P5 ;  /* 0x0000001302130211 */ /* 0x000fe400028f1403 */
[----:B------:R-:W-:Y:S02]  /*0da0*/  @P1 MOV R3, R23 ;  /* 0x0000001700031202 */ /* 0x000fe40000000f00 */
[----:B------:R-:W-:-:S04]  /*0db0*/  LOP3.LUT P0, RZ, R82, 0x40, RZ, 0xc0, !PT ;  /* 0x0000004052ff7812 */ /* 0x000fc8000780c0ff */
[----:B------:R-:W-:Y:S02]  /*0dc0*/  P2R R45, PR, RZ, 0x1 ;  /* 0x00000001ff2d7803 */ /* 0x000fe40000000000 */
[----:B------:R-:W-:-:S04]  /*0dd0*/  LOP3.LUT P0, RZ, R82, 0x80, RZ, 0xc0, !PT ;  /* 0x0000008052ff7812 */ /* 0x000fc8000780c0ff */
[----:B------:R-:W-:Y:S02]  /*0de0*/  P2R R47, PR, RZ, 0x1 ;  /* 0x00000001ff2f7803 */ /* 0x000fe40000000000 */
[----:B------:R-:W-:Y:S01]  /*0df0*/  LOP3.LUT P0, RZ, R82, 0x100, RZ, 0xc0, !PT ;  /* 0x0000010052ff7812 */ /* 0x000fe2000780c0ff */
[----:B0-----:R-:W-:-:S03]  /*0e00*/  @P1 IMAD R2, R79, R16, RZ ;  /* 0x000000104f021224 */ /* 0x001fc600078e02ff */
[----:B------:R-:W-:Y:S02]  /*0e10*/  P2R R46, PR, RZ, 0x1 ;  /* 0x00000001ff2e7803 */ /* 0x000fe40000000000 */
[----:B------:R-:W-:Y:S01]  /*0e20*/  LOP3.LUT P0, RZ, R82, 0x200, RZ, 0xc0, !PT ;  /* 0x0000020052ff7812 */ /* 0x000fe2000780c0ff */
[----:B------:R-:W-:Y:S01]  /*0e30*/  @P1 IMAD R17, R62, R17, R2 ;  /* 0x000000113e111224 */ /* 0x000fe200078e0202 */
[----:B------:R-:W-:Y:S02]  /*0e40*/  @P1 MOV R2, R20 ;  /* 0x0000001400021202 */ /* 0x000fe40000000f00 */
[----:B------:R-:W-:-:S03]  /*0e50*/  P2R R30, PR, RZ, 0x1 ;  /* 0x00000001ff1e7803 */ /* 0x000fc60000000000 */
[----:B------:R-:W-:-:S05]  /*0e60*/  @P1 IMAD.WIDE.U32 R2, R62, R16, R2 ;  /* 0x000000103e021225 */ /* 0x000fca00078e0002 */
[----:B------:R-:W-:Y:S02]  /*0e70*/  @P1 IADD3 R3, R3, R17, RZ ;  /* 0x0000001103031210 */ /* 0x000fe40007ffe0ff */
[----:B--2---:R-:W-:-:S04]  /*0e80*/  @P1 LEA R16, P5, R2, R24, 0x2 ;  /* 0x0000001802101211 */ /* 0x004fc800078a10ff */
        /* <DEDUP_REMOVED lines=9> */
[----:B----4-:R-:W-:-:S04]  /*0f20*/  @P2 LEA R98, P5, R2, R98, 0x2 ;  /* 0x0000006202622211 */ /* 0x010fc800078a10ff */
[----:B------:R-:W-:Y:S02]  /*0f30*/  @P2 LEA.HI.X R99, R2, R99, R3, 0x2, P5 ;  /* 0x0000006302632211 */ /* 0x000fe400028f1403 */
[----:B------:R-:W-:Y:S01]  /*0f40*/  @P3 MOV R3, R23 ;  /* 0x0000001700033202 */ /* 0x000fe20000000f00 */
[----:B0-----:R-:W-:-:S04]  /*0f50*/  @P3 IMAD R2, R83, R24, RZ ;  /* 0x0000001853023224 */ /* 0x001fc800078e02ff */
[----:B------:R-:W-:Y:S01]  /*0f60*/  @P3 IMAD R25, R64, R25, R2 ;  /* 0x0000001940193224 */ /* 0x000fe200078e0202 */
[----:B------:R-:W-:-:S05]  /*0f70*/  @P3 MOV R2, R20 ;  /* 0x0000001400023202 */ /* 0x000fca0000000f00 */
[----:B------:R-:W-:-:S05]  /*0f80*/  @P3 IMAD.WIDE.U32 R2, R64, R24, R2 ;  /* 0x0000001840023225 */ /* 0x000fca00078e0002 */
[----:B------:R-:W-:Y:S02]  /*0f90*/  @P3 IADD3 R3, R3, R25, RZ ;  /* 0x0000001903033210 */ /* 0x000fe40007ffe0ff */
[----:B------:R-:W0:Y:S01]  /*0fa0*/  @P4 LDC.64 R24, c[0x0][0x270] ;  /* 0x00009c00ff184b82 */ /* 0x000e220000000a00 */
[----:B---3--:R-:W-:-:S04]  /*0fb0*/  @P3 LEA R100, P5, R2, R100, 0x2 ;  /* 0x0000006402643211 */ /* 0x008fc800078a10ff */
[----:B------:R-:W-:Y:S02]  /*0fc0*/  @P3 LEA.HI.X R101, R2, R101, R3, 0x2, P5 ;  /* 0x0000006502653211 */ /* 0x000fe400028f1403 */
[----:B------:R-:W-:Y:S01]  /*0fd0*/  @P4 MOV R3, R23 ;  /* 0x0000001700034202 */ /* 0x000fe20000000f00 */
[----:B0-----:R-:W-:-:S04]  /*0fe0*/  @P4 IMAD R2, R85, R24, RZ ;  /* 0x0000001855024224 */ /* 0x001fc800078e02ff */
[----:B------:R-:W-:Y:S01]  /*0ff0*/  @P4 IMAD R25, R65, R25, R2 ;  /* 0x0000001941194224 */ /* 0x000fe200078e0202 */
[----:B------:R-:W-:-:S05]  /*1000*/  @P4 MOV R2, R20 ;  /* 0x0000001400024202 */ /* 0x000fca0000000f00 */
[----:B------:R-:W-:-:S05]  /*1010*/  @P4 IMAD.WIDE.U32 R2, R65, R24, R2 ;  /* 0x0000001841024225 */ /* 0x000fca00078e0002 */
[----:B------:R-:W-:Y:S02]  /*1020*/  @P4 IADD3 R3, R3, R25, RZ ;  /* 0x0000001903034210 */ /* 0x000fe40007ffe0ff */
[----:B-----5:R-:W-:-:S04]  /*1030*/  @P4 LEA R102, P5, R2, R102, 0x2 ;  /* 0x0000006602664211 */ /* 0x020fc800078a10ff */
[----:B------:R-:W-:Y:S02]  /*1040*/  @P4 LEA.HI.X R103, R2, R103, R3, 0x2, P5 ;  /* 0x0000006702674211 */ /* 0x000fe400028f1403 */
[----:B------:R-:W-:-:S04]  /*1050*/  ISETP.GE.U32.AND P5, PT, R72, UR12, PT ;  /* 0x0000000c48007c0c */ /* 0x000fc8000bfa6070 */
[----:B------:R-:W-:-:S04]  /*1060*/  ISETP.GE.AND.EX P5, PT, R87, UR13, PT, P5 ;  /* 0x0000000d57007c0c */ /* 0x000fc8000bfa6350 */
[----:B------:R-:W-:-:S13]  /*1070*/  ISETP.GT.U32.OR P2, PT, R0, 0x17f, P5 ;  /* 0x0000017f0000780c */ /* 0x000fda0002f44470 */
[----:B------:R-:W0:Y:S01]  /*1080*/  @!P2 LDC.64 R24, c[0x0][0x270] ;  /* 0x00009c00ff18ab82 */ /* 0x000e220000000a00 */
[----:B------:R-:W-:-:S07]  /*1090*/  @!P2 MOV R3, R23 ;  /* 0x000000170003a202 */ /* 0x000fce0000000f00 */
[----:B------:R-:W1:Y:S01]  /*10a0*/  @!P2 LDC.64 R28, c[0x0][0x220] ;  /* 0x00008800ff1cab82 */ /* 0x000e620000000a00 */
[----:B0-----:R-:W-:-:S04]  /*10b0*/  @!P2 IMAD R2, R87, R24, RZ ;  /* 0x000000185702a224 */ /* 0x001fc800078e02ff */
[----:B------:R-:W-:Y:S01]  /*10c0*/  @!P2 IMAD R25, R72, R25, R2 ;  /* 0x000000194819a224 */ /* 0x000fe200078e0202 */
[----:B------:R-:W-:-:S05]  /*10d0*/  @!P2 MOV R2, R20 ;  /* 0x000000140002a202 */ /* 0x000fca0000000f00 */
[----:B------:R-:W-:-:S05]  /*10e0*/  @!P2 IMAD.WIDE.U32 R2, R72, R24, R2 ;  /* 0x000000184802a225 */ /* 0x000fca00078e0002 */
[----:B------:R-:W-:Y:S02]  /*10f0*/  @!P2 IADD3 R3, R3, R25, RZ ;  /* 0x000000190303a210 */ /* 0x000fe40007ffe0ff */
[----:B-1----:R-:W-:-:S04]  /*1100*/  @!P2 LEA R28, P5, R2, R28, 0x2 ;  /* 0x0000001c021ca211 */ /* 0x002fc800078a10ff */
[----:B------:R-:W-:Y:S02]  /*1110*/  @!P2 LEA.HI.X R29, R2, R29, R3, 0x2, P5 ;  /* 0x0000001d021da211 */ /* 0x000fe400028f1403 */
        /* <DEDUP_REMOVED lines=50> */
[----:B------:R-:W-:Y:S02]  /*1440*/  CS2R R24, SRZ ;  /* 0x0000000000187805 */ /* 0x000fe4000001ff00 */
[----:B-1----:R-:W-:-:S04]  /*1450*/  @!P6 LEA R42, P3, R2, R42, 0x2 ;  /* 0x0000002a022ae211 */ /* 0x002fc800078610ff */
[----:B------:R-:W-:Y:S01]  /*1460*/  @!P6 LEA.HI.X R43, R2, R43, R3, 0x2, P3 ;  /* 0x0000002b022be211 */ /* 0x000fe200018f1403 */
[----:B------:R-:W2:Y:S01]  /*1470*/  @!P1 LDG.E.64 R24, desc[UR8][R36.64] ;  /* 0x0000000824189981 */ /* 0x000ea2000c1e1b00 */
[----:B------:R-:W-:Y:S02]  /*1480*/  ISETP.NE.AND P3, PT, R27, RZ, PT ;  /* 0x000000ff1b00720c */ /* 0x000fe40003f65270 */
[----:B------:R-:W-:Y:S02]  /*1490*/  ISETP.NE.AND P1, PT, R26, RZ, PT ;  /* 0x000000ff1a00720c */ /* 0x000fe40003f25270 */
[----:B------:R-:W-:Y:S02]  /*14a0*/  CS2R R26, SRZ ;  /* 0x00000000001a7805 */ /* 0x000fe4000001ff00 */
[----:B------:R-:W-:Y:S02]  /*14b0*/  MOV R3, RZ ;  /* 0x000000ff00037202 */ /* 0x000fe40000000f00 */
[----:B------:R-:W-:-:S02]  /*14c0*/  MOV R2, RZ ;  /* 0x000000ff00027202 */ /* 0x000fc40000000f00 */
[----:B------:R-:W3:Y:S01]  /*14d0*/  @!P0 LDG.E.64 R26, desc[UR8][R38.64] ;  /* 0x00000008261a8981 */ /* 0x000ee2000c1e1b00 */
[----:B------:R-:W-:-:S03]  /*14e0*/  ISETP.NE.AND P0, PT, R30, RZ, PT ;  /* 0x000000ff1e00720c */ /* 0x000fc60003f05270 */
[----:B------:R0:W4:Y:S01]  /*14f0*/  @!P2 LDG.E.64 R2, desc[UR8][R28.64] ;  /* 0x000000081c02a981 */ /* 0x000122000c1e1b00 */
[----:B------:R-:W-:Y:S02]  /*1500*/  ISETP.NE.AND P2, PT, R31, RZ, PT ;  /* 0x000000ff1f00720c */ /* 0x000fe40003f45270 */
[----:B------:R-:W-:-:S07]  /*1510*/  CS2R R30, SRZ ;  /* 0x00000000001e7805 */ /* 0x000fce000001ff00 */
[----:B------:R-:W5:Y:S01]  /*1520*/  @P0 LDG.E.64 R30, desc[UR8][R4.64] ;  /* 0x00000008041e0981 */ /* 0x000f62000c1e1b00 */
[----:B------:R-:W-:Y:S02]  /*1530*/  ISETP.NE.AND P0, PT, R46, RZ, PT ;  /* 0x000000ff2e00720c */ /* 0x000fe40003f05270 */
[----:B0-----:R-:W-:Y:S02]  /*1540*/  CS2R R28, SRZ ;  /* 0x00000000001c7805 */ /* 0x001fe4000001ff00 */
[----:B------:R-:W-:-:S09]  /*1550*/  CS2R R36, SRZ ;  /* 0x0000000000247805 */ /* 0x000fd2000001ff00 */
[----:B------:R-:W2:Y:S01]  /*1560*/  @P0 LDG.E.64 R28, desc[UR8][R6.64] ;  /* 0x00000008061c0981 */ /* 0x000ea2000c1e1b00 */
[----:B------:R-:W-:Y:S02]  /*1570*/  ISETP.NE.AND P0, PT, R47, RZ, PT ;  /* 0x000000ff2f00720c */ /* 0x000fe40003f05270 */
[----:B------:R-:W-:Y:S02]  /*1580*/  CS2R R32, SRZ ;  /* 0x0000000000207805 */ /* 0x000fe4000001ff00 */
[----:B------:R-:W-:Y:S02]  /*1590*/  CS2R R34, SRZ ;  /* 0x0000000000227805 */ /* 0x000fe4000001ff00 */
[----:B------:R-:W-:Y:S02]  /*15a0*/  CS2R R38, SRZ ;  /* 0x0000000000267805 */ /* 0x000fe4000001ff00 */
[----:B------:R0:W3:Y:S05]  /*15b0*/  @!P6 LDG.E.64 R32, desc[UR8][R42.64] ;  /* 0x000000082a20e981 */ /* 0x0000ea000c1e1b00 */
[----:B------:R-:W4:Y:S01]  /*15c0*/  @P0 LDG.E.64 R36, desc[UR8][R8.64] ;  /* 0x0000000808240981 */ /* 0x000f22000c1e1b00 */
[----:B------:R-:W-:-:S02]  /*15d0*/  ISETP.NE.AND P0, PT, R45, RZ, PT ;  /* 0x000000ff2d00720c */ /* 0x000fc40003f05270 */
[C---:B------:R-:W-:Y:S01]  /*15e0*/  LOP3.LUT P6, RZ, R82.reuse, 0x20, RZ, 0xc0, !PT ;  /* 0x0000002052ff7812 */ /* 0x040fe200078cc0ff */
[----:B------:R1:W3:Y:S01]  /*15f0*/  @!P5 LDG.E.64 R34, desc[UR8][R40.64] ;  /* 0x000000082822d981 */ /* 0x0002e2000c1e1b00 */
[----:B------:R-:W-:Y:S02]  /*1600*/  LOP3.LUT P5, RZ, R82, 0x8, RZ, 0xc0, !PT ;  /* 0x0000000852ff7812 */ /* 0x000fe400078ac0ff */
[----:B0-----:R-:W-:Y:S02]  /*1610*/  CS2R R42, SRZ ;  /* 0x00000000002a7805 */ /* 0x001fe4000001ff00 */
[----:B-1----:R-:W-:-:S05]  /*1620*/  CS2R R40, SRZ ;  /* 0x0000000000287805 */ /* 0x002fca000001ff00 */
[----:B------:R-:W3:Y:S01]  /*1630*/  @P0 LDG.E.64 R38, desc[UR8][R10.64] ;  /* 0x000000080a260981 */ /* 0x000ee2000c1e1b00 */
[----:B------:R-:W-:-:S03]  /*1640*/  ISETP.NE.AND P0, PT, R44, RZ, PT ;  /* 0x000000ff2c00720c */ /* 0x000fc60003f05270 */
[----:B------:R-:W3:Y:S04]  /*1650*/  @P5 LDG.E.64 R42, desc[UR8][R14.64] ;  /* 0x000000080e2a5981 */ /* 0x000ee8000c1e1b00 */
[----:B------:R-:W3:Y:S01]  /*1660*/  @P6 LDG.E.64 R40, desc[UR8][R12.64] ;  /* 0x000000080c286981 */ /* 0x000ee2000c1e1b00 */
[----:B------:R-:W-:Y:S02]  /*1670*/  CS2R R44, SRZ ;  /* 0x00000000002c7805 */ /* 0x000fe4000001ff00 */
[----:B------:R-:W-:Y:S02]  /*1680*/  CS2R R46, SRZ ;  /* 0x00000000002e7805 */ /* 0x000fe4000001ff00 */
[----:B------:R-:W-:Y:S02]  /*1690*/  CS2R R48, SRZ ;  /* 0x0000000000307805 */ /* 0x000fe4000001ff00 */
[----:B------:R-:W3:Y:S04]  /*16a0*/  @P0 LDG.E.64 R44, desc[UR8][R18.64] ;  /* 0x00000008122c0981 */ /* 0x000ee8000c1e1b00 */
[----:B------:R-:W3:Y:S01]  /*16b0*/  @P1 LDG.E.64 R46, desc[UR8][R16.64] ;  /* 0x00000008102e1981 */ /* 0x000ee2000c1e1b00 */
[----:B------:R-:W-:-:S03]  /*16c0*/  CS2R R50, SRZ ;  /* 0x0000000000327805 */ /* 0x000fc6000001ff00 */
[----:B------:R-:W3:Y:S01]  /*16d0*/  @P2 LDG.E.64 R48, desc[UR8][R98.64] ;  /* 0x0000000862302981 */ /* 0x000ee2000c1e1b00 */
[----:B------:R-:W-:-:S03]  /*16e0*/  CS2R R52, SRZ ;  /* 0x0000000000347805 */ /* 0x000fc6000001ff00 */
[----:B------:R-:W3:Y:S04]  /*16f0*/  @P3 LDG.E.64 R50, desc[UR8][R100.64] ;  /* 0x0000000864323981 */ /* 0x000ee8000c1e1b00 */
[----:B------:R-:W3:Y:S01]  /*1700*/  @P4 LDG.E.64 R52, desc[UR8][R102.64] ;  /* 0x0000000866344981 */ /* 0x000ee2000c1e1b00 */
[----:B------:R-:W-:Y:S01]  /*1710*/  ISETP.GT.AND P5, PT, R84, 0x1e, PT ;  /* 0x0000001e5400780c */ /* 0x000fe20003fa4270 */
[----:B-----5:R-:W-:Y:S01]  /*1720*/  FMUL.FTZ R5, R31, R31 ;  /* 0x0000001f1f057220 */ /* 0x020fe20000410000 */
[----:B------:R-:W-:-:S03]  /*1730*/  FADD.FTZ R4, R30, R31 ;  /* 0x0000001f1e047221 */ /* 0x000fc60000010000 */
[----:B------:R-:W-:Y:S01]  /*1740*/  FFMA.FTZ R5, R30, R30, R5 ;  /* 0x0000001e1e057223 */ /* 0x000fe20000010005 */
[----:B------:R-:W-:-:S03]  /*1750*/  FADD.FTZ R4, RZ, R4 ;  /* 0x00000004ff047221 */ /* 0x000fc60000010000 */
[----:B------:R-:W-:Y:S01]  /*1760*/  FADD.FTZ R5, RZ, R5 ;  /* 0x00000005ff057221 */ /* 0x000fe20000010000 */
[----:B--2---:R-:W-:Y:S01]  /*1770*/  FMUL.FTZ R9, R29, R29 ;  /* 0x0000001d1d097220 */ /* 0x004fe20000410000 */
[----:B------:R-:W-:-:S03]  /*1780*/  FADD.FTZ R7, R28, R29 ;  /* 0x0000001d1c077221 */ /* 0x000fc60000010000 */
[----:B------:R-:W-:Y:S01]  /*1790*/  FFMA.FTZ R6, R28, R28, R9 ;  /* 0x0000001c1c067223 */ /* 0x000fe20000010009 */
[----:B------:R-:W-:-:S03]  /*17a0*/  FADD.FTZ R4, R4, R7 ;  /* 0x0000000704047221 */ /* 0x000fc60000010000 */
[----:B------:R-:W-:Y:S01]  /*17b0*/  FADD.FTZ R5, R5, R6 ;  /* 0x0000000605057221 */ /* 0x000fe20000010000 */
[----:B----4-:R-:W-:Y:S01]  /*17c0*/  FMUL.FTZ R9, R37, R37 ;  /* 0x0000002525097220 */ /* 0x010fe20000410000 */
[----:B------:R-:W-:-:S03]  /*17d0*/  FADD.FTZ R7, R36, R37 ;  /* 0x0000002524077221 */ /* 0x000fc60000010000 */
[----:B------:R-:W-:Y:S01]  /*17e0*/  FFMA.FTZ R6, R36, R36, R9 ;  /* 0x0000002424067223 */ /* 0x000fe20000010009 */
[----:B------:R-:W-:-:S03]  /*17f0*/  FADD.FTZ R4, R4, R7 ;  /* 0x0000000704047221 */ /* 0x000fc60000010000 */
[----:B------:R-:W-:Y:S01]  /*1800*/  FADD.FTZ R5, R5, R6 ;  /* 0x0000000605057221 */ /* 0x000fe20000010000 */
[----:B---3--:R-:W-:Y:S01]  /*1810*/  FMUL.FTZ R9, R39, R39 ;  /* 0x0000002727097220 */ /* 0x008fe20000410000 */
[----:B------:R-:W-:-:S03]  /*1820*/  FADD.FTZ R7, R38, R39 ;  /* 0x0000002726077221 */ /* 0x000fc60000010000 */
[----:B------:R-:W-:Y:S01]  /*1830*/  FFMA.FTZ R6, R38, R38, R9 ;  /* 0x0000002626067223 */ /* 0x000fe20000010009 */
[----:B------:R-:W-:Y:S01]  /*1840*/  FADD.FTZ R4, R4, R7 ;  /* 0x0000000704047221 */ /* 0x000fe20000010000 */
[----:B------:R-:W-:Y:S02]  /*1850*/  FMUL.FTZ R9, R41, R41 ;  /* 0x0000002929097220 */ /* 0x000fe40000410000 */
[----:B------:R-:W-:Y:S01]  /*1860*/  FADD.FTZ R5, R5, R6 ;  /* 0x0000000605057221 */ /* 0x000fe20000010000 */
[C---:B------:R-:W-:Y:S01]  /*1870*/  FADD.FTZ R7, R40.reuse, R41 ;  /* 0x0000002928077221 */ /* 0x040fe20000010000 */
[----:B------:R-:W-:Y:S01]  /*1880*/  FFMA.FTZ R6, R40, R40, R9 ;  /* 0x0000002828067223 */ /* 0x000fe20000010009 */
[----:B------:R-:W-:Y:S02]  /*1890*/  FMUL.FTZ R9, R43, R43 ;  /* 0x0000002b2b097220 */ /* 0x000fe40000410000 */
[----:B------:R-:W-:Y:S01]  /*18a0*/  FADD.FTZ R4, R4, R7 ;  /* 0x0000000704047221 */ /* 0x000fe20000010000 */
[C---:B------:R-:W-:Y:S01]  /*18b0*/  FADD.FTZ R7, R42.reuse, R43 ;  /* 0x0000002b2a077221 */ /* 0x040fe20000010000 */
[----:B------:R-:W-:Y:S01]  /*18c0*/  FADD.FTZ R5, R5, R6 ;  /* 0x0000000605057221 */ /* 0x000fe20000010000 */
[----:B------:R-:W-:Y:S01]  /*18d0*/  FFMA.FTZ R6, R42, R42, R9 ;  /* 0x0000002a2a067223 */ /* 0x000fe20000010009 */
[----:B------:R-:W-:Y:S01]  /*18e0*/  FMUL.FTZ R9, R45, R45 ;  /* 0x0000002d2d097220 */ /* 0x000fe20000410000 */
        /* <DEDUP_REMOVED lines=114> */
.L_x_4518:
[----:B------:R-:W-:Y:S05]  /*2010*/  BSYNC B0 ;  /* 0x0000000000007941 */ /* 0x000fea0003800000 */
.L_x_4517:
        /* <DEDUP_REMOVED lines=28> */
.L_x_4521:
[----:B------:R-:W2:Y:S04]  /*21e0*/  LDG.E.STRONG.GPU R5, desc[UR8][R8.64] ;  /* 0x0000000808057981 */ /* 0x000ea8000c1ef900 */
[----:B--2---:R-:W-:Y:S01]  /*21f0*/  CCTL.IVALL ;  /* 0x00000000ff00798f */ /* 0x004fe20002000000 */
[----:B------:R-:W-:Y:S05]  /*2200*/  YIELD ;  /* 0x0000000000007946 */ /* 0x000fea0003800000 */
[----:B------:R-:W-:-:S13]  /*2210*/  ISETP.NE.AND P6, PT, R5, R14, PT ;  /* 0x0000000e0500720c */ /* 0x000fda0003fc5270 */
[----:B------:R-:W-:Y:S05]  /*2220*/  @P6 BRA `(.L_x_4521) ;  /* 0xfffffffc00ec6947 */ /* 0x000fea000383ffff */
.L_x_4520:
        /* <DEDUP_REMOVED lines=11> */
.L_x_4523:
        /* <DEDUP_REMOVED lines=63> */
.L_x_4522:
        /* <DEDUP_REMOVED lines=18> */
.L_x_4525:
[----:B------:R-:W-:Y:S05]  /*27f0*/  BSYNC B0 ;  /* 0x0000000000007941 */ /* 0x000fea0003800000 */
.L_x_4524:
        /* <DEDUP_REMOVED lines=33> */
.L_x_4519:
        /* <DEDUP_REMOVED lines=8> */
[----:B------:R-:W-:-:S11]  /*2a90*/  ISETP.NE.AND P0, PT, R4, RZ, PT ;  /* 0x000000ff0400720c */ /* 0x000fd60003f05270 */
[----:B------:R-:W2:Y:S01]  /*2aa0*/  @!P6 LDC.64 R4, c[0x0][0x218] ;  /* 0x00008600ff04eb82 */ /* 0x000ea20000000a00 */
[----:B-1----:R-:W-:-:S03]  /*2ab0*/  ULEA UR5, UR6, UR5, 0x18 ;  /* 0x0000000506057291 */ /* 0x002fc6000f8ec03f */
[----:B------:R-:W-:Y:S02]  /*2ac0*/  ULDC UR6, c[0x0][0x2a4] ;  /* 0x0000a90000067ab9 */ /* 0x000fe40000000800 */
[----:B0-----:R-:W-:Y:S01]  /*2ad0*/  @!P6 FMUL.FTZ R7, R19, UR6 ;  /* 0x000000061307ec20 */ /* 0x001fe20008410000 */
[----:B------:R-:W-:-:S03]  /*2ae0*/  @!P6 FMUL.FTZ R6, R18, UR6 ;  /* 0x000000061206ec20 */ /* 0x000fc60008410000 */
[----:B------:R-:W-:Y:S01]  /*2af0*/  @!P5 STS.64 [UR5+0x78], R18 ;  /* 0x00007812ff00d988 */ /* 0x000fe20008000a05 */
[----:B--2---:R-:W-:-:S05]  /*2b00*/  @!P6 IMAD.WIDE R4, R66, 0x8, R4 ;  /* 0x000000084204e825 */ /* 0x004fca00078e0204 */
[----:B------:R0:W-:Y:S01]  /*2b10*/  @!P6 STG.E.64 desc[UR8][R4.64], R6 ;  /* 0x000000060400e986 */ /* 0x0001e2000c101b08 */
[----:B------:R-:W-:Y:S08]  /*2b20*/  BAR.SYNC.DEFER_BLOCKING 0x0 ;  /* 0x0000000000007b1d */ /* 0x000ff00000010000 */
[----:B0-----:R-:W0:Y:S08]  /*2b30*/  LDC.64 R4, c[0x0][0x228] ;  /* 0x00008a00ff047b82 */ /* 0x001e300000000a00 */
[----:B------:R-:W1:Y:S01]  /*2b40*/  LDC.64 R6, c[0x0][0x230] ;  /* 0x00008c00ff067b82 */ /* 0x000e620000000a00 */
[----:B------:R-:W2:Y:S01]  /*2b50*/  LDS.64 R8, [UR5+0x78] ;  /* 0x00007805ff087984 */ /* 0x000ea20008000a00 */
[----:B0-----:R-:W-:-:S06]  /*2b60*/  IMAD.WIDE R4, R97, 0x4, R4 ;  /* 0x0000000461047825 */ /* 0x001fcc00078e0204 */
[----:B------:R-:W3:Y:S01]  /*2b70*/  LDG.E.64 R4, desc[UR8][R4.64] ;  /* 0x0000000804047981 */ /* 0x000ee2000c1e1b00 */
[----:B-1----:R-:W-:-:S06]  /*2b80*/  IMAD.WIDE R6, R97, 0x4, R6 ;  /* 0x0000000461067825 */ /* 0x002fcc00078e0206 */
[----:B------:R-:W3:Y:S01]  /*2b90*/  LDG.E.64 R6, desc[UR8][R6.64] ;  /* 0x0000000806067981 */ /* 0x000ee2000c1e1b00 */
[----:B--2---:R-:W-:-:S04]  /*2ba0*/  FMUL.FTZ R8, R8, UR6 ;  /* 0x0000000608087c20 */ /* 0x004fc80008410000 */
[----:B------:R-:W-:-:S04]  /*2bb0*/  FMUL.FTZ R10, R8, R8 ;  /* 0x00000008080a7220 */ /* 0x000fc80000410000 */
[----:B------:R-:W-:Y:S01]  /*2bc0*/  FFMA.FTZ R10, R9, UR6, -R10 ;  /* 0x00000006090a7c23 */ /* 0x000fe2000801080a */
[----:B------:R-:W-:-:S04]  /*2bd0*/  MOV R9, 0x3f800000 ;  /* 0x3f80000000097802 */ /* 0x000fc80000000f00 */
[----:B------:R-:W-:-:S13]  /*2be0*/  FSETP.GTU.FTZ.AND P5, PT, R10, RZ, PT ;  /* 0x000000ff0a00720b */ /* 0x000fda0003fbc000 */
[----:B------:R-:W0:Y:S01]  /*2bf0*/  @P5 LDC R11, c[0x0][0x238] ;  /* 0x00008e00ff0b5b82 */ /* 0x000e220000000800 */
[----:B------:R-:W-:Y:S01]  /*2c00*/  ISETP.NE.AND P6, PT, RZ, UR10, PT ;  /* 0x0000000aff007c0c */ /* 0x000fe2000bfc5270 */
[C---:B------:R-:W-:Y:S01]  /*2c10*/  FADD.FTZ R30, -R8.reuse, R30 ;  /* 0x0000001e081e7221 */ /* 0x040fe20000010100 */
[----:B------:R-:W-:Y:S01]  /*2c20*/  FADD.FTZ R12, -R8, R31 ;  /* 0x0000001f080c7221 */ /* 0x000fe20000010100 */
[----:B0-----:R-:W-:-:S04]  /*2c30*/  @P5 FADD.FTZ R10, R10, R11 ;  /* 0x0000000b0a0a5221 */ /* 0x001fc80000010000 */
[----:B------:R0:W1:Y:S01]  /*2c40*/  @P5 MUFU.RSQ R9, R10 ;  /* 0x0000000a00095308 */ /* 0x0000620000001400 */
[C---:B------:R-:W-:Y:S01]  /*2c50*/  FADD.FTZ R28, -R8.reuse, R28 ;  /* 0x0000001c081c7221 */ /* 0x040fe20000010100 */
[----:B0-----:R-:W-:Y:S01]  /*2c60*/  FADD.FTZ R10, -R8, R29 ;  /* 0x0000001d080a7221 */ /* 0x001fe20000010100 */
[-C--:B-1----:R-:W-:Y:S01]  /*2c70*/  FMUL.FTZ R11, R30, R9.reuse ;  /* 0x000000091e0b7220 */ /* 0x082fe20000410000 */
        /* <DEDUP_REMOVED lines=16> */
.L_x_4526:
[----:B------:R-:W-:Y:S01]  /*2d80*/  LOP3.LUT P5, RZ, R82, 0x200, RZ, 0xc0, !PT ;  /* 0x0000020052ff7812 */ /* 0x000fe200078ac0ff */
[----:B------:R-:W-:-:S12]  /*2d90*/  BSSY B0, `(.L_x_4527) ;  /* 0x000000d000007945 */ /* 0x000fd80003800000 */
        /* <DEDUP_REMOVED lines=9> */
[----:B------:R-:W-:-:S04]  /*2e30*/  IADD3 R11, R13, R11, RZ ;  /* 0x0000000b0d0b7210 */ /* 0x000fc80007ffe0ff */
[----:B------:R-:W-:-:S05]  /*2e40*/  LEA.HI.X R11, R12, UR13, R11, 0x2, P5 ;  /* 0x0000000d0c0b7c11 */ /* 0x000fca000a8f140b */
[----:B------:R0:W-:Y:S02]  /*2e50*/  STG.E.64 desc[UR8][R10.64], R14 ;  /* 0x0000000e0a007986 */ /* 0x0001e4000c101b08 */
.L_x_4528:
[----:B------:R-:W-:Y:S05]  /*2e60*/  BSYNC B0 ;  /* 0x0000000000007941 */ /* 0x000fea0003800000 */
.L_x_4527:
[C---:B------:R-:W-:Y:S01]  /*2e70*/  FADD.FTZ R36, -R8.reuse, R36 ;  /* 0x0000002408247221 */ /* 0x040fe20000010100 */
[----:B------:R-:W-:Y:S01]  /*2e80*/  FADD.FTZ R28, -R8, R37 ;  /* 0x00000025081c7221 */ /* 0x000fe20000010100 */
        /* <DEDUP_REMOVED lines=13> */
.L_x_4529:
        /* <DEDUP_REMOVED lines=13> */
[----:B------:R0:W-:Y:S04]  /*3030*/  STG.E.64 desc[UR8][R10.64], R14 ;  /* 0x0000000e0a007986 */ /* 0x0001e8000c101b08 */
.L_x_4531:
[----:B------:R-:W-:Y:S05]  /*3040*/  BSYNC B0 ;  /* 0x0000000000007941 */ /* 0x000fea0003800000 */
.L_x_4530:
[C---:B------:R-:W-:Y:S01]  /*3050*/  FADD.FTZ R38, -R8.reuse, R38 ;  /* 0x0000002608267221 */ /* 0x040fe20000010100 */
[----:B0-----:R-:W-:Y:S01]  /*3060*/  FADD.FTZ R10, -R8, R39 ;  /* 0x00000027080a7221 */ /* 0x001fe20000010100 */
        /* <DEDUP_REMOVED lines=17> */
.L_x_4532:
        /* <DEDUP_REMOVED lines=14> */
.L_x_4534:
[----:B------:R-:W-:Y:S05]  /*3260*/  BSYNC B0 ;  /* 0x0000000000007941 */ /* 0x000fea0003800000 */
.L_x_4533:
        /* <DEDUP_REMOVED lines=15> */
.L_x_4535:
        /* <DEDUP_REMOVED lines=14> */
.L_x_4537:
[----:B------:R-:W-:Y:S05]  /*3440*/  BSYNC B0 ;  /* 0x0000000000007941 */ /* 0x000fea0003800000 */
.L_x_4536:
        /* <DEDUP_REMOVED lines=19> */
.L_x_4538:
        /* <DEDUP_REMOVED lines=14> */
.L_x_4540:
[----:B------:R-:W-:Y:S05]  /*3660*/  BSYNC B0 ;  /* 0x0000000000007941 */ /* 0x000fea0003800000 */
.L_x_4539:
        /* <DEDUP_REMOVED lines=15> */
.L_x_4541:
        /* <DEDUP_REMOVED lines=14> */
.L_x_4543:
[----:B------:R-:W-:Y:S05]  /*3840*/  BSYNC B0 ;  /* 0x0000000000007941 */ /* 0x000fea0003800000 */
.L_x_4542:
        /* <DEDUP_REMOVED lines=19> */
.L_x_4544:
[----:B------:R-:W-:Y:S04]  /*3980*/  BSSY B0, `(.L_x_4545) ;  /* 0x000000d000007945 */ /* 0x000fe80003800000 */
        /* <DEDUP_REMOVED lines=12> */
.L_x_4546:
[----:B------:R-:W-:Y:S05]  /*3a50*/  BSYNC B0 ;  /* 0x0000000000007941 */ /* 0x000fea0003800000 */
.L_x_4545:
        /* <DEDUP_REMOVED lines=15> */
.L_x_4547:
        /* <DEDUP_REMOVED lines=13> */
.L_x_4549:
[----:B------:R-:W-:Y:S05]  /*3c20*/  BSYNC B0 ;  /* 0x0000000000007941 */ /* 0x000fea0003800000 */
.L_x_4548:
        /* <DEDUP_REMOVED lines=19> */
.L_x_4550:
        /* <DEDUP_REMOVED lines=13> */
.L_x_4552:
[----:B------:R-:W-:Y:S05]  /*3e30*/  BSYNC B0 ;  /* 0x0000000000007941 */ /* 0x000fea0003800000 */
.L_x_4551:
        /* <DEDUP_REMOVED lines=15> */
.L_x_4553:
        /* <DEDUP_REMOVED lines=13> */
.L_x_4555:
[----:B------:R-:W-:Y:S05]  /*4000*/  BSYNC B0 ;  /* 0x0000000000007941 */ /* 0x000fea0003800000 */
.L_x_4554:
[C---:B0-----:R-:W-:Y:S01]  /*4010*/  FADD.FTZ R10, -R8.reuse, R3 ;  /* 0x00000003080a7221 */ /* 0x041fe20000010100 */
[----:B------:R-:W-:Y:S01]  /*4020*/  FADD.FTZ R2, -R8, R2 ;  /* 0x0000000208027221 */ /* 0x000fe20000010100 */
        /* <DEDUP_REMOVED lines=17> */
.L_x_4556:
        /* <DEDUP_REMOVED lines=13> */
.L_x_4558:
[----:B------:R-:W-:Y:S05]  /*4210*/  BSYNC B0 ;  /* 0x0000000000007941 */ /* 0x000fea0003800000 */
.L_x_4557:
[----:B------:R-:W-:Y:S01]  /*4220*/  ULDC.64 UR12, c[0x0][0x278] ;  /* 0x00009e00000c7ab9 */ /* 0x000fe20000000a00 */
        /* <DEDUP_REMOVED lines=13> */
.L_x_4559:
[----:B------:R-:W-:Y:S01]  /*4300*/  ISETP.GE.U32.AND P5, PT, R72, UR12, PT ;  /* 0x0000000c48007c0c */ /* 0x000fe2000bfa6070 */
[C---:B------:R-:W-:Y:S01]  /*4310*/  FADD.FTZ R24, -R8.reuse, R24 ;  /* 0x0000001808187221 */ /* 0x040fe20000010100 */
[----:B------:R-:W-:Y:S01]  /*4320*/  FADD.FTZ R2, -R8, R25 ;  /* 0x0000001908027221 */ /* 0x000fe20000010100 */
[----:B------:R-:W-:Y:S01]  /*4330*/  BSSY B0, `(.L_x_4560) ;  /* 0x0000013000007945 */ /* 0x000fe20003800000 */
[----:B------:R-:W-:Y:S01]  /*4340*/  ISETP.GE.AND.EX P5, PT, R87, UR13, PT, P5 ;  /* 0x0000000d57007c0c */ /* 0x000fe2000bfa6350 */
[-C--:B------:R-:W-:Y:S01]  /*4350*/  FMUL.FTZ R3, R24, R9.reuse ;  /* 0x0000000918037220 */ /* 0x080fe20000410000 */
[----:B------:R-:W-:Y:S02]  /*4360*/  FMUL.FTZ R2, R2, R9 ;  /* 0x0000000902027220 */ /* 0x000fe40000410000 */
[----:B------:R-:W-:Y:S01]  /*4370*/  ISETP.GT.U32.OR P5, PT, R0, 0x17f, P5 ;  /* 0x0000017f0000780c */ /* 0x000fe20002fa4470 */
[----:B------:R-:W-:Y:S01]  /*4380*/  FFMA.FTZ R14, R4, R3, R6 ;  /* 0x00000003040e7223 */ /* 0x000fe20000010006 */
[----:B------:R-:W-:-:S11]  /*4390*/  FFMA.FTZ R15, R5, R2, R7 ;  /* 0x00000002050f7223 */ /* 0x000fd60000010007 */
[----:B------:R-:W-:Y:S05]  /*43a0*/  @P5 BRA `(.L_x_4561) ;  /* 0x00000000002c5947 */ /* 0x000fea0003800000 */
        /* <DEDUP_REMOVED lines=11> */
.L_x_4561:
[----:B------:R-:W-:Y:S05]  /*4460*/  BSYNC B0 ;  /* 0x0000000000007941 */ /* 0x000fea0003800000 */
.L_x_4560:
        /* <DEDUP_REMOVED lines=11> */
.L_x_4562:
[----:B------:R-:W-:Y:S01]  /*4520*/  ISETP.GE.U32.AND P5, PT, R74, UR12, PT ;  /* 0x0000000c4a007c0c */ /* 0x000fe2000bfa6070 */
[C---:B------:R-:W-:Y:S01]  /*4530*/  FADD.FTZ R26, -R8.reuse, R26 ;  /* 0x0000001a081a7221 */ /* 0x040fe20000010100 */
[----:B0-----:R-:W-:Y:S01]  /*4540*/  FADD.FTZ R2, -R8, R27 ;  /* 0x0000001b08027221 */ /* 0x001fe20000010100 */
        /* <DEDUP_REMOVED lines=19> */
.L_x_4564:
[----:B------:R-:W-:Y:S05]  /*4680*/  BSYNC B0 ;  /* 0x0000000000007941 */ /* 0x000fea0003800000 */
.L_x_4563:
        /* <DEDUP_REMOVED lines=11> */
.L_x_4565:
        /* <DEDUP_REMOVED lines=22> */
.L_x_4567:
[----:B------:R-:W-:Y:S05]  /*48a0*/  BSYNC B0 ;  /* 0x0000000000007941 */ /* 0x000fea0003800000 */
.L_x_4566:
        /* <DEDUP_REMOVED lines=11> */
.L_x_4568:
[----:B------:R-:W-:Y:S01]  /*4960*/  ISETP.GE.U32.AND P5, PT, R78, UR12, PT ;  /* 0x0000000c4e007c0c */ /* 0x000fe2000bfa6070 */
[C---:B------:R-:W-:Y:S01]  /*4970*/  FADD.FTZ R32, -R8.reuse, R32 ;  /* 0x0000002008207221 */ /* 0x040fe20000010100 */
[----:B------:R-:W-:Y:S01]  /*4980*/  FADD.FTZ R8, -R8, R33 ;  /* 0x0000002108087221 */ /* 0x000fe20000010100 */
[----:B------:R-:W-:Y:S01]  /*4990*/  BSSY B0, `(.L_x_4569) ;  /* 0x0000013000007945 */ /* 0x000fe20003800000 */
[----:B------:R-:W-:Y:S01]  /*49a0*/  ISETP.GE.AND.EX P5, PT, R93, UR13, PT, P5 ;  /* 0x0000000d5d007c0c */ /* 0x000fe2000bfa6350 */
[-C--:B0-----:R-:W-:Y:S01]  /*49b0*/  FMUL.FTZ R3, R32, R9.reuse ;  /* 0x0000000920037220 */ /* 0x081fe20000410000 */
        /* <DEDUP_REMOVED lines=16> */
.L_x_4570:
[----:B------:R-:W-:Y:S05]  /*4ac0*/  BSYNC B0 ;  /* 0x0000000000007941 */ /* 0x000fea0003800000 */
.L_x_4569:
        /* <DEDUP_REMOVED lines=11> */
.L_x_4571:
[----:B------:R-:W-:Y:S01]  /*4b80*/  ISETP.GE.U32.AND P5, PT, R80, UR12, PT ;  /* 0x0000000c50007c0c */ /* 0x000fe2000bfa6070 */
[----:B------:R-:W-:Y:S03]  /*4b90*/  BSSY B0, `(.L_x_4572) ;  /* 0x000000e000007945 */ /* 0x000fe60003800000 */
[----:B------:R-:W-:-:S04]  /*4ba0*/  ISETP.GE.AND.EX P5, PT, R95, UR13, PT, P5 ;  /* 0x0000000d5f007c0c */ /* 0x000fc8000bfa6350 */
[----:B------:R-:W-:-:S13]  /*4bb0*/  ISETP.GT.U32.OR P5, PT, R0, 0x17f, P5 ;  /* 0x0000017f0000780c */ /* 0x000fda0002fa4470 */
[----:B------:R-:W-:Y:S05]  /*4bc0*/  @P5 BRA `(.L_x_4573) ;  /* 0x0000000000285947 */ /* 0x000fea0003800000 */
[----:B------:R-:W-:Y:S01]  /*4bd0*/  ULDC.64 UR12, c[0x0][0x270] ;  /* 0x00009c00000c7ab9 */ /* 0x000fe20000000a00 */
[----:B------:R-:W-:Y:S01]  /*4be0*/  MOV R21, R23 ;  /* 0x0000001700157202 */ /* 0x000fe20000000f00 */
[----:B------:R-:W-:Y:S02]  /*4bf0*/  IMAD R95, R95, UR12, RZ ;  /* 0x0000000c5f5f7c24 */ /* 0x000fe4000f8e02ff */
[----:B------:R-:W-:-:S04]  /*4c00*/  IMAD.WIDE.U32 R20, R80, UR12, R20 ;  /* 0x0000000c50147c25 */ /* 0x000fc8000f8e0014 */
[----:B------:R-:W-:Y:S01]  /*4c10*/  IMAD R95, R80, UR13, R95 ;  /* 0x0000000d505f7c24 */ /* 0x000fe2000f8e025f */
[----:B------:R-:W-:Y:S02]  /*4c20*/  ULDC.64 UR12, c[0x0][0x210] ;  /* 0x00008400000c7ab9 */ /* 0x000fe40000000a00 */
[----:B0-----:R-:W-:Y:S02]  /*4c30*/  LEA R2, P5, R20, UR12, 0x2 ;  /* 0x0000000c14027c11 */ /* 0x001fe4000f8a10ff */
[----:B------:R-:W-:-:S04]  /*4c40*/  IADD3 R95, R21, R95, RZ ;  /* 0x0000005f155f7210 */ /* 0x000fc80007ffe0ff */
[----:B------:R-:W-:-:S05]  /*4c50*/  LEA.HI.X R3, R20, UR13, R95, 0x2, P5 ;  /* 0x0000000d14037c11 */ /* 0x000fca000a8f145f */
[----:B------:R1:W-:Y:S02]  /*4c60*/  STG.E.64 desc[UR8][R2.64], R6 ;  /* 0x0000000602007986 */ /* 0x0003e4000c101b08 */
.L_x_4573:
[----:B------:R-:W-:Y:S05]  /*4c70*/  BSYNC B0 ;  /* 0x0000000000007941 */ /* 0x000fea0003800000 */
.L_x_4572:
[----:B01----:R-:W0:Y:S01]  /*4c80*/  LDC R3, c[0x0][0x10] ;  /* 0x00000400ff037b82 */ /* 0x003e220000000800 */
[----:B------:R-:W-:Y:S02]  /*4c90*/  IADD3 R86, R86, 0x1, RZ ;  /* 0x0000000156567810 */ /* 0x000fe40007ffe0ff */
[----:B0-----:R-:W-:-:S04]  /*4ca0*/  IADD3 R66, R3, R66, RZ ;  /* 0x0000004203427210 */ /* 0x001fc80007ffe0ff */
[----:B------:R-:W-:-:S13]  /*4cb0*/  ISETP.GE.AND P5, PT, R66, UR4, PT ;  /* 0x0000000442007c0c */ /* 0x000fda000bfa6270 */
[----:B------:R-:W-:Y:S05]  /*4cc0*/  @!P5 BRA `(.L_x_4574) ;  /* 0xffffffb8002cd947 */ /* 0x000fea000383ffff */
[----:B------:R-:W-:Y:S05]  /*4cd0*/  EXIT ;  /* 0x000000000000794d */ /* 0x000fea0003800000 */
.L_x_4575:
        /* <DEDUP_REMOVED lines=10> */
.L_x_5194:


//--------------------- .text._Z35group_norm_nhwc_fwd_one_pass_kernelI11Fp32IOFp32WLi512ELi48ELi384EEv26Group_norm_nhwc_fwd_params --------------------------
	.section	.text._Z35group_norm_nhwc_fwd_one_pass_kernelI11Fp32IOFp32WLi512ELi48ELi384EEv26Group_norm_nhwc_fwd_params,"ax",@progbits
	.align	128
        .global         _Z35group_norm_nhwc_fwd_one_pass_kernelI11Fp32IOFp32WLi512ELi48ELi384EEv26Group_norm_nhwc_fwd_params
        .type           _Z35group_norm_nhwc_fwd_one_pass_kernelI11Fp32IOFp32WLi512ELi48ELi384EEv26Group_norm_nhwc_fwd_params,@function
        .size           _Z35group_norm_nhwc_fwd_one_pass_kernelI11Fp32IOFp32WLi512ELi48ELi384EEv26Group_norm_nhwc_fwd_params,(.L_x_5195 - _Z35group_norm_nhwc_fwd_one_pass_kernelI11Fp32IOFp32WLi512ELi48ELi384EEv26Group_norm_nhwc_fwd_params)
        .other          _Z35group_norm_nhwc_fwd_one_pass_kernelI11Fp32IOFp32WLi512ELi48ELi384EEv26Group_norm_nhwc_fwd_params,@"STO_CUDA_ENTRY STV_DEFAULT"
_Z35group_norm_nhwc_fwd_one_pass_kernelI11Fp32IOFp32WLi512ELi48ELi384EEv26Group_norm_nhwc_fwd_params:
.text._Z35group_norm_nhwc_fwd_one_pass_kernelI11Fp32IOFp32WLi512ELi48ELi384EEv26Group_norm_nhwc_fwd_params:
        /* <DEDUP_REMOVED lines=19> */
[----:B------:R-:W-:Y:S01]  /*0130*/  SHF.R.U32.HI R147, RZ, 0x4, R3 ;  /* 0x00000004ff937819 */ /* 0x000fe20000011603 */
[----:B---3--:R-:W-:-:S04]  /*0140*/  ULEA UR5, UR6, UR5, 0x18 ;  /* 0x0000000506057291 */ /* 0x008fc8000f8ec03f */
[----:B--2---:R-:W-:Y:S02]  /*0150*/  IMAD R145, R0, UR7, R147 ;  /* 0x0000000700917c24 */ /* 0x004fe4000f8e0293 */
[----:B------:R-:W-:-:S03]  /*0160*/  IMAD R147, R147, -0x18, R46 ;  /* 0xffffffe893937824 */ /* 0x000fc600078e022e */
        /* <DEDUP_REMOVED lines=11> */
[----:B------:R-:W-:-:S02]  /*0220*/  SHF.R.S32.HI R143, RZ, 0x1f, R145 ;  /* 0x0000001fff8f7819 */ /* 0x000fc40000011491 */
[----:B------:R-:W-:Y:S02]  /*0230*/  @P0 LOP3.LUT R148, R148, 0x400000, RZ, 0xfc, !PT ;  /* 0x0040000094940812 */ /* 0x000fe400078efcff */
[----:B------:R-:W-:Y:S02]  /*0240*/  ISETP.LT.AND.EX P1, PT, R3, UR9, !P4, P2 ;  /* 0x0000000903007c0c */ /* 0x000fe4000e721320 */
[----:B------:R-:W-:Y:S02]  /*0250*/  LOP3.LUT R148, R148, 0xffdfffff, RZ, 0xc0, !PT ;  /* 0xffdfffff94947812 */ /* 0x000fe400078ec0ff */
[----:B------:R-:W-:Y:S02]  /*0260*/  ISETP.LT.U32.AND P0, PT, R145, UR8, PT ;  /* 0x0000000891007c0c */ /* 0x000fe4000bf01070 */
[----:B------:R-:W-:Y:S02]  /*0270*/  @P3 LOP3.LUT R148, R148, 0x200000, RZ, 0xfc, !PT ;  /* 0x0020000094943812 */ /* 0x000fe400078efcff */
[----:B------:R-:W-:-:S02]  /*0280*/  ISETP.LT.AND.EX P2, PT, R143, UR9, !P4, P0 ;  /* 0x000000098f007c0c */ /* 0x000fc4000e741300 */
[----:B------:R-:W-:Y:S02]  /*0290*/  LOP3.LUT R148, R148, 0xffefffff, RZ, 0xc0, !PT ;  /* 0xffefffff94947812 */ /* 0x000fe400078ec0ff */
[----:B------:R-:W-:Y:S02]  /*02a0*/  IADD3 R144, R145, 0x10, RZ ;  /* 0x0000001091907810 */ /* 0x000fe40007ffe0ff */
[----:B------:R-:W-:Y:S02]  /*02b0*/  @P1 LOP3.LUT R148, R148, 0x100000, RZ, 0xfc, !PT ;  /* 0x0010000094941812 */ /* 0x000fe400078efcff */
[----:B------:R-:W-:Y:S02]  /*02c0*/  ISETP.LT.U32.AND P1, PT, R144, UR8, PT ;  /* 0x0000000890007c0c */ /* 0x000fe4000bf21070 */
[----:B------:R-:W-:Y:S02]  /*02d0*/  LOP3.LUT R148, R148, 0xfdffffff, RZ, 0xc0, !PT ;  /* 0xfdffffff94947812 */ /* 0x000fe400078ec0ff */
[----:B------:R-:W-:-:S02]  /*02e0*/  SHF.R.S32.HI R53, RZ, 0x1f, R144 ;  /* 0x0000001fff357819 */ /* 0x000fc40000011490 */
[----:B------:R-:W-:Y:S02]  /*02f0*/  @P2 LOP3.LUT R148, R148, 0x2000000, RZ, 0xfc, !PT ;  /* 0x0200000094942812 */ /* 0x000fe400078efcff */
[----:B------:R-:W-:Y:S02]  /*0300*/  IADD3 R142, R145, 0x20, RZ ;  /* 0x00000020918e7810 */ /* 0x000fe40007ffe0ff */
[----:B------:R-:W-:Y:S02]  /*0310*/  ISETP.LT.AND.EX P2, PT, R53, UR9, !P4, P1 ;  /* 0x0000000935007c0c */ /* 0x000fe4000e741310 */
[----:B------:R-:W-:Y:S02]  /*0320*/  ISETP.LT.U32.AND P0, PT, R142, UR8, PT ;  /* 0x000000088e007c0c */ /* 0x000fe4000bf01070 */
[----:B------:R-:W-:Y:S02]  /*0330*/  SHF.R.S32.HI R51, RZ, 0x1f, R142 ;  /* 0x0000001fff337819 */ /* 0x000fe4000001148e */
        /* <DEDUP_REMOVED lines=75> */
[----:B------:R-:W-:Y:S02]  /*07f0*/  @P2 LOP3.LUT R148, R148, 0x200, RZ, 0xfc, !PT ;  /* 0x0000020094942812 */ /* 0x000fe400078efcff */
[----:B------:R-:W-:Y:S02]  /*0800*/  LEA.HI R3, R3, R46, RZ, 0x5 ;  /* 0x0000002e03037211 */ /* 0x000fe400078f28ff */
[----:B------:R-:W-:Y:S02]  /*0810*/  LOP3.LUT R148, R148, 0xffffff7f, RZ, 0xc0, !PT ;  /* 0xffffff7f94947812 */ /* 0x000fe400078ec0ff */
[----:B------:R-:W-:-:S02]  /*0820*/  IADD3 R24, R145, 0x120, RZ ;  /* 0x0000012091187810 */ /* 0x000fc40007ffe0ff */
[C---:B------:R-:W-:Y:S02]  /*0830*/  IADD3 R22, R145.reuse, 0x130, RZ ;  /* 0x0000013091167810 */ /* 0x040fe40007ffe0ff */
[C---:B------:R-:W-:Y:S02]  /*0840*/  IADD3 R20, R145.reuse, 0x140, RZ ;  /* 0x0000014091147810 */ /* 0x040fe40007ffe0ff */
[C---:B------:R-:W-:Y:S02]  /*0850*/  IADD3 R18, R145.reuse, 0x150, RZ ;  /* 0x0000015091127810 */ /* 0x040fe40007ffe0ff */
[----:B------:R-:W-:Y:S02]  /*0860*/  IADD3 R16, R145, 0x160, RZ ;  /* 0x0000016091107810 */ /* 0x000fe40007ffe0ff */
[----:B------:R-:W-:Y:S02]  /*0870*/  @P1 LOP3.LUT R148, R148, 0x80, RZ, 0xfc, !PT ;  /* 0x0000008094941812 */ /* 0x000fe400078efcff */
[----:B------:R-:W-:-:S02]  /*0880*/  SHF.R.S32.HI R3, RZ, 0x5, R3 ;  /* 0x00000005ff037819 */ /* 0x000fc40000011403 */
[----:B------:R-:W-:Y:S02]  /*0890*/  IADD3 R12, R145, 0x170, RZ ;  /* 0x00000170910c7810 */ /* 0x000fe40007ffe0ff */
        /* <DEDUP_REMOVED lines=12> */
[C---:B------:R-:W-:Y:S02]  /*0960*/  IADD3 R11, R145.reuse, 0x180, RZ ;  /* 0x00000180910b7810 */ /* 0x040fe40007ffe0ff */
[C---:B------:R-:W-:Y:S02]  /*0970*/  IADD3 R10, R145.reuse, 0x190, RZ ;  /* 0x00000190910a7810 */ /* 0x040fe40007ffe0ff */
[C---:B------:R-:W-:Y:S02]  /*0980*/  IADD3 R9, R145.reuse, 0x1a0, RZ ;  /* 0x000001a091097810 */ /* 0x040fe40007ffe0ff */
[C---:B------:R-:W-:Y:S02]  /*0990*/  IADD3 R8, R145.reuse, 0x1b0, RZ ;  /* 0x000001b091087810 */ /* 0x040fe40007ffe0ff */
[----:B------:R-:W-:-:S02]  /*09a0*/  IADD3 R6, R145, 0x1c0, RZ ;  /* 0x000001c091067810 */ /* 0x000fc40007ffe0ff */
[C---:B------:R-:W-:Y:S02]  /*09b0*/  IADD3 R4, R145.reuse, 0x1d0, RZ ;  /* 0x000001d091047810 */ /* 0x040fe40007ffe0ff */
[C---:B------:R-:W-:Y:S02]  /*09c0*/  IADD3 R2, R145.reuse, 0x1e0, RZ ;  /* 0x000001e091027810 */ /* 0x040fe40007ffe0ff */
[----:B------:R-:W-:Y:S02]  /*09d0*/  IADD3 R0, R145, 0x1f0, RZ ;  /* 0x000001f091007810 */ /* 0x000fe40007ffe0ff */
[----:B------:R-:W-:Y:S02]  /*09e0*/  SHF.R.S32.HI R7, RZ, 0x1f, R12 ;  /* 0x0000001fff077819 */ /* 0x000fe4000001140c */
[----:B------:R-:W-:Y:S02]  /*09f0*/  ISETP.LT.AND.EX P0, PT, R25, UR9, !P4, P0 ;  /* 0x0000000919007c0c */ /* 0x000fe4000e701300 */
[----:B------:R-:W-:-:S02]  /*0a00*/  ISETP.LT.AND.EX P1, PT, R23, UR9, !P4, P1 ;  /* 0x0000000917007c0c */ /* 0x000fc4000e721310 */
[----:B------:R-:W-:Y:S02]  /*0a10*/  ISETP.LT.AND.EX P2, PT, R21, UR9, !P4, P2 ;  /* 0x0000000915007c0c */ /* 0x000fe4000e741320 */
[----:B------:R-:W-:Y:S02]  /*0a20*/  ISETP.LT.AND.EX P3, PT, R19, UR9, !P4, P3 ;  /* 0x0000000913007c0c */ /* 0x000fe4000e761330 */
[----:B------:R-:W-:Y:S01]  /*0a30*/  ISETP.LT.AND.EX P4, PT, R17, UR9, !P4, P5 ;  /* 0x0000000911007c0c */ /* 0x000fe2000e781350 */
[----:B-1----:R-:W-:-:S12]  /*0a40*/  ULDC.64 UR8, c[0x0][0x208] ;  /* 0x0000820000087ab9 */ /* 0x002fd80000000a00 */
.L_x_4681:
[----:B0-----:R-:W0:Y:S01]  /*0a50*/  LDC R59, c[0x0][0x288] ;  /* 0x0000a200ff3b7b82 */ /* 0x001e220000000800 */
[----:B------:R-:W-:Y:S01]  /*0a60*/  IABS R60, R146 ;  /* 0x00000092003c7213 */ /* 0x000fe20000000000 */
[----:B------:R-:W-:Y:S01]  /*0a70*/  ULDC.64 UR12, c[0x0][0x280] ;  /* 0x0000a000000c7ab9 */ /* 0x000fe20000000a00 */
[----:B------:R-:W-:Y:S02]  /*0a80*/  P2R R3, PR, RZ, 0x10 ;  /* 0x00000010ff037803 */ /* 0x000fe40000000000 */
[C---:B------:R-:W-:Y:S02]  /*0a90*/  LOP3.LUT P4, RZ, R148.reuse, 0x2000000, RZ, 0xc0, !PT ;  /* 0x0200000094ff7812 */ /* 0x040fe4000788c0ff */
[C---:B------:R-:W-:Y:S01]  /*0aa0*/  LOP3.LUT P6, RZ, R148.reuse, 0x1000000, RZ, 0xc0, !PT ;  /* 0x0100000094ff7812 */ /* 0x040fe200078cc0ff */
[----:B-1----:R-:W1:Y:S01]  /*0ab0*/  @P0 LDC.64 R64, c[0x0][0x220] ;  /* 0x00008800ff400b82 */ /* 0x002e620000000a00 */
[----:B------:R-:W-:Y:S02]  /*0ac0*/  P2R R56, PR, RZ, 0x8 ;  /* 0x00000008ff387803 */ /* 0x000fe40000000000 */
[----:B------:R-:W-:-:S02]  /*0ad0*/  LOP3.LUT P3, RZ, R148, 0x800000, RZ, 0xc0, !PT ;  /* 0x0080000094ff7812 */ /* 0x000fc4000786c0ff */
[----:B------:R-:W-:Y:S02]  /*0ae0*/  P2R R129, PR, RZ, 0x2 ;  /* 0x00000002ff817803 */ /* 0x000fe40000000000 */
[----:B------:R-:W-:Y:S01]  /*0af0*/  P2R R128, PR, RZ, 0x1 ;  /* 0x00000001ff807803 */ /* 0x000fe20000000000 */
[----:B------:R-:W2:Y:S01]  /*0b00*/  @P1 LDC.64 R62, c[0x0][0x220] ;  /* 0x00008800ff3e1b82 */ /* 0x000ea20000000a00 */
[----:B------:R-:W-:Y:S02]  /*0b10*/  P2R R130, PR, RZ, 0x4 ;  /* 0x00000004ff827803 */ /* 0x000fe40000000000 */
[----:B0-----:R-:W-:-:S05]  /*0b20*/  IABS R58, R59 ;  /* 0x0000003b003a7213 */ /* 0x001fca0000000000 */
[----:B------:R-:W0:Y:S01]  /*0b30*/  @P4 LDC.64 R112, c[0x0][0x220] ;  /* 0x00008800ff704b82 */ /* 0x000e220000000a00 */
[----:B------:R-:W3:Y:S07]  /*0b40*/  I2F.RP R5, R58 ;  /* 0x0000003a00057306 */ /* 0x000eee0000209400 */
[----:B------:R-:W4:Y:S08]  /*0b50*/  @P6 LDC.64 R104, c[0x0][0x220] ;  /* 0x00008800ff686b82 */ /* 0x000f300000000a00 */
[----:B------:R-:W5:Y:S01]  /*0b60*/  @P3 LDC.64 R106, c[0x0][0x220] ;  /* 0x00008800ff6a3b82 */ /* 0x000f620000000a00 */
[----:B---3--:R-:W3:Y:S02]  /*0b70*/  MUFU.RCP R5, R5 ;  /* 0x0000000500057308 */ /* 0x008ee40000001000 */
[----:B---3--:R-:W-:-:S06]  /*0b80*/  IADD3 R54, R5, 0xffffffe, RZ ;  /* 0x0ffffffe05367810 */ /* 0x008fcc0007ffe0ff */
[----:B------:R3:W1:Y:S02]  /*0b90*/  F2I.FTZ.U32.TRUNC.NTZ R55, R54 ;  /* 0x0000003600377305 */ /* 0x000664000021f000 */
[----:B---3--:R-:W-:Y:S02]  /*0ba0*/  MOV R54, RZ ;  /* 0x000000ff00367202 */ /* 0x008fe40000000f00 */
[----:B-1----:R-:W-:-:S05]  /*0bb0*/  IADD3 R57, RZ, -R55, RZ ;  /* 0x80000037ff397210 */ /* 0x002fca0007ffe0ff */
[----:B------:R-:W-:-:S04]  /*0bc0*/  IMAD R57, R57, R58, RZ ;  /* 0x0000003a39397224 */ /* 0x000fc800078e02ff */
[----:B------:R-:W-:Y:S01]  /*0bd0*/  IMAD.HI.U32 R55, R55, R57, R54 ;  /* 0x0000003937377227 */ /* 0x000fe200078e0036 */
[----:B------:R-:W-:Y:S02]  /*0be0*/  MOV R57, R60 ;  /* 0x0000003c00397202 */ /* 0x000fe40000000f00 */
[----:B------:R-:W1:Y:S03]  /*0bf0*/  @P2 LDC.64 R60, c[0x0][0x220] ;  /* 0x00008800ff3c2b82 */ /* 0x000e660000000a00 */
[----:B------:R-:W-:-:S05]  /*0c00*/  IMAD.HI.U32 R55, R55, R57, RZ ;  /* 0x0000003937377227 */ /* 0x000fca00078e00ff */
[----:B------:R-:W-:-:S05]  /*0c10*/  IADD3 R5, -R55, RZ, RZ ;  /* 0x000000ff37057210 */ /* 0x000fca0007ffe1ff */
[----:B------:R-:W-:Y:S01]  /*0c20*/  IMAD R5, R58, R5, R57 ;  /* 0x000000053a057224 */ /* 0x000fe200078e0239 */
[----:B------:R-:W-:-:S04]  /*0c30*/  IADD3 R57, R145, 0x30, RZ ;  /* 0x0000003091397810 */ /* 0x000fc80007ffe0ff */
[----:B------:R-:W-:-:S13]  /*0c40*/  ISETP.GT.U32.AND P5, PT, R58, R5, PT ;  /* 0x000000053a00720c */ /* 0x000fda0003fa4070 */
[-C--:B------:R-:W-:Y:S02]  /*0c50*/  @!P5 IADD3 R5, R5, -R58.reuse, RZ ;  /* 0x8000003a0505d210 */ /* 0x080fe40007ffe0ff */
[----:B------:R-:W-:Y:S02]  /*0c60*/  @!P5 IADD3 R55, R55, 0x1, RZ ;  /* 0x000000013737d810 */ /* 0x000fe40007ffe0ff */
[----:B------:R-:W-:Y:S02]  /*0c70*/  ISETP.GE.U32.AND P5, PT, R5, R58, PT ;  /* 0x0000003a0500720c */ /* 0x000fe40003fa6070 */
[----:B------:R-:W-:-:S11]  /*0c80*/  LOP3.LUT R5, R146, R59, RZ, 0x3c, !PT ;  /* 0x0000003b92057212 */ /* 0x000fd600078e3cff */
[----:B------:R-:W-:Y:S02]  /*0c90*/  @P5 IADD3 R55, R55, 0x1, RZ ;  /* 0x0000000137375810 */ /* 0x000fe40007ffe0ff */
[----:B------:R-:W-:-:S13]  /*0ca0*/  ISETP.GE.AND P5, PT, R5, RZ, PT ;  /* 0x000000ff0500720c */ /* 0x000fda0003fa6270 */
[----:B------:R-:W-:Y:S02]  /*0cb0*/  @!P5 IADD3 R55, -R55, RZ, RZ ;  /* 0x000000ff3737d210 */ /* 0x000fe40007ffe1ff */
[----:B------:R-:W-:-:S13]  /*0cc0*/  ISETP.NE.AND P5, PT, R59, RZ, PT ;  /* 0x000000ff3b00720c */ /* 0x000fda0003fa5270 */
[----:B------:R-:W-:-:S04]  /*0cd0*/  @!P5 LOP3.LUT R55, RZ, R59, RZ, 0x33, !PT ;  /* 0x0000003bff37d212 */ /* 0x000fc800078e33ff */
[----:B------:R-:W-:-:S05]  /*0ce0*/  IADD3 R5, -R55, RZ, RZ ;  /* 0x000000ff37057210 */ /* 0x000fca0007ffe1ff */
[----:B------:R-:W-:Y:S01]  /*0cf0*/  IMAD R150, R59, R5, R146 ;  /* 0x000000053b967224 */ /* 0x000fe200078e0292 */
[----:B------:R-:W-:Y:S01]  /*0d00*/  SHF.R.S32.HI R5, RZ, 0x1f, R147 ;  /* 0x0000001fff057819 */ /* 0x000fe20000011493 */
[----:B------:R-:W3:Y:S02]  /*0d10*/  @P4 LDC.64 R58, c[0x0][0x270] ;  /* 0x00009c00ff3a4b82 */ /* 0x000ee40000000a00 */
        /* <DEDUP_REMOVED lines=9> */
[----:B---3--:R-:W-:-:S03]  /*0db0*/  @P4 IMAD R54, R143, R58, RZ ;  /* 0x0000003a8f364224 */ /* 0x008fc600078e02ff */
[----:B------:R-:W-:Y:S01]  /*0dc0*/  IADD3 R155, R153, R155, RZ ;  /* 0x0000009b999b7210 */ /* 0x000fe20007ffe0ff */
[C---:B------:R-:W-:Y:S02]  /*0dd0*/  @P4 IMAD R5, R145.reuse, R59, R54 ;  /* 0x0000003b91054224 */ /* 0x040fe400078e0236 */
[----:B------:R-:W-:Y:S02]  /*0de0*/  @P4 IMAD.WIDE.U32 R54, R145, R58, R154 ;  /* 0x0000003a91364225 */ /* 0x000fe400078e009a */
[----:B------:R-:W3:Y:S03]  /*0df0*/  @P6 LDC.64 R58, c[0x0][0x270] ;  /* 0x00009c00ff3a6b82 */ /* 0x000ee60000000a00 */
[----:B------:R-:W-:Y:S02]  /*0e00*/  @P4 IADD3 R5, R55, R5, RZ ;  /* 0x0000000537054210 */ /* 0x000fe40007ffe0ff */
[----:B0-----:R-:W-:-:S02]  /*0e10*/  @P4 LEA R112, P5, R54, R112, 0x2 ;  /* 0x0000007036704211 */ /* 0x001fc400078a10ff */
[----:B------:R-:W-:Y:S02]  /*0e20*/  @P6 MOV R55, R155 ;  /* 0x0000009b00376202 */ /* 0x000fe40000000f00 */
[----:B------:R-:W-:Y:S02]  /*0e30*/  @P4 LEA.HI.X R113, R54, R113, R5, 0x2, P5 ;  /* 0x0000007136714211 */ /* 0x000fe400028f1405 */
[----:B------:R-:W-:Y:S02]  /*0e40*/  @P6 MOV R54, R152 ;  /* 0x0000009800366202 */ /* 0x000fe40000000f00 */
[----:B------:R-:W-:Y:S01]  /*0e50*/  LOP3.LUT P4, RZ, R148, 0x400000, RZ, 0xc0, !PT ;  /* 0x0040000094ff7812 */ /* 0x000fe2000788c0ff */
[-C--:B---3--:R-:W-:Y:S02]  /*0e60*/  @P6 IMAD R5, R53, R58.reuse, RZ ;  /* 0x0000003a35056224 */ /* 0x088fe400078e02ff */
[----:B------:R-:W-:-:S10]  /*0e70*/  @P6 IMAD.WIDE.U32 R54, R144, R58, R54 ;  /* 0x0000003a90366225 */ /* 0x000fd400078e0036 */
[----:B------:R-:W0:Y:S01]  /*0e80*/  @P4 LDC.64 R108, c[0x0][0x220] ;  /* 0x00008800ff6c4b82 */ /* 0x000e220000000a00 */
[----:B------:R-:W-:Y:S01]  /*0e90*/  @P6 IMAD R5, R144, R59, R5 ;  /* 0x0000003b90056224 */ /* 0x000fe200078e0205 */
[----:B----4-:R-:W-:-:S06]  /*0ea0*/  @P6 LEA R104, P5, R54, R104, 0x2 ;  /* 0x0000006836686211 */ /* 0x010fcc00078a10ff */
[----:B------:R-:W3:Y:S01]  /*0eb0*/  @P3 LDC.64 R58, c[0x0][0x270] ;  /* 0x00009c00ff3a3b82 */ /* 0x000ee20000000a00 */
[----:B------:R-:W-:Y:S02]  /*0ec0*/  @P6 IADD3 R5, R55, R5, RZ ;  /* 0x0000000537056210 */ /* 0x000fe40007ffe0ff */
[----:B------:R-:W-:Y:S02]  /*0ed0*/  @P3 MOV R55, R155 ;  /* 0x0000009b00373202 */ /* 0x000fe40000000f00 */
[----:B------:R-:W-:Y:S02]  /*0ee0*/  @P6 LEA.HI.X R105, R54, R105, R5, 0x2, P5 ;  /* 0x0000006936696211 */ /* 0x000fe400028f1405 */
[----:B------:R-:W-:Y:S02]  /*0ef0*/  @P3 MOV R54, R152 ;  /* 0x0000009800363202 */ /* 0x000fe40000000f00 */
[----:B------:R-:W-:-:S13]  /*0f00*/  LOP3.LUT P6, RZ, R148, 0x200000, RZ, 0xc0, !PT ;  /* 0x0020000094ff7812 */ /* 0x000fda00078cc0ff */
[----:B------:R-:W4:Y:S01]  /*0f10*/  @P6 LDC.64 R110, c[0x0][0x220] ;  /* 0x00008800ff6e6b82 */ /* 0x000f220000000a00 */
[-C--:B---3--:R-:W-:Y:S02]  /*0f20*/  @P3 IMAD R5, R51, R58.reuse, RZ ;  /* 0x0000003a33053224 */ /* 0x088fe400078e02ff */
[----:B------:R-:W-:-:S04]  /*0f30*/  @P3 IMAD.WIDE.U32 R54, R142, R58, R54 ;  /* 0x0000003a8e363225 */ /* 0x000fc800078e0036 */
[----:B------:R-:W-:Y:S01]  /*0f40*/  @P3 IMAD R5, R142, R59, R5 ;  /* 0x0000003b8e053224 */ /* 0x000fe200078e0205 */
[C---:B-----5:R-:W-:Y:S01]  /*0f50*/  @P3 LEA R106, P5, R54.reuse, R106, 0x2 ;  /* 0x0000006a366a3211 */ /* 0x060fe200078a10ff */
[----:B------:R-:W3:Y:S03]  /*0f60*/  @P4 LDC.64 R58, c[0x0][0x270] ;  /* 0x00009c00ff3a4b82 */ /* 0x000ee60000000a00 */
[----:B------:R-:W-:Y:S02]  /*0f70*/  @P3 IADD3 R5, R55, R5, RZ ;  /* 0x0000000537053210 */ /* 0x000fe40007ffe0ff */
[----:B------:R-:W-:Y:S02]  /*0f80*/  @P4 MOV R55, R155 ;  /* 0x0000009b00374202 */ /* 0x000fe40000000f00 */
[----:B------:R-:W-:Y:S02]  /*0f90*/  @P3 LEA.HI.X R107, R54, R107, R5, 0x2, P5 ;  /* 0x0000006b366b3211 */ /* 0x000fe400028f1405 */
[----:B------:R-:W-:-:S02]  /*0fa0*/  SHF.R.S32.HI R5, RZ, 0x1f, R57 ;  /* 0x0000001fff057819 */ /* 0x000fc40000011439 */
[----:B------:R-:W-:-:S03]  /*0fb0*/  LOP3.LUT P3, RZ, R148, 0x80000, RZ, 0xc0, !PT ;  /* 0x0008000094ff7812 */ /* 0x000fc6000786c0ff */
[----:B---3--:R-:W-:-:S10]  /*0fc0*/  @P4 IMAD R54, R5, R58, RZ ;  /* 0x0000003a05364224 */ /* 0x008fd400078e02ff */
[----:B------:R-:W3:Y:S01]  /*0fd0*/  @P3 LDC.64 R114, c[0x0][0x220] ;  /* 0x00008800ff723b82 */ /* 0x000ee20000000a00 */
[----:B------:R-:W-:Y:S01]  /*0fe0*/  @P4 IMAD R5, R57, R59, R54 ;  /* 0x0000003b39054224 */ /* 0x000fe200078e0236 */
[----:B------:R-:W-:-:S05]  /*0ff0*/  @P4 MOV R54, R152 ;  /* 0x0000009800364202 */ /* 0x000fca0000000f00 */
[----:B------:R-:W-:Y:S01]  /*1000*/  @P4 IMAD.WIDE.U32 R54, R57, R58, R54 ;  /* 0x0000003a39364225 */ /* 0x000fe200078e0036 */
[----:B------:R-:W-:Y:S01]  /*1010*/  IADD3 R57, R145, 0x40, RZ ;  /* 0x0000004091397810 */ /* 0x000fe20007ffe0ff */
[----:B------:R-:W5:Y:S03]  /*1020*/  @P6 LDC.64 R58, c[0x0][0x270] ;  /* 0x00009c00ff3a6b82 */ /* 0x000f660000000a00 */
[----:B------:R-:W-:Y:S02]  /*1030*/  @P4 IADD3 R5, R55, R5, RZ ;  /* 0x0000000537054210 */ /* 0x000fe40007ffe0ff */
[C---:B0-----:R-:W-:Y:S02]  /*1040*/  @P4 LEA R108, P5, R54.reuse, R108, 0x2 ;  /* 0x0000006c366c4211 */ /* 0x041fe400078a10ff */
[----:B------:R-:W-:Y:S02]  /*1050*/  @P6 MOV R55, R155 ;  /* 0x0000009b00376202 */ /* 0x000fe40000000f00 */
[----:B------:R-:W-:-:S02]  /*1060*/  @P4 LEA.HI.X R109, R54, R109, R5, 0x2, P5 ;  /* 0x0000006d366d4211 */ /* 0x000fc400028f1405 */
[----:B------:R-:W-:Y:S02]  /*1070*/  SHF.R.S32.HI R5, RZ, 0x1f, R57 ;  /* 0x0000001fff057819 */ /* 0x000fe40000011439 */
[----:B------:R-:W-:-:S03]  /*1080*/  LOP3.LUT P4, RZ, R148, 0x40000, RZ, 0xc0, !PT ;  /* 0x0004000094ff7812 */ /* 0x000fc6000788c0ff */
[----:B-----5:R-:W-:-:S10]  /*1090*/  @P6 IMAD R54, R5, R58, RZ ;  /* 0x0000003a05366224 */ /* 0x020fd400078e02ff */
[----:B------:R-:W0:Y:S01]  /*10a0*/  @P4 LDC.64 R134, c[0x0][0x220] ;  /* 0x00008800ff864b82 */ /* 0x000e220000000a00 */
[----:B------:R-:W-:Y:S01]  /*10b0*/  @P6 IMAD R5, R57, R59, R54 ;  /* 0x0000003b39056224 */ /* 0x000fe200078e0236 */
[----:B------:R-:W-:-:S05]  /*10c0*/  @P6 MOV R54, R152 ;  /* 0x0000009800366202 */ /* 0x000fca0000000f00 */
[----:B------:R-:W-:Y:S02]  /*10d0*/  @P6 IMAD.WIDE.U32 R54, R57, R58, R54 ;  /* 0x0000003a39366225 */ /* 0x000fe400078e0036 */
[----:B------:R-:W5:Y:S03]  /*10e0*/  @P3 LDC.64 R58, c[0x0][0x270] ;  /* 0x00009c00ff3a3b82 */ /* 0x000f660000000a00 */
[----:B------:R-:W-:Y:S02]  /*10f0*/  @P6 IADD3 R5, R55, R5, RZ ;  /* 0x0000000537056210 */ /* 0x000fe40007ffe0ff */
[C---:B----4-:R-:W-:Y:S02]  /*1100*/  @P6 LEA R110, P5, R54.reuse, R110, 0x2 ;  /* 0x0000006e366e6211 */ /* 0x050fe400078a10ff */
[----:B------:R-:W-:Y:S02]  /*1110*/  @P3 MOV R55, R155 ;  /* 0x0000009b00373202 */ /* 0x000fe40000000f00 */
[----:B------:R-:W-:-:S02]  /*1120*/  @P6 LEA.HI.X R111, R54, R111, R5, 0x2, P5 ;  /* 0x0000006f366f6211 */ /* 0x000fc400028f1405 */
[----:B------:R-:W-:Y:S02]  /*1130*/  @P3 MOV R54, R152 ;  /* 0x0000009800363202 */ /* 0x000fe40000000f00 */
[----:B------:R-:W-:Y:S01]  /*1140*/  LOP3.LUT P6, RZ, R148, 0x20000, RZ, 0xc0, !PT ;  /* 0x0002000094ff7812 */ /* 0x000fe200078cc0ff */
[-C--:B-----5:R-:W-:Y:S02]  /*1150*/  @P3 IMAD R5, R49, R58.reuse, RZ ;  /* 0x0000003a31053224 */ /* 0x0a0fe400078e02ff */
[----:B------:R-:W-:-:S10]  /*1160*/  @P3 IMAD.WIDE.U32 R54, R50, R58, R54 ;  /* 0x0000003a32363225 */ /* 0x000fd400078e0036 */
[----:B------:R-:W4:Y:S01]  /*1170*/  @P6 LDC.64 R132, c[0x0][0x220] ;  /* 0x00008800ff846b82 */ /* 0x000f220000000a00 */
[----:B------:R-:W-:Y:S01]  /*1180*/  @P3 IMAD R5, R50, R59, R5 ;  /* 0x0000003b32053224 */ /* 0x000fe200078e0205 */
[----:B---3--:R-:W-:-:S06]  /*1190*/  @P3 LEA R114, P5, R54, R114, 0x2 ;  /* 0x0000007236723211 */ /* 0x008fcc00078a10ff */
[----:B------:R-:W3:Y:S01]  /*11a0*/  @P4 LDC.64 R58, c[0x0][0x270] ;  /* 0x00009c00ff3a4b82 */ /* 0x000ee20000000a00 */
[----:B------:R-:W-:Y:S02]  /*11b0*/  @P3 IADD3 R5, R55, R5, RZ ;  /* 0x0000000537053210 */ /* 0x000fe40007ffe0ff */
[----:B------:R-:W-:Y:S02]  /*11c0*/  @P4 MOV R55, R155 ;  /* 0x0000009b00374202 */ /* 0x000fe40000000f00 */
[----:B------:R-:W-:Y:S02]  /*11d0*/  @P3 LEA.HI.X R115, R54, R115, R5, 0x2, P5 ;  /* 0x0000007336733211 */ /* 0x000fe400028f1405 */
[----:B------:R-:W-:Y:S02]  /*11e0*/  @P4 MOV R54, R152 ;  /* 0x0000009800364202 */ /* 0x000fe40000000f00 */
[----:B------:R-:W-:-:S13]  /*11f0*/  LOP3.LUT P3, RZ, R148, 0x10000, RZ, 0xc0, !PT ;  /* 0x0001000094ff7812 */ /* 0x000fda000786c0ff */
[----:B------:R-:W5:Y:S01]  /*1200*/  @P3 LDC.64 R120, c[0x0][0x220] ;  /* 0x00008800ff783b82 */ /* 0x000f620000000a00 */
[-C--:B---3--:R-:W-:Y:S02]  /*1210*/  @P4 IMAD R5, R47, R58.reuse, RZ ;  /* 0x0000003a2f054224 */ /* 0x088fe400078e02ff */
[----:B------:R-:W-:-:S04]  /*1220*/  @P4 IMAD.WIDE.U32 R54, R48, R58, R54 ;  /* 0x0000003a30364225 */ /* 0x000fc800078e0036 */
[----:B------:R-:W-:Y:S01]  /*1230*/  @P4 IMAD R5, R48, R59, R5 ;  /* 0x0000003b30054224 */ /* 0x000fe200078e0205 */
[C---:B0-----:R-:W-:Y:S01]  /*1240*/  @P4 LEA R134, P5, R54.reuse, R134, 0x2 ;  /* 0x0000008636864211 */ /* 0x041fe200078a10ff */
[----:B------:R-:W0:Y:S03]  /*1250*/  @P6 LDC.64 R58, c[0x0][0x270] ;  /* 0x00009c00ff3a6b82 */ /* 0x000e260000000a00 */
[----:B------:R-:W-:Y:S02]  /*1260*/  @P4 IADD3 R5, R55, R5, RZ ;  /* 0x0000000537054210 */ /* 0x000fe40007ffe0ff */
[----:B------:R-:W-:Y:S02]  /*1270*/  @P6 MOV R55, R155 ;  /* 0x0000009b00376202 */ /* 0x000fe40000000f00 */
[----:B------:R-:W-:Y:S02]  /*1280*/  @P4 LEA.HI.X R135, R54, R135, R5, 0x2, P5 ;  /* 0x0000008736874211 */ /* 0x000fe400028f1405 */
[----:B------:R-:W-:-:S02]  /*1290*/  @P6 MOV R54, R152 ;  /* 0x0000009800366202 */ /* 0x000fc40000000f00 */
[----:B------:R-:W-:Y:S01]  /*12a0*/  LOP3.LUT P4, RZ, R148, 0x8000, RZ, 0xc0, !PT ;  /* 0x0000800094ff7812 */ /* 0x000fe2000788c0ff */
[----:B0-----:R-:W-:-:S12]  /*12b0*/  @P6 IMAD R5, R45, R58, RZ ;  /* 0x0000003a2d056224 */ /* 0x001fd800078e02ff */
[----:B------:R-:W0:Y:S01]  /*12c0*/  @P4 LDC.64 R122, c[0x0][0x220] ;  /* 0x00008800ff7a4b82 */ /* 0x000e220000000a00 */
[----:B------:R-:W-:-:S04]  /*12d0*/  @P6 IMAD.WIDE.U32 R54, R44, R58, R54 ;  /* 0x0000003a2c366225 */ /* 0x000fc800078e0036 */
[----:B------:R-:W-:Y:S01]  /*12e0*/  @P6 IMAD R5, R44, R59, R5 ;  /* 0x0000003b2c056224 */ /* 0x000fe200078e0205 */
[C---:B----4-:R-:W-:Y:S02]  /*12f0*/  @P6 LEA R132, P5, R54.reuse, R132, 0x2 ;  /* 0x0000008436846211 */ /* 0x050fe400078a10ff */
[----:B------:R-:W3:Y:S02]  /*1300*/  @P3 LDC.64 R58, c[0x0][0x270] ;  /* 0x00009c00ff3a3b82 */ /* 0x000ee40000000a00 */
[----:B------:R-:W-:Y:S02]  /*1310*/  @P6 IADD3 R5, R55, R5, RZ ;  /* 0x0000000537056210 */ /* 0x000fe40007ffe0ff */
[----:B------:R-:W-:Y:S02]  /*1320*/  @P3 MOV R55, R155 ;  /* 0x0000009b00373202 */ /* 0x000fe40000000f00 */
[----:B------:R-:W-:Y:S02]  /*1330*/  @P6 LEA.HI.X R133, R54, R133, R5, 0x2, P5 ;  /* 0x0000008536856211 */ /* 0x000fe400028f1405 */
[----:B------:R-:W-:-:S02]  /*1340*/  @P3 MOV R54, R152 ;  /* 0x0000009800363202 */ /* 0x000fc40000000f00 */
        /* <DEDUP_REMOVED lines=10> */
[----:B------:R-:W-:-:S02]  /*13f0*/  @P4 MOV R54, R152 ;  /* 0x0000009800364202 */ /* 0x000fc40000000f00 */
[----:B------:R-:W-:Y:S01]  /*1400*/  LOP3.LUT P3, RZ, R148, 0x2000, RZ, 0xc0, !PT ;  /* 0x0000200094ff7812 */ /* 0x000fe2000786c0ff */
[----:B---3--:R-:W-:-:S12]  /*1410*/  @P4 IMAD R5, R41, R58, RZ ;  /* 0x0000003a29054224 */ /* 0x008fd800078e02ff */
[----:B------:R-:W3:Y:S01]  /*1420*/  @P3 LDC.64 R126, c[0x0][0x220] ;  /* 0x00008800ff7e3b82 */ /* 0x000ee20000000a00 */
[----:B------:R-:W-:-:S04]  /*1430*/  @P4 IMAD.WIDE.U32 R54, R40, R58, R54 ;  /* 0x0000003a28364225 */ /* 0x000fc800078e0036 */
[----:B------:R-:W-:Y:S01]  /*1440*/  @P4 IMAD R5, R40, R59, R5 ;  /* 0x0000003b28054224 */ /* 0x000fe200078e0205 */
[C---:B0-----:R-:W-:Y:S02]  /*1450*/  @P4 LEA R122, P5, R54.reuse, R122, 0x2 ;  /* 0x0000007a367a4211 */ /* 0x041fe400078a10ff */
[----:B------:R-:W0:Y:S02]  /*1460*/  @P6 LDC.64 R58, c[0x0][0x270] ;  /* 0x00009c00ff3a6b82 */ /* 0x000e240000000a00 */
[----:B------:R-:W-:Y:S02]  /*1470*/  @P4 IADD3 R5, R55, R5, RZ ;  /* 0x0000000537054210 */ /* 0x000fe40007ffe0ff */
[----:B------:R-:W-:Y:S02]  /*1480*/  @P6 MOV R55, R155 ;  /* 0x0000009b00376202 */ /* 0x000fe40000000f00 */
[----:B------:R-:W-:Y:S02]  /*1490*/  @P4 LEA.HI.X R123, R54, R123, R5, 0x2, P5 ;  /* 0x0000007b367b4211 */ /* 0x000fe400028f1405 */
[----:B------:R-:W-:-:S02]  /*14a0*/  @P6 MOV R54, R152 ;  /* 0x0000009800366202 */ /* 0x000fc40000000f00 */
[----:B------:R-:W-:-:S13]  /*14b0*/  LOP3.LUT P4, RZ, R148, 0x1000, RZ, 0xc0, !PT ;  /* 0x0000100094ff7812 */ /* 0x000fda000788c0ff */
[----:B------:R-:W5:Y:S01]  /*14c0*/  @P4 LDC.64 R74, c[0x0][0x220] ;  /* 0x00008800ff4a4b82 */ /* 0x000f620000000a00 */
[-C--:B0-----:R-:W-:Y:S02]  /*14d0*/  @P6 IMAD R5, R39, R58.reuse, RZ ;  /* 0x0000003a27056224 */ /* 0x081fe400078e02ff */
[----:B------:R-:W-:-:S04]  /*14e0*/  @P6 IMAD.WIDE.U32 R54, R38, R58, R54 ;  /* 0x0000003a26366225 */ /* 0x000fc800078e0036 */
[----:B------:R-:W-:Y:S01]  /*14f0*/  @P6 IMAD R5, R38, R59, R5 ;  /* 0x0000003b26056224 */ /* 0x000fe200078e0205 */
[C---:B----4-:R-:W-:Y:S01]  /*1500*/  @P6 LEA R124, P5, R54.reuse, R124, 0x2 ;  /* 0x0000007c367c6211 */ /* 0x050fe200078a10ff */
        /* <DEDUP_REMOVED lines=10> */
[C---:B---3--:R-:W-:Y:S02]  /*15b0*/  @P3 LEA R126, P5, R54.reuse, R126, 0x2 ;  /* 0x0000007e367e3211 */ /* 0x048fe400078a10ff */
        /* <DEDUP_REMOVED lines=32> */
[----:B----4-:R-:W-:-:S04]  /*17c0*/  @P3 LEA R70, P5, R54, R70, 0x2 ;  /* 0x0000004636463211 */ /* 0x010fc800078a10ff */
[----:B------:R-:W-:Y:S02]  /*17d0*/  @P3 IADD3 R5, R55, R5, RZ ;  /* 0x0000000537053210 */ /* 0x000fe40007ffe0ff */
[----:B------:R-:W-:Y:S02]  /*17e0*/  @P4 MOV R55, R155 ;  /* 0x0000009b00374202 */ /* 0x000fe40000000f00 */
[----:B------:R-:W-:Y:S02]  /*17f0*/  @P3 LEA.HI.X R71, R54, R71, R5, 0x2, P5 ;  /* 0x0000004736473211 */ /* 0x000fe400028f1405 */
[----:B------:R-:W-:Y:S02]  /*1800*/  ISETP.NE.AND P3, PT, R56, RZ, PT ;  /* 0x000000ff3800720c */ /* 0x000fe40003f65270 */
[----:B------:R-:W0:Y:S01]  /*1810*/  @P4 LDC.64 R56, c[0x0][0x270] ;  /* 0x00009c00ff384b82 */ /* 0x000e220000000a00 */
[----:B------:R-:W-:Y:S02]  /*1820*/  @P4 MOV R54, R152 ;  /* 0x0000009800364202 */ /* 0x000fe40000000f00 */
[----:B------:R-:W-:-:S08]  /*1830*/  P2R R118, PR, RZ, 0x8 ;  /* 0x00000008ff767803 */ /* 0x000fd00000000000 */
[----:B------:R-:W4:Y:S01]  /*1840*/  @P3 LDC.64 R58, c[0x0][0x220] ;  /* 0x00008800ff3a3b82 */ /* 0x000f220000000a00 */
[-C--:B0-----:R-:W-:Y:S02]  /*1850*/  @P4 IMAD R5, R29, R56.reuse, RZ ;  /* 0x000000381d054224 */ /* 0x081fe400078e02ff */
[----:B------:R-:W-:-:S04]  /*1860*/  @P4 IMAD.WIDE.U32 R54, R28, R56, R54 ;  /* 0x000000381c364225 */ /* 0x000fc800078e0036 */
[----:B------:R-:W-:Y:S01]  /*1870*/  @P4 IMAD R5, R28, R57, R5 ;  /* 0x000000391c054224 */ /* 0x000fe200078e0205 */
[C---:B---3--:R-:W-:Y:S01]  /*1880*/  @P4 LEA R68, P5, R54.reuse, R68, 0x2 ;  /* 0x0000004436444211 */ /* 0x048fe200078a10ff */
[----:B------:R-:W0:Y:S03]  /*1890*/  @P6 LDC.64 R56, c[0x0][0x270] ;  /* 0x00009c00ff386b82 */ /* 0x000e260000000a00 */
[----:B------:R-:W-:Y:S02]  /*18a0*/  @P4 IADD3 R5, R55, R5, RZ ;  /* 0x0000000537054210 */ /* 0x000fe40007ffe0ff */
[----:B------:R-:W-:Y:S02]  /*18b0*/  @P6 MOV R55, R155 ;  /* 0x0000009b00376202 */ /* 0x000fe40000000f00 */
[----:B------:R-:W-:Y:S02]  /*18c0*/  @P4 LEA.HI.X R69, R54, R69, R5, 0x2, P5 ;  /* 0x0000004536454211 */ /* 0x000fe400028f1405 */
[----:B------:R-:W-:-:S02]  /*18d0*/  ISETP.NE.AND P4, PT, R3, RZ, PT ;  /* 0x000000ff0300720c */ /* 0x000fc40003f85270 */
[----:B------:R-:W-:Y:S02]  /*18e0*/  @P6 MOV R54, R152 ;  /* 0x0000009800366202 */ /* 0x000fe40000000f00 */
[----:B------:R-:W-:Y:S02]  /*18f0*/  P2R R116, PR, RZ, 0x10 ;  /* 0x00000010ff747803 */ /* 0x000fe40000000000 */
[----:B------:R-:W-:-:S07]  /*1900*/  SHF.R.S32.HI R5, RZ, 0x1f, R2 ;  /* 0x0000001fff057819 */ /* 0x000fce0000011402 */
[----:B------:R-:W-:Y:S01]  /*1910*/  @P4 MOV R76, R152 ;  /* 0x00000098004c4202 */ /* 0x000fe20000000f00 */
[-C--:B0-----:R-:W-:Y:S01]  /*1920*/  @P6 IMAD R3, R27, R56.reuse, RZ ;  /* 0x000000381b036224 */ /* 0x081fe200078e02ff */
[----:B------:R-:W-:Y:S01]  /*1930*/  @P4 MOV R77, R155 ;  /* 0x0000009b004d4202 */ /* 0x000fe20000000f00 */
[----:B------:R-:W-:Y:S01]  /*1940*/  @P6 IMAD.WIDE.U32 R54, R26, R56, R54 ;  /* 0x000000381a366225 */ /* 0x000fe200078e0036 */
[----:B------:R-:W-:-:S03]  /*1950*/  @P0 MOV R56, R152 ;  /* 0x0000009800380202 */ /* 0x000fc60000000f00 */
[----:B------:R-:W-:Y:S01]  /*1960*/  @P6 IMAD R3, R26, R57, R3 ;  /* 0x000000391a036224 */ /* 0x000fe200078e0203 */
[----:B-----5:R-:W-:Y:S02]  /*1970*/  @P6 LEA R66, P5, R54, R66, 0x2 ;  /* 0x0000004236426211 */ /* 0x020fe400078a10ff */
[----:B------:R-:W-:Y:S02]  /*1980*/  @P0 MOV R57, R155 ;  /* 0x0000009b00390202 */ /* 0x000fe40000000f00 */
[----:B------:R-:W-:-:S04]  /*1990*/  @P6 IADD3 R3, R55, R3, RZ ;  /* 0x0000000337036210 */ /* 0x000fc80007ffe0ff */
[----:B------:R-:W-:Y:S02]  /*19a0*/  @P6 LEA.HI.X R67, R54, R67, R3, 0x2, P5 ;  /* 0x0000004336436211 */ /* 0x000fe400028f1403 */
[----:B------:R-:W0:Y:S02]  /*19b0*/  @P0 LDC.64 R54, c[0x0][0x270] ;  /* 0x00009c00ff360b82 */ /* 0x000e240000000a00 */
[----:B0-----:R-:W-:-:S04]  /*19c0*/  @P0 IMAD R3, R25, R54, RZ ;  /* 0x0000003619030224 */ /* 0x001fc800078e02ff */
[C---:B------:R-:W-:Y:S02]  /*19d0*/  @P0 IMAD R3, R24.reuse, R55, R3 ;  /* 0x0000003718030224 */ /* 0x040fe400078e0203 */
[----:B------:R-:W-:Y:S01]  /*19e0*/  @P0 IMAD.WIDE.U32 R54, R24, R54, R56 ;  /* 0x0000003618360225 */ /* 0x000fe200078e0038 */
[----:B------:R-:W-:Y:S02]  /*19f0*/  @P1 MOV R56, R152 ;  /* 0x0000009800381202 */ /* 0x000fe40000000f00 */
[----:B------:R-:W-:Y:S02]  /*1a00*/  @P1 MOV R57, R155 ;  /* 0x0000009b00391202 */ /* 0x000fe40000000f00 */
[----:B------:R-:W-:Y:S02]  /*1a10*/  @P0 IADD3 R3, R55, R3, RZ ;  /* 0x0000000337030210 */ /* 0x000fe40007ffe0ff */
[----:B------:R-:W-:-:S04]  /*1a20*/  @P0 LEA R64, P5, R54, R64, 0x2 ;  /* 0x0000004036400211 */ /* 0x000fc800078a10ff */
[----:B------:R-:W-:Y:S02]  /*1a30*/  @P0 LEA.HI.X R65, R54, R65, R3, 0x2, P5 ;  /* 0x0000004136410211 */ /* 0x000fe400028f1403 */
[----:B------:R-:W0:Y:S01]  /*1a40*/  @P1 LDC.64 R54, c[0x0][0x270] ;  /* 0x00009c00ff361b82 */ /* 0x000e220000000a00 */
[C---:B------:R-:W-:Y:S02]  /*1a50*/  LOP3.LUT P0, RZ, R148.reuse, 0x100000, RZ, 0xc0, !PT ;  /* 0x0010000094ff7812 */ /* 0x040fe4000780c0ff */
[----:B------:R-:W-:Y:S01]  /*1a60*/  LOP3.LUT R148, R148, 0xfffffff7, RZ, 0xc0, !PT ;  /* 0xfffffff794947812 */ /* 0x000fe200078ec0ff */
[-C--:B0-----:R-:W-:Y:S02]  /*1a70*/  @P1 IMAD R3, R23, R54.reuse, RZ ;  /* 0x0000003617031224 */ /* 0x081fe400078e02ff */
[----:B------:R-:W-:-:S04]  /*1a80*/  @P1 IMAD.WIDE.U32 R56, R22, R54, R56 ;  /* 0x0000003616381225 */ /* 0x000fc800078e0038 */
[----:B------:R-:W-:Y:S01]  /*1a90*/  @P1 IMAD R3, R22, R55, R3 ;  /* 0x0000003716031224 */ /* 0x000fe200078e0203 */
[C---:B--2---:R-:W-:Y:S01]  /*1aa0*/  @P1 LEA R62, P5, R56.reuse, R62, 0x2 ;  /* 0x0000003e383e1211 */ /* 0x044fe200078a10ff */
[----:B------:R-:W0:Y:S03]  /*1ab0*/  @P2 LDC.64 R54, c[0x0][0x270] ;  /* 0x00009c00ff362b82 */ /* 0x000e260000000a00 */
[----:B------:R-:W-:Y:S02]  /*1ac0*/  @P1 IADD3 R3, R57, R3, RZ ;  /* 0x0000000339031210 */ /* 0x000fe40007ffe0ff */
[----:B------:R-:W-:Y:S02]  /*1ad0*/  @P2 MOV R57, R155 ;  /* 0x0000009b00392202 */ /* 0x000fe40000000f00 */
[----:B------:R-:W-:Y:S02]  /*1ae0*/  @P1 LEA.HI.X R63, R56, R63, R3, 0x2, P5 ;  /* 0x0000003f383f1211 */ /* 0x000fe400028f1403 */
[----:B------:R-:W-:Y:S01]  /*1af0*/  @P2 MOV R56, R152 ;  /* 0x0000009800382202 */ /* 0x000fe20000000f00 */
[----:B0-----:R-:W-:-:S04]  /*1b00*/  @P2 IMAD R3, R21, R54, RZ ;  /* 0x0000003615032224 */ /* 0x001fc800078e02ff */
[----:B------:R-:W-:-:S04]  /*1b10*/  @P2 IMAD.WIDE.U32 R56, R20, R54, R56 ;  /* 0x0000003614382225 */ /* 0x000fc800078e0038 */
[----:B------:R-:W-:Y:S01]  /*1b20*/  @P2 IMAD R3, R20, R55, R3 ;  /* 0x0000003714032224 */ /* 0x000fe200078e0203 */
[C---:B-1----:R-:W-:Y:S01]  /*1b30*/  @P2 LEA R60, P5, R56.reuse, R60, 0x2 ;  /* 0x0000003c383c2211 */ /* 0x042fe200078a10ff */
        /* <DEDUP_REMOVED lines=8> */
[----:B----4-:R-:W-:Y:S01]  /*1bc0*/  @P3 LEA R58, P5, R56, R58, 0x2 ;  /* 0x0000003a383a3211 */ /* 0x010fe200078a10ff */
[----:B------:R-:W0:Y:S03]  /*1bd0*/  @P4 LDC.64 R54, c[0x0][0x270] ;  /* 0x00009c00ff364b82 */ /* 0x000e260000000a00 */
[----:B------:R-:W-:-:S04]  /*1be0*/  @P3 IADD3 R3, R57, R3, RZ ;  /* 0x0000000339033210 */ /* 0x000fc80007ffe0ff */
[----:B------:R-:W-:Y:S02]  /*1bf0*/  @P3 LEA.HI.X R59, R56, R59, R3, 0x2, P5 ;  /* 0x0000003b383b3211 */ /* 0x000fe400028f1403 */
[----:B------:R-:W1:Y:S01]  /*1c00*/  @P4 LDC.64 R56, c[0x0][0x220] ;  /* 0x00008800ff384b82 */ /* 0x000e620000000a00 */
[-C--:B0-----:R-:W-:Y:S02]  /*1c10*/  @P4 IMAD R3, R17, R54.reuse, RZ ;  /* 0x0000003611034224 */ /* 0x081fe400078e02ff */
[----:B------:R-:W-:-:S04]  /*1c20*/  @P4 IMAD.WIDE.U32 R76, R16, R54, R76 ;  /* 0x00000036104c4225 */ /* 0x000fc800078e004c */
[----:B------:R-:W-:Y:S01]  /*1c30*/  @P4 IMAD R3, R16, R55, R3 ;  /* 0x0000003710034224 */ /* 0x000fe200078e0203 */
[----:B-1----:R-:W-:-:S04]  /*1c40*/  @P4 LEA R56, P5, R76, R56, 0x2 ;  /* 0x000000384c384211 */ /* 0x002fc800078a10ff */
[----:B------:R-:W-:-:S04]  /*1c50*/  @P4 IADD3 R3, R77, R3, RZ ;  /* 0x000000034d034210 */ /* 0x000fc80007ffe0ff */
[----:B------:R-:W-:Y:S02]  /*1c60*/  @P4 LEA.HI.X R57, R76, R57, R3, 0x2, P5 ;  /* 0x000000394c394211 */ /* 0x000fe400028f1403 */
[----:B------:R-:W-:Y:S02]  /*1c70*/  SHF.R.S32.HI R3, RZ, 0x1f, R11 ;  /* 0x0000001fff037819 */ /* 0x000fe4000001140b */
        /* <DEDUP_REMOVED lines=13> */
[----:B------:R-:W-:Y:S02]  /*1d50*/  SHF.R.S32.HI R3, RZ, 0x1f, R10 ;  /* 0x0000001fff037819 */ /* 0x000fe4000001140a */
[----:B------:R-:W-:Y:S02]  /*1d60*/  ISETP.GE.U32.AND P5, PT, R10, UR12, PT ;  /* 0x0000000c0a007c0c */ /* 0x000fe4000bfa6070 */
[----:B------:R-:W-:Y:S02]  /*1d70*/  P2R R78, PR, RZ, 0x10 ;  /* 0x00000010ff4e7803 */ /* 0x000fe40000000000 */
        /* <DEDUP_REMOVED lines=9> */
[----:B-1----:R-:W-:-:S04]  /*1e10*/  @!P3 LEA R86, P5, R80, R76, 0x2 ;  /* 0x0000004c5056b211 */ /* 0x002fc800078a10ff */
[----:B------:R-:W-:-:S04]  /*1e20*/  @!P3 IADD3 R3, R81, R3, RZ ;  /* 0x000000035103b210 */ /* 0x000fc80007ffe0ff */
[----:B------:R-:W-:Y:S02]  /*1e30*/  @!P3 LEA.HI.X R87, R80, R77, R3, 0x2, P5 ;  /* 0x0000004d5057b211 */ /* 0x000fe400028f1403 */
[----:B------:R-:W-:Y:S02]  /*1e40*/  SHF.R.S32.HI R3, RZ, 0x1f, R9 ;  /* 0x0000001fff037819 */ /* 0x000fe40000011409 */
[----:B------:R-:W-:-:S04]  /*1e50*/  ISETP.GE.U32.AND P5, PT, R9, UR12, PT ;  /* 0x0000000c09007c0c */ /* 0x000fc8000bfa6070 */
[----:B------:R-:W-:-:S04]  /*1e60*/  ISETP.GE.AND.EX P5, PT, R3, UR13, PT, P5 ;  /* 0x0000000d03007c0c */ /* 0x000fc8000bfa6350 */
[----:B------:R-:W-:-:S13]  /*1e70*/  ISETP.GT.U32.OR P6, PT, R46, 0x17f, P5 ;  /* 0x0000017f2e00780c */ /* 0x000fda0002fc4470 */
[----:B------:R-:W0:Y:S01]  /*1e80*/  @!P6 LDC.64 R54, c[0x0][0x270] ;  /* 0x00009c00ff36eb82 */ /* 0x000e220000000a00 */
[----:B------:R-:W-:Y:S02]  /*1e90*/  @!P6 MOV R81, R155 ;  /* 0x0000009b0051e202 */ /* 0x000fe40000000f00 */
[----:B------:R-:W-:-:S04]  /*1ea0*/  @P6 LOP3.LUT R148, R148, 0x8, RZ, 0xfc, !PT ;  /* 0x0000000894946812 */ /* 0x000fc800078efcff */
[----:B------:R-:W-:Y:S01]  /*1eb0*/  LOP3.LUT R148, R148, 0xfffffffb, RZ, 0xc0, !PT ;  /* 0xfffffffb94947812 */ /* 0x000fe200078ec0ff */
        /* <DEDUP_REMOVED lines=9> */
[----:B------:R-:W-:-:S04]  /*1f50*/  ISETP.GE.U32.AND P5, PT, R8, UR12, PT ;  /* 0x0000000c08007c0c */ /* 0x000fc8000bfa6070 */
[----:B------:R-:W-:-:S04]  /*1f60*/  ISETP.GE.AND.EX P5, PT, R3, UR13, PT, P5 ;  /* 0x0000000d03007c0c */ /* 0x000fc8000bfa6350 */
[----:B------:R-:W-:-:S13]  /*1f70*/  ISETP.GT.U32.OR P1, PT, R46, 0x17f, P5 ;  /* 0x0000017f2e00780c */ /* 0x000fda0002f24470 */
[----:B------:R-:W0:Y:S01]  /*1f80*/  @!P1 LDC.64 R54, c[0x0][0x270] ;  /* 0x00009c00ff369b82 */ /* 0x000e220000000a00 */
[----:B------:R-:W-:Y:S02]  /*1f90*/  @!P1 MOV R80, R152 ;  /* 0x0000009800509202 */ /* 0x000fe40000000f00 */
[----:B------:R-:W-:Y:S02]  /*1fa0*/  @!P1 MOV R81, R155 ;  /* 0x0000009b00519202 */ /* 0x000fe40000000f00 */
[----:B------:R-:W-:-:S03]  /*1fb0*/  @P1 LOP3.LUT R148, R148, 0x4, RZ, 0xfc, !PT ;  /* 0x0000000494941812 */ /* 0x000fc600078efcff */
[----:B------:R-:W1:Y:S01]  /*1fc0*/  @!P1 LDC.64 R76, c[0x0][0x220] ;  /* 0x00008800ff4c9b82 */ /* 0x000e620000000a00 */
[----:B------:R-:W-:Y:S01]  /*1fd0*/  LOP3.LUT R148, R148, 0xfffffffd, RZ, 0xc0, !PT ;  /* 0xfffffffd94947812 */ /* 0x000fe200078ec0ff */
        /* <DEDUP_REMOVED lines=24> */
[----:B------:R-:W-:-:S04]  /*2160*/  ISETP.GT.U32.OR P2, PT, R46, 0x17f, P5 ;  /* 0x0000017f2e00780c */ /* 0x000fc80002f44470 */
[----:B------:R-:W-:-:S09]  /*2170*/  P2R R102, PR, RZ, 0x4 ;  /* 0x00000004ff667803 */ /* 0x000fd20000000000 */
[----:B------:R-:W0:Y:S01]  /*2180*/  @!P2 LDC.64 R54, c[0x0][0x270] ;  /* 0x00009c00ff36ab82 */ /* 0x000e220000000a00 */
[----:B------:R-:W-:Y:S02]  /*2190*/  @!P2 MOV R80, R152 ;  /* 0x000000980050a202 */ /* 0x000fe40000000f00 */
[----:B------:R-:W-:-:S05]  /*21a0*/  @!P2 MOV R81, R155 ;  /* 0x0000009b0051a202 */ /* 0x000fca0000000f00 */
[----:B------:R-:W1:Y:S01]  /*21b0*/  @!P2 LDC.64 R76, c[0x0][0x220] ;  /* 0x00008800ff4cab82 */ /* 0x000e620000000a00 */
[-C--:B0-----:R-:W-:Y:S02]  /*21c0*/  @!P2 IMAD R3, R3, R54.reuse, RZ ;  /* 0x000000360303a224 */ /* 0x081fe400078e02ff */
[----:B------:R-:W-:-:S04]  /*21d0*/  @!P2 IMAD.WIDE.U32 R80, R4, R54, R80 ;  /* 0x000000360450a225 */ /* 0x000fc800078e0050 */
[----:B------:R-:W-:Y:S02]  /*21e0*/  @!P2 IMAD R3, R4, R55, R3 ;  /* 0x000000370403a224 */ /* 0x000fe400078e0203 */
[----:B------:R-:W0:Y:S01]  /*21f0*/  @P0 LDC.64 R54, c[0x0][0x270] ;  /* 0x00009c00ff360b82 */ /* 0x000e220000000a00 */
[C---:B-1----:R-:W-:Y:S02]  /*2200*/  @!P2 LEA R94, P5, R80.reuse, R76, 0x2 ;  /* 0x0000004c505ea211 */ /* 0x042fe400078a10ff */
[----:B------:R-:W-:Y:S02]  /*2210*/  @!P2 IADD3 R3, R81, R3, RZ ;  /* 0x000000035103a210 */ /* 0x000fe40007ffe0ff */
[----:B------:R-:W-:Y:S02]  /*2220*/  @P0 MOV R81, R155 ;  /* 0x0000009b00510202 */ /* 0x000fe40000000f00 */
[----:B------:R-:W-:Y:S02]  /*2230*/  @!P2 LEA.HI.X R95, R80, R77, R3, 0x2, P5 ;  /* 0x0000004d505fa211 */ /* 0x000fe400028f1403 */
[----:B------:R-:W1:Y:S01]  /*2240*/  @P0 LDC.64 R76, c[0x0][0x220] ;  /* 0x00008800ff4c0b82 */ /* 0x000e620000000a00 */
[----:B------:R-:W-:-:S02]  /*2250*/  SHF.R.S32.HI R3, RZ, 0x1f, R52 ;  /* 0x0000001fff037819 */ /* 0x000fc40000011434 */
[----:B------:R-:W-:Y:S02]  /*2260*/  @P0 MOV R80, R152 ;  /* 0x0000009800500202 */ /* 0x000fe40000000f00 */
[----:B------:R-:W-:-:S04]  /*2270*/  LOP3.LUT P2, RZ, R148, 0x2, RZ, 0xc0, !PT ;  /* 0x0000000294ff7812 */ /* 0x000fc8000784c0ff */
[----:B------:R-:W-:Y:S02]  /*2280*/  P2R R82, PR, RZ, 0x4 ;  /* 0x00000004ff527803 */ /* 0x000fe40000000000 */
[----:B------:R-:W-:Y:S01]  /*2290*/  LOP3.LUT P2, RZ, R148, 0x4, RZ, 0xc0, !PT ;  /* 0x0000000494ff7812 */ /* 0x000fe2000784c0ff */
[----:B0-----:R-:W-:-:S03]  /*22a0*/  @P0 IMAD R3, R3, R54, RZ ;  /* 0x0000003603030224 */ /* 0x001fc600078e02ff */
[----:B------:R-:W-:Y:S01]  /*22b0*/  P2R R83, PR, RZ, 0x4 ;  /* 0x00000004ff537803 */ /* 0x000fe20000000000 */
[----:B------:R-:W-:Y:S01]  /*22c0*/  @P0 IMAD.WIDE.U32 R80, R52, R54, R80 ;  /* 0x0000003634500225 */ /* 0x000fe200078e0050 */
[----:B------:R-:W-:-:S03]  /*22d0*/  LOP3.LUT P2, RZ, R148, 0x8, RZ, 0xc0, !PT ;  /* 0x0000000894ff7812 */ /* 0x000fc6000784c0ff */
[----:B------:R-:W-:Y:S01]  /*22e0*/  @P0 IMAD R3, R52, R55, R3 ;  /* 0x0000003734030224 */ /* 0x000fe200078e0203 */
[----:B-1----:R-:W-:-:S04]  /*22f0*/  @P0 LEA R136, P5, R80, R76, 0x2 ;  /* 0x0000004c50880211 */ /* 0x002fc800078a10ff */
[----:B------:R-:W-:-:S04]  /*2300*/  @P0 IADD3 R3, R81, R3, RZ ;  /* 0x0000000351030210 */ /* 0x000fc80007ffe0ff */
[----:B------:R-:W-:Y:S02]  /*2310*/  @P0 LEA.HI.X R137, R80, R77, R3, 0x2, P5 ;  /* 0x0000004d50890211 */ /* 0x000fe400028f1403 */
        /* <DEDUP_REMOVED lines=10> */
[----:B-1----:R-:W-:-:S04]  /*23c0*/  @P1 LEA R96, P5, R80, R76, 0x2 ;  /* 0x0000004c50601211 */ /* 0x002fc800078a10ff */
        /* <DEDUP_REMOVED lines=27> */
[----:B------:R-:W-:Y:S02]  /*2580*/  @!P6 IADD3 R54, R81, R55, RZ ;  /* 0x000000375136e210 */ /* 0x000fe40007ffe0ff */
[----:B------:R-:W-:Y:S02]  /*2590*/  MOV R55, RZ ;  /* 0x000000ff00377202 */ /* 0x000fe40000000f00 */
[----:B------:R-:W-:Y:S02]  /*25a0*/  @!P6 LEA.HI.X R101, R80, R77, R54, 0x2, P4 ;  /* 0x0000004d5065e211 */ /* 0x000fe400020f1436 */
[----:B------:R-:W-:Y:S02]  /*25b0*/  ISETP.NE.AND P4, PT, R78, RZ, PT ;  /* 0x000000ff4e00720c */ /* 0x000fe40003f85270 */
[----:B------:R-:W-:Y:S02]  /*25c0*/  CS2R R78, SRZ ;  /* 0x00000000004e7805 */ /* 0x000fe4000001ff00 */
[----:B------:R-:W-:-:S02]  /*25d0*/  CS2R R80, SRZ ;  /* 0x0000000000507805 */ /* 0x000fc4000001ff00 */
[----:B------:R-:W-:Y:S02]  /*25e0*/  MOV R54, RZ ;  /* 0x000000ff00367202 */ /* 0x000fe40000000f00 */
[----:B------:R-:W2:Y:S01]  /*25f0*/  @!P2 LDG.E.64 R78, desc[UR8][R88.64] ;  /* 0x00000008584ea981 */ /* 0x000ea2000c1e1b00 */
[----:B------:R-:W-:-:S04]  /*2600*/  ISETP.NE.AND P2, PT, R83, RZ, PT ;  /* 0x000000ff5300720c */ /* 0x000fc80003f45270 */
[----:B------:R0:W3:Y:S01]  /*2610*/  @!P4 LDG.E.64 R54, desc[UR8][R84.64] ;  /* 0x000000085436c981 */ /* 0x0000e2000c1e1b00 */
[----:B------:R-:W-:-:S08]  /*2620*/  CS2R R76, SRZ ;  /* 0x00000000004c7805 */ /* 0x000fd0000001ff00 */
[----:B------:R1:W4:Y:S01]  /*2630*/  @!P2 LDG.E.64 R80, desc[UR8][R90.64] ;  /* 0x000000085a50a981 */ /* 0x000322000c1e1b00 */
[----:B------:R-:W-:Y:S02]  /*2640*/  ISETP.NE.AND P2, PT, R82, RZ, PT ;  /* 0x000000ff5200720c */ /* 0x000fe40003f45270 */
[----:B------:R-:W-:Y:S02]  /*2650*/  CS2R R82, SRZ ;  /* 0x0000000000527805 */ /* 0x000fe4000001ff00 */
[C---:B------:R-:W-:Y:S02]  /*2660*/  LOP3.LUT P4, RZ, R148.reuse, 0x1000000, RZ, 0xc0, !PT ;  /* 0x0100000094ff7812 */ /* 0x040fe4000788c0ff */
[----:B0-----:R-:W-:Y:S01]  /*2670*/  CS2R R84, SRZ ;  /* 0x0000000000547805 */ /* 0x001fe2000001ff00 */
[----:B------:R-:W5:Y:S01]  /*2680*/  @!P3 LDG.E.64 R76, desc[UR8][R86.64] ;  /* 0x00000008564cb981 */ /* 0x000f62000c1e1b00 */
[----:B------:R-:W-:-:S05]  /*2690*/  LOP3.LUT P3, RZ, R148, 0x800000, RZ, 0xc0, !PT ;  /* 0x0080000094ff7812 */ /* 0x000fca000786c0ff */
[----:B------:R-:W4:Y:S01]  /*26a0*/  @!P2 LDG.E.64 R82, desc[UR8][R92.64] ;  /* 0x000000085c52a981 */ /* 0x000f22000c1e1b00 */
[----:B------:R-:W-:Y:S02]  /*26b0*/  ISETP.NE.AND P2, PT, R102, RZ, PT ;  /* 0x000000ff6600720c */ /* 0x000fe40003f45270 */
[----:B-1----:R-:W-:-:S06]  /*26c0*/  CS2R R90, SRZ ;  /* 0x00000000005a7805 */ /* 0x002fcc000001ff00 */
[----:B------:R-:W4:Y:S05]  /*26d0*/  @!P6 LDG.E.64 R90, desc[UR8][R100.64] ;  /* 0x00000008645ae981 */ /* 0x000f2a000c1e1b00 */
[----:B------:R0:W4:Y:S01]  /*26e0*/  @!P2 LDG.E.64 R84, desc[UR8][R94.64] ;  /* 0x000000085e54a981 */ /* 0x000122000c1e1b00 */
[----:B------:R-:W-:Y:S02]  /*26f0*/  LOP3.LUT P6, RZ, R148, 0x2000000, RZ, 0xc0, !PT ;  /* 0x0200000094ff7812 */ /* 0x000fe400078cc0ff */
[----:B0-----:R-:W-:-:S06]  /*2700*/  CS2R R94, SRZ ;  /* 0x00000000005e7805 */ /* 0x001fcc000001ff00 */
[----:B------:R-:W2:Y:S01]  /*2710*/  @P4 LDG.E.64 R94, desc[UR8][R104.64] ;  /* 0x00000008685e4981 */ /* 0x000ea2000c1e1b00 */
[C---:B------:R-:W-:Y:S02]  /*2720*/  LOP3.LUT P4, RZ, R148.reuse, 0x4000, RZ, 0xc0, !PT ;  /* 0x0000400094ff7812 */ /* 0x040fe4000788c0ff */
[----:B------:R-:W-:Y:S02]  /*2730*/  CS2R R92, SRZ ;  /* 0x00000000005c7805 */ /* 0x000fe4000001ff00 */
[----:B------:R-:W-:Y:S02]  /*2740*/  P2R R119, PR, RZ, 0x10 ;  /* 0x00000010ff777803 */ /* 0x000fe40000000000 */
[----:B------:R-:W-:Y:S02]  /*2750*/  LOP3.LUT P4, RZ, R148, 0x8000, RZ, 0xc0, !PT ;  /* 0x0000800094ff7812 */ /* 0x000fe4000788c0ff */
[----:B------:R-:W-:Y:S01]  /*2760*/  CS2R R86, SRZ ;  /* 0x0000000000567805 */ /* 0x000fe2000001ff00 */
[----:B------:R0:W3:Y:S01]  /*2770*/  @P6 LDG.E.64 R92, desc[UR8][R112.64] ;  /* 0x00000008705c6981 */ /* 0x0000e2000c1e1b00 */
[----:B------:R-:W-:-:S02]  /*2780*/  P2R R117, PR, RZ, 0x10 ;  /* 0x00000010ff757803 */ /* 0x000fc40000000000 */
[C---:B------:R-:W-:Y:S02]  /*2790*/  LOP3.LUT P4, RZ, R148.reuse, 0x10000, RZ, 0xc0, !PT ;  /* 0x0001000094ff7812 */ /* 0x040fe4000788c0ff */
[----:B------:R1:W5:Y:S02]  /*27a0*/  @P1 LDG.E.64 R86, desc[UR8][R96.64] ;  /* 0x0000000860561981 */ /* 0x000364000c1e1b00 */
[----:B0-----:R-:W-:Y:S02]  /*27b0*/  P2R R113, PR, RZ, 0x10 ;  /* 0x00000010ff717803 */ /* 0x001fe40000000000 */
[----:B------:R-:W-:Y:S02]  /*27c0*/  LOP3.LUT P4, RZ, R148, 0x20000, RZ, 0xc0, !PT ;  /* 0x0002000094ff7812 */ /* 0x000fe4000788c0ff */
[----:B-1----:R-:W-:Y:S02]  /*27d0*/  CS2R R96, SRZ ;  /* 0x0000000000607805 */ /* 0x002fe4000001ff00 */
[----:B------:R-:W-:-:S02]  /*27e0*/  P2R R112, PR, RZ, 0x10 ;  /* 0x00000010ff707803 */ /* 0x000fc40000000000 */
[C---:B------:R-:W-:Y:S02]  /*27f0*/  LOP3.LUT P4, RZ, R148.reuse, 0x40000, RZ, 0xc0, !PT ;  /* 0x0004000094ff7812 */ /* 0x040fe4000788c0ff */
[----:B------:R-:W-:Y:S02]  /*2800*/  CS2R R88, SRZ ;  /* 0x0000000000587805 */ /* 0x000fe4000001ff00 */
[----:B------:R-:W-:Y:S01]  /*2810*/  LOP3.LUT P2, RZ, R148, 0x400000, RZ, 0xc0, !PT ;  /* 0x0040000094ff7812 */ /* 0x000fe2000784c0ff */
[----:B------:R0:W4:Y:S04]  /*2820*/  @P3 LDG.E.64 R96, desc[UR8][R106.64] ;  /* 0x000000086a603981 */ /* 0x000128000c1e1b00 */
[----:B------:R1:W5:Y:S01]  /*2830*/  @!P5 LDG.E.64 R88, desc[UR8][R98.64] ;  /* 0x000000086258d981 */ /* 0x000362000c1e1b00 */
[----:B0-----:R-:W-:-:S02]  /*2840*/  CS2R R106, SRZ ;  /* 0x00000000006a7805 */ /* 0x001fc4000001ff00 */
[----:B-1----:R-:W-:-:S04]  /*2850*/  CS2R R98, SRZ ;  /* 0x0000000000627805 */ /* 0x002fc8000001ff00 */
[----:B------:R-:W5:Y:S01]  /*2860*/  @P4 LDG.E.64 R106, desc[UR8][R134.64] ;  /* 0x00000008866a4981 */ /* 0x000f62000c1e1b00 */
[----:B------:R-:W-:Y:S02]  /*2870*/  ISETP.NE.AND P4, PT, R112, RZ, PT ;  /* 0x000000ff7000720c */ /* 0x000fe40003f85270 */
[----:B------:R-:W-:Y:S01]  /*2880*/  LOP3.LUT P1, RZ, R148, 0x200000, RZ, 0xc0, !PT ;  /* 0x0020000094ff7812 */ /* 0x000fe2000782c0ff */
[----:B------:R0:W5:Y:S01]  /*2890*/  @P2 LDG.E.64 R98, desc[UR8][R108.64] ;  /* 0x000000086c622981 */ /* 0x000162000c1e1b00 */
[----:B------:R-:W-:Y:S02]  /*28a0*/  CS2R R100, SRZ ;  /* 0x0000000000647805 */ /* 0x000fe4000001ff00 */
[----:B0-----:R-:W-:-:S09]  /*28b0*/  CS2R R108, SRZ ;  /* 0x00000000006c7805 */ /* 0x001fd2000001ff00 */
[----:B------:R0:W5:Y:S04]  /*28c0*/  @P1 LDG.E.64 R100, desc[UR8][R110.64] ;  /* 0x000000086e641981 */ /* 0x000168000c1e1b00 */
[----:B------:R-:W5:Y:S01]  /*28d0*/  @P4 LDG.E.64 R108, desc[UR8][R132.64] ;  /* 0x00000008846c4981 */ /* 0x000f62000c1e1b00 */
[----:B------:R-:W-:Y:S02]  /*28e0*/  ISETP.NE.AND P4, PT, R113, RZ, PT ;  /* 0x000000ff7100720c */ /* 0x000fe40003f85270 */
[----:B------:R-:W-:Y:S02]  /*28f0*/  LOP3.LUT P5, RZ, R148, 0x80000, RZ, 0xc0, !PT ;  /* 0x0008000094ff7812 */ /* 0x000fe400078ac0ff */
[----:B0-----:R-:W-:Y:S02]  /*2900*/  CS2R R110, SRZ ;  /* 0x00000000006e7805 */ /* 0x001fe4000001ff00 */
[----:B------:R-:W-:-:S02]  /*2910*/  CS2R R102, SRZ ;  /* 0x0000000000667805 */ /* 0x000fc4000001ff00 */
[----:B------:R-:W-:Y:S02]  /*2920*/  CS2R R104, SRZ ;  /* 0x0000000000687805 */ /* 0x000fe4000001ff00 */
[----:B------:R-:W-:Y:S02]  /*2930*/  CS2R R112, SRZ ;  /* 0x0000000000707805 */ /* 0x000fe4000001ff00 */
[----:B------:R-:W5:Y:S04]  /*2940*/  @P0 LDG.E.64 R102, desc[UR8][R136.64] ;  /* 0x0000000888660981 */ /* 0x000f68000c1e1b00 */
[----:B------:R-:W5:Y:S01]  /*2950*/  @P4 LDG.E.64 R110, desc[UR8][R120.64] ;  /* 0x00000008786e4981 */ /* 0x000f62000c1e1b00 */
[----:B------:R-:W-:-:S03]  /*2960*/  ISETP.NE.AND P4, PT, R117, RZ, PT ;  /* 0x000000ff7500720c */ /* 0x000fc60003f85270 */
[----:B------:R0:W5:Y:S01]  /*2970*/  @P5 LDG.E.64 R104, desc[UR8][R114.64] ;  /* 0x0000000872685981 */ /* 0x000162000c1e1b00 */
[----:B------:R-:W-:-:S09]  /*2980*/  LOP3.LUT P3, RZ, R148, 0x2000, RZ, 0xc0, !PT ;  /* 0x0000200094ff7812 */ /* 0x000fd2000786c0ff */
[----:B------:R1:W5:Y:S01]  /*2990*/  @P4 LDG.E.64 R112, desc[UR8][R122.64] ;  /* 0x000000087a704981 */ /* 0x000362000c1e1b00 */
[----:B------:R-:W-:Y:S02]  /*29a0*/  ISETP.NE.AND P4, PT, R119, RZ, PT ;  /* 0x000000ff7700720c */ /* 0x000fe40003f85270 */
[----:B0-----:R-:W-:Y:S02]  /*29b0*/  CS2R R114, SRZ ;  /* 0x0000000000727805 */ /* 0x001fe4000001ff00 */
[C---:B------:R-:W-:Y:S02]  /*29c0*/  LOP3.LUT P2, RZ, R148.reuse, 0x1000, RZ, 0xc0, !PT ;  /* 0x0000100094ff7812 */ /* 0x040fe4000784c0ff */
[----:B------:R-:W-:-:S07]  /*29d0*/  LOP3.LUT P1, RZ, R148, 0x800, RZ, 0xc0, !PT ;  /* 0x0000080094ff7812 */ /* 0x000fce000782c0ff */
[----:B------:R0:W5:Y:S01]  /*29e0*/  @P4 LDG.E.64 R114, desc[UR8][R124.64] ;  /* 0x000000087c724981 */ /* 0x000162000c1e1b00 */
[----:B------:R-:W-:Y:S02]  /*29f0*/  ISETP.NE.AND P4, PT, R116, RZ, PT ;  /* 0x000000ff7400720c */ /* 0x000fe40003f85270 */
[----:B------:R-:W-:Y:S02]  /*2a00*/  CS2R R116, SRZ ;  /* 0x0000000000747805 */ /* 0x000fe4000001ff00 */
[----:B------:R-:W-:-:S04]  /*2a10*/  LOP3.LUT P0, RZ, R148, 0x400, RZ, 0xc0, !PT ;  /* 0x0000040094ff7812 */ /* 0x000fc8000780c0ff */
[----:B------:R0:W5:Y:S01]  /*2a20*/  @P3 LDG.E.64 R116, desc[UR8][R126.64] ;  /* 0x000000087e743981 */ /* 0x000162000c1e1b00 */
[----:B------:R-:W-:Y:S02]  /*2a30*/  ISETP.NE.AND P3, PT, R118, RZ, PT ;  /* 0x000000ff7600720c */ /* 0x000fe40003f65270 */
[----:B------:R-:W-:Y:S02]  /*2a40*/  CS2R R118, SRZ ;  /* 0x0000000000767805 */ /* 0x000fe4000001ff00 */
[----:B------:R-:W-:Y:S02]  /*2a50*/  CS2R R120, SRZ ;  /* 0x0000000000787805 */ /* 0x000fe4000001ff00 */
[----:B------:R-:W-:Y:S02]  /*2a60*/  LOP3.LUT P6, RZ, R148, 0x200, RZ, 0xc0, !PT ;  /* 0x0000020094ff7812 */ /* 0x000fe400078cc0ff */
[----:B------:R-:W5:Y:S01]  /*2a70*/  @P2 LDG.E.64 R118, desc[UR8][R74.64] ;  /* 0x000000084a762981 */ /* 0x000f62000c1e1b00 */
[----:B-1----:R-:W-:-:S02]  /*2a80*/  CS2R R122, SRZ ;  /* 0x00000000007a7805 */ /* 0x002fc4000001ff00 */
[----:B------:R-:W-:Y:S01]  /*2a90*/  LOP3.LUT P5, RZ, R148, 0x80, RZ, 0xc0, !PT ;  /* 0x0000008094ff7812 */ /* 0x000fe200078ac0ff */
[----:B------:R-:W5:Y:S01]  /*2aa0*/  @P1 LDG.E.64 R120, desc[UR8][R72.64] ;  /* 0x0000000848781981 */ /* 0x000f62000c1e1b00 */
[----:B0-----:R-:W-:-:S03]  /*2ab0*/  CS2R R124, SRZ ;  /* 0x00000000007c7805 */ /* 0x001fc6000001ff00 */
[----:B------:R-:W5:Y:S01]  /*2ac0*/  @P0 LDG.E.64 R122, desc[UR8][R70.64] ;  /* 0x00000008467a0981 */ /* 0x000f62000c1e1b00 */
[----:B------:R-:W-:Y:S02]  /*2ad0*/  ISETP.NE.AND P0, PT, R128, RZ, PT ;  /* 0x000000ff8000720c */ /* 0x000fe40003f05270 */
[----:B------:R-:W-:Y:S01]  /*2ae0*/  CS2R R126, SRZ ;  /* 0x00000000007e7805 */ /* 0x000fe2000001ff00 */
[----:B------:R-:W5:Y:S01]  /*2af0*/  @P6 LDG.E.64 R124, desc[UR8][R68.64] ;  /* 0x00000008447c6981 */ /* 0x000f62000c1e1b00 */
[----:B------:R-:W-:Y:S02]  /*2b00*/  ISETP.NE.AND P1, PT, R129, RZ, PT ;  /* 0x000000ff8100720c */ /* 0x000fe40003f25270 */
[----:B------:R-:W-:Y:S02]  /*2b10*/  CS2R R128, SRZ ;  /* 0x0000000000807805 */ /* 0x000fe4000001ff00 */
[----:B------:R-:W5:Y:S01]  /*2b20*/  @P5 LDG.E.64 R126, desc[UR8][R66.64] ;  /* 0x00000008427e5981 */ /* 0x000f62000c1e1b00 */
[----:B------:R-:W-:-:S02]  /*2b30*/  ISETP.NE.AND P2, PT, R130, RZ, PT ;  /* 0x000000ff8200720c */ /* 0x000fc40003f45270 */
[----:B------:R-:W-:Y:S02]  /*2b40*/  CS2R R130, SRZ ;  /* 0x0000000000827805 */ /* 0x000fe4000001ff00 */
[----:B------:R-:W5:Y:S01]  /*2b50*/  @P0 LDG.E.64 R128, desc[UR8][R64.64] ;  /* 0x0000000840800981 */ /* 0x000f62000c1e1b00 */
[----:B------:R-:W-:-:S03]  /*2b60*/  CS2R R132, SRZ ;  /* 0x0000000000847805 */ /* 0x000fc6000001ff00 */
[----:B------:R-:W5:Y:S01]  /*2b70*/  @P1 LDG.E.64 R130, desc[UR8][R62.64] ;  /* 0x000000083e821981 */ /* 0x000f62000c1e1b00 */
[----:B------:R-:W-:-:S04]  /*2b80*/  CS2R R134, SRZ ;  /* 0x0000000000867805 */ /* 0x000fc8000001ff00 */
[----:B------:R2:W5:Y:S01]  /*2b90*/  @P2 LDG.E.64 R132, desc[UR8][R60.64] ;  /* 0x000000083c842981 */ /* 0x000562000c1e1b00 */
[----:B------:R-:W-:-:S03]  /*2ba0*/  CS2R R136, SRZ ;  /* 0x0000000000887805 */ /* 0x000fc6000001ff00 */
[----:B------:R-:W5:Y:S04]  /*2bb0*/  @P3 LDG.E.64 R134, desc[UR8][R58.64] ;  /* 0x000000083a863981 */ /* 0x000f68000c1e1b00 */
[----:B------:R4:W5:Y:S01]  /*2bc0*/  @P4 LDG.E.64 R136, desc[UR8][R56.64] ;  /* 0x0000000838884981 */ /* 0x000962000c1e1b00 */
[----:B--2---:R-:W-:Y:S01]  /*2bd0*/  FADD.FTZ R61, R94, R95 ;  /* 0x0000005f5e3d7221 */ /* 0x004fe20000010000 */
[----:B---3--:R-:W-:-:S04]  /*2be0*/  FADD.FTZ R64, R92, R93 ;  /* 0x0000005d5c407221 */ /* 0x008fc80000010000 */
[----:B------:R-:W-:Y:S01]  /*2bf0*/  FADD.FTZ R64, RZ, R64 ;  /* 0x00000040ff407221 */ /* 0x000fe20000010000 */
[----:B------:R-:W-:-:S03]  /*2c00*/  FMUL.FTZ R65, R93, R93 ;  /* 0x0000005d5d417220 */ /* 0x000fc60000410000 */
[----:B------:R-:W-:Y:S01]  /*2c10*/  FADD.FTZ R61, R64, R61 ;  /* 0x0000003d403d7221 */ /* 0x000fe20000010000 */
[----:B------:R-:W-:Y:S01]  /*2c20*/  FMUL.FTZ R67, R95, R95 ;  /* 0x0000005f5f437220 */ /* 0x000fe20000410000 */
[----:B------:R-:W-:Y:S01]  /*2c30*/  FFMA.FTZ R65, R92, R92, R65 ;  /* 0x0000005c5c417223 */ /* 0x000fe20000010041 */
[----:B----4-:R-:W-:-:S04]  /*2c40*/  FADD.FTZ R56, R96, R97 ;  /* 0x0000006160387221 */ /* 0x010fc80000010000 */
[----:B------:R-:W-:Y:S01]  /*2c50*/  FADD.FTZ R56, R61, R56 ;  /* 0x000000383d387221 */ /* 0x000fe20000010000 */
[----:B------:R-:W-:Y:S01]  /*2c60*/  FFMA.FTZ R60, R94, R94, R67 ;  /* 0x0000005e5e3c7223 */ /* 0x000fe20000010043 */
[----:B------:R-:W-:Y:S01]  /*2c70*/  FADD.FTZ R65, RZ, R65 ;  /* 0x00000041ff417221 */ /* 0x000fe20000010000 */
[----:B------:R-:W-:-:S03]  /*2c80*/  FMUL.FTZ R59, R97, R97 ;  /* 0x00000061613b7220 */ /* 0x000fc60000410000 */
[----:B------:R-:W-:Y:S01]  /*2c90*/  FADD.FTZ R60, R65, R60 ;  /* 0x0000003c413c7221 */ /* 0x000fe20000010000 */
[----:B-----5:R-:W-:-:S04]  /*2ca0*/  FADD.FTZ R57, R98, R99 ;  /* 0x0000006362397221 */ /* 0x020fc80000010000 */
[----:B------:R-:W-:Y:S01]  /*2cb0*/  FADD.FTZ R56, R56, R57 ;  /* 0x0000003938387221 */ /* 0x000fe20000010000 */
[----:B------:R-:W-:Y:S01]  /*2cc0*/  FFMA.FTZ R59, R96, R96, R59 ;  /* 0x00000060603b7223 */ /* 0x000fe2000001003b */
[----:B------:R-:W-:Y:S01]  /*2cd0*/  FMUL.FTZ R63, R99, R99 ;  /* 0x00000063633f7220 */ /* 0x000fe20000410000 */
[----:B------:R-:W-:-:S04]  /*2ce0*/  FADD.FTZ R57, R100, R101 ;  /* 0x0000006564397221 */ /* 0x000fc80000010000 */
[----:B------:R-:W-:Y:S01]  /*2cf0*/  FADD.FTZ R56, R56, R57 ;  /* 0x0000003938387221 */ /* 0x000fe20000010000 */
[----:B------:R-:W-:Y:S01]  /*2d00*/  FADD.FTZ R59, R60, R59 ;  /* 0x0000003b3c3b7221 */ /* 0x000fe20000010000 */
[----:B------:R-:W-:Y:S01]  /*2d10*/  FFMA.FTZ R58, R98, R98, R63 ;  /* 0x00000062623a7223 */ /* 0x000fe2000001003f */
[----:B------:R-:W-:Y:S01]  /*2d20*/  FMUL.FTZ R61, R101, R101 ;  /* 0x00000065653d7220 */ /* 0x000fe20000410000 */
[----:B------:R-:W-:-:S04]  /*2d30*/  FADD.FTZ R57, R102, R103 ;  /* 0x0000006766397221 */ /* 0x000fc80000010000 */
[----:B------:R-:W-:Y:S01]  /*2d40*/  FADD.FTZ R56, R56, R57 ;  /* 0x0000003938387221 */ /* 0x000fe20000010000 */
[----:B------:R-:W-:Y:S01]  /*2d50*/  FADD.FTZ R58, R59, R58 ;  /* 0x0000003a3b3a7221 */ /* 0x000fe20000010000 */
[----:B------:R-:W-:Y:S01]  /*2d60*/  FADD.FTZ R57, R104, R105 ;  /* 0x0000006968397221 */ /* 0x000fe20000010000 */
[----:B------:R-:W-:Y:S01]  /*2d70*/  FFMA.FTZ R61, R100, R100, R61 ;  /* 0x00000064643d7223 */ /* 0x000fe2000001003d */
[----:B------:R-:W-:Y:S02]  /*2d80*/  FMUL.FTZ R59, R103, R103 ;  /* 0x00000067673b7220 */ /* 0x000fe40000410000 */
[----:B------:R-:W-:Y:S01]  /*2d90*/  FADD.FTZ R56, R56, R57 ;  /* 0x0000003938387221 */ /* 0x000fe20000010000 */
[----:B------:R-:W-:Y:S01]  /*2da0*/  FADD.FTZ R57, R106, R107 ;  /* 0x0000006b6a397221 */ /* 0x000fe20000010000 */
[----:B------:R-:W-:Y:S01]  /*2db0*/  FADD.FTZ R58, R58, R61 ;  /* 0x0000003d3a3a7221 */ /* 0x000fe20000010000 */
[----:B------:R-:W-:Y:S01]  /*2dc0*/  FFMA.FTZ R59, R102, R102, R59 ;  /* 0x00000066663b7223 */ /* 0x000fe2000001003b */
[----:B------:R-:W-:Y:S01]  /*2dd0*/  FMUL.FTZ R61, R105, R105 ;  /* 0x00000069693d7220 */ /* 0x000fe20000410000 */
        /* <DEDUP_REMOVED lines=20> */
[----:B------:R-:W-:-:S02]  /*2f20*/  FADD.FTZ R56, R56, R57 ;  /* 0x0000003938387221 */ /* 0x000fc40000010000 */
[----:B------:R-:W-:Y:S01]  /*2f30*/  FADD.FTZ R58, R58, R59 ;  /* 0x0000003b3a3a7221 */ /* 0x000fe20000010000 */
[----:B------:R-:W-:Y:S01]  /*2f40*/  FADD.FTZ R57, R116, R117 ;  /* 0x0000007574397221 */ /* 0x000fe20000010000 */
[----:B------:R-:W-:Y:S01]  /*2f50*/  FFMA.FTZ R61, R112, R112, R61 ;  /* 0x00000070703d7223 */ /* 0x000fe2000001003d */
[----:B------:R-:W-:Y:S02]  /*2f60*/  FMUL.FTZ R59, R115, R115 ;  /* 0x00000073733b7220 */ /* 0x000fe40000410000 */
[----:B------:R-:W-:Y:S01]  /*2f70*/  FADD.FTZ R56, R56, R57 ;  /* 0x0000003938387221 */ /* 0x000fe20000010000 */
[----:B------:R-:W-:Y:S01]  /*2f80*/  FADD.FTZ R58, R58, R61 ;  /* 0x0000003d3a3a7221 */ /* 0x000fe20000010000 */
[----:B------:R-:W-:Y:S01]  /*2f90*/  FFMA.FTZ R59, R114, R114, R59 ;  /* 0x00000072723b7223 */ /* 0x000fe2000001003b */
[----:B------:R-:W-:Y:S01]  /*2fa0*/  FMUL.FTZ R61, R117, R117 ;  /* 0x00000075753d7220 */ /* 0x000fe20000410000 */
[----:B------:R-:W-:Y:S02]  /*2fb0*/  FADD.FTZ R57, R118, R119 ;  /* 0x0000007776397221 */ /* 0x000fe40000010000 */
[----:B------:R-:W-:Y:S01]  /*2fc0*/  FADD.FTZ R58, R58, R59 ;  /* 0x0000003b3a3a7221 */ /* 0x000fe20000010000 */
[----:B------:R-:W-:Y:S01]  /*2fd0*/  FFMA.FTZ R61, R116, R116, R61 ;  /* 0x00000074743d7223 */ /* 0x000fe2000001003d */
[----:B------:R-:W-:Y:S01]  /*2fe0*/  FADD.FTZ R56, R56, R57 ;  /* 0x0000003938387221 */ /* 0x000fe20000010000 */
[----:B------:R-:W-:Y:S01]  /*2ff0*/  FMUL.FTZ R59, R119, R119 ;  /* 0x00000077773b7220 */ /* 0x000fe20000410000 */
[----:B------:R-:W-:Y:S01]  /*3000*/  FADD.FTZ R57, R120, R121 ;  /* 0x0000007978397221 */ /* 0x000fe20000010000 */
[----:B------:R-:W-:Y:S01]  /*3010*/  FADD.FTZ R58, R58, R61 ;  /* 0x0000003d3a3a7221 */ /* 0x000fe20000010000 */
[----:B------:R-:W-:Y:S01]  /*3020*/  FMUL.FTZ R61, R121, R121 ;  /* 0x00000079793d7220 */ /* 0x000fe20000410000 */
[----:B------:R-:W-:Y:S01]  /*3030*/  FFMA.FTZ R59, R118, R118, R59 ;  /* 0x00000076763b7223 */ /* 0x000fe2000001003b */
[----:B------:R-:W-:Y:S01]  /*3040*/  FADD.FTZ R56, R56, R57 ;  /* 0x0000003938387221 */ /* 0x000fe20000010000 */
[----:B------:R-:W-:Y:S01]  /*3050*/  FADD.FTZ R57, R122, R123 ;  /* 0x0000007b7a397221 */ /* 0x000fe20000010000 */
[----:B------:R-:W-:Y:S01]  /*3060*/  FFMA.FTZ R61, R120, R120, R61 ;  /* 0x00000078783d7223 */ /* 0x000fe2000001003d */
[----:B------:R-:W-:Y:S01]  /*3070*/  FADD.FTZ R58, R58, R59 ;  /* 0x0000003b3a3a7221 */ /* 0x000fe20000010000 */
        /* <DEDUP_REMOVED lines=48> */
[----:B------:R-:W-:Y:S01]  /*3380*/  FFMA.FTZ R61, R54, R54, R61 ;  /* 0x00000036363d7223 */ /* 0x000fe2000001003d */
[----:B------:R-:W-:Y:S01]  /*3390*/  FMUL.FTZ R59, R77, R77 ;  /* 0x0000004d4d3b7220 */ /* 0x000fe20000410000 */
[----:B------:R-:W-:Y:S02]  /*33a0*/  FADD.FTZ R57, R76, R77 ;  /* 0x0000004d4c397221 */ /* 0x000fe40000010000 */
        /* <DEDUP_REMOVED lines=31> */
[----:B------:R-:W-:-:S02]  /*35a0*/  FFMA.FTZ R59, R90, R90, R59 ;  /* 0x0000005a5a3b7223 */ /* 0x000fc4000001003b */
[----:B------:R-:W-:Y:S02]  /*35b0*/  FADD.FTZ R56, R56, R57 ;  /* 0x0000003938387221 */ /* 0x000fe40000010000 */
        /* <DEDUP_REMOVED lines=66> */
.L_x_4577:
[----:B------:R-:W-:Y:S05]  /*39e0*/  BSYNC B0 ;  /* 0x0000000000007941 */ /* 0x000fea0003800000 */
.L_x_4576:
        /* <DEDUP_REMOVED lines=15> */
[----:B-1----:R-:W-:Y:S01]  /*3ae0*/  IMAD R63, R63, UR7, R62 ;  /* 0x000000073f3f7c24 */ /* 0x002fe2000f8e023e */
[----:B------:R-:W-:-:S03]  /*3af0*/  ISETP.NE.AND P6, PT, R67, -0x1, PT ;  /* 0xffffffff4300780c */ /* 0x000fc60003fc5270 */
[----:B--2---:R-:W-:Y:S01]  /*3b00*/  IMAD.WIDE R58, R61, 0x4, R58 ;  /* 0x000000043d3a7825 */ /* 0x004fe200078e023a */
[----:B------:R-:W-:-:S03]  /*3b10*/  IADD3 R61, R60, R62, RZ ;  /* 0x0000003e3c3d7210 */ /* 0x000fc60007ffe0ff */
[----:B------:R-:W-:-:S04]  /*3b20*/  IMAD.WIDE.U32 R58, R63, 0x8, R58 ;  /* 0x000000083f3a7825 */ /* 0x000fc800078e003a */
[----:B---3--:R-:W-:Y:S01]  /*3b30*/  IMAD.WIDE.U32 R56, R61, 0x4, R56 ;  /* 0x000000043d387825 */ /* 0x008fe200078e0038 */
[----:B------:R0:W-:Y:S01]  /*3b40*/  STG.E.64 desc[UR8][R58.64], R138 ;  /* 0x0000008a3a007986 */ /* 0x0001e2000c101b08 */
[----:B------:R-:W-:Y:S06]  /*3b50*/  MEMBAR.ALL.GPU ;  /* 0x0000000000007992 */ /* 0x000fec000000a000 */
[----:B------:R-:W-:-:S00]  /*3b60*/  ERRBAR ;  /* 0x00000000000079ab */ /* 0x000fc00000000000 */
[----:B------:R-:W-:Y:S06]  /*3b70*/  CGAERRBAR ;  /* 0x00000000000075ab */ /* 0x000fec0000000000 */
[----:B------:R0:W-:Y:S01]  /*3b80*/  REDG.E.ADD.S32.STRONG.GPU desc[UR8][R56.64], R65 ;  /* 0x000000413800798e */ /* 0x0001e2000c10e388 */
[----:B------:R-:W-:Y:S05]  /*3b90*/  @!P6 BRA `(.L_x_4579) ;  /* 0x000000000014e947 */ /* 0x000fea0003800000 */
.L_x_4580:
[----:B0-----:R-:W2:Y:S04]  /*3ba0*/  LDG.E.STRONG.GPU R58, desc[UR8][R56.64] ;  /* 0x00000008383a7981 */ /* 0x001ea8000c1ef900 */
[----:B--2---:R-:W-:Y:S01]  /*3bb0*/  CCTL.IVALL ;  /* 0x00000000ff00798f */ /* 0x004fe20002000000 */
[----:B------:R-:W-:Y:S05]  /*3bc0*/  YIELD ;  /* 0x0000000000007946 */ /* 0x000fea0003800000 */
[----:B------:R-:W-:-:S13]  /*3bd0*/  ISETP.NE.AND P6, PT, R58, R67, PT ;  /* 0x000000433a00720c */ /* 0x000fda0003fc5270 */
[----:B------:R-:W-:Y:S05]  /*3be0*/  @P6 BRA `(.L_x_4580) ;  /* 0xfffffffc00ec6947 */ /* 0x000fea000383ffff */
.L_x_4579:
        /* <DEDUP_REMOVED lines=11> */
.L_x_4582:
        /* <DEDUP_REMOVED lines=63> */
.L_x_4581:
        /* <DEDUP_REMOVED lines=18> */
.L_x_4584:
[----:B------:R-:W-:Y:S05]  /*41b0*/  BSYNC B0 ;  /* 0x0000000000007941 */ /* 0x000fea0003800000 */
.L_x_4583:
        /* <DEDUP_REMOVED lines=33> */
.L_x_4578:
[----:B------:R-:W-:Y:S01]  /*43d0*/  ULDC.64 UR12, c[0x0][0x218] ;  /* 0x00008600000c7ab9 */ /* 0x000fe20000000a00 */
[----:B0-----:R-:W-:Y:S01]  /*43e0*/  P2R R56, PR, RZ, 0x1 ;  /* 0x00000001ff387803 */ /* 0x001fe20000000000 */
[----:B------:R-:W0:Y:S01]  /*43f0*/  S2UR UR6, SR_CgaCtaId ;  /* 0x00000000000679c3 */ /* 0x000e220000008800 */
[----:B------:R-:W-:Y:S01]  /*4400*/  LOP3.LUT P0, RZ, R46, UR7, RZ, 0xfc, !PT ;  /* 0x000000072eff7c12 */ /* 0x000fe2000f80fcff */
[----:B------:R-:W-:Y:S01]  /*4410*/  UMOV UR5, 0x400 ;  /* 0x0000040000057882 */ /* 0x000fe20000000000 */
[----:B------:R-:W-:Y:S02]  /*4420*/  ISETP.EQ.U32.AND P6, PT, RZ, UR12, PT ;  /* 0x0000000cff007c0c */ /* 0x000fe4000bfc2070 */
[----:B------:R-:W-:Y:S02]  /*4430*/  MOV R63, 0x3f800000 ;  /* 0x3f800000003f7802 */ /* 0x000fe40000000f00 */
[----:B------:R-:W-:Y:S02]  /*4440*/  ISETP.EQ.OR.EX P6, PT, RZ, UR13, P0, P6 ;  /* 0x0000000dff007c0c */ /* 0x000fe400087c2760 */
[----:B------:R-:W-:-:S11]  /*4450*/  ISETP.NE.AND P0, PT, R56, RZ, PT ;  /* 0x000000ff3800720c */ /* 0x000fd60003f05270 */
        /* <DEDUP_REMOVED lines=10> */
[----:B------:R-:W-:Y:S01]  /*4500*/  IADD3 R61, R147, R150, RZ ;  /* 0x00000096933d7210 */ /* 0x000fe20007ffe0ff */
        /* <DEDUP_REMOVED lines=8> */
[----:B------:R-:W2:Y:S01]  /*4590*/  @P5 MUFU.RSQ R63, R66 ;  /* 0x00000042003f5308 */ /* 0x000ea20000001400 */
[----:B-1----:R-:W-:-:S04]  /*45a0*/  IMAD.WIDE R64, R61, 0x4, R58 ;  /* 0x000000043d407825 */ /* 0x002fc800078e023a */
[----:B0-----:R-:W-:Y:S02]  /*45b0*/  IMAD.WIDE R58, R61, 0x4, R56 ;  /* 0x000000043d3a7825 */ /* 0x001fe400078e0238 */
[----:B------:R-:W3:Y:S04]  /*45c0*/  LDG.E.64 R56, desc[UR8][R64.64] ;  /* 0x0000000840387981 */ /* 0x000ee8000c1e1b00 */
[----:B------:R-:W3:Y:S01]  /*45d0*/  LDG.E.64 R58, desc[UR8][R58.64] ;  /* 0x000000083a3a7981 */ /* 0x000ee2000c1e1b00 */
[----:B------:R-:W-:Y:S01]  /*45e0*/  ISETP.NE.AND P6, PT, RZ, UR10, PT ;  /* 0x0000000aff007c0c */ /* 0x000fe2000bfc5270 */
[C---:B------:R-:W-:Y:S01]  /*45f0*/  FADD.FTZ R92, -R62.reuse, R92 ;  /* 0x0000005c3e5c7221 */ /* 0x040fe20000010100 */
[C---:B------:R-:W-:Y:S01]  /*4600*/  FADD.FTZ R60, -R62.reuse, R93 ;  /* 0x0000005d3e3c7221 */ /* 0x040fe20000010100 */
[C---:B------:R-:W-:Y:S01]  /*4610*/  FADD.FTZ R94, -R62.reuse, R94 ;  /* 0x0000005e3e5e7221 */ /* 0x040fe20000010100 */
[----:B------:R-:W-:Y:S01]  /*4620*/  FADD.FTZ R68, -R62, R95 ;  /* 0x0000005f3e447221 */ /* 0x000fe20000010100 */
[-C--:B--2---:R-:W-:Y:S01]  /*4630*/  FMUL.FTZ R61, R92, R63.reuse ;  /* 0x0000003f5c3d7220 */ /* 0x084fe20000410000 */
[-C--:B------:R-:W-:Y:S01]  /*4640*/  FMUL.FTZ R66, R60, R63.reuse ;  /* 0x0000003f3c427220 */ /* 0x080fe20000410000 */
[-C--:B------:R-:W-:Y:S01]  /*4650*/  FMUL.FTZ R69, R94, R63.reuse ;  /* 0x0000003f5e457220 */ /* 0x080fe20000410000 */
[----:B------:R-:W-:Y:S01]  /*4660*/  FMUL.FTZ R70, R68, R63 ;  /* 0x0000003f44467220 */ /* 0x000fe20000410000 */
[----:B---3--:R-:W-:Y:S01]  /*4670*/  FFMA.FTZ R60, R56, R61, R58 ;  /* 0x0000003d383c7223 */ /* 0x008fe2000001003a */
[----:B------:R-:W-:-:S03]  /*4680*/  FFMA.FTZ R61, R57, R66, R59 ;  /* 0x00000042393d7223 */ /* 0x000fc6000001003b */
[----:B------:R-:W-:Y:S05]  /*4690*/  @!P6 BRA `(.L_x_4585) ;  /* 0x000000000028e947 */ /* 0x000fea0003800000 */
        /* <DEDUP_REMOVED lines=10> */
.L_x_4585:
        /* <DEDUP_REMOVED lines=14> */
.L_x_4587:
[----:B------:R-:W-:Y:S05]  /*4820*/  BSYNC B0 ;  /* 0x0000000000007941 */ /* 0x000fea0003800000 */
.L_x_4586:
        /* <DEDUP_REMOVED lines=15> */
.L_x_4588:
        /* <DEDUP_REMOVED lines=14> */
.L_x_4590:
[----:B------:R-:W-:Y:S05]  /*4a00*/  BSYNC B0 ;  /* 0x0000000000007941 */ /* 0x000fea0003800000 */
.L_x_4589:
[----:B0-----:R-:W-:Y:S01]  /*4a10*/  FADD.FTZ R60, -R62, R99 ;  /* 0x000000633e3c7221 */ /* 0x001fe20000010100 */
[-C--:B------:R-:W-:Y:S01]  /*4a20*/  FMUL.FTZ R61, R96, R63.reuse ;  /* 0x0000003f603d7220 */ /* 0x080fe20000410000 */
[----:B------:R-:W-:Y:S01]  /*4a30*/  FADD.FTZ R98, -R62, R98 ;  /* 0x000000623e627221 */ /* 0x000fe20000010100 */
[-C--:B------:R-:W-:Y:S01]  /*4a40*/  FMUL.FTZ R72, R72, R63.reuse ;  /* 0x0000003f48487220 */ /* 0x080fe20000410000 */
[----:B------:R-:W-:Y:S01]  /*4a50*/  FMUL.FTZ R70, R60, R63 ;  /* 0x0000003f3c467220 */ /* 0x000fe20000410000 */
[----:B------:R-:W-:Y:S01]  /*4a60*/  FFMA.FTZ R60, R56, R61, R58 ;  /* 0x0000003d383c7223 */ /* 0x000fe2000001003a */
[----:B------:R-:W-:Y:S01]  /*4a70*/  FMUL.FTZ R69, R98, R63 ;  /* 0x0000003f62457220 */ /* 0x000fe20000410000 */
        /* <DEDUP_REMOVED lines=12> */
.L_x_4591:
        /* <DEDUP_REMOVED lines=14> */
.L_x_4593:
[----:B------:R-:W-:Y:S05]  /*4c20*/  BSYNC B0 ;  /* 0x0000000000007941 */ /* 0x000fea0003800000 */
.L_x_4592:
        /* <DEDUP_REMOVED lines=15> */
.L_x_4594:
        /* <DEDUP_REMOVED lines=14> */
[----:B------:R-:W-:-:S05]  /*4e00*/  LEA.HI.X R67, R64, UR13, R67, 0x2, P5 ;  /* 0x0000000d40437c11 */ /* 0x000fca000a8f1443 */
[----:B------:R0:W-:Y:S02]  /*4e10*/  STG.E.64 desc[UR8][R66.64], R60 ;  /* 0x0000003c42007986 */ /* 0x0001e4000c101b08 */
.L_x_4596:
[----:B------:R-:W-:Y:S05]  /*4e20*/  BSYNC B0 ;  /* 0x0000000000007941 */ /* 0x000fea0003800000 */
.L_x_4595:
        /* <DEDUP_REMOVED lines=19> */
.L_x_4597:
        /* <DEDUP_REMOVED lines=16> */
.L_x_4599:
[----:B------:R-:W-:Y:S05]  /*5060*/  BSYNC B0 ;  /* 0x0000000000007941 */ /* 0x000fea0003800000 */
.L_x_4598:
        /* <DEDUP_REMOVED lines=15> */
.L_x_4600:
        /* <DEDUP_REMOVED lines=15> */
.L_x_4602:
[----:B------:R-:W-:Y:S05]  /*5250*/  BSYNC B0 ;  /* 0x0000000000007941 */ /* 0x000fea0003800000 */
.L_x_4601:
        /* <DEDUP_REMOVED lines=19> */
.L_x_4603:
        /* <DEDUP_REMOVED lines=14> */
.L_x_4605:
[----:B------:R-:W-:Y:S05]  /*5470*/  BSYNC B0 ;  /* 0x0000000000007941 */ /* 0x000fea0003800000 */
.L_x_4604:
        /* <DEDUP_REMOVED lines=15> */
.L_x_4606:
        /* <DEDUP_REMOVED lines=14> */
.L_x_4608:
[----:B------:R-:W-:Y:S05]  /*5650*/  BSYNC B0 ;  /* 0x0000000000007941 */ /* 0x000fea0003800000 */
.L_x_4607:
        /* <DEDUP_REMOVED lines=19> */
.L_x_4609:
        /* <DEDUP_REMOVED lines=14> */
.L_x_4611:
[----:B------:R-:W-:Y:S05]  /*5870*/  BSYNC B0 ;  /* 0x0000000000007941 */ /* 0x000fea0003800000 */
.L_x_4610:
        /* <DEDUP_REMOVED lines=15> */
.L_x_4612:
        /* <DEDUP_REMOVED lines=14> */
.L_x_4614:
[----:B------:R-:W-:Y:S05]  /*5a50*/  BSYNC B0 ;  /* 0x0000000000007941 */ /* 0x000fea0003800000 */
.L_x_4613:
        /* <DEDUP_REMOVED lines=19> */
.L_x_4615:
        /* <DEDUP_REMOVED lines=14> */
.L_x_4617:
[----:B------:R-:W-:Y:S05]  /*5c70*/  BSYNC B0 ;  /* 0x0000000000007941 */ /* 0x000fea0003800000 */
.L_x_4616:
        /* <DEDUP_REMOVED lines=15> */
.L_x_4618:
        /* <DEDUP_REMOVED lines=14> */
.L_x_4620:
[----:B------:R-:W-:Y:S05]  /*5e50*/  BSYNC B0 ;  /* 0x0000000000007941 */ /* 0x000fea0003800000 */
.L_x_4619:
        /* <DEDUP_REMOVED lines=19> */
.L_x_4621:
        /* <DEDUP_REMOVED lines=14> */
.L_x_4623:
[----:B------:R-:W-:Y:S05]  /*6070*/  BSYNC B0 ;  /* 0x0000000000007941 */ /* 0x000fea0003800000 */
.L_x_4622:
        /* <DEDUP_REMOVED lines=15> */
.L_x_4624:
        /* <DEDUP_REMOVED lines=14> */
.L_x_4626:
[----:B------:R-:W-:Y:S05]  /*6250*/  BSYNC B0 ;  /* 0x0000000000007941 */ /* 0x000fea0003800000 */
.L_x_4625:
        /* <DEDUP_REMOVED lines=19> */
.L_x_4627:
        /* <DEDUP_REMOVED lines=14> */
.L_x_4629:
[----:B------:R-:W-:Y:S05]  /*6470*/  BSYNC B0 ;  /* 0x0000000000007941 */ /* 0x000fea0003800000 */
.L_x_4628:
        /* <DEDUP_REMOVED lines=15> */
.L_x_4630:
        /* <DEDUP_REMOVED lines=14> */
.L_x_4632:
[----:B------:R-:W-:Y:S05]  /*6650*/  BSYNC B0 ;  /* 0x0000000000007941 */ /* 0x000fea0003800000 */
.L_x_4631:
        /* <DEDUP_REMOVED lines=19> */
.L_x_4633:
        /* <DEDUP_REMOVED lines=14> */
.L_x_4635:
[----:B------:R-:W-:Y:S05]  /*6870*/  BSYNC B0 ;  /* 0x0000000000007941 */ /* 0x000fea0003800000 */
.L_x_4634:
        /* <DEDUP_REMOVED lines=15> */
.L_x_4636:
        /* <DEDUP_REMOVED lines=14> */
.L_x_4638:
[----:B------:R-:W-:Y:S05]  /*6a50*/  BSYNC B0 ;  /* 0x0000000000007941 */ /* 0x000fea0003800000 */
.L_x_4637:
        /* <DEDUP_REMOVED lines=19> */
.L_x_4639:
        /* <DEDUP_REMOVED lines=13> */
.L_x_4641:
[----:B------:R-:W-:Y:S05]  /*6c60*/  BSYNC B0 ;  /* 0x0000000000007941 */ /* 0x000fea0003800000 */
.L_x_4640:
        /* <DEDUP_REMOVED lines=15> */
.L_x_4642:
        /* <DEDUP_REMOVED lines=13> */
.L_x_4644:
[----:B------:R-:W-:Y:S05]  /*6e30*/  BSYNC B0 ;  /* 0x0000000000007941 */ /* 0x000fea0003800000 */
.L_x_4643:
        /* <DEDUP_REMOVED lines=19> */
.L_x_4645:
        /* <DEDUP_REMOVED lines=13> */
.L_x_4647:
[----:B------:R-:W-:Y:S05]  /*7040*/  BSYNC B0 ;  /* 0x0000000000007941 */ /* 0x000fea0003800000 */
.L_x_4646:
        /* <DEDUP_REMOVED lines=15> */
.L_x_4648:
        /* <DEDUP_REMOVED lines=13> */
.L_x_4650:
[----:B------:R-:W-:Y:S05]  /*7210*/  BSYNC B0 ;  /* 0x0000000000007941 */ /* 0x000fea0003800000 */
.L_x_4649:
        /* <DEDUP_REMOVED lines=19> */
.L_x_4651:
        /* <DEDUP_REMOVED lines=13> */
.L_x_4653:
[----:B------:R-:W-:Y:S05]  /*7420*/  BSYNC B0 ;  /* 0x0000000000007941 */ /* 0x000fea0003800000 */
.L_x_4652:
        /* <DEDUP_REMOVED lines=14> */
.L_x_4654:
[----:B------:R-:W-:Y:S01]  /*7510*/  ISETP.GE.U32.AND P5, PT, R12, UR12, PT ;  /* 0x0000000c0c007c0c */ /* 0x000fe2000bfa6070 */
[C---:B------:R-:W-:Y:S01]  /*7520*/  FADD.FTZ R54, -R62.reuse, R54 ;  /* 0x000000363e367221 */ /* 0x040fe20000010100 */
[----:B------:R-:W-:Y:S01]  /*7530*/  FADD.FTZ R64, -R62, R55 ;  /* 0x000000373e407221 */ /* 0x000fe20000010100 */
[----:B------:R-:W-:Y:S01]  /*7540*/  BSSY B0, `(.L_x_4655) ;  /* 0x0000011000007945 */ /* 0x000fe20003800000 */
[----:B------:R-:W-:Y:S01]  /*7550*/  ISETP.GE.AND.EX P5, PT, R7, UR13, PT, P5 ;  /* 0x0000000d07007c0c */ /* 0x000fe2000bfa6350 */
[-C--:B------:R-:W-:Y:S01]  /*7560*/  FMUL.FTZ R67, R54, R63.reuse ;  /* 0x0000003f36437220 */ /* 0x080fe20000410000 */
[----:B------:R-:W-:Y:S02]  /*7570*/  FMUL.FTZ R66, R64, R63 ;  /* 0x0000003f40427220 */ /* 0x000fe40000410000 */
        /* <DEDUP_REMOVED lines=13> */
.L_x_4656:
[----:B------:R-:W-:Y:S05]  /*7650*/  BSYNC B0 ;  /* 0x0000000000007941 */ /* 0x000fea0003800000 */
.L_x_4655:
[----:B------:R-:W-:Y:S01]  /*7660*/  SHF.R.S32.HI R68, RZ, 0x1f, R11 ;  /* 0x0000001fff447819 */ /* 0x000fe2000001140b */
        /* <DEDUP_REMOVED lines=13> */
.L_x_4657:
[----:B------:R-:W-:Y:S01]  /*7740*/  ISETP.GE.U32.AND P5, PT, R11, UR12, PT ;  /* 0x0000000c0b007c0c */ /* 0x000fe2000bfa6070 */
[C---:B------:R-:W-:Y:S01]  /*7750*/  FADD.FTZ R76, -R62.reuse, R76 ;  /* 0x0000004c3e4c7221 */ /* 0x040fe20000010100 */
[----:B------:R-:W-:Y:S01]  /*7760*/  FADD.FTZ R60, -R62, R77 ;  /* 0x0000004d3e3c7221 */ /* 0x000fe20000010100 */
[----:B------:R-:W-:Y:S01]  /*7770*/  BSSY B0, `(.L_x_4658) ;  /* 0x0000011000007945 */ /* 0x000fe20003800000 */
[----:B------:R-:W-:Y:S01]  /*7780*/  ISETP.GE.AND.EX P5, PT, R68, UR13, PT, P5 ;  /* 0x0000000d44007c0c */ /* 0x000fe2000bfa6350 */
[-C--:B------:R-:W-:Y:S01]  /*7790*/  FMUL.FTZ R67, R76, R63.reuse ;  /* 0x0000003f4c437220 */ /* 0x080fe20000410000 */
[----:B------:R-:W-:Y:S02]  /*77a0*/  FMUL.FTZ R66, R60, R63 ;  /* 0x0000003f3c427220 */ /* 0x000fe40000410000 */
[----:B------:R-:W-:-:S13]  /*77b0*/  ISETP.GT.U32.OR P5, PT, R46, 0x17f, P5 ;  /* 0x0000017f2e00780c */ /* 0x000fda0002fa4470 */
[----:B------:R-:W-:Y:S05]  /*77c0*/  @P5 BRA `(.L_x_4659) ;  /* 0x00000000002c5947 */ /* 0x000fea0003800000 */
        /* <DEDUP_REMOVED lines=11> */
.L_x_4659:
[----:B------:R-:W-:Y:S05]  /*7880*/  BSYNC B0 ;  /* 0x0000000000007941 */ /* 0x000fea0003800000 */
.L_x_4658:
        /* <DEDUP_REMOVED lines=14> */
.L_x_4660:
        /* <DEDUP_REMOVED lines=20> */
.L_x_4662:
[----:B------:R-:W-:Y:S05]  /*7ab0*/  BSYNC B0 ;  /* 0x0000000000007941 */ /* 0x000fea0003800000 */
.L_x_4661:
        /* <DEDUP_REMOVED lines=14> */
.L_x_4663:
        /* <DEDUP_REMOVED lines=20> */
.L_x_4665:
[----:B------:R-:W-:Y:S05]  /*7ce0*/  BSYNC B0 ;  /* 0x0000000000007941 */ /* 0x000fea0003800000 */
.L_x_4664:
        /* <DEDUP_REMOVED lines=14> */
.L_x_4666:
        /* <DEDUP_REMOVED lines=20> */
.L_x_4668:
[----:B------:R-:W-:Y:S05]  /*7f10*/  BSYNC B0 ;  /* 0x0000000000007941 */ /* 0x000fea0003800000 */
.L_x_4667:
        /* <DEDUP_REMOVED lines=14> */
.L_x_4669:
        /* <DEDUP_REMOVED lines=20> */
.L_x_4671:
[----:B------:R-:W-:Y:S05]  /*8140*/  BSYNC B0 ;  /* 0x0000000000007941 */ /* 0x000fea0003800000 */
.L_x_4670:
        /* <DEDUP_REMOVED lines=14> */
.L_x_4672:
        /* <DEDUP_REMOVED lines=22> */
.L_x_4674:
[----:B------:R-:W-:Y:S05]  /*8390*/  BSYNC B0 ;  /* 0x0000000000007941 */ /* 0x000fea0003800000 */
.L_x_4673:
        /* <DEDUP_REMOVED lines=11> */
.L_x_4675:
        /* <DEDUP_REMOVED lines=22> */
.L_x_4677:
[----:B------:R-:W-:Y:S05]  /*85b0*/  BSYNC B0 ;  /* 0x0000000000007941 */ /* 0x000fea0003800000 */
.L_x_4676:
        /* <DEDUP_REMOVED lines=11> */
.L_x_4678:
        /* <DEDUP_REMOVED lines=15> */
.L_x_4680:
[----:B------:R-:W-:Y:S05]  /*8760*/  BSYNC B0 ;  /* 0x0000000000007941 */ /* 0x000fea0003800000 */
.L_x_4679:
[----:B------:R-:W2:Y:S01]  /*8770*/  LDC R3, c[0x0][0x10] ;  /* 0x00000400ff037b82 */ /* 0x000ea20000000800 */
[----:B------:R-:W-:Y:S02]  /*8780*/  IADD3 R14, R14, 0x1, RZ ;  /* 0x000000010e0e7810 */ /* 0x000fe40007ffe0ff */
[----:B--2---:R-:W-:-:S04]  /*8790*/  IADD3 R146, R3, R146, RZ ;  /* 0x0000009203927210 */ /* 0x004fc80007ffe0ff */
[----:B------:R-:W-:-:S13]  /*87a0*/  ISETP.GE.AND P5, PT, R146, UR4, PT ;  /* 0x0000000492007c0c */ /* 0x000fda000bfa6270 */
[----:B------:R-:W-:Y:S05]  /*87b0*/  @!P5 BRA `(.L_x_4681) ;  /* 0xffffff8000a4d947 */ /* 0x000fea000383ffff */
[----:B------:R-:W-:Y:S05]  /*87c0*/  EXIT ;  /* 0x000000000000794d */ /* 0x000fea0003800000 */
.L_x_4682:
        /* <DEDUP_REMOVED lines=11> */
.L_x_5195:


//--------------------- .text._Z35group_norm_nhwc_fwd_one_pass_kernelI11Fp32IOBf16WLi64ELi48ELi384EEv26Group_norm_nhwc_fwd_params --------------------------
	.section	.text._Z35group_norm_nhwc_fwd_one_pass_kernelI11Fp32IOBf16WLi64ELi48ELi384EEv26Group_norm_nhwc_fwd_params,"ax",@progbits
	.align	128
        .global         _Z35group_norm_nhwc_fwd_one_pass_kernelI11Fp32IOBf16WLi64ELi48ELi384EEv26Group_norm_nhwc_fwd_params
        .type           _Z35group_norm_nhwc_fwd_one_pass_kernelI11Fp32IOBf16WLi64ELi48ELi384EEv26Group_norm_nhwc_fwd_params,@function
        .size           _Z35group_norm_nhwc_fwd_one_pass_kernelI11Fp32IOBf16WLi64ELi48ELi384EEv26Group_norm_nhwc_fwd_params,(.L_x_5196 - _Z35group_norm_nhwc_fwd_one_pass_kernelI11Fp32IOBf16WLi64ELi48ELi384EEv26Group_norm_nhwc_fwd_params)
        .other          _Z35group_norm_nhwc_fwd_one_pass_kernelI11Fp32IOBf16WLi64ELi48ELi384EEv26Group_norm_nhwc_fwd_params,@"STO_CUDA_ENTRY STV_DEFAULT"
_Z35group_norm_nhwc_fwd_one_pass_kernelI11Fp32IOBf16WLi64ELi48ELi384EEv26Group_norm_nhwc_fwd_params:
.text._Z35group_norm_nhwc_fwd_one_pass_kernelI11Fp32IOBf16WLi64ELi48ELi384EEv26Group_norm_nhwc_fwd_params:
        /* <DEDUP_REMOVED lines=22> */
.L_x_4704:
        /* <DEDUP_REMOVED lines=194> */
.L_x_4684:
[----:B------:R-:W-:Y:S05]  /*0d80*/  BSYNC B0 ;  /* 0x0000000000007941 */ /* 0x000fea0003800000 */
.L_x_4683:
        /* <DEDUP_REMOVED lines=8> */
[----:B0-----:R-:W0:Y:S08]  /*0e10*/  LDC.64 R10, c[0x0][0x248] ;  /* 0x00009200ff0a7b82 */ /* 0x001e300000000a00 */
[----:B------:R-:W3:Y:S01]  /*0e20*/  LDC.64 R8, c[0x0][0x240] ;  /* 0x00009000ff087b82 */ /* 0x000ee20000000a00 */
[----:B-1----:R-:W-:-:S04]  /*0e30*/  IMAD R13, R12, R17, RZ ;  /* 0x000000110c0d7224 */ /* 0x002fc800078e02ff */
[----:B------:R-:W-:-:S05]  /*0e40*/  IMAD R12, R13, R18, RZ ;  /* 0x000000120d0c7224 */ /* 0x000fca00078e02ff */
[----:B------:R-:W-:Y:S01]  /*0e50*/  SHF.L.U32 R15, R12, 0x1, RZ ;  /* 0x000000010c0f7819 */ /* 0x000fe200000006ff */
[----:B--2---:R-:W-:Y:S01]  /*0e60*/  IMAD R17, R17, UR7, R14 ;  /* 0x0000000711117c24 */ /* 0x004fe2000f8e020e */
[----:B------:R-:W-:-:S03]  /*0e70*/  IADD3 R13, R13, R14, RZ ;  /* 0x0000000e0d0d7210 */ /* 0x000fc60007ffe0ff */
[----:B0-----:R-:W-:Y:S01]  /*0e80*/  IMAD.WIDE R10, R15, 0x4, R10 ;  /* 0x000000040f0a7825 */ /* 0x001fe200078e020a */
[----:B------:R-:W-:-:S03]  /*0e90*/  MOV R15, 0xffffffff ;  /* 0xffffffff000f7802 */ /* 0x000fc60000000f00 */
[----:B---3--:R-:W-:Y:S01]  /*0ea0*/  IMAD.WIDE.U32 R8, R13, 0x4, R8 ;  /* 0x000000040d087825 */ /* 0x008fe200078e0008 */
[----:B------:R-:W-:Y:S02]  /*0eb0*/  SEL R13, R18, RZ, !P1 ;  /* 0x000000ff120d7207 */ /* 0x000fe40004800000 */
[----:B------:R-:W-:Y:S01]  /*0ec0*/  SEL R15, R15, 0x1, P1 ;  /* 0x000000010f0f7807 */ /* 0x000fe20000800000 */
[----:B------:R-:W-:Y:S01]  /*0ed0*/  IMAD.WIDE.U32 R10, R17, 0x8, R10 ;  /* 0x00000008110a7825 */ /* 0x000fe200078e000a */
[----:B------:R-:W-:-:S04]  /*0ee0*/  ISETP.NE.AND P1, PT, R13, -0x1, PT ;  /* 0xffffffff0d00780c */ /* 0x000fc80003f25270 */
[----:B------:R1:W-:Y:S01]  /*0ef0*/  STG.E.64 desc[UR8][R10.64], R22 ;  /* 0x000000160a007986 */ /* 0x0003e2000c101b08 */
[----:B------:R-:W-:Y:S06]  /*0f00*/  MEMBAR.ALL.GPU ;  /* 0x0000000000007992 */ /* 0x000fec000000a000 */
[----:B------:R-:W-:-:S00]  /*0f10*/  ERRBAR ;  /* 0x00000000000079ab */ /* 0x000fc00000000000 */
[----:B------:R-:W-:Y:S06]  /*0f20*/  CGAERRBAR ;  /* 0x00000000000075ab */ /* 0x000fec0000000000 */
[----:B------:R1:W-:Y:S01]  /*0f30*/  REDG.E.ADD.S32.STRONG.GPU desc[UR8][R8.64], R15 ;  /* 0x0000000f0800798e */ /* 0x0003e2000c10e388 */
[----:B------:R-:W-:Y:S05]  /*0f40*/  @!P1 BRA `(.L_x_4686) ;  /* 0x0000000000149947 */ /* 0x000fea0003800000 */
.L_x_4687:
[----:B-1----:R-:W2:Y:S04]  /*0f50*/  LDG.E.STRONG.GPU R10, desc[UR8][R8.64] ;  /* 0x00000008080a7981 */ /* 0x002ea8000c1ef900 */
[----:B--2---:R-:W-:Y:S01]  /*0f60*/  CCTL.IVALL ;  /* 0x00000000ff00798f */ /* 0x004fe20002000000 */
[----:B------:R-:W-:Y:S05]  /*0f70*/  YIELD ;  /* 0x0000000000007946 */ /* 0x000fea0003800000 */
[----:B------:R-:W-:-:S13]  /*0f80*/  ISETP.NE.AND P1, PT, R10, R13, PT ;  /* 0x0000000d0a00720c */ /* 0x000fda0003f25270 */
[----:B------:R-:W-:Y:S05]  /*0f90*/  @P1 BRA `(.L_x_4687) ;  /* 0xfffffffc00ec1947 */ /* 0x000fea000383ffff */
.L_x_4686:
        /* <DEDUP_REMOVED lines=11> */
.L_x_4689:
        /* <DEDUP_REMOVED lines=18> */
[-C--:B0-----:R-:W-:Y:S02]  /*1170*/  @!P5 IMAD R33, R10, R15.reuse, R33 ;  /* 0x0000000f0a21d224 */ /* 0x081fe400078e0221 */
        /* <DEDUP_REMOVED lines=8> */
[-C--:B--2---:R-:W-:Y:S02]  /*1200*/  @!P3 IMAD R17, R17, R21.reuse, R12 ;  /* 0x000000151111b224 */ /* 0x084fe400078e020c */
[----:B0-----:R-:W-:Y:S01]  /*1210*/  @!P5 IMAD.WIDE R10, R15, 0x4, R10 ;  /* 0x000000040f0ad825 */ /* 0x001fe200078e020a */
[----:B------:R-:W-:Y:S01]  /*1220*/  IADD3 R15, R19, 0x3, RZ ;  /* 0x00000003130f7810 */ /* 0x000fe20007ffe0ff */
[----:B------:R-:W0:Y:S02]  /*1230*/  @!P3 LDC.64 R12, c[0x0][0x248] ;  /* 0x00009200ff0cbb82 */ /* 0x000e240000000a00 */
[----:B------:R-:W-:Y:S01]  /*1240*/  @!P3 IMAD R21, R14, R21, RZ ;  /* 0x000000150e15b224 */ /* 0x000fe200078e02ff */
[----:B------:R-:W-:Y:S01]  /*1250*/  ISETP.EQ.OR P1, PT, R15, UR7, P2 ;  /* 0x000000070f007c0c */ /* 0x000fe20009722670 */
[----:B------:R-:W-:-:S04]  /*1260*/  @!P5 IMAD.WIDE.U32 R10, R33, 0x8, R10 ;  /* 0x00000008210ad825 */ /* 0x000fc800078e000a */
[----:B------:R-:W-:Y:S02]  /*1270*/  @!P3 IMAD R21, R21, R18, RZ ;  /* 0x000000121515b224 */ /* 0x000fe400078e02ff */
[----:B------:R-:W2:Y:S03]  /*1280*/  @!P5 LDG.E.64 R10, desc[UR8][R10.64] ;  /* 0x000000080a0ad981 */ /* 0x000ea6000c1e1b00 */
[----:B------:R-:W-:-:S03]  /*1290*/  @!P3 SHF.L.U32 R21, R21, 0x1, RZ ;  /* 0x000000011515b819 */ /* 0x000fc600000006ff */
[----:B------:R-:W1:Y:S02]  /*12a0*/  @!P1 S2R R14, SR_CTAID.Y ;  /* 0x00000000000e9919 */ /* 0x000e640000002600 */
[----:B0-----:R-:W-:Y:S02]  /*12b0*/  @!P3 IMAD.WIDE R12, R21, 0x4, R12 ;  /* 0x00000004150cb825 */ /* 0x001fe400078e020c */
[----:B------:R-:W1:Y:S02]  /*12c0*/  @!P1 LDC R21, c[0x0][0x10] ;  /* 0x00000400ff159b82 */ /* 0x000e640000000800 */
[----:B------:R-:W-:Y:S01]  /*12d0*/  @!P3 IMAD.WIDE.U32 R16, R17, 0x8, R12 ;  /* 0x000000081110b825 */ /* 0x000fe200078e000c */
[----:B------:R-:W-:-:S03]  /*12e0*/  @!P1 LOP3.LUT R12, R4, 0x1, RZ, 0xc0, !PT ;  /* 0x00000001040c9812 */ /* 0x000fc600078ec0ff */
[-C--:B-1----:R-:W-:Y:S02]  /*12f0*/  @!P1 IMAD R15, R15, R21.reuse, R14 ;  /* 0x000000150f0f9224 */ /* 0x082fe400078e020e */
        /* <DEDUP_REMOVED lines=20> */
.L_x_4688:
        /* <DEDUP_REMOVED lines=19> */
.L_x_4691:
[----:B------:R-:W-:Y:S05]  /*1570*/  BSYNC B0 ;  /* 0x0000000000007941 */ /* 0x000fea0003800000 */
.L_x_4690:
        /* <DEDUP_REMOVED lines=32> */
.L_x_4685:
        /* <DEDUP_REMOVED lines=23> */
[----:B------:R-:W-:Y:S01]  /*18f0*/  @!P1 STG.E.64 desc[UR8][R14.64], R8 ;  /* 0x000000080e009986 */ /* 0x000fe2000c101b08 */
[----:B------:R-:W-:Y:S06]  /*1900*/  BAR.SYNC.DEFER_BLOCKING 0x0 ;  /* 0x0000000000007b1d */ /* 0x000fec0000010000 */
[----:B------:R-:W2:Y:S04]  /*1910*/  LDG.E.U16 R17, desc[UR8][R10.64] ;  /* 0x000000080a117981 */ /* 0x000ea8000c1e1500 */
[----:B------:R-:W3:Y:S04]  /*1920*/  LDG.E.U16 R18, desc[UR8][R10.64+0x2] ;  /* 0x000002080a127981 */ /* 0x000ee8000c1e1500 */
[----:B------:R-:W4:Y:S04]  /*1930*/  LDG.E.U16 R16, desc[UR8][R12.64] ;  /* 0x000000080c107981 */ /* 0x000f28000c1e1500 */
[----:B------:R0:W5:Y:S01]  /*1940*/  LDG.E.U16 R19, desc[UR8][R12.64+0x2] ;  /* 0x000002080c137981 */ /* 0x000162000c1e1500 */
[----:B------:R-:W-:-:S02]  /*1950*/  ISETP.NE.AND P4, PT, RZ, UR10, PT ;  /* 0x0000000aff007c0c */ /* 0x000fc4000bf85270 */
[----:B------:R-:W-:Y:S01]  /*1960*/  ISETP.GE.U32.AND P2, PT, R2, UR12, PT ;  /* 0x0000000c02007c0c */ /* 0x000fe2000bf46070 */
[----:B------:R-:W1:Y:S03]  /*1970*/  LDS.64 R20, [UR5+0x78] ;  /* 0x00007805ff147984 */ /* 0x000e660008000a00 */
[----:B------:R-:W-:-:S04]  /*1980*/  ISETP.GE.AND.EX P2, PT, R3, UR13, PT, P2 ;  /* 0x0000000d03007c0c */ /* 0x000fc8000bf46320 */
[----:B------:R-:W-:Y:S01]  /*1990*/  ISETP.GT.U32.OR P2, PT, R32, 0x17f, P2 ;  /* 0x0000017f2000780c */ /* 0x000fe20001744470 */
[----:B-1----:R-:W-:Y:S01]  /*19a0*/  FMUL.FTZ R9, R20, UR6 ;  /* 0x0000000614097c20 */ /* 0x002fe20008410000 */
[----:B------:R-:W-:-:S03]  /*19b0*/  MOV R20, 0x3f800000 ;  /* 0x3f80000000147802 */ /* 0x000fc60000000f00 */
[C---:B------:R-:W-:Y:S01]  /*19c0*/  FMUL.FTZ R0, R9.reuse, R9 ;  /* 0x0000000909007220 */ /* 0x040fe20000410000 */
[C---:B0-----:R-:W-:Y:S01]  /*19d0*/  FADD.FTZ R13, -R9.reuse, R7 ;  /* 0x00000007090d7221 */ /* 0x041fe20000010100 */
[C---:B------:R-:W-:Y:S01]  /*19e0*/  FADD.FTZ R23, -R9.reuse, R25 ;  /* 0x0000001909177221 */ /* 0x040fe20000010100 */
[----:B------:R-:W-:Y:S01]  /*19f0*/  FADD.FTZ R33, -R9, R24 ;  /* 0x0000001809217221 */ /* 0x000fe20000010100 */
[----:B------:R-:W-:Y:S01]  /*1a00*/  FFMA.FTZ R0, R21, UR6, -R0 ;  /* 0x0000000615007c23 */ /* 0x000fe20008010800 */
[C---:B------:R-:W-:Y:S01]  /*1a10*/  FADD.FTZ R21, -R9.reuse, R26 ;  /* 0x0000001a09157221 */ /* 0x040fe20000010100 */
[C---:B------:R-:W-:Y:S01]  /*1a20*/  FADD.FTZ R27, -R9.reuse, R27 ;  /* 0x0000001b091b7221 */ /* 0x040fe20000010100 */
[C---:B------:R-:W-:Y:S01]  /*1a30*/  FADD.FTZ R25, -R9.reuse, R28 ;  /* 0x0000001c09197221 */ /* 0x040fe20000010100 */
[----:B------:R-:W-:Y:S01]  /*1a40*/  FADD.FTZ R29, -R9, R29 ;  /* 0x0000001d091d7221 */ /* 0x000fe20000010100 */
[----:B------:R-:W-:-:S13]  /*1a50*/  FSETP.GTU.FTZ.AND P1, PT, R0, RZ, PT ;  /* 0x000000ff0000720b */ /* 0x000fda0003f3c000 */
[----:B------:R-:W0:Y:S02]  /*1a60*/  @P1 LDC R15, c[0x0][0x238] ;  /* 0x00008e00ff0f1b82 */ /* 0x000e240000000800 */
[----:B0-----:R-:W-:Y:S01]  /*1a70*/  @P1 FADD.FTZ R8, R0, R15 ;  /* 0x0000000f00081221 */ /* 0x001fe20000010000 */
[----:B------:R-:W-:Y:S01]  /*1a80*/  FADD.FTZ R15, -R9, R6 ;  /* 0x00000006090f7221 */ /* 0x000fe20000010100 */
[C---:B------:R-:W-:Y:S02]  /*1a90*/  IADD3 R6, R30.reuse, 0x20, RZ ;  /* 0x000000201e067810 */ /* 0x040fe40007ffe0ff */
[----:B------:R0:W1:Y:S01]  /*1aa0*/  @P1 MUFU.RSQ R20, R8 ;  /* 0x0000000800141308 */ /* 0x0000620000001400 */
[----:B------:R-:W-:Y:S02]  /*1ab0*/  IADD3 R0, R30, 0x30, RZ ;  /* 0x000000301e007810 */ /* 0x000fe40007ffe0ff */
[----:B------:R-:W-:Y:S02]  /*1ac0*/  ISETP.GE.U32.AND P3, PT, R6, UR12, PT ;  /* 0x0000000c06007c0c */ /* 0x000fe4000bf66070 */
[----:B------:R-:W-:-:S02]  /*1ad0*/  ISETP.GE.U32.AND P1, PT, R0, UR12, PT ;  /* 0x0000000c00007c0c */ /* 0x000fc4000bf26070 */
[----:B------:R-:W-:Y:S02]  /*1ae0*/  SHF.R.S32.HI R7, RZ, 0x1f, R0 ;  /* 0x0000001fff077819 */ /* 0x000fe40000011400 */
[----:B0-----:R-:W-:Y:S02]  /*1af0*/  SHF.R.S32.HI R8, RZ, 0x1f, R6 ;  /* 0x0000001fff087819 */ /* 0x001fe40000011406 */
[----:B------:R-:W-:Y:S02]  /*1b00*/  ISETP.GE.AND.EX P1, PT, R7, UR13, PT, P1 ;  /* 0x0000000d07007c0c */ /* 0x000fe4000bf26310 */
[----:B------:R-:W-:Y:S02]  /*1b10*/  ISETP.GE.AND.EX P3, PT, R8, UR13, PT, P3 ;  /* 0x0000000d08007c0c */ /* 0x000fe4000bf66330 */
[C---:B------:R-:W-:Y:S01]  /*1b20*/  ISETP.GT.U32.OR P1, PT, R32.reuse, 0x17f, P1 ;  /* 0x0000017f2000780c */ /* 0x040fe20000f24470 */
[-C--:B-1----:R-:W-:Y:S01]  /*1b30*/  FMUL.FTZ R15, R15, R20.reuse ;  /* 0x000000140f0f7220 */ /* 0x082fe20000410000 */
[-C--:B------:R-:W-:Y:S01]  /*1b40*/  FMUL.FTZ R13, R13, R20.reuse ;  /* 0x000000140d0d7220 */ /* 0x080fe20000410000 */
[-C--:B------:R-:W-:Y:S01]  /*1b50*/  FMUL.FTZ R22, R21, R20.reuse ;  /* 0x0000001415167220 */ /* 0x080fe20000410000 */
[-C--:B------:R-:W-:Y:S01]  /*1b60*/  FMUL.FTZ R24, R33, R20.reuse ;  /* 0x0000001421187220 */ /* 0x080fe20000410000 */
[-C--:B------:R-:W-:Y:S01]  /*1b70*/  FMUL.FTZ R23, R23, R20.reuse ;  /* 0x0000001417177220 */ /* 0x080fe20000410000 */
[----:B------:R-:W-:Y:S01]  /*1b80*/  FMUL.FTZ R21, R27, R20 ;  /* 0x000000141b157220 */ /* 0x000fe20000410000 */
[----:B------:R-:W-:-:S02]  /*1b90*/  ISETP.GT.U32.OR P3, PT, R32, 0x17f, P3 ;  /* 0x0000017f2000780c */ /* 0x000fc40001f64470 */
[----:B--2---:R-:W-:Y:S02]  /*1ba0*/  SHF.L.U32 R11, R17, 0x10, RZ ;  /* 0x00000010110b7819 */ /* 0x004fe400000006ff */
[----:B---3--:R-:W-:Y:S02]  /*1bb0*/  SHF.L.U32 R18, R18, 0x10, RZ ;  /* 0x0000001012127819 */ /* 0x008fe400000006ff */
[----:B----4-:R-:W-:Y:S02]  /*1bc0*/  SHF.L.U32 R10, R16, 0x10, RZ ;  /* 0x00000010100a7819 */ /* 0x010fe400000006ff */
[----:B-----5:R-:W-:Y:S01]  /*1bd0*/  SHF.L.U32 R9, R19, 0x10, RZ ;  /* 0x0000001013097819 */ /* 0x020fe200000006ff */
[-C--:B------:R-:W-:Y:S01]  /*1be0*/  FMUL.FTZ R19, R25, R20.reuse ;  /* 0x0000001419137220 */ /* 0x080fe20000410000 */
        /* <DEDUP_REMOVED lines=14> */
.L_x_4692:
        /* <DEDUP_REMOVED lines=13> */
.L_x_4694:
[----:B------:R-:W-:Y:S05]  /*1da0*/  BSYNC B0 ;  /* 0x0000000000007941 */ /* 0x000fea0003800000 */
.L_x_4693:
        /* <DEDUP_REMOVED lines=13> */
.L_x_4695:
        /* <DEDUP_REMOVED lines=13> */
.L_x_4697:
[----:B------:R-:W-:Y:S05]  /*1f50*/  BSYNC B0 ;  /* 0x0000000000007941 */ /* 0x000fea0003800000 */
.L_x_4696:
        /* <DEDUP_REMOVED lines=13> */
.L_x_4698:
        /* <DEDUP_REMOVED lines=13> */
.L_x_4700:
[----:B------:R-:W-:Y:S05]  /*2100*/  BSYNC B0 ;  /* 0x0000000000007941 */ /* 0x000fea0003800000 */
.L_x_4699:
        /* <DEDUP_REMOVED lines=13> */
.L_x_4701:
        /* <DEDUP_REMOVED lines=12> */
.L_x_4703:
[----:B------:R-:W-:Y:S05]  /*22a0*/  BSYNC B0 ;  /* 0x0000000000007941 */ /* 0x000fea0003800000 */
.L_x_4702:
[----:B------:R-:W2:Y:S01]  /*22b0*/  LDC R0, c[0x0][0x10] ;  /* 0x00000400ff007b82 */ /* 0x000ea20000000800 */
[----:B------:R-:W-:Y:S02]  /*22c0*/  IADD3 R4, R4, 0x1, RZ ;  /* 0x0000000104047810 */ /* 0x000fe40007ffe0ff */
[----:B--2---:R-:W-:-:S04]  /*22d0*/  IADD3 R5, R0, R5, RZ ;  /* 0x0000000500057210 */ /* 0x004fc80007ffe0ff */
[----:B------:R-:W-:-:S13]  /*22e0*/  ISETP.GE.AND P1, PT, R5, UR4, PT ;  /* 0x0000000405007c0c */ /* 0x000fda000bf26270 */
[----:B------:R-:W-:Y:S05]  /*22f0*/  @!P1 BRA `(.L_x_4704) ;  /* 0xffffffdc00989947 */ /* 0x000fea000383ffff */
[----:B------:R-:W-:Y:S05]  /*2300*/  EXIT ;  /* 0x000000000000794d */ /* 0x000fea0003800000 */
.L_x_4705:
        /* <DEDUP_REMOVED lines=15> */
.L_x_5196:


//--------------------- .text._Z35group_norm_nhwc_fwd_one_pass_kernelI11Fp32IOBf16WLi128ELi48ELi384EEv26Group_norm_nhwc_fwd_params --------------------------
	.section	.text._Z35group_norm_nhwc_fwd_one_pass_kernelI11Fp32IOBf16WLi128ELi48ELi384EEv26Group_norm_nhwc_fwd_params,"ax",@progbits
	.align	128
        .global         _Z35group_norm_nhwc_fwd_one_pass_kernelI11Fp32IOBf16WLi128ELi48ELi384EEv26Group_norm_nhwc_fwd_params
        .type           _Z35group_norm_nhwc_fwd_one_pass_kernelI11Fp32IOBf16WLi128ELi48ELi384EEv26Group_norm_nhwc_fwd_params,@function
        .size           _Z35group_norm_nhwc_fwd_one_pass_kernelI11Fp32IOBf16WLi128ELi48ELi384EEv26Group_norm_nhwc_fwd_params,(.L_x_5197 - _Z35group_norm_nhwc_fwd_one_pass_kernelI11Fp32IOBf16WLi128ELi48ELi384EEv26Group_norm_nhwc_fwd_params)
        .other          _Z35group_norm_nhwc_fwd_one_pass_kernelI11Fp32IOBf16WLi128ELi48ELi384EEv26Group_norm_nhwc_fwd_params,@"STO_CUDA_ENTRY STV_DEFAULT"
_Z35group_norm_nhwc_fwd_one_pass_kernelI11Fp32IOBf16WLi128ELi48ELi384EEv26Group_norm_nhwc_fwd_params:
.text._Z35group_norm_nhwc_fwd_one_pass_kernelI11Fp32IOBf16WLi128ELi48ELi384EEv26Group_norm_nhwc_fwd_params:
        /* <DEDUP_REMOVED lines=38> */
.L_x_4739:
[----:B------:R-:W0:Y:S01]  /*0260*/  LDC R19, c[0x0][0x288] ;  /* 0x0000a200ff137b82 */ /* 0x000e220000000800 */
        /* <DEDUP_REMOVED lines=264> */
.L_x_4707:
[----:B------:R-:W-:Y:S05]  /*12f0*/  BSYNC B0 ;  /* 0x0000000000007941 */ /* 0x000fea0003800000 */
.L_x_4706:
        /* <DEDUP_REMOVED lines=28> */
.L_x_4710:
[----:B-1----:R-:W2:Y:S04]  /*14c0*/  LDG.E.STRONG.GPU R16, desc[UR8][R14.64] ;  /* 0x000000080e107981 */ /* 0x002ea8000c1ef900 */
[----:B--2---:R-:W-:Y:S01]  /*14d0*/  CCTL.IVALL ;  /* 0x00000000ff00798f */ /* 0x004fe20002000000 */
[----:B------:R-:W-:Y:S05]  /*14e0*/  YIELD ;  /* 0x0000000000007946 */ /* 0x000fea0003800000 */
[----:B------:R-:W-:-:S13]  /*14f0*/  ISETP.NE.AND P1, PT, R16, R19, PT ;  /* 0x000000131000720c */ /* 0x000fda0003f25270 */
[----:B------:R-:W-:Y:S05]  /*1500*/  @P1 BRA `(.L_x_4710) ;  /* 0xfffffffc00ec1947 */ /* 0x000fea000383ffff */
.L_x_4709:
        /* <DEDUP_REMOVED lines=11> */
.L_x_4712:
        /* <DEDUP_REMOVED lines=63> */
.L_x_4711:
        /* <DEDUP_REMOVED lines=19> */
.L_x_4714:
[----:B------:R-:W-:Y:S05]  /*1ae0*/  BSYNC B0 ;  /* 0x0000000000007941 */ /* 0x000fea0003800000 */
.L_x_4713:
        /* <DEDUP_REMOVED lines=32> */
.L_x_4708:
        /* <DEDUP_REMOVED lines=8> */
[----:B-1----:R-:W1:Y:S08]  /*1d70*/  LDC.64 R16, c[0x0][0x228] ;  /* 0x00008a00ff107b82 */ /* 0x002e700000000a00 */
[----:B------:R-:W3:Y:S08]  /*1d80*/  LDC.64 R22, c[0x0][0x230] ;  /* 0x00008c00ff167b82 */ /* 0x000ef00000000a00 */
[----:B------:R-:W4:Y:S01]  /*1d90*/  @!P1 LDC.64 R52, c[0x0][0x218] ;  /* 0x00008600ff349b82 */ /* 0x000f220000000a00 */
[----:B--2---:R-:W-:-:S03]  /*1da0*/  ULEA UR5, UR6, UR5, 0x18 ;  /* 0x0000000506057291 */ /* 0x004fc6000f8ec03f */
[----:B------:R-:W-:Y:S02]  /*1db0*/  ULDC UR6, c[0x0][0x2a4] ;  /* 0x0000a90000067ab9 */ /* 0x000fe40000000800 */
[----:B------:R-:W-:Y:S01]  /*1dc0*/  @!P1 FMUL.FTZ R15, R13, UR6 ;  /* 0x000000060d0f9c20 */ /* 0x000fe20008410000 */
[----:B------:R-:W-:Y:S01]  /*1dd0*/  @!P1 FMUL.FTZ R14, R12, UR6 ;  /* 0x000000060c0e9c20 */ /* 0x000fe20008410000 */
[C---:B-1----:R-:W-:Y:S02]  /*1de0*/  IMAD.WIDE R46, R19.reuse, 0x2, R16 ;  /* 0x00000002132e7825 */ /* 0x042fe400078e0210 */
[----:B------:R-:W-:Y:S02]  /*1df0*/  @!P3 STS.64 [UR5+0x78], R12 ;  /* 0x0000780cff00b988 */ /* 0x000fe40008000a05 */
[----:B---3--:R-:W-:-:S04]  /*1e00*/  IMAD.WIDE R22, R19, 0x2, R22 ;  /* 0x0000000213167825 */ /* 0x008fc800078e0216 */
[----:B----4-:R-:W-:-:S05]  /*1e10*/  @!P1 IMAD.WIDE R52, R44, 0x8, R52 ;  /* 0x000000082c349825 */ /* 0x010fca00078e0234 */
        /* <DEDUP_REMOVED lines=8> */
[----:B------:R-:W0:Y:S01]  /*1ea0*/  LDS.64 R16, [UR5+0x78] ;  /* 0x00007805ff107984 */ /* 0x000e220008000a00 */
[----:B-1----:R-:W-:Y:S01]  /*1eb0*/  SHF.R.S32.HI R22, RZ, 0x1f, R40 ;  /* 0x0000001fff167819 */ /* 0x002fe20000011428 */
[----:B0-----:R-:W-:-:S04]  /*1ec0*/  FMUL.FTZ R16, R16, UR6 ;  /* 0x0000000610107c20 */ /* 0x001fc80008410000 */
[C---:B------:R-:W-:Y:S01]  /*1ed0*/  FMUL.FTZ R12, R16.reuse, R16 ;  /* 0x00000010100c7220 */ /* 0x040fe20000410000 */
[C---:B------:R-:W-:Y:S01]  /*1ee0*/  FADD.FTZ R15, -R16.reuse, R10 ;  /* 0x0000000a100f7221 */ /* 0x040fe20000010100 */
[C---:B------:R-:W-:Y:S01]  /*1ef0*/  FADD.FTZ R27, -R16.reuse, R27 ;  /* 0x0000001b101b7221 */ /* 0x040fe20000010100 */
[----:B------:R-:W-:Y:S01]  /*1f00*/  SHF.R.S32.HI R10, RZ, 0x1f, R6 ;  /* 0x0000001fff0a7819 */ /* 0x000fe20000011406 */
[----:B------:R-:W-:Y:S01]  /*1f10*/  FFMA.FTZ R12, R17, UR6, -R12 ;  /* 0x00000006110c7c23 */ /* 0x000fe2000801080c */
[C---:B------:R-:W-:Y:S01]  /*1f20*/  FADD.FTZ R17, -R16.reuse, R24 ;  /* 0x0000001810117221 */ /* 0x040fe20000010100 */
[C---:B------:R-:W-:Y:S01]  /*1f30*/  FADD.FTZ R23, -R16.reuse, R28 ;  /* 0x0000001c10177221 */ /* 0x040fe20000010100 */
[----:B------:R-:W-:Y:S01]  /*1f40*/  FADD.FTZ R47, -R16, R30 ;  /* 0x0000001e102f7221 */ /* 0x000fe20000010100 */
[----:B------:R-:W-:Y:S01]  /*1f50*/  ISETP.GE.AND.EX P2, PT, R10, UR15, PT, P2 ;  /* 0x0000000f0a007c0c */ /* 0x000fe2000bf46320 */
[----:B------:R-:W-:Y:S01]  /*1f60*/  FADD.FTZ R11, -R16, R11 ;  /* 0x0000000b100b7221 */ /* 0x000fe20000010100 */
[----:B------:R-:W-:Y:S01]  /*1f70*/  FSETP.GTU.FTZ.AND P1, PT, R12, RZ, PT ;  /* 0x000000ff0c00720b */ /* 0x000fe20003f3c000 */
[C---:B------:R-:W-:Y:S01]  /*1f80*/  FADD.FTZ R25, -R16.reuse, R25 ;  /* 0x0000001910197221 */ /* 0x040fe20000010100 */
[C---:B------:R-:W-:Y:S01]  /*1f90*/  FADD.FTZ R29, -R16.reuse, R29 ;  /* 0x0000001d101d7221 */ /* 0x040fe20000010100 */
[C---:B------:R-:W-:Y:S01]  /*1fa0*/  FADD.FTZ R31, -R16.reuse, R31 ;  /* 0x0000001f101f7221 */ /* 0x040fe20000010100 */
[C---:B------:R-:W-:Y:S01]  /*1fb0*/  FADD.FTZ R53, -R16.reuse, R32 ;  /* 0x0000002010357221 */ /* 0x040fe20000010100 */
[C---:B------:R-:W-:Y:S01]  /*1fc0*/  FADD.FTZ R33, -R16.reuse, R33 ;  /* 0x0000002110217221 */ /* 0x040fe20000010100 */
[C---:B------:R-:W-:Y:S01]  /*1fd0*/  FADD.FTZ R34, -R16.reuse, R34 ;  /* 0x0000002210227221 */ /* 0x040fe20000010100 */
[----:B------:R-:W-:Y:S01]  /*1fe0*/  FADD.FTZ R35, -R16, R35 ;  /* 0x0000002310237221 */ /* 0x000fe20000010100 */
[----:B------:R-:W-:-:S05]  /*1ff0*/  ISETP.GT.U32.OR P2, PT, R5, 0x17f, P2 ;  /* 0x0000017f0500780c */ /* 0x000fca0001744470 */
[----:B------:R-:W0:Y:S02]  /*2000*/  @P1 LDC R13, c[0x0][0x238] ;  /* 0x00008e00ff0d1b82 */ /* 0x000e240000000800 */
[----:B0-----:R-:W-:Y:S01]  /*2010*/  @P1 FADD.FTZ R14, R12, R13 ;  /* 0x0000000d0c0e1221 */ /* 0x001fe20000010000 */
[----:B------:R-:W-:Y:S01]  /*2020*/  MOV R12, 0x3f800000 ;  /* 0x3f800000000c7802 */ /* 0x000fe20000000f00 */
[----:B------:R-:W-:-:S05]  /*2030*/  FADD.FTZ R13, -R16, R26 ;  /* 0x0000001a100d7221 */ /* 0x000fca0000010100 */
[----:B------:R-:W0:Y:S01]  /*2040*/  @P1 MUFU.RSQ R12, R14 ;  /* 0x0000000e000c1308 */ /* 0x000e220000001400 */
[----:B------:R-:W-:-:S04]  /*2050*/  ISETP.GE.U32.AND P1, PT, R40, UR14, PT ;  /* 0x0000000e28007c0c */ /* 0x000fc8000bf26070 */
[----:B------:R-:W-:-:S04]  /*2060*/  ISETP.GE.AND.EX P1, PT, R22, UR15, PT, P1 ;  /* 0x0000000f16007c0c */ /* 0x000fc8000bf26310 */
[----:B------:R-:W-:Y:S02]  /*2070*/  ISETP.GT.U32.OR P1, PT, R5, 0x17f, P1 ;  /* 0x0000017f0500780c */ /* 0x000fe40000f24470 */
[----:B--2---:R-:W-:Y:S02]  /*2080*/  SHF.L.U32 R24, R18, 0x10, RZ ;  /* 0x0000001012187819 */ /* 0x004fe400000006ff */
[----:B---3--:R-:W-:Y:S01]  /*2090*/  SHF.L.U32 R26, R19, 0x10, RZ ;  /* 0x00000010131a7819 */ /* 0x008fe200000006ff */
[-C--:B0-----:R-:W-:Y:S01]  /*20a0*/  FMUL.FTZ R19, R27, R12.reuse ;  /* 0x0000000c1b137220 */ /* 0x081fe20000410000 */
[----:B------:R-:W-:Y:S01]  /*20b0*/  FADD.FTZ R27, -R16, R37 ;  /* 0x00000025101b7221 */ /* 0x000fe20000010100 */
[----:B----4-:R-:W-:Y:S02]  /*20c0*/  SHF.L.U32 R28, R20, 0x10, RZ ;  /* 0x00000010141c7819 */ /* 0x010fe400000006ff */
[----:B-----5:R-:W-:Y:S01]  /*20d0*/  SHF.L.U32 R30, R21, 0x10, RZ ;  /* 0x00000010151e7819 */ /* 0x020fe200000006ff */
[----:B------:R-:W-:Y:S01]  /*20e0*/  FMUL.FTZ R21, R13, R12 ;  /* 0x0000000c0d157220 */ /* 0x000fe20000410000 */
[----:B------:R-:W-:-:S03]  /*20f0*/  FADD.FTZ R13, -R16, R36 ;  /* 0x00000024100d7221 */ /* 0x000fc60000010100 */
        /* <DEDUP_REMOVED lines=13> */
.L_x_4715:
        /* <DEDUP_REMOVED lines=13> */
.L_x_4717:
[----:B------:R-:W-:Y:S05]  /*22a0*/  BSYNC B0 ;  /* 0x0000000000007941 */ /* 0x000fea0003800000 */
.L_x_4716:
[-C--:B------:R-:W-:Y:S01]  /*22b0*/  FMUL.FTZ R15, R15, R12.reuse ;  /* 0x0000000c0f0f7220 */ /* 0x080fe20000410000 */
[-C--:B0-----:R-:W-:Y:S01]  /*22c0*/  FMUL.FTZ R19, R11, R12.reuse ;  /* 0x0000000c0b137220 */ /* 0x081fe20000410000 */
        /* <DEDUP_REMOVED lines=15> */
.L_x_4718:
        /* <DEDUP_REMOVED lines=13> */
.L_x_4720:
[----:B------:R-:W-:Y:S05]  /*2490*/  BSYNC B0 ;  /* 0x0000000000007941 */ /* 0x000fea0003800000 */
.L_x_4719:
        /* <DEDUP_REMOVED lines=13> */
.L_x_4721:
        /* <DEDUP_REMOVED lines=13> */
.L_x_4723:
[----:B------:R-:W-:Y:S05]  /*2640*/  BSYNC B0 ;  /* 0x0000000000007941 */ /* 0x000fea0003800000 */
.L_x_4722:
[----:B0-----:R-:W-:Y:S01]  /*2650*/  SHF.R.S32.HI R14, RZ, 0x1f, R7 ;  /* 0x0000001fff0e7819 */ /* 0x001fe20000011407 */
[-C--:B------:R-:W-:Y:S01]  /*2660*/  FMUL.FTZ R23, R23, R12.reuse ;  /* 0x0000000c17177220 */ /* 0x080fe20000410000 */
[----:B------:R-:W-:Y:S01]  /*2670*/  SHF.R.S32.HI R18, RZ, 0x1f, R8 ;  /* 0x0000001fff127819 */ /* 0x000fe20000011408 */
[-C--:B------:R-:W-:Y:S01]  /*2680*/  FMUL.FTZ R29, R29, R12.reuse ;  /* 0x0000000c1d1d7220 */ /* 0x080fe20000410000 */
[----:B------:R-:W-:Y:S01]  /*2690*/  SHF.R.S32.HI R16, RZ, 0x1f, R9 ;  /* 0x0000001fff107819 */ /* 0x000fe20000011409 */
[-C--:B------:R-:W-:Y:S01]  /*26a0*/  FMUL.FTZ R47, R47, R12.reuse ;  /* 0x0000000c2f2f7220 */ /* 0x080fe20000410000 */
[----:B------:R-:W-:Y:S01]  /*26b0*/  ISETP.GE.U32.AND P5, PT, R7, UR14, PT ;  /* 0x0000000e07007c0c */ /* 0x000fe2000bfa6070 */
        /* <DEDUP_REMOVED lines=9> */
[----:B------:R-:W-:Y:S01]  /*2750*/  ISETP.GE.AND.EX P5, PT, R14, UR15, PT, P5 ;  /* 0x0000000f0e007c0c */ /* 0x000fe2000bfa6350 */
[-C--:B------:R-:W-:Y:S01]  /*2760*/  FMUL.FTZ R19, R13, R12.reuse ;  /* 0x0000000c0d137220 */ /* 0x080fe20000410000 */
[----:B------:R-:W-:Y:S01]  /*2770*/  ISETP.GE.AND.EX P1, PT, R18, UR15, PT, P1 ;  /* 0x0000000f12007c0c */ /* 0x000fe2000bf26310 */
[----:B------:R-:W-:Y:S01]  /*2780*/  FMUL.FTZ R27, R27, R12 ;  /* 0x0000000c1b1b7220 */ /* 0x000fe20000410000 */
[----:B------:R-:W-:Y:S01]  /*2790*/  ISETP.GE.AND.EX P2, PT, R16, UR15, PT, P2 ;  /* 0x0000000f10007c0c */ /* 0x000fe2000bf46320 */
[----:B------:R-:W-:Y:S01]  /*27a0*/  FFMA.FTZ R10, R24, R23, R28 ;  /* 0x00000017180a7223 */ /* 0x000fe2000001001c */
[----:B------:R-:W-:Y:S01]  /*27b0*/  ISETP.GE.AND.EX P3, PT, R41, UR15, PT, P3 ;  /* 0x0000000f29007c0c */ /* 0x000fe2000bf66330 */
[----:B------:R-:W-:Y:S01]  /*27c0*/  FFMA.FTZ R11, R26, R29, R30 ;  /* 0x0000001d1a0b7223 */ /* 0x000fe2000001001e */
[----:B------:R-:W-:-:S02]  /*27d0*/  ISETP.GE.AND.EX P4, PT, R43, UR15, PT, P4 ;  /* 0x0000000f2b007c0c */ /* 0x000fc4000bf86340 */
[C---:B------:R-:W-:Y:S02]  /*27e0*/  ISETP.GT.U32.OR P5, PT, R5.reuse, 0x17f, P5 ;  /* 0x0000017f0500780c */ /* 0x040fe40002fa4470 */
[C---:B------:R-:W-:Y:S02]  /*27f0*/  ISETP.GT.U32.OR P1, PT, R5.reuse, 0x17f, P1 ;  /* 0x0000017f0500780c */ /* 0x040fe40000f24470 */
        /* <DEDUP_REMOVED lines=14> */
.L_x_4724:
        /* <DEDUP_REMOVED lines=13> */
.L_x_4726:
[----:B------:R-:W-:Y:S05]  /*29b0*/  BSYNC B0 ;  /* 0x0000000000007941 */ /* 0x000fea0003800000 */
.L_x_4725:
        /* <DEDUP_REMOVED lines=13> */
.L_x_4727:
        /* <DEDUP_REMOVED lines=13> */
.L_x_4729:
[----:B------:R-:W-:Y:S05]  /*2b60*/  BSYNC B0 ;  /* 0x0000000000007941 */ /* 0x000fea0003800000 */
.L_x_4728:
        /* <DEDUP_REMOVED lines=13> */
.L_x_4730:
        /* <DEDUP_REMOVED lines=13> */
.L_x_4732:
[----:B------:R-:W-:Y:S05]  /*2d10*/  BSYNC B0 ;  /* 0x0000000000007941 */ /* 0x000fea0003800000 */
.L_x_4731:
        /* <DEDUP_REMOVED lines=13> */
.L_x_4733:
        /* <DEDUP_REMOVED lines=13> */
.L_x_4735:
[----:B------:R-:W-:Y:S05]  /*2ec0*/  BSYNC B0 ;  /* 0x0000000000007941 */ /* 0x000fea0003800000 */
.L_x_4734:
[----:B------:R-:W-:Y:S01]  /*2ed0*/  FFMA.FTZ R24, R24, R19, R28 ;  /* 0x0000001318187223 */ /* 0x000fe2000001001c */
[----:B------:R-:W-:Y:S01]  /*2ee0*/  FFMA.FTZ R25, R26, R27, R30 ;  /* 0x0000001b1a197223 */ /* 0x000fe2000001001e */
[----:B------:R-:W-:Y:S06]  /*2ef0*/  @!P6 BRA `(.L_x_4736) ;  /* 0x000000000028e947 */ /* 0x000fec0003800000 */
        /* <DEDUP_REMOVED lines=10> */
.L_x_4736:
[----:B------:R-:W-:Y:S04]  /*2fa0*/  BSSY B0, `(.L_x_4737) ;  /* 0x000000c000007945 */ /* 0x000fe80003800000 */
[----:B------:R-:W-:Y:S05]  /*2fb0*/  @P4 BRA `(.L_x_4738) ;  /* 0x0000000000284947 */ /* 0x000fea0003800000 */
[----:B------:R-:W-:Y:S01]  /*2fc0*/  ULDC.64 UR12, c[0x0][0x270] ;  /* 0x00009c00000c7ab9 */ /* 0x000fe20000000a00 */
[----:B------:R-:W-:Y:S01]  /*2fd0*/  MOV R49, R51 ;  /* 0x0000003300317202 */ /* 0x000fe20000000f00 */
[----:B0-----:R-:W-:Y:S02]  /*2fe0*/  IMAD R10, R43, UR12, RZ ;  /* 0x0000000c2b0a7c24 */ /* 0x001fe4000f8e02ff */
[----:B------:R-:W-:-:S04]  /*2ff0*/  IMAD.WIDE.U32 R48, R39, UR12, R48 ;  /* 0x0000000c27307c25 */ /* 0x000fc8000f8e0030 */
[----:B------:R-:W-:Y:S01]  /*3000*/  IMAD R11, R39, UR13, R10 ;  /* 0x0000000d270b7c24 */ /* 0x000fe2000f8e020a */
[----:B------:R-:W-:Y:S02]  /*3010*/  ULDC.64 UR12, c[0x0][0x210] ;  /* 0x00008400000c7ab9 */ /* 0x000fe40000000a00 */
[----:B------:R-:W-:Y:S02]  /*3020*/  LEA R10, P1, R48, UR12, 0x2 ;  /* 0x0000000c300a7c11 */ /* 0x000fe4000f8210ff */
[----:B------:R-:W-:-:S04]  /*3030*/  IADD3 R11, R49, R11, RZ ;  /* 0x0000000b310b7210 */ /* 0x000fc80007ffe0ff */
[----:B------:R-:W-:-:S05]  /*3040*/  LEA.HI.X R11, R48, UR13, R11, 0x2, P1 ;  /* 0x0000000d300b7c11 */ /* 0x000fca00088f140b */
[----:B------:R2:W-:Y:S02]  /*3050*/  STG.E.64 desc[UR8][R10.64], R24 ;  /* 0x000000180a007986 */ /* 0x0005e4000c101b08 */
.L_x_4738:
[----:B------:R-:W-:Y:S05]  /*3060*/  BSYNC B0 ;  /* 0x0000000000007941 */ /* 0x000fea0003800000 */
.L_x_4737:
[----:B0-2---:R-:W0:Y:S01]  /*3070*/  LDC R11, c[0x0][0x10] ;  /* 0x00000400ff0b7b82 */ /* 0x005e220000000800 */
[----:B------:R-:W-:Y:S02]  /*3080*/  IADD3 R2, R2, 0x1, RZ ;  /* 0x0000000102027810 */ /* 0x000fe40007ffe0ff */
[----:B0-----:R-:W-:-:S04]  /*3090*/  IADD3 R44, R11, R44, RZ ;  /* 0x0000002c0b2c7210 */ /* 0x001fc80007ffe0ff */
[----:B------:R-:W-:-:S13]  /*30a0*/  ISETP.GE.AND P1, PT, R44, UR4, PT ;  /* 0x000000042c007c0c */ /* 0x000fda000bf26270 */
[----:B------:R-:W-:Y:S05]  /*30b0*/  @!P1 BRA `(.L_x_4739) ;  /* 0xffffffd000689947 */ /* 0x000fea000383ffff */
[----:B------:R-:W-:Y:S05]  /*30c0*/  EXIT ;  /* 0x000000000000794d */ /* 0x000fea0003800000 */
.L_x_4740:
        /* <DEDUP_REMOVED lines=11> */
.L_x_5197:


//--------------------- .text._Z35group_norm_nhwc_fwd_one_pass_kernelI11Fp32IOBf16WLi256ELi48ELi384EEv26Group_norm_nhwc_fwd_params --------------------------
	.section	.text._Z35group_norm_nhwc_fwd_one_pass_kernelI11Fp32IOBf16WLi256ELi48ELi384EEv26Group_norm_nhwc_fwd_params,"ax",@progbits
	.align	128
        .global         _Z35group_norm_nhwc_fwd_one_pass_kernelI11Fp32IOBf16WLi256ELi48ELi384EEv26Group_norm_nhwc_fwd_params
        .type           _Z35group_norm_nhwc_fwd_one_pass_kernelI11Fp32IOBf16WLi256ELi48ELi384EEv26Group_norm_nhwc_fwd_params,@function
        .size           _Z35group_norm_nhwc_fwd_one_pass_kernelI11Fp32IOBf16WLi256ELi48ELi384EEv26Group_norm_nhwc_fwd_params,(.L_x_5198 - _Z35group_norm_nhwc_fwd_one_pass_kernelI11Fp32IOBf16WLi256ELi48ELi384EEv26Group_norm_nhwc_fwd_params)
        .other          _Z35group_norm_nhwc_fwd_one_pass_kernelI11Fp32IOBf16WLi256ELi48ELi384EEv26Group_norm_nhwc_fwd_params,@"STO_CUDA_ENTRY STV_DEFAULT"
_Z35group_norm_nhwc_fwd_one_pass_kernelI11Fp32IOBf16WLi256ELi48ELi384EEv26Group_norm_nhwc_fwd_params:
.text._Z35group_norm_nhwc_fwd_one_pass_kernelI11Fp32IOBf16WLi256ELi48ELi384EEv26Group_norm_nhwc_fwd_params:
        /* <DEDUP_REMOVED lines=88> */
.L_x_4798:
[----:B0-----:R-:W0:Y:S01]  /*0580*/  LDC R9, c[0x0][0x288] ;  /* 0x0000a200ff097b82 */ /* 0x001e220000000800 */
[----:B------:R-:W-:Y:S01]  /*0590*/  P2R R14, PR, RZ, 0x8 ;  /* 0x00000008ff0e7803 */ /* 0x000fe20000000000 */
[----:B------:R-:W-:Y:S01]  /*05a0*/  ULDC.64 UR12, c[0x0][0x280] ;  /* 0x0000a000000c7ab9 */ /* 0x000fe20000000a00 */
[C---:B------:R-:W-:Y:S02]  /*05b0*/  LOP3.LUT P3, RZ, R82.reuse, 0x200, RZ, 0xc0, !PT ;  /* 0x0000020052ff7812 */ /* 0x040fe4000786c0ff */
[----:B------:R-:W-:Y:S02]  /*05c0*/  CS2R R26, SRZ ;  /* 0x00000000001a7805 */ /* 0x000fe4000001ff00 */
[----:B------:R-:W-:Y:S02]  /*05d0*/  P2R R16, PR, RZ, 0x10 ;  /* 0x00000010ff107803 */ /* 0x000fe40000000000 */
[C---:B------:R-:W-:Y:S01]  /*05e0*/  LOP3.LUT P4, RZ, R82.reuse, 0x100, RZ, 0xc0, !PT ;  /* 0x0000010052ff7812 */ /* 0x040fe2000788c0ff */
[----:B------:R-:W1:Y:S01]  /*05f0*/  @P0 LDC.64 R18, c[0x0][0x220] ;  /* 0x00008800ff120b82 */ /* 0x000e620000000a00 */
[----:B------:R-:W-:-:S02]  /*0600*/  LOP3.LUT P6, RZ, R82, 0x80, RZ, 0xc0, !PT ;  /* 0x0000008052ff7812 */ /* 0x000fc400078cc0ff */
[----:B------:R-:W-:Y:S02]  /*0610*/  SHF.R.S32.HI R87, RZ, 0x1f, R72 ;  /* 0x0000001fff577819 */ /* 0x000fe40000011448 */
[----:B------:R-:W-:Y:S02]  /*0620*/  P2R R24, PR, RZ, 0x4 ;  /* 0x00000004ff187803 */ /* 0x000fe40000000000 */
[----:B------:R-:W-:Y:S01]  /*0630*/  SHF.R.S32.HI R89, RZ, 0x1f, R74 ;  /* 0x0000001fff597819 */ /* 0x000fe2000001144a */
[----:B------:R-:W2:Y:S01]  /*0640*/  @P1 LDC.64 R20, c[0x0][0x220] ;  /* 0x00008800ff141b82 */ /* 0x000ea20000000a00 */
[----:B------:R-:W-:Y:S02]  /*0650*/  P2R R22, PR, RZ, 0x2 ;  /* 0x00000002ff167803 */ /* 0x000fe40000000000 */
[----:B------:R-:W-:Y:S02]  /*0660*/  P2R R46, PR, RZ, 0x1 ;  /* 0x00000001ff2e7803 */ /* 0x000fe40000000000 */
[----:B------:R-:W-:-:S02]  /*0670*/  SHF.R.S32.HI R91, RZ, 0x1f, R76 ;  /* 0x0000001fff5b7819 */ /* 0x000fc4000001144c */
[----:B------:R-:W-:Y:S01]  /*0680*/  SHF.R.S32.HI R93, RZ, 0x1f, R78 ;  /* 0x0000001fff5d7819 */ /* 0x000fe2000001144e */
[----:B------:R-:W3:Y:S01]  /*0690*/  @P6 LDC.64 R10, c[0x0][0x220] ;  /* 0x00008800ff0a6b82 */ /* 0x000ee20000000a00 */
[----:B0-----:R-:W-:Y:S02]  /*06a0*/  IABS R5, R9 ;  /* 0x0000000900057213 */ /* 0x001fe40000000000 */
        /* <DEDUP_REMOVED lines=168> */
[----:B------:R-:W-:-:S03]  /*1130*/  ISETP.GE.U32.AND P5, PT, R74, UR12, PT ;  /* 0x0000000c4a007c0c */ /* 0x000fc6000bfa6070 */
[----:B------:R0:W2:Y:S01]  /*1140*/  @!P2 LDG.E.64 R26, desc[UR8][R32.64] ;  /* 0x00000008201aa981 */ /* 0x0000a2000c1e1b00 */
[----:B------:R-:W-:-:S04]  /*1150*/  ISETP.GE.AND.EX P5, PT, R89, UR13, PT, P5 ;  /* 0x0000000d59007c0c */ /* 0x000fc8000bfa6350 */
[----:B------:R-:W-:-:S13]  /*1160*/  ISETP.GT.U32.OR P1, PT, R0, 0x17f, P5 ;  /* 0x0000017f0000780c */ /* 0x000fda0002f24470 */
[----:B------:R-:W1:Y:S01]  /*1170*/  @!P1 LDC.64 R20, c[0x0][0x270] ;  /* 0x00009c00ff149b82 */ /* 0x000e620000000a00 */
[----:B------:R-:W-:-:S07]  /*1180*/  @!P1 MOV R3, R29 ;  /* 0x0000001d00039202 */ /* 0x000fce0000000f00 */
[----:B------:R-:W3:Y:S01]  /*1190*/  @!P1 LDC.64 R34, c[0x0][0x220] ;  /* 0x00008800ff229b82 */ /* 0x000ee20000000a00 */
[----:B-1----:R-:W-:-:S04]  /*11a0*/  @!P1 IMAD R2, R89, R20, RZ ;  /* 0x0000001459029224 */ /* 0x002fc800078e02ff */
[----:B------:R-:W-:Y:S01]  /*11b0*/  @!P1 IMAD R21, R74, R21, R2 ;  /* 0x000000154a159224 */ /* 0x000fe200078e0202 */
[----:B------:R-:W-:-:S05]  /*11c0*/  @!P1 MOV R2, R30 ;  /* 0x0000001e00029202 */ /* 0x000fca0000000f00 */
[----:B------:R-:W-:-:S05]  /*11d0*/  @!P1 IMAD.WIDE.U32 R2, R74, R20, R2 ;  /* 0x000000144a029225 */ /* 0x000fca00078e0002 */
[----:B------:R-:W-:Y:S02]  /*11e0*/  @!P1 IADD3 R3, R3, R21, RZ ;  /* 0x0000001503039210 */ /* 0x000fe40007ffe0ff */
[----:B---3--:R-:W-:-:S04]  /*11f0*/  @!P1 LEA R34, P5, R2, R34, 0x2 ;  /* 0x0000002202229211 */ /* 0x008fc800078a10ff */
[----:B------:R-:W-:Y:S02]  /*1200*/  @!P1 LEA.HI.X R35, R2, R35, R3, 0x2, P5 ;  /* 0x0000002302239211 */ /* 0x000fe400028f1403 */
[----:B------:R-:W-:-:S04]  /*1210*/  ISETP.GE.U32.AND P5, PT, R76, UR12, PT ;  /* 0x0000000c4c007c0c */ /* 0x000fc8000bfa6070 */
        /* <DEDUP_REMOVED lines=31> */
[----:B------:R-:W-:Y:S02]  /*1410*/  ISETP.NE.AND P2, PT, R24, RZ, PT ;  /* 0x000000ff1800720c */ /* 0x000fe40003f45270 */
[----:B------:R-:W-:-:S06]  /*1420*/  CS2R R24, SRZ ;  /* 0x0000000000187805 */ /* 0x000fcc000001ff00 */
[----:B------:R4:W5:Y:S01]  /*1430*/  @!P1 LDG.E.64 R24, desc[UR8][R34.64] ;  /* 0x0000000822189981 */ /* 0x000962000c1e1b00 */
[----:B-1----:R-:W-:-:S04]  /*1440*/  @!P6 IMAD R2, R95, R20, RZ ;  /* 0x000000145f02e224 */ /* 0x002fc800078e02ff */
[----:B------:R-:W-:Y:S01]  /*1450*/  @!P6 IMAD R21, R80, R21, R2 ;  /* 0x000000155015e224 */ /* 0x000fe200078e0202 */
[----:B------:R-:W-:-:S05]  /*1460*/  @!P6 MOV R2, R30 ;  /* 0x0000001e0002e202 */ /* 0x000fca0000000f00 */
[----:B------:R-:W-:-:S05]  /*1470*/  @!P6 IMAD.WIDE.U32 R2, R80, R20, R2 ;  /* 0x000000145002e225 */ /* 0x000fca00078e0002 */
[----:B------:R-:W-:Y:S02]  /*1480*/  @!P6 IADD3 R3, R3, R21, RZ ;  /* 0x000000150303e210 */ /* 0x000fe40007ffe0ff */
[----:B---3--:R-:W-:Y:S02]  /*1490*/  @!P6 LEA R44, P3, R2, R44, 0x2 ;  /* 0x0000002c022ce211 */ /* 0x008fe400078610ff */
[----:B------:R-:W-:Y:S02]  /*14a0*/  ISETP.NE.AND P1, PT, R22, RZ, PT ;  /* 0x000000ff1600720c */ /* 0x000fe40003f25270 */
[----:B------:R-:W-:Y:S02]  /*14b0*/  @!P6 LEA.HI.X R45, R2, R45, R3, 0x2, P3 ;  /* 0x0000002d022de211 */ /* 0x000fe400018f1403 */
[----:B------:R-:W-:Y:S02]  /*14c0*/  ISETP.NE.AND P3, PT, R23, RZ, PT ;  /* 0x000000ff1700720c */ /* 0x000fe40003f65270 */
[----:B------:R-:W-:-:S06]  /*14d0*/  CS2R R22, SRZ ;  /* 0x0000000000167805 */ /* 0x000fcc000001ff00 */
[----:B------:R1:W3:Y:S01]  /*14e0*/  @!P0 LDG.E.64 R22, desc[UR8][R40.64] ;  /* 0x0000000828168981 */ /* 0x0002e2000c1e1b00 */
[----:B------:R-:W-:Y:S02]  /*14f0*/  ISETP.NE.AND P0, PT, R36, RZ, PT ;  /* 0x000000ff2400720c */ /* 0x000fe40003f05270 */
[----:B------:R-:W-:Y:S02]  /*1500*/  CS2R R36, SRZ ;  /* 0x0000000000247805 */ /* 0x000fe4000001ff00 */
[----:B------:R-:W-:-:S09]  /*1510*/  CS2R R38, SRZ ;  /* 0x0000000000267805 */ /* 0x000fd2000001ff00 */
[----:B------:R-:W2:Y:S01]  /*1520*/  @P0 LDG.E.64 R36, desc[UR8][R4.64] ;  /* 0x0000000804240981 */ /* 0x000ea2000c1e1b00 */
[----:B------:R-:W-:Y:S02]  /*1530*/  ISETP.NE.AND P0, PT, R48, RZ, PT ;  /* 0x000000ff3000720c */ /* 0x000fe40003f05270 */
[----:B0-----:R-:W-:-:S11]  /*1540*/  CS2R R32, SRZ ;  /* 0x0000000000207805 */ /* 0x001fd6000001ff00 */
[----:B------:R-:W5:Y:S01]  /*1550*/  @P0 LDG.E.64 R38, desc[UR8][R6.64] ;  /* 0x0000000806260981 */ /* 0x000f62000c1e1b00 */
[----:B------:R-:W-:Y:S02]  /*1560*/  ISETP.NE.AND P0, PT, R49, RZ, PT ;  /* 0x000000ff3100720c */ /* 0x000fe40003f05270 */
[----:B------:R-:W-:Y:S02]  /*1570*/  MOV R3, RZ ;  /* 0x000000ff00037202 */ /* 0x000fe40000000f00 */
[----:B------:R-:W-:Y:S02]  /*1580*/  MOV R2, RZ ;  /* 0x000000ff00027202 */ /* 0x000fe40000000f00 */
[----:B------:R-:W-:Y:S02]  /*1590*/  CS2R R20, SRZ ;  /* 0x0000000000147805 */ /* 0x000fe4000001ff00 */
[----:B----4-:R-:W-:Y:S02]  /*15a0*/  CS2R R34, SRZ ;  /* 0x0000000000227805 */ /* 0x010fe4000001ff00 */
[----:B------:R-:W4:Y:S04]  /*15b0*/  @!P6 LDG.E.64 R2, desc[UR8][R44.64] ;  /* 0x000000082c02e981 */ /* 0x000f28000c1e1b00 */
[----:B------:R-:W3:Y:S01]  /*15c0*/  @P0 LDG.E.64 R32, desc[UR8][R8.64] ;  /* 0x0000000808200981 */ /* 0x000ee2000c1e1b00 */
[----:B------:R-:W-:-:S02]  /*15d0*/  ISETP.NE.AND P0, PT, R47, RZ, PT ;  /* 0x000000ff2f00720c */ /* 0x000fc40003f05270 */
[C---:B------:R-:W-:Y:S01]  /*15e0*/  LOP3.LUT P6, RZ, R82.reuse, 0x20, RZ, 0xc0, !PT ;  /* 0x0000002052ff7812 */ /* 0x040fe200078cc0ff */
[----:B------:R0:W4:Y:S01]  /*15f0*/  @!P5 LDG.E.64 R20, desc[UR8][R42.64] ;  /* 0x000000082a14d981 */ /* 0x000122000c1e1b00 */
[----:B------:R-:W-:Y:S02]  /*1600*/  LOP3.LUT P5, RZ, R82, 0x8, RZ, 0xc0, !PT ;  /* 0x0000000852ff7812 */ /* 0x000fe400078ac0ff */
[----:B-1----:R-:W-:-:S07]  /*1610*/  CS2R R40, SRZ ;  /* 0x0000000000287805 */ /* 0x002fce000001ff00 */
[----:B------:R-:W4:Y:S01]  /*1620*/  @P0 LDG.E.64 R34, desc[UR8][R10.64] ;  /* 0x000000080a220981 */ /* 0x000f22000c1e1b00 */
[----:B------:R-:W-:Y:S02]  /*1630*/  ISETP.NE.AND P0, PT, R46, RZ, PT ;  /* 0x000000ff2e00720c */ /* 0x000fe40003f05270 */
[----:B0-----:R-:W-:Y:S01]  /*1640*/  CS2R R42, SRZ ;  /* 0x00000000002a7805 */ /* 0x001fe2000001ff00 */
[----:B------:R-:W4:Y:S01]  /*1650*/  @P6 LDG.E.64 R40, desc[UR8][R12.64] ;  /* 0x000000080c286981 */ /* 0x000f22000c1e1b00 */
[----:B------:R-:W-:-:S04]  /*1660*/  CS2R R44, SRZ ;  /* 0x00000000002c7805 */ /* 0x000fc8000001ff00 */
[----:B------:R-:W4:Y:S01]  /*1670*/  @P5 LDG.E.64 R42, desc[UR8][R14.64] ;  /* 0x000000080e2a5981 */ /* 0x000f22000c1e1b00 */
[----:B------:R-:W-:Y:S02]  /*1680*/  CS2R R46, SRZ ;  /* 0x00000000002e7805 */ /* 0x000fe4000001ff00 */
[----:B------:R-:W-:Y:S02]  /*1690*/  CS2R R48, SRZ ;  /* 0x0000000000307805 */ /* 0x000fe4000001ff00 */
[----:B------:R-:W4:Y:S04]  /*16a0*/  @P0 LDG.E.64 R44, desc[UR8][R18.64] ;  /* 0x00000008122c0981 */ /* 0x000f28000c1e1b00 */
[----:B------:R-:W4:Y:S01]  /*16b0*/  @P1 LDG.E.64 R46, desc[UR8][R16.64] ;  /* 0x00000008102e1981 */ /* 0x000f22000c1e1b00 */
[----:B------:R-:W-:-:S03]  /*16c0*/  CS2R R50, SRZ ;  /* 0x0000000000327805 */ /* 0x000fc6000001ff00 */
[----:B------:R-:W4:Y:S01]  /*16d0*/  @P2 LDG.E.64 R48, desc[UR8][R98.64] ;  /* 0x0000000862302981 */ /* 0x000f22000c1e1b00 */
[----:B------:R-:W-:-:S03]  /*16e0*/  CS2R R52, SRZ ;  /* 0x0000000000347805 */ /* 0x000fc6000001ff00 */
[----:B------:R-:W4:Y:S04]  /*16f0*/  @P3 LDG.E.64 R50, desc[UR8][R100.64] ;  /* 0x0000000864323981 */ /* 0x000f28000c1e1b00 */
[----:B------:R-:W4:Y:S01]  /*1700*/  @P4 LDG.E.64 R52, desc[UR8][R102.64] ;  /* 0x0000000866344981 */ /* 0x000f22000c1e1b00 */
[----:B------:R-:W-:Y:S01]  /*1710*/  ISETP.GT.AND P5, PT, R84, 0x1e, PT ;  /* 0x0000001e5400780c */ /* 0x000fe20003fa4270 */
[----:B--2---:R-:W-:Y:S01]  /*1720*/  FMUL.FTZ R5, R37, R37 ;  /* 0x0000002525057220 */ /* 0x004fe20000410000 */
[----:B------:R-:W-:-:S03]  /*1730*/  FADD.FTZ R4, R36, R37 ;  /* 0x0000002524047221 */ /* 0x000fc60000010000 */
[----:B------:R-:W-:Y:S01]  /*1740*/  FFMA.FTZ R5, R36, R36, R5 ;  /* 0x0000002424057223 */ /* 0x000fe20000010005 */
[----:B------:R-:W-:-:S03]  /*1750*/  FADD.FTZ R4, RZ, R4 ;  /* 0x00000004ff047221 */ /* 0x000fc60000010000 */
[----:B------:R-:W-:Y:S01]  /*1760*/  FADD.FTZ R5, RZ, R5 ;  /* 0x00000005ff057221 */ /* 0x000fe20000010000 */
[----:B-----5:R-:W-:Y:S01]  /*1770*/  FMUL.FTZ R9, R39, R39 ;  /* 0x0000002727097220 */ /* 0x020fe20000410000 */
[----:B------:R-:W-:-:S03]  /*1780*/  FADD.FTZ R7, R38, R39 ;  /* 0x0000002726077221 */ /* 0x000fc60000010000 */
[----:B------:R-:W-:Y:S01]  /*1790*/  FFMA.FTZ R6, R38, R38, R9 ;  /* 0x0000002626067223 */ /* 0x000fe20000010009 */
[----:B------:R-:W-:-:S03]  /*17a0*/  FADD.FTZ R4, R4, R7 ;  /* 0x0000000704047221 */ /* 0x000fc60000010000 */
[----:B------:R-:W-:Y:S01]  /*17b0*/  FADD.FTZ R5, R5, R6 ;  /* 0x0000000605057221 */ /* 0x000fe20000010000 */
[----:B---3--:R-:W-:Y:S01]  /*17c0*/  FMUL.FTZ R9, R33, R33 ;  /* 0x0000002121097220 */ /* 0x008fe20000410000 */
[----:B------:R-:W-:-:S03]  /*17d0*/  FADD.FTZ R7, R32, R33 ;  /* 0x0000002120077221 */ /* 0x000fc60000010000 */
[----:B------:R-:W-:Y:S01]  /*17e0*/  FFMA.FTZ R6, R32, R32, R9 ;  /* 0x0000002020067223 */ /* 0x000fe20000010009 */
[----:B------:R-:W-:-:S03]  /*17f0*/  FADD.FTZ R4, R4, R7 ;  /* 0x0000000704047221 */ /* 0x000fc60000010000 */
[----:B------:R-:W-:Y:S01]  /*1800*/  FADD.FTZ R5, R5, R6 ;  /* 0x0000000605057221 */ /* 0x000fe20000010000 */
[----:B----4-:R-:W-:Y:S01]  /*1810*/  FMUL.FTZ R9, R35, R35 ;  /* 0x0000002323097220 */ /* 0x010fe20000410000 */
[----:B------:R-:W-:-:S03]  /*1820*/  FADD.FTZ R7, R34, R35 ;  /* 0x0000002322077221 */ /* 0x000fc60000010000 */
        /* <DEDUP_REMOVED lines=126> */
.L_x_4742:
[----:B------:R-:W-:Y:S05]  /*2010*/  BSYNC B0 ;  /* 0x0000000000007941 */ /* 0x000fea0003800000 */
.L_x_4741:
        /* <DEDUP_REMOVED lines=28> */
.L_x_4745:
[----:B------:R-:W2:Y:S04]  /*21e0*/  LDG.E.STRONG.GPU R5, desc[UR8][R8.64] ;  /* 0x0000000808057981 */ /* 0x000ea8000c1ef900 */
[----:B--2---:R-:W-:Y:S01]  /*21f0*/  CCTL.IVALL ;  /* 0x00000000ff00798f */ /* 0x004fe20002000000 */
[----:B------:R-:W-:Y:S05]  /*2200*/  YIELD ;  /* 0x0000000000007946 */ /* 0x000fea0003800000 */
[----:B------:R-:W-:-:S13]  /*2210*/  ISETP.NE.AND P6, PT, R5, R14, PT ;  /* 0x0000000e0500720c */ /* 0x000fda0003fc5270 */
[----:B------:R-:W-:Y:S05]  /*2220*/  @P6 BRA `(.L_x_4745) ;  /* 0xfffffffc00ec6947 */ /* 0x000fea000383ffff */
.L_x_4744:
        /* <DEDUP_REMOVED lines=11> */
.L_x_4747:
        /* <DEDUP_REMOVED lines=63> */
.L_x_4746:
        /* <DEDUP_REMOVED lines=18> */
.L_x_4749:
[----:B------:R-:W-:Y:S05]  /*27f0*/  BSYNC B0 ;  /* 0x0000000000007941 */ /* 0x000fea0003800000 */
.L_x_4748:
        /* <DEDUP_REMOVED lines=33> */
.L_x_4743:
[----:B------:R-:W-:Y:S01]  /*2a10*/  ULDC.64 UR12, c[0x0][0x218] ;  /* 0x00008600000c7ab9 */ /* 0x000fe20000000a00 */
[----:B------:R-:W-:Y:S01]  /*2a20*/  P2R R4, PR, RZ, 0x1 ;  /* 0x00000001ff047803 */ /* 0x000fe20000000000 */
[----:B------:R-:W1:Y:S01]  /*2a30*/  S2UR UR6, SR_CgaCtaId ;  /* 0x00000000000679c3 */ /* 0x000e620000008800 */
[----:B------:R-:W-:Y:S01]  /*2a40*/  LOP3.LUT P0, RZ, R0, UR7, RZ, 0xfc, !PT ;  /* 0x0000000700ff7c12 */ /* 0x000fe2000f80fcff */
[----:B------:R-:W-:Y:S01]  /*2a50*/  UMOV UR5, 0x400 ;  /* 0x0000040000057882 */ /* 0x000fe20000000000 */
[----:B------:R-:W-:Y:S02]  /*2a60*/  ISETP.EQ.U32.AND P6, PT, RZ, UR12, PT ;  /* 0x0000000cff007c0c */ /* 0x000fe4000bfc2070 */
[----:B------:R-:W-:Y:S02]  /*2a70*/  IADD3 R97, R68, R97, RZ ;  /* 0x0000006144617210 */ /* 0x000fe40007ffe0ff */
[----:B------:R-:W-:Y:S01]  /*2a80*/  ISETP.EQ.OR.EX P6, PT, RZ, UR13, P0, P6 ;  /* 0x0000000dff007c0c */ /* 0x000fe200087c2760 */
[----:B0-----:R-:W0:Y:S01]  /*2a90*/  LDC.64 R12, c[0x0][0x230] ;  /* 0x00008c00ff0c7b82 */ /* 0x001e220000000a00 */
[----:B------:R-:W-:-:S11]  /*2aa0*/  ISETP.NE.AND P0, PT, R4, RZ, PT ;  /* 0x000000ff0400720c */ /* 0x000fd60003f05270 */
[----:B------:R-:W2:Y:S01]  /*2ab0*/  @!P6 LDC.64 R6, c[0x0][0x218] ;  /* 0x00008600ff06eb82 */ /* 0x000ea20000000a00 */
[----:B-1----:R-:W-:-:S03]  /*2ac0*/  ULEA UR5, UR6, UR5, 0x18 ;  /* 0x0000000506057291 */ /* 0x002fc6000f8ec03f */
[----:B------:R-:W-:Y:S02]  /*2ad0*/  ULDC UR6, c[0x0][0x2a4] ;  /* 0x0000a90000067ab9 */ /* 0x000fe40000000800 */
[----:B------:R-:W-:Y:S01]  /*2ae0*/  @!P6 FMUL.FTZ R9, R19, UR6 ;  /* 0x000000061309ec20 */ /* 0x000fe20008410000 */
[----:B------:R-:W-:Y:S01]  /*2af0*/  @!P6 FMUL.FTZ R8, R18, UR6 ;  /* 0x000000061208ec20 */ /* 0x000fe20008410000 */
[----:B0-----:R-:W-:Y:S02]  /*2b00*/  IMAD.WIDE R12, R97, 0x2, R12 ;  /* 0x00000002610c7825 */ /* 0x001fe400078e020c */
[----:B------:R-:W-:Y:S02]  /*2b10*/  @!P5 STS.64 [UR5+0x78], R18 ;  /* 0x00007812ff00d988 */ /* 0x000fe40008000a05 */
[----:B--2---:R-:W-:-:S05]  /*2b20*/  @!P6 IMAD.WIDE R6, R66, 0x8, R6 ;  /* 0x000000084206e825 */ /* 0x004fca00078e0206 */
[----:B------:R0:W-:Y:S01]  /*2b30*/  @!P6 STG.E.64 desc[UR8][R6.64], R8 ;  /* 0x000000080600e986 */ /* 0x0001e2000c101b08 */
[----:B------:R-:W-:Y:S06]  /*2b40*/  BAR.SYNC.DEFER_BLOCKING 0x0 ;  /* 0x0000000000007b1d */ /* 0x000fec0000010000 */
[----:B------:R-:W1:Y:S04]  /*2b50*/  LDS.64 R4, [UR5+0x78] ;  /* 0x00007805ff047984 */ /* 0x000e680008000a00 */
[----:B0-----:R-:W2:Y:S04]  /*2b60*/  LDG.E.U16 R9, desc[UR8][R12.64] ;  /* 0x000000080c097981 */ /* 0x001ea8000c1e1500 */
[----:B------:R-:W3:Y:S01]  /*2b70*/  LDG.E.U16 R8, desc[UR8][R12.64+0x2] ;  /* 0x000002080c087981 */ /* 0x000ee2000c1e1500 */
[----:B-1----:R-:W-:-:S04]  /*2b80*/  FMUL.FTZ R4, R4, UR6 ;  /* 0x0000000604047c20 */ /* 0x002fc80008410000 */
[----:B------:R-:W-:-:S04]  /*2b90*/  FMUL.FTZ R10, R4, R4 ;  /* 0x00000004040a7220 */ /* 0x000fc80000410000 */
[----:B------:R-:W-:Y:S01]  /*2ba0*/  FFMA.FTZ R10, R5, UR6, -R10 ;  /* 0x00000006050a7c23 */ /* 0x000fe2000801080a */
[----:B------:R-:W-:-:S04]  /*2bb0*/  MOV R5, 0x3f800000 ;  /* 0x3f80000000057802 */ /* 0x000fc80000000f00 */
        /* <DEDUP_REMOVED lines=9> */
[C---:B------:R-:W-:Y:S01]  /*2c50*/  FADD.FTZ R36, -R4.reuse, R36 ;  /* 0x0000002404247221 */ /* 0x040fe20000010100 */
[C---:B-1----:R-:W-:Y:S01]  /*2c60*/  FADD.FTZ R14, -R4.reuse, R37 ;  /* 0x00000025040e7221 */ /* 0x042fe20000010100 */
[C---:B------:R-:W-:Y:S01]  /*2c70*/  FADD.FTZ R38, -R4.reuse, R38 ;  /* 0x0000002604267221 */ /* 0x040fe20000010100 */
[----:B------:R-:W-:Y:S01]  /*2c80*/  FADD.FTZ R16, -R4, R39 ;  /* 0x0000002704107221 */ /* 0x000fe20000010100 */
[-C--:B----4-:R-:W-:Y:S01]  /*2c90*/  FMUL.FTZ R36, R36, R5.reuse ;  /* 0x0000000524247220 */ /* 0x090fe20000410000 */
[-C--:B------:R-:W-:Y:S01]  /*2ca0*/  FMUL.FTZ R14, R14, R5.reuse ;  /* 0x000000050e0e7220 */ /* 0x080fe20000410000 */
[-C--:B------:R-:W-:Y:S01]  /*2cb0*/  FMUL.FTZ R38, R38, R5.reuse ;  /* 0x0000000526267220 */ /* 0x080fe20000410000 */
[----:B------:R-:W-:Y:S01]  /*2cc0*/  FMUL.FTZ R16, R16, R5 ;  /* 0x0000000510107220 */ /* 0x000fe20000410000 */
        /* <DEDUP_REMOVED lines=17> */
.L_x_4750:
        /* <DEDUP_REMOVED lines=14> */
.L_x_4752:
[----:B------:R-:W-:Y:S05]  /*2ec0*/  BSYNC B0 ;  /* 0x0000000000007941 */ /* 0x000fea0003800000 */
.L_x_4751:
[C---:B------:R-:W-:Y:S01]  /*2ed0*/  FADD.FTZ R32, -R4.reuse, R32 ;  /* 0x0000002004207221 */ /* 0x040fe20000010100 */
[----:B------:R-:W-:Y:S01]  /*2ee0*/  FADD.FTZ R18, -R4, R33 ;  /* 0x0000002104127221 */ /* 0x000fe20000010100 */
        /* <DEDUP_REMOVED lines=13> */
.L_x_4753:
        /* <DEDUP_REMOVED lines=14> */
.L_x_4755:
[----:B------:R-:W-:Y:S05]  /*30a0*/  BSYNC B0 ;  /* 0x0000000000007941 */ /* 0x000fea0003800000 */
.L_x_4754:
[C---:B------:R-:W-:Y:S01]  /*30b0*/  FADD.FTZ R34, -R4.reuse, R34 ;  /* 0x0000002204227221 */ /* 0x040fe20000010100 */
[----:B01----:R-:W-:Y:S01]  /*30c0*/  FADD.FTZ R10, -R4, R35 ;  /* 0x00000023040a7221 */ /* 0x003fe20000010100 */
        /* <DEDUP_REMOVED lines=17> */
.L_x_4756:
        /* <DEDUP_REMOVED lines=14> */
.L_x_4758:
[----:B------:R-:W-:Y:S05]  /*32c0*/  BSYNC B0 ;  /* 0x0000000000007941 */ /* 0x000fea0003800000 */
.L_x_4757:
        /* <DEDUP_REMOVED lines=15> */
.L_x_4759:
        /* <DEDUP_REMOVED lines=14> */
.L_x_4761:
[----:B------:R-:W-:Y:S05]  /*34a0*/  BSYNC B0 ;  /* 0x0000000000007941 */ /* 0x000fea0003800000 */
.L_x_4760:
        /* <DEDUP_REMOVED lines=19> */
.L_x_4762:
        /* <DEDUP_REMOVED lines=14> */
.L_x_4764:
[----:B------:R-:W-:Y:S05]  /*36c0*/  BSYNC B0 ;  /* 0x0000000000007941 */ /* 0x000fea0003800000 */
.L_x_4763:
        /* <DEDUP_REMOVED lines=15> */
.L_x_4765:
        /* <DEDUP_REMOVED lines=14> */
.L_x_4767:
[----:B------:R-:W-:Y:S05]  /*38a0*/  BSYNC B0 ;  /* 0x0000000000007941 */ /* 0x000fea0003800000 */
.L_x_4766:
        /* <DEDUP_REMOVED lines=19> */
.L_x_4768:
        /* <DEDUP_REMOVED lines=13> */
.L_x_4770:
[----:B------:R-:W-:Y:S05]  /*3ab0*/  BSYNC B0 ;  /* 0x0000000000007941 */ /* 0x000fea0003800000 */
.L_x_4769:
        /* <DEDUP_REMOVED lines=15> */
.L_x_4771:
[----:B------:R-:W-:Y:S04]  /*3bb0*/  BSSY B0, `(.L_x_4772) ;  /* 0x000000d000007945 */ /* 0x000fe80003800000 */
        /* <DEDUP_REMOVED lines=12> */
.L_x_4773:
[----:B------:R-:W-:Y:S05]  /*3c80*/  BSYNC B0 ;  /* 0x0000000000007941 */ /* 0x000fea0003800000 */
.L_x_4772:
        /* <DEDUP_REMOVED lines=19> */
.L_x_4774:
        /* <DEDUP_REMOVED lines=13> */
.L_x_4776:
[----:B------:R-:W-:Y:S05]  /*3e90*/  BSYNC B0 ;  /* 0x0000000000007941 */ /* 0x000fea0003800000 */
.L_x_4775:
        /* <DEDUP_REMOVED lines=15> */
.L_x_4777:
        /* <DEDUP_REMOVED lines=13> */
.L_x_4779:
[----:B------:R-:W-:Y:S05]  /*4060*/  BSYNC B0 ;  /* 0x0000000000007941 */ /* 0x000fea0003800000 */
.L_x_4778:
        /* <DEDUP_REMOVED lines=19> */
.L_x_4780:
        /* <DEDUP_REMOVED lines=13> */
.L_x_4782:
[----:B------:R-:W-:Y:S05]  /*4270*/  BSYNC B0 ;  /* 0x0000000000007941 */ /* 0x000fea0003800000 */
.L_x_4781:
[----:B------:R-:W-:Y:S01]  /*4280*/  ULDC.64 UR12, c[0x0][0x278] ;  /* 0x00009e00000c7ab9 */ /* 0x000fe20000000a00 */
        /* <DEDUP_REMOVED lines=13> */
.L_x_4783:
        /* <DEDUP_REMOVED lines=22> */
.L_x_4785:
[----:B------:R-:W-:Y:S05]  /*44c0*/  BSYNC B0 ;  /* 0x0000000000007941 */ /* 0x000fea0003800000 */
.L_x_4784:
        /* <DEDUP_REMOVED lines=11> */
.L_x_4786:
        /* <DEDUP_REMOVED lines=22> */
.L_x_4788:
[----:B------:R-:W-:Y:S05]  /*46e0*/  BSYNC B0 ;  /* 0x0000000000007941 */ /* 0x000fea0003800000 */
.L_x_4787:
        /* <DEDUP_REMOVED lines=11> */
.L_x_4789:
        /* <DEDUP_REMOVED lines=22> */
.L_x_4791:
[----:B------:R-:W-:Y:S05]  /*4900*/  BSYNC B0 ;  /* 0x0000000000007941 */ /* 0x000fea0003800000 */
.L_x_4790:
        /* <DEDUP_REMOVED lines=11> */
.L_x_4792:
        /* <DEDUP_REMOVED lines=22> */
.L_x_4794:
[----:B------:R-:W-:Y:S05]  /*4b20*/  BSYNC B0 ;  /* 0x0000000000007941 */ /* 0x000fea0003800000 */
.L_x_4793:
[----:B------:R-:W-:Y:S05]  /*4b30*/  @!P6 BRA `(.L_x_4795) ;  /* 0x000000000028e947 */ /* 0x000fea0003800000 */
[----:B-1----:R-:W-:Y:S01]  /*4b40*/  FMUL.FTZ R2, R6, -1.4426950216293334961 ;  /* 0xbfb8aa3b06027820 */ /* 0x002fe20000410000 */
        /* <DEDUP_REMOVED lines=9> */
.L_x_4795:
[----:B------:R-:W-:Y:S01]  /*4be0*/  ISETP.GE.U32.AND P5, PT, R80, UR12, PT ;  /* 0x0000000c50007c0c */ /* 0x000fe2000bfa6070 */
[----:B------:R-:W-:Y:S03]  /*4bf0*/  BSSY B0, `(.L_x_4796) ;  /* 0x000000e000007945 */ /* 0x000fe60003800000 */
[----:B------:R-:W-:-:S04]  /*4c00*/  ISETP.GE.AND.EX P5, PT, R95, UR13, PT, P5 ;  /* 0x0000000d5f007c0c */ /* 0x000fc8000bfa6350 */
[----:B------:R-:W-:-:S13]  /*4c10*/  ISETP.GT.U32.OR P5, PT, R0, 0x17f, P5 ;  /* 0x0000017f0000780c */ /* 0x000fda0002fa4470 */
[----:B------:R-:W-:Y:S05]  /*4c20*/  @P5 BRA `(.L_x_4797) ;  /* 0x0000000000285947 */ /* 0x000fea0003800000 */
[----:B------:R-:W-:Y:S01]  /*4c30*/  ULDC.64 UR12, c[0x0][0x270] ;  /* 0x00009c00000c7ab9 */ /* 0x000fe20000000a00 */
[----:B------:R-:W-:Y:S01]  /*4c40*/  MOV R28, R30 ;  /* 0x0000001e001c7202 */ /* 0x000fe20000000f00 */
[----:B------:R-:W-:-:S04]  /*4c50*/  IMAD R95, R95, UR12, RZ ;  /* 0x0000000c5f5f7c24 */ /* 0x000fc8000f8e02ff */
[----:B------:R-:W-:-:S04]  /*4c60*/  IMAD.WIDE.U32 R28, R80, UR12, R28 ;  /* 0x0000000c501c7c25 */ /* 0x000fc8000f8e001c */
[----:B------:R-:W-:Y:S01]  /*4c70*/  IMAD R95, R80, UR13, R95 ;  /* 0x0000000d505f7c24 */ /* 0x000fe2000f8e025f */
[----:B------:R-:W-:Y:S02]  /*4c80*/  ULDC.64 UR12, c[0x0][0x210] ;  /* 0x00008400000c7ab9 */ /* 0x000fe40000000a00 */
[----:B-1----:R-:W-:Y:S02]  /*4c90*/  LEA R2, P5, R28, UR12, 0x2 ;  /* 0x0000000c1c027c11 */ /* 0x002fe4000f8a10ff */
[----:B------:R-:W-:-:S04]  /*4ca0*/  IADD3 R95, R29, R95, RZ ;  /* 0x0000005f1d5f7210 */ /* 0x000fc80007ffe0ff */
[----:B------:R-:W-:-:S05]  /*4cb0*/  LEA.HI.X R3, R28, UR13, R95, 0x2, P5 ;  /* 0x0000000d1c037c11 */ /* 0x000fca000a8f145f */
[----:B------:R2:W-:Y:S02]  /*4cc0*/  STG.E.64 desc[UR8][R2.64], R6 ;  /* 0x0000000602007986 */ /* 0x0005e4000c101b08 */
.L_x_4797:
[----:B------:R-:W-:Y:S05]  /*4cd0*/  BSYNC B0 ;  /* 0x0000000000007941 */ /* 0x000fea0003800000 */
.L_x_4796:
[----:B-12---:R-:W1:Y:S01]  /*4ce0*/  LDC R3, c[0x0][0x10] ;  /* 0x00000400ff037b82 */ /* 0x006e620000000800 */
[----:B------:R-:W-:Y:S02]  /*4cf0*/  IADD3 R86, R86, 0x1, RZ ;  /* 0x0000000156567810 */ /* 0x000fe40007ffe0ff */
[----:B-1----:R-:W-:-:S04]  /*4d00*/  IADD3 R66, R3, R66, RZ ;  /* 0x0000004203427210 */ /* 0x002fc80007ffe0ff */
[----:B------:R-:W-:-:S13]  /*4d10*/  ISETP.GE.AND P5, PT, R66, UR4, PT ;  /* 0x0000000442007c0c */ /* 0x000fda000bfa6270 */
[----:B------:R-:W-:Y:S05]  /*4d20*/  @!P5 BRA `(.L_x_4798) ;  /* 0xffffffb80014d947 */ /* 0x000fea000383ffff */
[----:B------:R-:W-:Y:S05]  /*4d30*/  EXIT ;  /* 0x000000000000794d */ /* 0x000fea0003800000 */
.L_x_4799:
        /* <DEDUP_REMOVED lines=12> */
.L_x_5198:


//--------------------- .text._Z35group_norm_nhwc_fwd_one_pass_kernelI11Fp32IOBf16WLi512ELi48ELi384EEv26Group_norm_nhwc_fwd_params --------------------------
	.section	.text._Z35group_norm_nhwc_fwd_one_pass_kernelI11Fp32IOBf16WLi512ELi48ELi384EEv26Group_norm_nhwc_fwd_params,"ax",@progbits
	.align	128
        .global         _Z35group_norm_nhwc_fwd_one_pass_kernelI11Fp32IOBf16WLi512ELi48ELi384EEv26Group_norm_nhwc_fwd_params
        .type           _Z35group_norm_nhwc_fwd_one_pass_kernelI11Fp32IOBf16WLi512ELi48ELi384EEv26Group_norm_nhwc_fwd_params,@function
        .size           _Z35group_norm_nhwc_fwd_one_pass_kernelI11Fp32IOBf16WLi512ELi48ELi384EEv26Group_norm_nhwc_fwd_params,(.L_x_5199 - _Z35group_norm_nhwc_fwd_one_pass_kernelI11Fp32IOBf16WLi512ELi48ELi384EEv26Group_norm_nhwc_fwd_params)
        .other          _Z35group_norm_nhwc_fwd_one_pass_kernelI11Fp32IOBf16WLi512ELi48ELi384EEv26Group_norm_nhwc_fwd_params,@"STO_CUDA_ENTRY STV_DEFAULT"
_Z35group_norm_nhwc_fwd_one_pass_kernelI11Fp32IOBf16WLi512ELi48ELi384EEv26Group_norm_nhwc_fwd_params:
.text._Z35group_norm_nhwc_fwd_one_pass_kernelI11Fp32IOBf16WLi512ELi48ELi384EEv26Group_norm_nhwc_fwd_params:
        /* <DEDUP_REMOVED lines=137> */
[----:B------:R-:W-:Y:S02]  /*0890*/  IADD3 R26, R50, 0x170, RZ ;  /* 0x00000170321a7810 */ /* 0x000fe40007ffe0ff */
        /* <DEDUP_REMOVED lines=16> */
[C---:B------:R-:W-:Y:S02]  /*09a0*/  IADD3 R36, R50.reuse, 0x1c0, RZ ;  /* 0x000001c032247810 */ /* 0x040fe40007ffe0ff */
[C---:B------:R-:W-:Y:S02]  /*09b0*/  IADD3 R38, R50.reuse, 0x1d0, RZ ;  /* 0x000001d032267810 */ /* 0x040fe40007ffe0ff */
[C---:B------:R-:W-:Y:S02]  /*09c0*/  IADD3 R40, R50.reuse, 0x1e0, RZ ;  /* 0x000001e032287810 */ /* 0x040fe40007ffe0ff */
[----:B------:R-:W-:-:S02]  /*09d0*/  IADD3 R42, R50, 0x1f0, RZ ;  /* 0x000001f0322a7810 */ /* 0x000fc40007ffe0ff */
[----:B------:R-:W-:Y:S02]  /*09e0*/  SHF.R.S32.HI R147, RZ, 0x1f, R26 ;  /* 0x0000001fff937819 */ /* 0x000fe4000001141a */
[----:B------:R-:W-:Y:S02]  /*09f0*/  ISETP.LT.AND.EX P0, PT, R49, UR9, !P4, P0 ;  /* 0x0000000931007c0c */ /* 0x000fe4000e701300 */
[----:B------:R-:W-:Y:S02]  /*0a00*/  ISETP.LT.AND.EX P1, PT, R51, UR9, !P4, P1 ;  /* 0x0000000933007c0c */ /* 0x000fe4000e721310 */
[----:B------:R-:W-:Y:S02]  /*0a10*/  ISETP.LT.AND.EX P2, PT, R73, UR9, !P4, P2 ;  /* 0x0000000949007c0c */ /* 0x000fe4000e741320 */
[----:B------:R-:W-:Y:S02]  /*0a20*/  ISETP.LT.AND.EX P3, PT, R75, UR9, !P4, P3 ;  /* 0x000000094b007c0c */ /* 0x000fe4000e761330 */
[----:B------:R-:W-:Y:S01]  /*0a30*/  ISETP.LT.AND.EX P4, PT, R77, UR9, !P4, P5 ;  /* 0x000000094d007c0c */ /* 0x000fe2000e781350 */
[----:B-1----:R-:W-:-:S12]  /*0a40*/  ULDC.64 UR8, c[0x0][0x208] ;  /* 0x0000820000087ab9 */ /* 0x002fd80000000a00 */
.L_x_4905:
[----:B------:R-:W0:Y:S01]  /*0a50*/  LDC R59, c[0x0][0x288] ;  /* 0x0000a200ff3b7b82 */ /* 0x000e220000000800 */
[----:B------:R-:W-:Y:S01]  /*0a60*/  IABS R60, R72 ;  /* 0x00000048003c7213 */ /* 0x000fe20000000000 */
[----:B------:R-:W-:Y:S01]  /*0a70*/  ULDC.64 UR12, c[0x0][0x280] ;  /* 0x0000a000000c7ab9 */ /* 0x000fe20000000a00 */
[----:B------:R-:W-:Y:S02]  /*0a80*/  P2R R54, PR, RZ, 0x10 ;  /* 0x00000010ff367803 */ /* 0x000fe40000000000 */
[C---:B------:R-:W-:Y:S02]  /*0a90*/  LOP3.LUT P4, RZ, R76.reuse, 0x2000000, RZ, 0xc0, !PT ;  /* 0x020000004cff7812 */ /* 0x040fe4000788c0ff */
[C---:B------:R-:W-:Y:S02]  /*0aa0*/  LOP3.LUT P6, RZ, R76.reuse, 0x1000000, RZ, 0xc0, !PT ;  /* 0x010000004cff7812 */ /* 0x040fe400078cc0ff */
[----:B------:R-:W-:Y:S02]  /*0ab0*/  P2R R56, PR, RZ, 0x8 ;  /* 0x00000008ff387803 */ /* 0x000fe40000000000 */
[----:B------:R-:W-:-:S02]  /*0ac0*/  LOP3.LUT P3, RZ, R76, 0x800000, RZ, 0xc0, !PT ;  /* 0x008000004cff7812 */ /* 0x000fc4000786c0ff */
[----:B------:R-:W-:Y:S02]  /*0ad0*/  SHF.R.S32.HI R83, RZ, 0x1f, R28 ;  /* 0x0000001fff537819 */ /* 0x000fe4000001141c */
[----:B------:R-:W-:Y:S02]  /*0ae0*/  P2R R133, PR, RZ, 0x2 ;  /* 0x00000002ff857803 */ /* 0x000fe40000000000 */
[----:B------:R-:W-:Y:S01]  /*0af0*/  P2R R132, PR, RZ, 0x1 ;  /* 0x00000001ff847803 */ /* 0x000fe20000000000 */
[----:B------:R-:W1:Y:S01]  /*0b00*/  @P4 LDC.64 R116, c[0x0][0x220] ;  /* 0x00008800ff744b82 */ /* 0x000e620000000a00 */
[----:B------:R-:W-:Y:S02]  /*0b10*/  P2R R134, PR, RZ, 0x4 ;  /* 0x00000004ff867803 */ /* 0x000fe40000000000 */
[----:B------:R-:W-:Y:S02]  /*0b20*/  SHF.R.S32.HI R149, RZ, 0x1f, R40 ;  /* 0x0000001fff957819 */ /* 0x000fe40000011428 */
[----:B------:R-:W-:-:S02]  /*0b30*/  SHF.R.S32.HI R151, RZ, 0x1f, R42 ;  /* 0x0000001fff977819 */ /* 0x000fc4000001142a */
[----:B0-----:R-:W-:Y:S01]  /*0b40*/  IABS R58, R59 ;  /* 0x0000003b003a7213 */ /* 0x001fe20000000000 */
[----:B------:R-:W0:Y:S03]  /*0b50*/  @P6 LDC.64 R108, c[0x0][0x220] ;  /* 0x00008800ff6c6b82 */ /* 0x000e260000000a00 */
[----:B------:R-:W2:Y:S05]  /*0b60*/  I2F.RP R55, R58 ;  /* 0x0000003a00377306 */ /* 0x000eaa0000209400 */
[----:B------:R-:W3:Y:S03]  /*0b70*/  @P3 LDC.64 R110, c[0x0][0x220] ;  /* 0x00008800ff6e3b82 */ /* 0x000ee60000000a00 */
[----:B--2---:R-:W2:Y:S02]  /*0b80*/  MUFU.RCP R55, R55 ;  /* 0x0000003700377308 */ /* 0x004ea40000001000 */
[----:B--2---:R-:W-:-:S06]  /*0b90*/  IADD3 R52, R55, 0xffffffe, RZ ;  /* 0x0ffffffe37347810 */ /* 0x004fcc0007ffe0ff */
[----:B------:R2:W4:Y:S02]  /*0ba0*/  F2I.FTZ.U32.TRUNC.NTZ R53, R52 ;  /* 0x0000003400357305 */ /* 0x000524000021f000 */
[----:B--2---:R-:W-:Y:S02]  /*0bb0*/  MOV R52, RZ ;  /* 0x000000ff00347202 */ /* 0x004fe40000000f00 */
[----:B----4-:R-:W-:-:S05]  /*0bc0*/  IADD3 R57, RZ, -R53, RZ ;  /* 0x80000035ff397210 */ /* 0x010fca0007ffe0ff */
[----:B------:R-:W-:-:S04]  /*0bd0*/  IMAD R57, R57, R58, RZ ;  /* 0x0000003a39397224 */ /* 0x000fc800078e02ff */
[----:B------:R-:W-:Y:S01]  /*0be0*/  IMAD.HI.U32 R53, R53, R57, R52 ;  /* 0x0000003935357227 */ /* 0x000fe200078e0034 */
[----:B------:R-:W-:Y:S02]  /*0bf0*/  MOV R57, R60 ;  /* 0x0000003c00397202 */ /* 0x000fe40000000f00 */
[----:B------:R-:W-:Y:S01]  /*0c00*/  LOP3.LUT R52, R72, R59, RZ, 0x3c, !PT ;  /* 0x0000003b48347212 */ /* 0x000fe200078e3cff */
[----:B------:R-:W2:Y:S02]  /*0c10*/  @P0 LDC.64 R60, c[0x0][0x220] ;  /* 0x00008800ff3c0b82 */ /* 0x000ea40000000a00 */
[----:B------:R-:W-:-:S05]  /*0c20*/  IMAD.HI.U32 R53, R53, R57, RZ ;  /* 0x0000003935357227 */ /* 0x000fca00078e00ff */
[----:B------:R-:W-:-:S05]  /*0c30*/  IADD3 R55, -R53, RZ, RZ ;  /* 0x000000ff35377210 */ /* 0x000fca0007ffe1ff */
[----:B------:R-:W-:Y:S01]  /*0c40*/  IMAD R55, R58, R55, R57 ;  /* 0x000000373a377224 */ /* 0x000fe200078e0239 */
[----:B------:R-:W-:-:S04]  /*0c50*/  IADD3 R57, R50, 0x30, RZ ;  /* 0x0000003032397810 */ /* 0x000fc80007ffe0ff */
[----:B------:R-:W-:-:S13]  /*0c60*/  ISETP.GT.U32.AND P5, PT, R58, R55, PT ;  /* 0x000000373a00720c */ /* 0x000fda0003fa4070 */
[-C--:B------:R-:W-:Y:S02]  /*0c70*/  @!P5 IADD3 R55, R55, -R58.reuse, RZ ;  /* 0x8000003a3737d210 */ /* 0x080fe40007ffe0ff */
[----:B------:R-:W-:Y:S02]  /*0c80*/  @!P5 IADD3 R53, R53, 0x1, RZ ;  /* 0x000000013535d810 */ /* 0x000fe40007ffe0ff */
[----:B------:R-:W-:-:S13]  /*0c90*/  ISETP.GE.U32.AND P5, PT, R55, R58, PT ;  /* 0x0000003a3700720c */ /* 0x000fda0003fa6070 */
[----:B------:R-:W-:Y:S02]  /*0ca0*/  @P5 IADD3 R53, R53, 0x1, RZ ;  /* 0x0000000135355810 */ /* 0x000fe40007ffe0ff */
[----:B------:R-:W-:Y:S02]  /*0cb0*/  ISETP.GE.AND P5, PT, R52, RZ, PT ;  /* 0x000000ff3400720c */ /* 0x000fe40003fa6270 */
[----:B------:R-:W-:-:S11]  /*0cc0*/  SHF.R.S32.HI R52, RZ, 0x1f, R74 ;  /* 0x0000001fff347819 */ /* 0x000fd6000001144a */
[----:B------:R-:W-:Y:S02]  /*0cd0*/  @!P5 IADD3 R53, -R53, RZ, RZ ;  /* 0x000000ff3535d210 */ /* 0x000fe40007ffe1ff */
[----:B------:R-:W-:-:S13]  /*0ce0*/  ISETP.NE.AND P5, PT, R59, RZ, PT ;  /* 0x000000ff3b00720c */ /* 0x000fda0003fa5270 */
[----:B------:R-:W-:-:S04]  /*0cf0*/  @!P5 LOP3.LUT R53, RZ, R59, RZ, 0x33, !PT ;  /* 0x0000003bff35d212 */ /* 0x000fc800078e33ff */
[----:B------:R-:W-:-:S05]  /*0d00*/  IADD3 R153, -R53, RZ, RZ ;  /* 0x000000ff35997210 */ /* 0x000fca0007ffe1ff */
[----:B------:R-:W-:Y:S02]  /*0d10*/  IMAD R153, R59, R153, R72 ;  /* 0x000000993b997224 */ /* 0x000fe400078e0248 */
[----:B------:R-:W4:Y:S02]  /*0d20*/  @P4 LDC.64 R58, c[0x0][0x270] ;  /* 0x00009c00ff3a4b82 */ /* 0x000f240000000a00 */
        /* <DEDUP_REMOVED lines=9> */
[----:B----4-:R-:W-:-:S03]  /*0dc0*/  @P4 IMAD R52, R3, R58, RZ ;  /* 0x0000003a03344224 */ /* 0x010fc600078e02ff */
[----:B------:R-:W-:Y:S01]  /*0dd0*/  IADD3 R157, R155, R157, RZ ;  /* 0x0000009d9b9d7210 */ /* 0x000fe20007ffe0ff */
[C---:B------:R-:W-:Y:S02]  /*0de0*/  @P4 IMAD R55, R50.reuse, R59, R52 ;  /* 0x0000003b32374224 */ /* 0x040fe400078e0234 */
[----:B------:R-:W-:Y:S02]  /*0df0*/  @P4 IMAD.WIDE.U32 R52, R50, R58, R156 ;  /* 0x0000003a32344225 */ /* 0x000fe400078e009c */
[----:B------:R-:W4:Y:S03]  /*0e00*/  @P6 LDC.64 R58, c[0x0][0x270] ;  /* 0x00009c00ff3a6b82 */ /* 0x000f260000000a00 */
[----:B------:R-:W-:Y:S02]  /*0e10*/  @P4 IADD3 R53, R53, R55, RZ ;  /* 0x0000003735354210 */ /* 0x000fe40007ffe0ff */
[----:B-1----:R-:W-:-:S04]  /*0e20*/  @P4 LEA R116, P5, R52, R116, 0x2 ;  /* 0x0000007434744211 */ /* 0x002fc800078a10ff */
[----:B------:R-:W-:Y:S02]  /*0e30*/  @P4 LEA.HI.X R117, R52, R117, R53, 0x2, P5 ;  /* 0x0000007534754211 */ /* 0x000fe400028f1435 */
[----:B------:R-:W-:Y:S02]  /*0e40*/  @P6 MOV R53, R157 ;  /* 0x0000009d00356202 */ /* 0x000fe40000000f00 */
[----:B------:R-:W-:Y:S01]  /*0e50*/  LOP3.LUT P4, RZ, R76, 0x400000, RZ, 0xc0, !PT ;  /* 0x004000004cff7812 */ /* 0x000fe2000788c0ff */
[----:B----4-:R-:W-:-:S12]  /*0e60*/  @P6 IMAD R52, R21, R58, RZ ;  /* 0x0000003a15346224 */ /* 0x010fd800078e02ff */
[----:B------:R-:W1:Y:S01]  /*0e70*/  @P4 LDC.64 R112, c[0x0][0x220] ;  /* 0x00008800ff704b82 */ /* 0x000e620000000a00 */
[----:B------:R-:W-:Y:S01]  /*0e80*/  @P6 IMAD R55, R48, R59, R52 ;  /* 0x0000003b30376224 */ /* 0x000fe200078e0234 */
[----:B------:R-:W-:-:S05]  /*0e90*/  @P6 MOV R52, R154 ;  /* 0x0000009a00346202 */ /* 0x000fca0000000f00 */
[----:B------:R-:W-:Y:S02]  /*0ea0*/  @P6 IMAD.WIDE.U32 R52, R48, R58, R52 ;  /* 0x0000003a30346225 */ /* 0x000fe400078e0034 */
[----:B------:R-:W4:Y:S03]  /*0eb0*/  @P3 LDC.64 R58, c[0x0][0x270] ;  /* 0x00009c00ff3a3b82 */ /* 0x000f260000000a00 */
[----:B------:R-:W-:Y:S02]  /*0ec0*/  @P6 IADD3 R53, R53, R55, RZ ;  /* 0x0000003735356210 */ /* 0x000fe40007ffe0ff */
[----:B0-----:R-:W-:-:S04]  /*0ed0*/  @P6 LEA R108, P5, R52, R108, 0x2 ;  /* 0x0000006c346c6211 */ /* 0x001fc800078a10ff */
[----:B------:R-:W-:Y:S02]  /*0ee0*/  @P6 LEA.HI.X R109, R52, R109, R53, 0x2, P5 ;  /* 0x0000006d346d6211 */ /* 0x000fe400028f1435 */
[----:B------:R-:W-:Y:S02]  /*0ef0*/  @P3 MOV R53, R157 ;  /* 0x0000009d00353202 */ /* 0x000fe40000000f00 */
[----:B------:R-:W-:Y:S01]  /*0f00*/  LOP3.LUT P6, RZ, R76, 0x200000, RZ, 0xc0, !PT ;  /* 0x002000004cff7812 */ /* 0x000fe200078cc0ff */
[----:B----4-:R-:W-:-:S12]  /*0f10*/  @P3 IMAD R52, R23, R58, RZ ;  /* 0x0000003a17343224 */ /* 0x010fd800078e02ff */
[----:B------:R-:W0:Y:S01]  /*0f20*/  @P6 LDC.64 R114, c[0x0][0x220] ;  /* 0x00008800ff726b82 */ /* 0x000e220000000a00 */
[----:B------:R-:W-:Y:S01]  /*0f30*/  @P3 IMAD R55, R46, R59, R52 ;  /* 0x0000003b2e373224 */ /* 0x000fe200078e0234 */
[----:B------:R-:W-:-:S05]  /*0f40*/  @P3 MOV R52, R154 ;  /* 0x0000009a00343202 */ /* 0x000fca0000000f00 */
[----:B------:R-:W-:Y:S02]  /*0f50*/  @P3 IMAD.WIDE.U32 R52, R46, R58, R52 ;  /* 0x0000003a2e343225 */ /* 0x000fe400078e0034 */
[----:B------:R-:W4:Y:S03]  /*0f60*/  @P4 LDC.64 R58, c[0x0][0x270] ;  /* 0x00009c00ff3a4b82 */ /* 0x000f260000000a00 */
[----:B------:R-:W-:Y:S02]  /*0f70*/  @P3 IADD3 R53, R53, R55, RZ ;  /* 0x0000003735353210 */ /* 0x000fe40007ffe0ff */
[----:B---3--:R-:W-:-:S04]  /*0f80*/  @P3 LEA R110, P5, R52, R110, 0x2 ;  /* 0x0000006e346e3211 */ /* 0x008fc800078a10ff */
[----:B------:R-:W-:Y:S02]  /*0f90*/  @P3 LEA.HI.X R111, R52, R111, R53, 0x2, P5 ;  /* 0x0000006f346f3211 */ /* 0x000fe400028f1435 */
[----:B------:R-:W-:Y:S02]  /*0fa0*/  SHF.R.S32.HI R53, RZ, 0x1f, R57 ;  /* 0x0000001fff357819 */ /* 0x000fe40000011439 */
[----:B------:R-:W-:-:S03]  /*0fb0*/  LOP3.LUT P3, RZ, R76, 0x80000, RZ, 0xc0, !PT ;  /* 0x000800004cff7812 */ /* 0x000fc6000786c0ff */
[----:B----4-:R-:W-:Y:S01]  /*0fc0*/  @P4 IMAD R52, R53, R58, RZ ;  /* 0x0000003a35344224 */ /* 0x010fe200078e02ff */
[----:B------:R-:W-:-:S09]  /*0fd0*/  @P4 MOV R53, R157 ;  /* 0x0000009d00354202 */ /* 0x000fd20000000f00 */
[----:B------:R-:W3:Y:S01]  /*0fe0*/  @P3 LDC.64 R118, c[0x0][0x220] ;  /* 0x00008800ff763b82 */ /* 0x000ee20000000a00 */
[----:B------:R-:W-:Y:S01]  /*0ff0*/  @P4 IMAD R55, R57, R59, R52 ;  /* 0x0000003b39374224 */ /* 0x000fe200078e0234 */
[----:B------:R-:W-:-:S05]  /*1000*/  @P4 MOV R52, R154 ;  /* 0x0000009a00344202 */ /* 0x000fca0000000f00 */
[----:B------:R-:W-:Y:S01]  /*1010*/  @P4 IMAD.WIDE.U32 R52, R57, R58, R52 ;  /* 0x0000003a39344225 */ /* 0x000fe200078e0034 */
[----:B------:R-:W-:Y:S01]  /*1020*/  IADD3 R57, R50, 0x40, RZ ;  /* 0x0000004032397810 */ /* 0x000fe20007ffe0ff */
[----:B------:R-:W4:Y:S03]  /*1030*/  @P6 LDC.64 R58, c[0x0][0x270] ;  /* 0x00009c00ff3a6b82 */ /* 0x000f260000000a00 */
[----:B------:R-:W-:Y:S02]  /*1040*/  @P4 IADD3 R53, R53, R55, RZ ;  /* 0x0000003735354210 */ /* 0x000fe40007ffe0ff */
[----:B-1----:R-:W-:-:S04]  /*1050*/  @P4 LEA R112, P5, R52, R112, 0x2 ;  /* 0x0000007034704211 */ /* 0x002fc800078a10ff */
[----:B------:R-:W-:Y:S02]  /*1060*/  @P4 LEA.HI.X R113, R52, R113, R53, 0x2, P5 ;  /* 0x0000007134714211 */ /* 0x000fe400028f1435 */
[----:B------:R-:W-:Y:S02]  /*1070*/  SHF.R.S32.HI R53, RZ, 0x1f, R57 ;  /* 0x0000001fff357819 */ /* 0x000fe40000011439 */
[----:B------:R-:W-:-:S03]  /*1080*/  LOP3.LUT P4, RZ, R76, 0x40000, RZ, 0xc0, !PT ;  /* 0x000400004cff7812 */ /* 0x000fc6000788c0ff */
[----:B----4-:R-:W-:Y:S01]  /*1090*/  @P6 IMAD R52, R53, R58, RZ ;  /* 0x0000003a35346224 */ /* 0x010fe200078e02ff */
[----:B------:R-:W-:-:S09]  /*10a0*/  @P6 MOV R53, R157 ;  /* 0x0000009d00356202 */ /* 0x000fd20000000f00 */
        /* <DEDUP_REMOVED lines=19> */
[----:B------:R-:W-:Y:S02]  /*11e0*/  @P4 MOV R53, R157 ;  /* 0x0000009d00354202 */ /* 0x000fe40000000f00 */
[----:B------:R-:W-:Y:S01]  /*11f0*/  LOP3.LUT P3, RZ, R76, 0x10000, RZ, 0xc0, !PT ;  /* 0x000100004cff7812 */ /* 0x000fe2000786c0ff */
[----:B----4-:R-:W-:-:S12]  /*1200*/  @P4 IMAD R52, R27, R58, RZ ;  /* 0x0000003a1b344224 */ /* 0x010fd800078e02ff */
[----:B------:R-:W3:Y:S01]  /*1210*/  @P3 LDC.64 R124, c[0x0][0x220] ;  /* 0x00008800ff7c3b82 */ /* 0x000ee20000000a00 */
[----:B------:R-:W-:Y:S01]  /*1220*/  @P4 IMAD R55, R4, R59, R52 ;  /* 0x0000003b04374224 */ /* 0x000fe200078e0234 */
[----:B------:R-:W-:-:S05]  /*1230*/  @P4 MOV R52, R154 ;  /* 0x0000009a00344202 */ /* 0x000fca0000000f00 */
        /* <DEDUP_REMOVED lines=93> */
[----:B------:R-:W-:Y:S02]  /*1810*/  ISETP.NE.AND P3, PT, R56, RZ, PT ;  /* 0x000000ff3800720c */ /* 0x000fe40003f65270 */
[----:B------:R-:W3:Y:S01]  /*1820*/  @P4 LDC.64 R56, c[0x0][0x270] ;  /* 0x00009c00ff384b82 */ /* 0x000ee20000000a00 */
[----:B------:R-:W-:Y:S02]  /*1830*/  @P4 MOV R53, R157 ;  /* 0x0000009d00354202 */ /* 0x000fe40000000f00 */
[----:B------:R-:W-:-:S08]  /*1840*/  P2R R122, PR, RZ, 0x8 ;  /* 0x00000008ff7a7803 */ /* 0x000fd00000000000 */
[----:B------:R-:W-:Y:S01]  /*1850*/  @P3 MOV R79, R157 ;  /* 0x0000009d004f3202 */ /* 0x000fe20000000f00 */
[----:B---3--:R-:W-:-:S04]  /*1860*/  @P4 IMAD R52, R45, R56, RZ ;  /* 0x000000382d344224 */ /* 0x008fc800078e02ff */
[----:B------:R-:W-:Y:S01]  /*1870*/  @P4 IMAD R55, R13, R57, R52 ;  /* 0x000000390d374224 */ /* 0x000fe200078e0234 */
[----:B------:R-:W-:-:S05]  /*1880*/  @P4 MOV R52, R154 ;  /* 0x0000009a00344202 */ /* 0x000fca0000000f00 */
[----:B------:R-:W-:-:S05]  /*1890*/  @P4 IMAD.WIDE.U32 R52, R13, R56, R52 ;  /* 0x000000380d344225 */ /* 0x000fca00078e0034 */
[----:B------:R-:W-:Y:S02]  /*18a0*/  @P4 IADD3 R53, R53, R55, RZ ;  /* 0x0000003735354210 */ /* 0x000fe40007ffe0ff */
[----:B-1----:R-:W-:-:S04]  /*18b0*/  @P4 LEA R64, P5, R52, R64, 0x2 ;  /* 0x0000004034404211 */ /* 0x002fc800078a10ff */
[----:B------:R-:W-:Y:S02]  /*18c0*/  @P4 LEA.HI.X R65, R52, R65, R53, 0x2, P5 ;  /* 0x0000004134414211 */ /* 0x000fe400028f1435 */
[----:B------:R-:W-:Y:S02]  /*18d0*/  ISETP.NE.AND P4, PT, R54, RZ, PT ;  /* 0x000000ff3600720c */ /* 0x000fe40003f85270 */
[----:B------:R-:W1:Y:S01]  /*18e0*/  @P6 LDC.64 R54, c[0x0][0x270] ;  /* 0x00009c00ff366b82 */ /* 0x000e620000000a00 */
[----:B------:R-:W-:Y:S02]  /*18f0*/  @P6 MOV R53, R157 ;  /* 0x0000009d00356202 */ /* 0x000fe40000000f00 */
[----:B------:R-:W-:-:S08]  /*1900*/  P2R R120, PR, RZ, 0x10 ;  /* 0x00000010ff787803 */ /* 0x000fd00000000000 */
[----:B------:R-:W-:Y:S01]  /*1910*/  @P4 MOV R81, R157 ;  /* 0x0000009d00514202 */ /* 0x000fe20000000f00 */
        /* <DEDUP_REMOVED lines=8> */
[----:B------:R-:W0:Y:S02]  /*19a0*/  @P0 LDC.64 R52, c[0x0][0x270] ;  /* 0x00009c00ff340b82 */ /* 0x000e240000000a00 */
[----:B0-----:R-:W-:-:S04]  /*19b0*/  @P0 IMAD R54, R49, R52, RZ ;  /* 0x0000003431360224 */ /* 0x001fc800078e02ff */
[----:B------:R-:W-:Y:S01]  /*19c0*/  @P0 IMAD R57, R15, R53, R54 ;  /* 0x000000350f390224 */ /* 0x000fe200078e0236 */
[----:B------:R-:W-:-:S05]  /*19d0*/  @P0 MOV R54, R154 ;  /* 0x0000009a00360202 */ /* 0x000fca0000000f00 */
[----:B------:R-:W-:Y:S01]  /*19e0*/  @P0 IMAD.WIDE.U32 R52, R15, R52, R54 ;  /* 0x000000340f340225 */ /* 0x000fe200078e0036 */
[----:B------:R-:W-:-:S04]  /*19f0*/  @P1 MOV R55, R157 ;  /* 0x0000009d00371202 */ /* 0x000fc80000000f00 */
[----:B------:R-:W-:Y:S02]  /*1a00*/  @P0 IADD3 R53, R53, R57, RZ ;  /* 0x0000003935350210 */ /* 0x000fe40007ffe0ff */
[C---:B--2---:R-:W-:Y:S01]  /*1a10*/  @P0 LEA R60, P5, R52.reuse, R60, 0x2 ;  /* 0x0000003c343c0211 */ /* 0x044fe200078a10ff */
[----:B------:R-:W0:Y:S03]  /*1a20*/  @P2 LDC.64 R56, c[0x0][0x220] ;  /* 0x00008800ff382b82 */ /* 0x000e260000000a00 */
[----:B------:R-:W-:Y:S02]  /*1a30*/  @P0 LEA.HI.X R61, R52, R61, R53, 0x2, P5 ;  /* 0x0000003d343d0211 */ /* 0x000fe400028f1435 */
[C---:B------:R-:W-:Y:S02]  /*1a40*/  LOP3.LUT P0, RZ, R76.reuse, 0x100000, RZ, 0xc0, !PT ;  /* 0x001000004cff7812 */ /* 0x040fe4000780c0ff */
[----:B------:R-:W-:Y:S01]  /*1a50*/  LOP3.LUT R76, R76, 0xfffffff7, RZ, 0xc0, !PT ;  /* 0xfffffff74c4c7812 */ /* 0x000fe200078ec0ff */
[----:B------:R-:W1:Y:S02]  /*1a60*/  @P1 LDC.64 R52, c[0x0][0x270] ;  /* 0x00009c00ff341b82 */ /* 0x000e640000000a00 */
[----:B-1----:R-:W-:-:S04]  /*1a70*/  @P1 IMAD R54, R51, R52, RZ ;  /* 0x0000003433361224 */ /* 0x002fc800078e02ff */
[----:B------:R-:W-:Y:S01]  /*1a80*/  @P1 IMAD R53, R16, R53, R54 ;  /* 0x0000003510351224 */ /* 0x000fe200078e0236 */
[----:B------:R-:W-:-:S05]  /*1a90*/  @P1 MOV R54, R154 ;  /* 0x0000009a00361202 */ /* 0x000fca0000000f00 */
[----:B------:R-:W-:-:S05]  /*1aa0*/  @P1 IMAD.WIDE.U32 R54, R16, R52, R54 ;  /* 0x0000003410361225 */ /* 0x000fca00078e0036 */
[----:B------:R-:W-:Y:S02]  /*1ab0*/  @P1 IADD3 R52, R55, R53, RZ ;  /* 0x0000003537341210 */ /* 0x000fe40007ffe0ff */
[C---:B----4-:R-:W-:Y:S02]  /*1ac0*/  @P1 LEA R58, P5, R54.reuse, R58, 0x2 ;  /* 0x0000003a363a1211 */ /* 0x050fe400078a10ff */
[----:B------:R-:W-:Y:S02]  /*1ad0*/  @P2 MOV R55, R157 ;  /* 0x0000009d00372202 */ /* 0x000fe40000000f00 */
[----:B------:R-:W-:Y:S02]  /*1ae0*/  @P1 LEA.HI.X R59, R54, R59, R52, 0x2, P5 ;  /* 0x0000003b363b1211 */ /* 0x000fe400028f1434 */
[----:B------:R-:W1:Y:S02]  /*1af0*/  @P2 LDC.64 R52, c[0x0][0x270] ;  /* 0x00009c00ff342b82 */ /* 0x000e640000000a00 */
[----:B-1----:R-:W-:-:S04]  /*1b00*/  @P2 IMAD R54, R73, R52, RZ ;  /* 0x0000003449362224 */ /* 0x002fc800078e02ff */
[----:B------:R-:W-:Y:S01]  /*1b10*/  @P2 IMAD R53, R17, R53, R54 ;  /* 0x0000003511352224 */ /* 0x000fe200078e0236 */
[----:B------:R-:W-:-:S05]  /*1b20*/  @P2 MOV R54, R154 ;  /* 0x0000009a00362202 */ /* 0x000fca0000000f00 */
[----:B------:R-:W-:-:S05]  /*1b30*/  @P2 IMAD.WIDE.U32 R54, R17, R52, R54 ;  /* 0x0000003411362225 */ /* 0x000fca00078e0036 */
[----:B------:R-:W-:Y:S02]  /*1b40*/  @P2 IADD3 R52, R55, R53, RZ ;  /* 0x0000003537342210 */ /* 0x000fe40007ffe0ff */
[----:B0-----:R-:W-:-:S04]  /*1b50*/  @P2 LEA R56, P5, R54, R56, 0x2 ;  /* 0x0000003836382211 */ /* 0x001fc800078a10ff */
        /* <DEDUP_REMOVED lines=27> */
[----:B------:R-:W-:-:S03]  /*1d10*/  @!P4 MOV R83, R157 ;  /* 0x0000009d0053c202 */ /* 0x000fc60000000f00 */
[----:B------:R-:W-:-:S05]  /*1d20*/  @!P4 IMAD.WIDE.U32 R82, R28, R78, R82 ;  /* 0x0000004e1c52c225 */ /* 0x000fca00078e0052 */
[----:B------:R-:W-:Y:S02]  /*1d30*/  @!P4 IADD3 R78, R83, R79, RZ ;  /* 0x0000004f534ec210 */ /* 0x000fe40007ffe0ff */
[C---:B-1----:R-:W-:Y:S02]  /*1d40*/  @!P4 LEA R88, P5, R82.reuse, R80, 0x2 ;  /* 0x000000505258c211 */ /* 0x042fe400078a10ff */
[----:B------:R-:W-:Y:S02]  /*1d50*/  SHF.R.S32.HI R83, RZ, 0x1f, R30 ;  /* 0x0000001fff537819 */ /* 0x000fe4000001141e */
[----:B------:R-:W-:Y:S02]  /*1d60*/  @!P4 LEA.HI.X R89, R82, R81, R78, 0x2, P5 ;  /* 0x000000515259c211 */ /* 0x000fe400028f144e */
[----:B------:R-:W-:Y:S02]  /*1d70*/  ISETP.GE.U32.AND P5, PT, R30, UR12, PT ;  /* 0x0000000c1e007c0c */ /* 0x000fe4000bfa6070 */
[----:B------:R-:W-:-:S02]  /*1d80*/  P2R R82, PR, RZ, 0x10 ;  /* 0x00000010ff527803 */ /* 0x000fc40000000000 */
        /* <DEDUP_REMOVED lines=9> */
[----:B------:R-:W-:Y:S02]  /*1e20*/  SHF.R.S32.HI R83, RZ, 0x1f, R32 ;  /* 0x0000001fff537819 */ /* 0x000fe40000011420 */
[----:B-1----:R-:W-:Y:S02]  /*1e30*/  @!P3 LEA R90, P5, R84, R80, 0x2 ;  /* 0x00000050545ab211 */ /* 0x002fe400078a10ff */
[----:B------:R-:W-:-:S04]  /*1e40*/  @!P3 IADD3 R78, R85, R79, RZ ;  /* 0x0000004f554eb210 */ /* 0x000fc80007ffe0ff */
[----:B------:R-:W-:Y:S02]  /*1e50*/  @!P3 LEA.HI.X R91, R84, R81, R78, 0x2, P5 ;  /* 0x00000051545bb211 */ /* 0x000fe400028f144e */
        /* <DEDUP_REMOVED lines=59> */
[C---:B-1----:R-:W-:Y:S02]  /*2210*/  @!P2 LEA R98, P5, R84.reuse, R80, 0x2 ;  /* 0x000000505462a211 */ /* 0x042fe400078a10ff */
[----:B------:R-:W-:Y:S02]  /*2220*/  @!P2 IADD3 R78, R85, R79, RZ ;  /* 0x0000004f554ea210 */ /* 0x000fe40007ffe0ff */
[----:B------:R-:W-:Y:S02]  /*2230*/  @P0 MOV R85, R157 ;  /* 0x0000009d00550202 */ /* 0x000fe40000000f00 */
[----:B------:R-:W-:Y:S02]  /*2240*/  @!P2 LEA.HI.X R99, R84, R81, R78, 0x2, P5 ;  /* 0x000000515463a211 */ /* 0x000fe400028f144e */
[----:B------:R-:W0:Y:S01]  /*2250*/  @P0 LDC.64 R78, c[0x0][0x270] ;  /* 0x00009c00ff4e0b82 */ /* 0x000e220000000a00 */
[----:B------:R-:W-:-:S02]  /*2260*/  @P0 MOV R84, R154 ;  /* 0x0000009a00540202 */ /* 0x000fc40000000f00 */
[----:B------:R-:W-:-:S04]  /*2270*/  LOP3.LUT P2, RZ, R76, 0x2, RZ, 0xc0, !PT ;  /* 0x000000024cff7812 */ /* 0x000fc8000784c0ff */
[----:B------:R-:W-:Y:S01]  /*2280*/  P2R R86, PR, RZ, 0x4 ;  /* 0x00000004ff567803 */ /* 0x000fe20000000000 */
[----:B------:R-:W1:Y:S01]  /*2290*/  @P0 LDC.64 R80, c[0x0][0x220] ;  /* 0x00008800ff500b82 */ /* 0x000e620000000a00 */
[----:B------:R-:W-:-:S04]  /*22a0*/  LOP3.LUT P2, RZ, R76, 0x4, RZ, 0xc0, !PT ;  /* 0x000000044cff7812 */ /* 0x000fc8000784c0ff */
[----:B------:R-:W-:Y:S02]  /*22b0*/  P2R R87, PR, RZ, 0x4 ;  /* 0x00000004ff577803 */ /* 0x000fe40000000000 */
[----:B------:R-:W-:Y:S01]  /*22c0*/  LOP3.LUT P2, RZ, R76, 0x8, RZ, 0xc0, !PT ;  /* 0x000000084cff7812 */ /* 0x000fe2000784c0ff */
        /* <DEDUP_REMOVED lines=45> */
[----:B------:R-:W-:Y:S02]  /*25a0*/  CS2R R84, SRZ ;  /* 0x0000000000547805 */ /* 0x000fe4000001ff00 */
[----:B------:R-:W-:Y:S02]  /*25b0*/  ISETP.NE.AND P4, PT, R82, RZ, PT ;  /* 0x000000ff5200720c */ /* 0x000fe40003f85270 */
[----:B------:R-:W-:Y:S02]  /*25c0*/  CS2R R82, SRZ ;  /* 0x0000000000527805 */ /* 0x000fe4000001ff00 */
[----:B------:R-:W-:-:S04]  /*25d0*/  CS2R R78, SRZ ;  /* 0x00000000004e7805 */ /* 0x000fc8000001ff00 */
        /* <DEDUP_REMOVED lines=319> */
.L_x_4801:
[----:B------:R-:W-:Y:S05]  /*39d0*/  BSYNC B0 ;  /* 0x0000000000007941 */ /* 0x000fea0003800000 */
.L_x_4800:
        /* <DEDUP_REMOVED lines=27> */
.L_x_4804:
[----:B0-----:R-:W2:Y:S04]  /*3b90*/  LDG.E.STRONG.GPU R54, desc[UR8][R52.64] ;  /* 0x0000000834367981 */ /* 0x001ea8000c1ef900 */
[----:B--2---:R-:W-:Y:S01]  /*3ba0*/  CCTL.IVALL ;  /* 0x00000000ff00798f */ /* 0x004fe20002000000 */
[----:B------:R-:W-:Y:S05]  /*3bb0*/  YIELD ;  /* 0x0000000000007946 */ /* 0x000fea0003800000 */
[----:B------:R-:W-:-:S13]  /*3bc0*/  ISETP.NE.AND P6, PT, R54, R65, PT ;  /* 0x000000413600720c */ /* 0x000fda0003fc5270 */
[----:B------:R-:W-:Y:S05]  /*3bd0*/  @P6 BRA `(.L_x_4804) ;  /* 0xfffffffc00ec6947 */ /* 0x000fea000383ffff */
.L_x_4803:
        /* <DEDUP_REMOVED lines=11> */
.L_x_4806:
        /* <DEDUP_REMOVED lines=63> */
.L_x_4805:
        /* <DEDUP_REMOVED lines=18> */
.L_x_4808:
[----:B------:R-:W-:Y:S05]  /*41a0*/  BSYNC B0 ;  /* 0x0000000000007941 */ /* 0x000fea0003800000 */
.L_x_4807:
        /* <DEDUP_REMOVED lines=33> */
.L_x_4802:
        /* <DEDUP_REMOVED lines=18> */
[----:B0-----:R-:W0:Y:S08]  /*44e0*/  LDC.64 R56, c[0x0][0x228] ;  /* 0x00008a00ff387b82 */ /* 0x001e300000000a00 */
[----:B------:R-:W1:Y:S01]  /*44f0*/  LDC.64 R52, c[0x0][0x230] ;  /* 0x00008c00ff347b82 */ /* 0x000e620000000a00 */
[----:B------:R-:W2:Y:S01]  /*4500*/  LDS.64 R54, [UR5+0x78] ;  /* 0x00007805ff367984 */ /* 0x000ea20008000a00 */
[----:B0-----:R-:W-:-:S05]  /*4510*/  IMAD.WIDE R60, R153, 0x2, R56 ;  /* 0x00000002993c7825 */ /* 0x001fca00078e0238 */
[----:B------:R-:W3:Y:S01]  /*4520*/  LDG.E.U16 R56, desc[UR8][R60.64] ;  /* 0x000000083c387981 */ /* 0x000ee2000c1e1500 */
[----:B-1----:R-:W-:-:S03]  /*4530*/  IMAD.WIDE R52, R153, 0x2, R52 ;  /* 0x0000000299347825 */ /* 0x002fc600078e0234 */
[----:B------:R-:W4:Y:S01]  /*4540*/  LDG.E.U16 R57, desc[UR8][R60.64+0x2] ;  /* 0x000002083c397981 */ /* 0x000f22000c1e1500 */
[----:B--2---:R-:W-:-:S04]  /*4550*/  FMUL.FTZ R54, R54, UR6 ;  /* 0x0000000636367c20 */ /* 0x004fc80008410000 */
        /* <DEDUP_REMOVED lines=8> */
[----:B------:R-:W5:Y:S01]  /*45e0*/  LDG.E.U16 R58, desc[UR8][R52.64+0x2] ;  /* 0x00000208343a7981 */ /* 0x000f62000c1e1500 */
[----:B------:R-:W-:Y:S01]  /*45f0*/  ISETP.NE.AND P6, PT, RZ, UR10, PT ;  /* 0x0000000aff007c0c */ /* 0x000fe2000bfc5270 */
[C---:B------:R-:W-:Y:S01]  /*4600*/  FADD.FTZ R96, -R54.reuse, R96 ;  /* 0x0000006036607221 */ /* 0x040fe20000010100 */
[C---:B------:R-:W-:Y:S01]  /*4610*/  FADD.FTZ R98, -R54.reuse, R98 ;  /* 0x0000006236627221 */ /* 0x040fe20000010100 */
[C---:B0-----:R-:W-:Y:S01]  /*4620*/  FADD.FTZ R62, -R54.reuse, R97 ;  /* 0x00000061363e7221 */ /* 0x041fe20000010100 */
[----:B------:R-:W-:-:S03]  /*4630*/  FADD.FTZ R64, -R54, R99 ;  /* 0x0000006336407221 */ /* 0x000fc60000010100 */
[-C--:B-1----:R-:W-:Y:S01]  /*4640*/  FMUL.FTZ R62, R62, R55.reuse ;  /* 0x000000373e3e7220 */ /* 0x082fe20000410000 */
[-C--:B------:R-:W-:Y:S01]  /*4650*/  FMUL.FTZ R96, R96, R55.reuse ;  /* 0x0000003760607220 */ /* 0x080fe20000410000 */
[-C--:B------:R-:W-:Y:S01]  /*4660*/  FMUL.FTZ R98, R98, R55.reuse ;  /* 0x0000003762627220 */ /* 0x080fe20000410000 */
[----:B------:R-:W-:Y:S01]  /*4670*/  FMUL.FTZ R65, R64, R55 ;  /* 0x0000003740417220 */ /* 0x000fe20000410000 */
[----:B---3--:R-:W-:Y:S02]  /*4680*/  SHF.L.U32 R56, R56, 0x10, RZ ;  /* 0x0000001038387819 */ /* 0x008fe400000006ff */
[----:B----4-:R-:W-:Y:S02]  /*4690*/  SHF.L.U32 R57, R57, 0x10, RZ ;  /* 0x0000001039397819 */ /* 0x010fe400000006ff */
[----:B--2---:R-:W-:Y:S02]  /*46a0*/  SHF.L.U32 R59, R59, 0x10, RZ ;  /* 0x000000103b3b7819 */ /* 0x004fe400000006ff */
        /* <DEDUP_REMOVED lines=14> */
.L_x_4809:
        /* <DEDUP_REMOVED lines=14> */
.L_x_4811:
[----:B------:R-:W-:Y:S05]  /*4870*/  BSYNC B0 ;  /* 0x0000000000007941 */ /* 0x000fea0003800000 */
.L_x_4810:
        /* <DEDUP_REMOVED lines=15> */
.L_x_4812:
        /* <DEDUP_REMOVED lines=14> */
.L_x_4814:
[----:B------:R-:W-:Y:S05]  /*4a50*/  BSYNC B0 ;  /* 0x0000000000007941 */ /* 0x000fea0003800000 */
.L_x_4813:
        /* <DEDUP_REMOVED lines=19> */
.L_x_4815:
        /* <DEDUP_REMOVED lines=14> */
.L_x_4817:
[----:B------:R-:W-:Y:S05]  /*4c70*/  BSYNC B0 ;  /* 0x0000000000007941 */ /* 0x000fea0003800000 */
.L_x_4816:
        /* <DEDUP_REMOVED lines=15> */
.L_x_4818:
        /* <DEDUP_REMOVED lines=16> */
.L_x_4820:
[----:B------:R-:W-:Y:S05]  /*4e70*/  BSYNC B0 ;  /* 0x0000000000007941 */ /* 0x000fea0003800000 */
.L_x_4819:
        /* <DEDUP_REMOVED lines=19> */
.L_x_4821:
        /* <DEDUP_REMOVED lines=16> */
.L_x_4823:
[----:B------:R-:W-:Y:S05]  /*50b0*/  BSYNC B0 ;  /* 0x0000000000007941 */ /* 0x000fea0003800000 */
.L_x_4822:
        /* <DEDUP_REMOVED lines=15> */
.L_x_4824:
        /* <DEDUP_REMOVED lines=15> */
.L_x_4826:
[----:B------:R-:W-:Y:S05]  /*52a0*/  BSYNC B0 ;  /* 0x0000000000007941 */ /* 0x000fea0003800000 */
.L_x_4825:
        /* <DEDUP_REMOVED lines=19> */
.L_x_4827:
        /* <DEDUP_REMOVED lines=14> */
.L_x_4829:
[----:B------:R-:W-:Y:S05]  /*54c0*/  BSYNC B0 ;  /* 0x0000000000007941 */ /* 0x000fea0003800000 */
.L_x_4828:
        /* <DEDUP_REMOVED lines=15> */
.L_x_4830:
        /* <DEDUP_REMOVED lines=14> */
.L_x_4832:
[----:B------:R-:W-:Y:S05]  /*56a0*/  BSYNC B0 ;  /* 0x0000000000007941 */ /* 0x000fea0003800000 */
.L_x_4831:
        /* <DEDUP_REMOVED lines=19> */
.L_x_4833:
        /* <DEDUP_REMOVED lines=14> */
.L_x_4835:
[----:B------:R-:W-:Y:S05]  /*58c0*/  BSYNC B0 ;  /* 0x0000000000007941 */ /* 0x000fea0003800000 */
.L_x_4834:
        /* <DEDUP_REMOVED lines=15> */
.L_x_4836:
        /* <DEDUP_REMOVED lines=14> */
.L_x_4838:
[----:B------:R-:W-:Y:S05]  /*5aa0*/  BSYNC B0 ;  /* 0x0000000000007941 */ /* 0x000fea0003800000 */
.L_x_4837:
        /* <DEDUP_REMOVED lines=19> */
.L_x_4839:
        /* <DEDUP_REMOVED lines=14> */
.L_x_4841:
[----:B------:R-:W-:Y:S05]  /*5cc0*/  BSYNC B0 ;  /* 0x0000000000007941 */ /* 0x000fea0003800000 */
.L_x_4840:
        /* <DEDUP_REMOVED lines=15> */
.L_x_4842:
        /* <DEDUP_REMOVED lines=14> */
.L_x_4844:
[----:B------:R-:W-:Y:S05]  /*5ea0*/  BSYNC B0 ;  /* 0x0000000000007941 */ /* 0x000fea0003800000 */
.L_x_4843:
        /* <DEDUP_REMOVED lines=19> */
.L_x_4845:
        /* <DEDUP_REMOVED lines=14> */
.L_x_4847:
[----:B------:R-:W-:Y:S05]  /*60c0*/  BSYNC B0 ;  /* 0x0000000000007941 */ /* 0x000fea0003800000 */
.L_x_4846:
        /* <DEDUP_REMOVED lines=15> */
.L_x_4848:
        /* <DEDUP_REMOVED lines=14> */
.L_x_4850:
[----:B------:R-:W-:Y:S05]  /*62a0*/  BSYNC B0 ;  /* 0x0000000000007941 */ /* 0x000fea0003800000 */
.L_x_4849:
        /* <DEDUP_REMOVED lines=19> */
.L_x_4851:
        /* <DEDUP_REMOVED lines=14> */
.L_x_4853:
[----:B------:R-:W-:Y:S05]  /*64c0*/  BSYNC B0 ;  /* 0x0000000000007941 */ /* 0x000fea0003800000 */
.L_x_4852:
        /* <DEDUP_REMOVED lines=15> */
.L_x_4854:
        /* <DEDUP_REMOVED lines=14> */
.L_x_4856:
[----:B------:R-:W-:Y:S05]  /*66a0*/  BSYNC B0 ;  /* 0x0000000000007941 */ /* 0x000fea0003800000 */
.L_x_4855:
        /* <DEDUP_REMOVED lines=19> */
.L_x_4857:
        /* <DEDUP_REMOVED lines=14> */
.L_x_4859:
[----:B------:R-:W-:Y:S05]  /*68c0*/  BSYNC B0 ;  /* 0x0000000000007941 */ /* 0x000fea0003800000 */
.L_x_4858:
        /* <DEDUP_REMOVED lines=15> */
.L_x_4860:
        /* <DEDUP_REMOVED lines=14> */
.L_x_4862:
[----:B------:R-:W-:Y:S05]  /*6aa0*/  BSYNC B0 ;  /* 0x0000000000007941 */ /* 0x000fea0003800000 */
.L_x_4861:
        /* <DEDUP_REMOVED lines=19> */
.L_x_4863:
        /* <DEDUP_REMOVED lines=13> */
.L_x_4865:
[----:B------:R-:W-:Y:S05]  /*6cb0*/  BSYNC B0 ;  /* 0x0000000000007941 */ /* 0x000fea0003800000 */
.L_x_4864:
        /* <DEDUP_REMOVED lines=15> */
.L_x_4866:
        /* <DEDUP_REMOVED lines=13> */
.L_x_4868:
[----:B------:R-:W-:Y:S05]  /*6e80*/  BSYNC B0 ;  /* 0x0000000000007941 */ /* 0x000fea0003800000 */
.L_x_4867:
        /* <DEDUP_REMOVED lines=19> */
.L_x_4869:
        /* <DEDUP_REMOVED lines=13> */
.L_x_4871:
[----:B------:R-:W-:Y:S05]  /*7090*/  BSYNC B0 ;  /* 0x0000000000007941 */ /* 0x000fea0003800000 */
.L_x_4870:
        /* <DEDUP_REMOVED lines=15> */
.L_x_4872:
        /* <DEDUP_REMOVED lines=13> */
.L_x_4874:
[----:B------:R-:W-:Y:S05]  /*7260*/  BSYNC B0 ;  /* 0x0000000000007941 */ /* 0x000fea0003800000 */
.L_x_4873:
        /* <DEDUP_REMOVED lines=19> */
.L_x_4875:
        /* <DEDUP_REMOVED lines=13> */
.L_x_4877:
[----:B------:R-:W-:Y:S05]  /*7470*/  BSYNC B0 ;  /* 0x0000000000007941 */ /* 0x000fea0003800000 */
.L_x_4876:
        /* <DEDUP_REMOVED lines=14> */
.L_x_4878:
        /* <DEDUP_REMOVED lines=20> */
.L_x_4880:
[----:B------:R-:W-:Y:S05]  /*76a0*/  BSYNC B0 ;  /* 0x0000000000007941 */ /* 0x000fea0003800000 */
.L_x_4879:
        /* <DEDUP_REMOVED lines=14> */
.L_x_4881:
        /* <DEDUP_REMOVED lines=20> */
.L_x_4883:
[----:B------:R-:W-:Y:S05]  /*78d0*/  BSYNC B0 ;  /* 0x0000000000007941 */ /* 0x000fea0003800000 */
.L_x_4882:
        /* <DEDUP_REMOVED lines=14> */
.L_x_4884:
        /* <DEDUP_REMOVED lines=20> */
.L_x_4886:
[----:B------:R-:W-:Y:S05]  /*7b00*/  BSYNC B0 ;  /* 0x0000000000007941 */ /* 0x000fea0003800000 */
.L_x_4885:
        /* <DEDUP_REMOVED lines=14> */
.L_x_4887:
        /* <DEDUP_REMOVED lines=20> */
.L_x_4889:
[----:B------:R-:W-:Y:S05]  /*7d30*/  BSYNC B0 ;  /* 0x0000000000007941 */ /* 0x000fea0003800000 */
.L_x_4888:
        /* <DEDUP_REMOVED lines=14> */
.L_x_4890:
        /* <DEDUP_REMOVED lines=20> */
.L_x_4892:
[----:B------:R-:W-:Y:S05]  /*7f60*/  BSYNC B0 ;  /* 0x0000000000007941 */ /* 0x000fea0003800000 */
.L_x_4891:
        /* <DEDUP_REMOVED lines=14> */
.L_x_4893:
        /* <DEDUP_REMOVED lines=20> */
.L_x_4895:
[----:B------:R-:W-:Y:S05]  /*8190*/  BSYNC B0 ;  /* 0x0000000000007941 */ /* 0x000fea0003800000 */
.L_x_4894:
        /* <DEDUP_REMOVED lines=14> */
.L_x_4896:
        /* <DEDUP_REMOVED lines=22> */
.L_x_4898:
[----:B------:R-:W-:Y:S05]  /*83e0*/  BSYNC B0 ;  /* 0x0000000000007941 */ /* 0x000fea0003800000 */
.L_x_4897:
        /* <DEDUP_REMOVED lines=11> */
.L_x_4899:
        /* <DEDUP_REMOVED lines=22> */
.L_x_4901:
[----:B------:R-:W-:Y:S05]  /*8600*/  BSYNC B0 ;  /* 0x0000000000007941 */ /* 0x000fea0003800000 */
.L_x_4900:
        /* <DEDUP_REMOVED lines=11> */
.L_x_4902:
        /* <DEDUP_REMOVED lines=11> */
[----:B01----:R-:W-:Y:S02]  /*8770*/  LEA R52, P5, R154, UR12, 0x2 ;  /* 0x0000000c9a347c11 */ /* 0x003fe4000f8a10ff */
[----:B------:R-:W-:-:S04]  /*8780*/  IADD3 R151, R155, R151, RZ ;  /* 0x000000979b977210 */ /* 0x000fc80007ffe0ff */
[----:B------:R-:W-:-:S05]  /*8790*/  LEA.HI.X R53, R154, UR13, R151, 0x2, P5 ;  /* 0x0000000d9a357c11 */ /* 0x000fca000a8f1497 */
[----:B------:R2:W-:Y:S02]  /*87a0*/  STG.E.64 desc[UR8][R52.64], R56 ;  /* 0x0000003834007986 */ /* 0x0005e4000c101b08 */
.L_x_4904:
[----:B------:R-:W-:Y:S05]  /*87b0*/  BSYNC B0 ;  /* 0x0000000000007941 */ /* 0x000fea0003800000 */
.L_x_4903:
[----:B012---:R-:W0:Y:S01]  /*87c0*/  LDC R53, c[0x0][0x10] ;  /* 0x00000400ff357b82 */ /* 0x007e220000000800 */
[----:B------:R-:W-:Y:S02]  /*87d0*/  IADD3 R22, R22, 0x1, RZ ;  /* 0x0000000116167810 */ /* 0x000fe40007ffe0ff */
[----:B0-----:R-:W-:-:S04]  /*87e0*/  IADD3 R72, R53, R72, RZ ;  /* 0x0000004835487210 */ /* 0x001fc80007ffe0ff */
[----:B------:R-:W-:-:S13]  /*87f0*/  ISETP.GE.AND P5, PT, R72, UR4, PT ;  /* 0x0000000448007c0c */ /* 0x000fda000bfa6270 */
[----:B------:R-:W-:Y:S05]  /*8800*/  @!P5 BRA `(.L_x_4905) ;  /* 0xffffff800090d947 */ /* 0x000fea000383ffff */
[----:B------:R-:W-:Y:S05]  /*8810*/  EXIT ;  /* 0x000000000000794d */ /* 0x000fea0003800000 */
.L_x_4906:
        /* <DEDUP_REMOVED lines=14> */
.L_x_5199:


//--------------------- .text._Z35group_norm_nhwc_fwd_one_pass_kernelI11Fp32IOFp16WLi64ELi48ELi384EEv26Group_norm_nhwc_fwd_params --------------------------
	.section	.text._Z35group_norm_nhwc_fwd_one_pass_kernelI11Fp32IOFp16WLi64ELi48ELi384EEv26Group_norm_nhwc_fwd_params,"ax",@progbits
	.align	128
        .global         _Z35group_norm_nhwc_fwd_one_pass_kernelI11Fp32IOFp16WLi64ELi48ELi384EEv26Group_norm_nhwc_fwd_params
        .type           _Z35group_norm_nhwc_fwd_one_pass_kernelI11Fp32IOFp16WLi64ELi48ELi384EEv26Group_norm_nhwc_fwd_params,@function
        .size           _Z35group_norm_nhwc_fwd_one_pass_kernelI11Fp32IOFp16WLi64ELi48ELi384EEv26Group_norm_nhwc_fwd_params,(.L_x_5200 - _Z35group_norm_nhwc_fwd_one_pass_kernelI11Fp32IOFp16WLi64ELi48ELi384EEv26Group_norm_nhwc_fwd_params)
        .other          _Z35group_norm_nhwc_fwd_one_pass_kernelI11Fp32IOFp16WLi64ELi48ELi384EEv26Group_norm_nhwc_fwd_params,@"STO_CUDA_ENTRY STV_DEFAULT"
_Z35group_norm_nhwc_fwd_one_pass_kernelI11Fp32IOFp16WLi64ELi48ELi384EEv26Group_norm_nhwc_fwd_params:
.text._Z35group_norm_nhwc_fwd_one_pass_kernelI11Fp32IOFp16WLi64ELi48ELi384EEv26Group_norm_nhwc_fwd_params:
        /* <DEDUP_REMOVED lines=22> */
.L_x_4928:
        /* <DEDUP_REMOVED lines=194> */
.L_x_4908:
[----:B------:R-:W-:Y:S05]  /*0d80*/  BSYNC B0 ;  /* 0x0000000000007941 */ /* 0x000fea0003800000 */
.L_x_4907:
        /* <DEDUP_REMOVED lines=28> */
.L_x_4911:
[----:B-1----:R-:W2:Y:S04]  /*0f50*/  LDG.E.STRONG.GPU R10, desc[UR8][R8.64] ;  /* 0x00000008080a7981 */ /* 0x002ea8000c1ef900 */
[----:B--2---:R-:W-:Y:S01]  /*0f60*/  CCTL.IVALL ;  /* 0x00000000ff00798f */ /* 0x004fe20002000000 */
[----:B------:R-:W-:Y:S05]  /*0f70*/  YIELD ;  /* 0x0000000000007946 */ /* 0x000fea0003800000 */
[----:B------:R-:W-:-:S13]  /*0f80*/  ISETP.NE.AND P1, PT, R10, R13, PT ;  /* 0x0000000d0a00720c */ /* 0x000fda0003f25270 */
[----:B------:R-:W-:Y:S05]  /*0f90*/  @P1 BRA `(.L_x_4911) ;  /* 0xfffffffc00ec1947 */ /* 0x000fea000383ffff */
.L_x_4910:
        /* <DEDUP_REMOVED lines=11> */
.L_x_4913:
        /* <DEDUP_REMOVED lines=63> */
.L_x_4912:
        /* <DEDUP_REMOVED lines=19> */
.L_x_4915:
[----:B------:R-:W-:Y:S05]  /*1570*/  BSYNC B0 ;  /* 0x0000000000007941 */ /* 0x000fea0003800000 */
.L_x_4914:
        /* <DEDUP_REMOVED lines=32> */
.L_x_4909:
        /* <DEDUP_REMOVED lines=65> */
[----:B------:R-:W-:Y:S01]  /*1b90*/  ISETP.GT.U32.OR P3, PT, R32, 0x17f, P3 ;  /* 0x0000017f2000780c */ /* 0x000fe20001f64470 */
[----:B--2---:R-:W-:-:S02]  /*1ba0*/  HADD2.F32 R11, -RZ, R17.H0_H0 ;  /* 0x20000011ff0b7230 */ /* 0x004fc40000004100 */
[----:B---3--:R-:W-:Y:S02]  /*1bb0*/  HADD2.F32 R18, -RZ, R18.H0_H0 ;  /* 0x20000012ff127230 */ /* 0x008fe40000004100 */
[----:B----4-:R-:W-:Y:S02]  /*1bc0*/  HADD2.F32 R10, -RZ, R16.H0_H0 ;  /* 0x20000010ff0a7230 */ /* 0x010fe40000004100 */
[----:B-----5:R-:W-:Y:S02]  /*1bd0*/  HADD2.F32 R9, -RZ, R19.H0_H0 ;  /* 0x20000013ff097230 */ /* 0x020fe40000004100 */
        /* <DEDUP_REMOVED lines=15> */
.L_x_4916:
        /* <DEDUP_REMOVED lines=13> */
.L_x_4918:
[----:B------:R-:W-:Y:S05]  /*1da0*/  BSYNC B0 ;  /* 0x0000000000007941 */ /* 0x000fea0003800000 */
.L_x_4917:
        /* <DEDUP_REMOVED lines=13> */
.L_x_4919:
        /* <DEDUP_REMOVED lines=13> */
.L_x_4921:
[----:B------:R-:W-:Y:S05]  /*1f50*/  BSYNC B0 ;  /* 0x0000000000007941 */ /* 0x000fea0003800000 */
.L_x_4920:
        /* <DEDUP_REMOVED lines=13> */
.L_x_4922:
        /* <DEDUP_REMOVED lines=13> */
.L_x_4924:
[----:B------:R-:W-:Y:S05]  /*2100*/  BSYNC B0 ;  /* 0x0000000000007941 */ /* 0x000fea0003800000 */
.L_x_4923:
        /* <DEDUP_REMOVED lines=13> */
.L_x_4925:
        /* <DEDUP_REMOVED lines=12> */
.L_x_4927:
[----:B------:R-:W-:Y:S05]  /*22a0*/  BSYNC B0 ;  /* 0x0000000000007941 */ /* 0x000fea0003800000 */
.L_x_4926:
[----:B------:R-:W2:Y:S01]  /*22b0*/  LDC R0, c[0x0][0x10] ;  /* 0x00000400ff007b82 */ /* 0x000ea20000000800 */
[----:B------:R-:W-:Y:S02]  /*22c0*/  IADD3 R4, R4, 0x1, RZ ;  /* 0x0000000104047810 */ /* 0x000fe40007ffe0ff */
[----:B--2---:R-:W-:-:S04]  /*22d0*/  IADD3 R5, R0, R5, RZ ;  /* 0x0000000500057210 */ /* 0x004fc80007ffe0ff */
[----:B------:R-:W-:-:S13]  /*22e0*/  ISETP.GE.AND P1, PT, R5, UR4, PT ;  /* 0x0000000405007c0c */ /* 0x000fda000bf26270 */
[----:B------:R-:W-:Y:S05]  /*22f0*/  @!P1 BRA `(.L_x_4928) ;  /* 0xffffffdc00989947 */ /* 0x000fea000383ffff */
[----:B------:R-:W-:Y:S05]  /*2300*/  EXIT ;  /* 0x000000000000794d */ /* 0x000fea0003800000 */
.L_x_4929:
        /* <DEDUP_REMOVED lines=15> */
.L_x_5200:


//--------------------- .text._Z35group_norm_nhwc_fwd_one_pass_kernelI11Fp32IOFp16WLi128ELi48ELi384EEv26Group_norm_nhwc_fwd_params --------------------------
	.section	.text._Z35group_norm_nhwc_fwd_one_pass_kernelI11Fp32IOFp16WLi128ELi48ELi384EEv26Group_norm_nhwc_fwd_params,"ax",@progbits
	.align	128
        .global         _Z35group_norm_nhwc_fwd_one_pass_kernelI11Fp32IOFp16WLi128ELi48ELi384EEv26Group_norm_nhwc_fwd_params
        .type           _Z35group_norm_nhwc_fwd_one_pass_kernelI11Fp32IOFp16WLi128ELi48ELi384EEv26Group_norm_nhwc_fwd_params,@function
        .size           _Z35group_norm_nhwc_fwd_one_pass_kernelI11Fp32IOFp16WLi128ELi48ELi384EEv26Group_norm_nhwc_fwd_params,(.L_x_5201 - _Z35group_norm_nhwc_fwd_one_pass_kernelI11Fp32IOFp16WLi128ELi48ELi384EEv26Group_norm_nhwc_fwd_params)
        .other          _Z35group_norm_nhwc_fwd_one_pass_kernelI11Fp32IOFp16WLi128ELi48ELi384EEv26Group_norm_nhwc_fwd_params,@"STO_CUDA_ENTRY STV_DEFAULT"
_Z35group_norm_nhwc_fwd_one_pass_kernelI11Fp32IOFp16WLi128ELi48ELi384EEv26Group_norm_nhwc_fwd_params:
.text._Z35group_norm_nhwc_fwd_one_pass_kernelI11Fp32IOFp16WLi128ELi48ELi384EEv26Group_norm_nhwc_fwd_params:
        /* <DEDUP_REMOVED lines=38> */
.L_x_4963:
        /* <DEDUP_REMOVED lines=265> */
.L_x_4931:
[----:B------:R-:W-:Y:S05]  /*12f0*/  BSYNC B0 ;  /* 0x0000000000007941 */ /* 0x000fea0003800000 */
.L_x_4930:
        /* <DEDUP_REMOVED lines=28> */
.L_x_4934:
[----:B-1----:R-:W2:Y:S04]  /*14c0*/  LDG.E.STRONG.GPU R16, desc[UR8][R14.64] ;  /* 0x000000080e107981 */ /* 0x002ea8000c1ef900 */
[----:B--2---:R-:W-:Y:S01]  /*14d0*/  CCTL.IVALL ;  /* 0x00000000ff00798f */ /* 0x004fe20002000000 */
[----:B------:R-:W-:Y:S05]  /*14e0*/  YIELD ;  /* 0x0000000000007946 */ /* 0x000fea0003800000 */
[----:B------:R-:W-:-:S13]  /*14f0*/  ISETP.NE.AND P1, PT, R16, R19, PT ;  /* 0x000000131000720c */ /* 0x000fda0003f25270 */
[----:B------:R-:W-:Y:S05]  /*1500*/  @P1 BRA `(.L_x_4934) ;  /* 0xfffffffc00ec1947 */ /* 0x000fea000383ffff */
.L_x_4933:
        /* <DEDUP_REMOVED lines=11> */
.L_x_4936:
        /* <DEDUP_REMOVED lines=63> */
.L_x_4935:
        /* <DEDUP_REMOVED lines=19> */
.L_x_4938:
[----:B------:R-:W-:Y:S05]  /*1ae0*/  BSYNC B0 ;  /* 0x0000000000007941 */ /* 0x000fea0003800000 */
.L_x_4937:
        /* <DEDUP_REMOVED lines=32> */
.L_x_4932:
        /* <DEDUP_REMOVED lines=56> */
[----:B------:R-:W-:Y:S01]  /*2070*/  ISETP.GT.U32.OR P1, PT, R5, 0x17f, P1 ;  /* 0x0000017f0500780c */ /* 0x000fe20000f24470 */
[----:B--2---:R-:W-:Y:S02]  /*2080*/  HADD2.F32 R24, -RZ, R18.H0_H0 ;  /* 0x20000012ff187230 */ /* 0x004fe40000004100 */
[----:B---3--:R-:W-:Y:S02]  /*2090*/  HADD2.F32 R26, -RZ, R19.H0_H0 ;  /* 0x20000013ff1a7230 */ /* 0x008fe40000004100 */
[-C--:B0-----:R-:W-:Y:S01]  /*20a0*/  FMUL.FTZ R19, R27, R12.reuse ;  /* 0x0000000c1b137220 */ /* 0x081fe20000410000 */
[C---:B------:R-:W-:Y:S01]  /*20b0*/  FADD.FTZ R27, -R16.reuse, R37 ;  /* 0x00000025101b7221 */ /* 0x040fe20000010100 */
[----:B----4-:R-:W-:Y:S02]  /*20c0*/  HADD2.F32 R28, -RZ, R20.H0_H0 ;  /* 0x20000014ff1c7230 */ /* 0x010fe40000004100 */
[----:B-----5:R-:W-:Y:S02]  /*20d0*/  HADD2.F32 R30, -RZ, R21.H0_H0 ;  /* 0x20000015ff1e7230 */ /* 0x020fe40000004100 */
[----:B------:R-:W-:Y:S01]  /*20e0*/  FMUL.FTZ R21, R13, R12 ;  /* 0x0000000c0d157220 */ /* 0x000fe20000410000 */
[----:B------:R-:W-:-:S02]  /*20f0*/  FADD.FTZ R13, -R16, R36 ;  /* 0x00000024100d7221 */ /* 0x000fc40000010100 */
        /* <DEDUP_REMOVED lines=13> */
.L_x_4939:
        /* <DEDUP_REMOVED lines=13> */
.L_x_4941:
[----:B------:R-:W-:Y:S05]  /*22a0*/  BSYNC B0 ;  /* 0x0000000000007941 */ /* 0x000fea0003800000 */
.L_x_4940:
        /* <DEDUP_REMOVED lines=17> */
.L_x_4942:
        /* <DEDUP_REMOVED lines=13> */
.L_x_4944:
[----:B------:R-:W-:Y:S05]  /*2490*/  BSYNC B0 ;  /* 0x0000000000007941 */ /* 0x000fea0003800000 */
.L_x_4943:
        /* <DEDUP_REMOVED lines=13> */
.L_x_4945:
        /* <DEDUP_REMOVED lines=13> */
.L_x_4947:
[----:B------:R-:W-:Y:S05]  /*2640*/  BSYNC B0 ;  /* 0x0000000000007941 */ /* 0x000fea0003800000 */
.L_x_4946:
        /* <DEDUP_REMOVED lines=41> */
.L_x_4948:
        /* <DEDUP_REMOVED lines=13> */
.L_x_4950:
[----:B------:R-:W-:Y:S05]  /*29b0*/  BSYNC B0 ;  /* 0x0000000000007941 */ /* 0x000fea0003800000 */
.L_x_4949:
        /* <DEDUP_REMOVED lines=13> */
.L_x_4951:
        /* <DEDUP_REMOVED lines=13> */
.L_x_4953:
[----:B------:R-:W-:Y:S05]  /*2b60*/  BSYNC B0 ;  /* 0x0000000000007941 */ /* 0x000fea0003800000 */
.L_x_4952:
        /* <DEDUP_REMOVED lines=13> */
.L_x_4954:
        /* <DEDUP_REMOVED lines=13> */
.L_x_4956:
[----:B------:R-:W-:Y:S05]  /*2d10*/  BSYNC B0 ;  /* 0x0000000000007941 */ /* 0x000fea0003800000 */
.L_x_4955:
        /* <DEDUP_REMOVED lines=13> */
.L_x_4957:
        /* <DEDUP_REMOVED lines=13> */
.L_x_4959:
[----:B------:R-:W-:Y:S05]  /*2ec0*/  BSYNC B0 ;  /* 0x0000000000007941 */ /* 0x000fea0003800000 */
.L_x_4958:
        /* <DEDUP_REMOVED lines=13> */
.L_x_4960:
        /* <DEDUP_REMOVED lines=12> */
.L_x_4962:
[----:B------:R-:W-:Y:S05]  /*3060*/  BSYNC B0 ;  /* 0x0000000000007941 */ /* 0x000fea0003800000 */
.L_x_4961:
[----:B0-2---:R-:W0:Y:S01]  /*3070*/  LDC R11, c[0x0][0x10] ;  /* 0x00000400ff0b7b82 */ /* 0x005e220000000800 */
[----:B------:R-:W-:Y:S02]  /*3080*/  IADD3 R2, R2, 0x1, RZ ;  /* 0x0000000102027810 */ /* 0x000fe40007ffe0ff */
[----:B0-----:R-:W-:-:S04]  /*3090*/  IADD3 R44, R11, R44, RZ ;  /* 0x0000002c0b2c7210 */ /* 0x001fc80007ffe0ff */
[----:B------:R-:W-:-:S13]  /*30a0*/  ISETP.GE.AND P1, PT, R44, UR4, PT ;  /* 0x000000042c007c0c */ /* 0x000fda000bf26270 */
[----:B------:R-:W-:Y:S05]  /*30b0*/  @!P1 BRA `(.L_x_4963) ;  /* 0xffffffd000689947 */ /* 0x000fea000383ffff */
[----:B------:R-:W-:Y:S05]  /*30c0*/  EXIT ;  /* 0x000000000000794d */ /* 0x000fea0003800000 */
.L_x_4964:
        /* <DEDUP_REMOVED lines=11> */
.L_x_5201:


//--------------------- .text._Z35group_norm_nhwc_fwd_one_pass_kernelI11Fp32IOFp16WLi256ELi48ELi384EEv26Group_norm_nhwc_fwd_params --------------------------
	.section	.text._Z35group_norm_nhwc_fwd_one_pass_kernelI11Fp32IOFp16WLi256ELi48ELi384EEv26Group_norm_nhwc_fwd_params,"ax",@progbits
	.align	128
        .global         _Z35group_norm_nhwc_fwd_one_pass_kernelI11Fp32IOFp16WLi256ELi48ELi384EEv26Group_norm_nhwc_fwd_params
        .type           _Z35group_norm_nhwc_fwd_one_pass_kernelI11Fp32IOFp16WLi256ELi48ELi384EEv26Group_norm_nhwc_fwd_params,@function
        .size           _Z35group_norm_nhwc_fwd_one_pass_kernelI11Fp32IOFp16WLi256ELi48ELi384EEv26Group_norm_nhwc_fwd_params,(.L_x_5202 - _Z35group_norm_nhwc_fwd_one_pass_kernelI11Fp32IOFp16WLi256ELi48ELi384EEv26Group_norm_nhwc_fwd_params)
        .other          _Z35group_norm_nhwc_fwd_one_pass_kernelI11Fp32IOFp16WLi256ELi48ELi384EEv26Group_norm_nhwc_fwd_params,@"STO_CUDA_ENTRY STV_DEFAULT"
_Z35group_norm_nhwc_fwd_one_pass_kernelI11Fp32IOFp16WLi256ELi48ELi384EEv26Group_norm_nhwc_fwd_params:
.text._Z35group_norm_nhwc_fwd_one_pass_kernelI11Fp32IOFp16WLi256ELi48ELi384EEv26Group_norm_nhwc_fwd_params:
        /* <DEDUP_REMOVED lines=88> */
.L_x_5022:
        /* <DEDUP_REMOVED lines=425> */
.L_x_4966:
[----:B------:R-:W-:Y:S05]  /*2010*/  BSYNC B0 ;  /* 0x0000000000007941 */ /* 0x000fea0003800000 */
.L_x_4965:
        /* <DEDUP_REMOVED lines=28> */
.L_x_4969:
[----:B------:R-:W2:Y:S04]  /*21e0*/  LDG.E.STRONG.GPU R5, desc[UR8][R8.64] ;  /* 0x0000000808057981 */ /* 0x000ea8000c1ef900 */
[----:B--2---:R-:W-:Y:S01]  /*21f0*/  CCTL.IVALL ;  /* 0x00000000ff00798f */ /* 0x004fe20002000000 */
[----:B------:R-:W-:Y:S05]  /*2200*/  YIELD ;  /* 0x0000000000007946 */ /* 0x000fea0003800000 */
[----:B------:R-:W-:-:S13]  /*2210*/  ISETP.NE.AND P6, PT, R5, R14, PT ;  /* 0x0000000e0500720c */ /* 0x000fda0003fc5270 */
[----:B------:R-:W-:Y:S05]  /*2220*/  @P6 BRA `(.L_x_4969) ;  /* 0xfffffffc00ec6947 */ /* 0x000fea000383ffff */
.L_x_4968:
        /* <DEDUP_REMOVED lines=11> */
.L_x_4971:
        /* <DEDUP_REMOVED lines=63> */
.L_x_4970:
        /* <DEDUP_REMOVED lines=18> */
.L_x_4973:
[----:B------:R-:W-:Y:S05]  /*27f0*/  BSYNC B0 ;  /* 0x0000000000007941 */ /* 0x000fea0003800000 */
.L_x_4972:
        /* <DEDUP_REMOVED lines=33> */
.L_x_4967:
        /* <DEDUP_REMOVED lines=61> */
.L_x_4974:
        /* <DEDUP_REMOVED lines=14> */
.L_x_4976:
[----:B------:R-:W-:Y:S05]  /*2ec0*/  BSYNC B0 ;  /* 0x0000000000007941 */ /* 0x000fea0003800000 */
.L_x_4975:
        /* <DEDUP_REMOVED lines=15> */
.L_x_4977:
        /* <DEDUP_REMOVED lines=14> */
.L_x_4979:
[----:B------:R-:W-:Y:S05]  /*30a0*/  BSYNC B0 ;  /* 0x0000000000007941 */ /* 0x000fea0003800000 */
.L_x_4978:
        /* <DEDUP_REMOVED lines=19> */
.L_x_4980:
        /* <DEDUP_REMOVED lines=14> */
.L_x_4982:
[----:B------:R-:W-:Y:S05]  /*32c0*/  BSYNC B0 ;  /* 0x0000000000007941 */ /* 0x000fea0003800000 */
.L_x_4981:
        /* <DEDUP_REMOVED lines=15> */
.L_x_4983:
        /* <DEDUP_REMOVED lines=14> */
.L_x_4985:
[----:B------:R-:W-:Y:S05]  /*34a0*/  BSYNC B0 ;  /* 0x0000000000007941 */ /* 0x000fea0003800000 */
.L_x_4984:
        /* <DEDUP_REMOVED lines=19> */
.L_x_4986:
        /* <DEDUP_REMOVED lines=14> */
.L_x_4988:
[----:B------:R-:W-:Y:S05]  /*36c0*/  BSYNC B0 ;  /* 0x0000000000007941 */ /* 0x000fea0003800000 */
.L_x_4987:
        /* <DEDUP_REMOVED lines=15> */
.L_x_4989:
        /* <DEDUP_REMOVED lines=14> */
.L_x_4991:
[----:B------:R-:W-:Y:S05]  /*38a0*/  BSYNC B0 ;  /* 0x0000000000007941 */ /* 0x000fea0003800000 */
.L_x_4990:
        /* <DEDUP_REMOVED lines=19> */
.L_x_4992:
        /* <DEDUP_REMOVED lines=13> */
.L_x_4994:
[----:B------:R-:W-:Y:S05]  /*3ab0*/  BSYNC B0 ;  /* 0x0000000000007941 */ /* 0x000fea0003800000 */
.L_x_4993:
        /* <DEDUP_REMOVED lines=15> */
.L_x_4995:
        /* <DEDUP_REMOVED lines=13> */
.L_x_4997:
[----:B------:R-:W-:Y:S05]  /*3c80*/  BSYNC B0 ;  /* 0x0000000000007941 */ /* 0x000fea0003800000 */
.L_x_4996:
        /* <DEDUP_REMOVED lines=19> */
.L_x_4998:
        /* <DEDUP_REMOVED lines=13> */
.L_x_5000:
[----:B------:R-:W-:Y:S05]  /*3e90*/  BSYNC B0 ;  /* 0x0000000000007941 */ /* 0x000fea0003800000 */
.L_x_4999:
        /* <DEDUP_REMOVED lines=15> */
.L_x_5001:
        /* <DEDUP_REMOVED lines=13> */
.L_x_5003:
[----:B------:R-:W-:Y:S05]  /*4060*/  BSYNC B0 ;  /* 0x0000000000007941 */ /* 0x000fea0003800000 */
.L_x_5002:
        /* <DEDUP_REMOVED lines=19> */
.L_x_5004:
        /* <DEDUP_REMOVED lines=13> */
.L_x_5006:
[----:B------:R-:W-:Y:S05]  /*4270*/  BSYNC B0 ;  /* 0x0000000000007941 */ /* 0x000fea0003800000 */
.L_x_5005:
        /* <DEDUP_REMOVED lines=14> */
.L_x_5007:
        /* <DEDUP_REMOVED lines=22> */
.L_x_5009:
[----:B------:R-:W-:Y:S05]  /*44c0*/  BSYNC B0 ;  /* 0x0000000000007941 */ /* 0x000fea0003800000 */
.L_x_5008:
        /* <DEDUP_REMOVED lines=11> */
.L_x_5010:
        /* <DEDUP_REMOVED lines=22> */
.L_x_5012:
[----:B------:R-:W-:Y:S05]  /*46e0*/  BSYNC B0 ;  /* 0x0000000000007941 */ /* 0x000fea0003800000 */
.L_x_5011:
        /* <DEDUP_REMOVED lines=11> */
.L_x_5013:
        /* <DEDUP_REMOVED lines=22> */
.L_x_5015:
[----:B------:R-:W-:Y:S05]  /*4900*/  BSYNC B0 ;  /* 0x0000000000007941 */ /* 0x000fea0003800000 */
.L_x_5014:
        /* <DEDUP_REMOVED lines=11> */
.L_x_5016:
        /* <DEDUP_REMOVED lines=22> */
.L_x_5018:
[----:B------:R-:W-:Y:S05]  /*4b20*/  BSYNC B0 ;  /* 0x0000000000007941 */ /* 0x000fea0003800000 */
.L_x_5017:
        /* <DEDUP_REMOVED lines=11> */
.L_x_5019:
        /* <DEDUP_REMOVED lines=15> */
.L_x_5021:
[----:B------:R-:W-:Y:S05]  /*4cd0*/  BSYNC B0 ;  /* 0x0000000000007941 */ /* 0x000fea0003800000 */
.L_x_5020:
[----:B-12---:R-:W1:Y:S01]  /*4ce0*/  LDC R3, c[0x0][0x10] ;  /* 0x00000400ff037b82 */ /* 0x006e620000000800 */
[----:B------:R-:W-:Y:S02]  /*4cf0*/  IADD3 R86, R86, 0x1, RZ ;  /* 0x0000000156567810 */ /* 0x000fe40007ffe0ff */
[----:B-1----:R-:W-:-:S04]  /*4d00*/  IADD3 R66, R3, R66, RZ ;  /* 0x0000004203427210 */ /* 0x002fc80007ffe0ff */
[----:B------:R-:W-:-:S13]  /*4d10*/  ISETP.GE.AND P5, PT, R66, UR4, PT ;  /* 0x0000000442007c0c */ /* 0x000fda000bfa6270 */
[----:B------:R-:W-:Y:S05]  /*4d20*/  @!P5 BRA `(.L_x_5022) ;  /* 0xffffffb80014d947 */ /* 0x000fea000383ffff */
[----:B------:R-:W-:Y:S05]  /*4d30*/  EXIT ;  /* 0x000000000000794d */ /* 0x000fea0003800000 */
.L_x_5023:
        /* <DEDUP_REMOVED lines=12> */
.L_x_5202:


//--------------------- .text._Z35group_norm_nhwc_fwd_one_pass_kernelI11Fp32IOFp16WLi512ELi48ELi384EEv26Group_norm_nhwc_fwd_params --------------------------
	.section	.text._Z35group_norm_nhwc_fwd_one_pass_kernelI11Fp32IOFp16WLi512ELi48ELi384EEv26Group_norm_nhwc_fwd_params,"ax",@progbits
	.align	128
        .global         _Z35group_norm_nhwc_fwd_one_pass_kernelI11Fp32IOFp16WLi512ELi48ELi384EEv26Group_norm_nhwc_fwd_params
        .type           _Z35group_norm_nhwc_fwd_one_pass_kernelI11Fp32IOFp16WLi512ELi48ELi384EEv26Group_norm_nhwc_fwd_params,@function
        .size           _Z35group_norm_nhwc_fwd_one_pass_kernelI11Fp32IOFp16WLi512ELi48ELi384EEv26Group_norm_nhwc_fwd_params,(.L_x_5203 - _Z35group_norm_nhwc_fwd_one_pass_kernelI11Fp32IOFp16WLi512ELi48ELi384EEv26Group_norm_nhwc_fwd_params)
        .other          _Z35group_norm_nhwc_fwd_one_pass_kernelI11Fp32IOFp16WLi512ELi48ELi384EEv26Group_norm_nhwc_fwd_params,@"STO_CUDA_ENTRY STV_DEFAULT"
_Z35group_norm_nhwc_fwd_one_pass_kernelI11Fp32IOFp16WLi512ELi48ELi384EEv26Group_norm_nhwc_fwd_params:
.text._Z35group_norm_nhwc_fwd_one_pass_kernelI11Fp32IOFp16WLi512ELi48ELi384EEv26Group_norm_nhwc_fwd_params:
        /* <DEDUP_REMOVED lines=165> */
.L_x_5129:
        /* <DEDUP_REMOVED lines=760> */
.L_x_5025:
[----:B------:R-:W-:Y:S05]  /*39d0*/  BSYNC B0 ;  /* 0x0000000000007941 */ /* 0x000fea0003800000 */
.L_x_5024:
        /* <DEDUP_REMOVED lines=27> */
.L_x_5028:
[----:B0-----:R-:W2:Y:S04]  /*3b90*/  LDG.E.STRONG.GPU R54, desc[UR8][R52.64] ;  /* 0x0000000834367981 */ /* 0x001ea8000c1ef900 */
[----:B--2---:R-:W-:Y:S01]  /*3ba0*/  CCTL.IVALL ;  /* 0x00000000ff00798f */ /* 0x004fe20002000000 */
[----:B------:R-:W-:Y:S05]  /*3bb0*/  YIELD ;  /* 0x0000000000007946 */ /* 0x000fea0003800000 */
[----:B------:R-:W-:-:S13]  /*3bc0*/  ISETP.NE.AND P6, PT, R54, R65, PT ;  /* 0x000000413600720c */ /* 0x000fda0003fc5270 */
[----:B------:R-:W-:Y:S05]  /*3bd0*/  @P6 BRA `(.L_x_5028) ;  /* 0xfffffffc00ec6947 */ /* 0x000fea000383ffff */
.L_x_5027:
        /* <DEDUP_REMOVED lines=11> */
.L_x_5030:
        /* <DEDUP_REMOVED lines=63> */
.L_x_5029:
        /* <DEDUP_REMOVED lines=18> */
.L_x_5032:
[----:B------:R-:W-:Y:S05]  /*41a0*/  BSYNC B0 ;  /* 0x0000000000007941 */ /* 0x000fea0003800000 */
.L_x_5031:
        /* <DEDUP_REMOVED lines=33> */
.L_x_5026:
        /* <DEDUP_REMOVED lines=44> */
[----:B---3--:R-:W-:Y:S02]  /*4680*/  HADD2.F32 R56, -RZ, R56.H0_H0 ;  /* 0x20000038ff387230 */ /* 0x008fe40000004100 */
[----:B----4-:R-:W-:Y:S02]  /*4690*/  HADD2.F32 R57, -RZ, R57.H0_H0 ;  /* 0x20000039ff397230 */ /* 0x010fe40000004100 */
[----:B--2---:R-:W-:Y:S02]  /*46a0*/  HADD2.F32 R59, -RZ, R59.H0_H0 ;  /* 0x2000003bff3b7230 */ /* 0x004fe40000004100 */
        /* <DEDUP_REMOVED lines=14> */
.L_x_5033:
        /* <DEDUP_REMOVED lines=14> */
.L_x_5035:
[----:B------:R-:W-:Y:S05]  /*4870*/  BSYNC B0 ;  /* 0x0000000000007941 */ /* 0x000fea0003800000 */
.L_x_5034:
        /* <DEDUP_REMOVED lines=15> */
.L_x_5036:
        /* <DEDUP_REMOVED lines=14> */
.L_x_5038:
[----:B------:R-:W-:Y:S05]  /*4a50*/  BSYNC B0 ;  /* 0x0000000000007941 */ /* 0x000fea0003800000 */
.L_x_5037:
        /* <DEDUP_REMOVED lines=19> */
.L_x_5039:
        /* <DEDUP_REMOVED lines=14> */
.L_x_5041:
[----:B------:R-:W-:Y:S05]  /*4c70*/  BSYNC B0 ;  /* 0x0000000000007941 */ /* 0x000fea0003800000 */
.L_x_5040:
        /* <DEDUP_REMOVED lines=15> */
.L_x_5042:
        /* <DEDUP_REMOVED lines=16> */
.L_x_5044:
[----:B------:R-:W-:Y:S05]  /*4e70*/  BSYNC B0 ;  /* 0x0000000000007941 */ /* 0x000fea0003800000 */
.L_x_5043:
        /* <DEDUP_REMOVED lines=19> */
.L_x_5045:
        /* <DEDUP_REMOVED lines=16> */
.L_x_5047:
[----:B------:R-:W-:Y:S05]  /*50b0*/  BSYNC B0 ;  /* 0x0000000000007941 */ /* 0x000fea0003800000 */
.L_x_5046:
        /* <DEDUP_REMOVED lines=15> */
.L_x_5048:
        /* <DEDUP_REMOVED lines=15> */
.L_x_5050:
[----:B------:R-:W-:Y:S05]  /*52a0*/  BSYNC B0 ;  /* 0x0000000000007941 */ /* 0x000fea0003800000 */
.L_x_5049:
        /* <DEDUP_REMOVED lines=19> */
.L_x_5051:
        /* <DEDUP_REMOVED lines=14> */
.L_x_5053:
[----:B------:R-:W-:Y:S05]  /*54c0*/  BSYNC B0 ;  /* 0x0000000000007941 */ /* 0x000fea0003800000 */
.L_x_5052:
        /* <DEDUP_REMOVED lines=15> */
.L_x_5054:
        /* <DEDUP_REMOVED lines=14> */
.L_x_5056:
[----:B------:R-:W-:Y:S05]  /*56a0*/  BSYNC B0 ;  /* 0x0000000000007941 */ /* 0x000fea0003800000 */
.L_x_5055:
        /* <DEDUP_REMOVED lines=19> */
.L_x_5057:
        /* <DEDUP_REMOVED lines=14> */
.L_x_5059:
[----:B------:R-:W-:Y:S05]  /*58c0*/  BSYNC B0 ;  /* 0x0000000000007941 */ /* 0x000fea0003800000 */
.L_x_5058:
        /* <DEDUP_REMOVED lines=15> */
.L_x_5060:
        /* <DEDUP_REMOVED lines=14> */
.L_x_5062:
[----:B------:R-:W-:Y:S05]  /*5aa0*/  BSYNC B0 ;  /* 0x0000000000007941 */ /* 0x000fea0003800000 */
.L_x_5061:
        /* <DEDUP_REMOVED lines=19> */
.L_x_5063:
        /* <DEDUP_REMOVED lines=14> */
.L_x_5065:
[----:B------:R-:W-:Y:S05]  /*5cc0*/  BSYNC B0 ;  /* 0x0000000000007941 */ /* 0x000fea0003800000 */
.L_x_5064:
        /* <DEDUP_REMOVED lines=15> */
.L_x_5066:
        /* <DEDUP_REMOVED lines=14> */
.L_x_5068:
[----:B------:R-:W-:Y:S05]  /*5ea0*/  BSYNC B0 ;  /* 0x0000000000007941 */ /* 0x000fea0003800000 */
.L_x_5067:
        /* <DEDUP_REMOVED lines=19> */
.L_x_5069:
        /* <DEDUP_REMOVED lines=14> */
.L_x_5071:
[----:B------:R-:W-:Y:S05]  /*60c0*/  BSYNC B0 ;  /* 0x0000000000007941 */ /* 0x000fea0003800000 */
.L_x_5070:
        /* <DEDUP_REMOVED lines=15> */
.L_x_5072:
        /* <DEDUP_REMOVED lines=14> */
.L_x_5074:
[----:B------:R-:W-:Y:S05]  /*62a0*/  BSYNC B0 ;  /* 0x0000000000007941 */ /* 0x000fea0003800000 */
.L_x_5073:
        /* <DEDUP_REMOVED lines=19> */
.L_x_5075:
        /* <DEDUP_REMOVED lines=14> */
.L_x_5077:
[----:B------:R-:W-:Y:S05]  /*64c0*/  BSYNC B0 ;  /* 0x0000000000007941 */ /* 0x000fea0003800000 */
.L_x_5076:
        /* <DEDUP_REMOVED lines=15> */
.L_x_5078:
        /* <DEDUP_REMOVED lines=14> */
.L_x_5080:
[----:B------:R-:W-:Y:S05]  /*66a0*/  BSYNC B0 ;  /* 0x0000000000007941 */ /* 0x000fea0003800000 */
.L_x_5079:
        /* <DEDUP_REMOVED lines=19> */
.L_x_5081:
        /* <DEDUP_REMOVED lines=14> */
.L_x_5083:
[----:B------:R-:W-:Y:S05]  /*68c0*/  BSYNC B0 ;  /* 0x0000000000007941 */ /* 0x000fea0003800000 */
.L_x_5082:
        /* <DEDUP_REMOVED lines=15> */
.L_x_5084:
        /* <DEDUP_REMOVED lines=14> */
.L_x_5086:
[----:B------:R-:W-:Y:S05]  /*6aa0*/  BSYNC B0 ;  /* 0x0000000000007941 */ /* 0x000fea0003800000 */
.L_x_5085:
        /* <DEDUP_REMOVED lines=19> */
.L_x_5087:
        /* <DEDUP_REMOVED lines=13> */
.L_x_5089:
[----:B------:R-:W-:Y:S05]  /*6cb0*/  BSYNC B0 ;  /* 0x0000000000007941 */ /* 0x000fea0003800000 */
.L_x_5088:
        /* <DEDUP_REMOVED lines=15> */
.L_x_5090:
        /* <DEDUP_REMOVED lines=13> */
.L_x_5092:
[----:B------:R-:W-:Y:S05]  /*6e80*/  BSYNC B0 ;  /* 0x0000000000007941 */ /* 0x000fea0003800000 */
.L_x_5091:
        /* <DEDUP_REMOVED lines=19> */
.L_x_5093:
        /* <DEDUP_REMOVED lines=13> */
.L_x_5095:
[----:B------:R-:W-:Y:S05]  /*7090*/  BSYNC B0 ;  /* 0x0000000000007941 */ /* 0x000fea0003800000 */
.L_x_5094:
        /* <DEDUP_REMOVED lines=15> */
.L_x_5096:
        /* <DEDUP_REMOVED lines=13> */
.L_x_5098:
[----:B------:R-:W-:Y:S05]  /*7260*/  BSYNC B0 ;  /* 0x0000000000007941 */ /* 0x000fea0003800000 */
.L_x_5097:
        /* <DEDUP_REMOVED lines=19> */
.L_x_5099:
        /* <DEDUP_REMOVED lines=13> */
.L_x_5101:
[----:B------:R-:W-:Y:S05]  /*7470*/  BSYNC B0 ;  /* 0x0000000000007941 */ /* 0x000fea0003800000 */
.L_x_5100:
        /* <DEDUP_REMOVED lines=14> */
.L_x_5102:
        /* <DEDUP_REMOVED lines=20> */
.L_x_5104:
[----:B------:R-:W-:Y:S05]  /*76a0*/  BSYNC B0 ;  /* 0x0000000000007941 */ /* 0x000fea0003800000 */
.L_x_5103:
        /* <DEDUP_REMOVED lines=14> */
.L_x_5105:
        /* <DEDUP_REMOVED lines=20> */
.L_x_5107:
[----:B------:R-:W-:Y:S05]  /*78d0*/  BSYNC B0 ;  /* 0x0000000000007941 */ /* 0x000fea0003800000 */
.L_x_5106:
        /* <DEDUP_REMOVED lines=14> */
.L_x_5108:
        /* <DEDUP_REMOVED lines=20> */
.L_x_5110:
[----:B------:R-:W-:Y:S05]  /*7b00*/  BSYNC B0 ;  /* 0x0000000000007941 */ /* 0x000fea0003800000 */
.L_x_5109:
        /* <DEDUP_REMOVED lines=14> */
.L_x_5111:
        /* <DEDUP_REMOVED lines=20> */
.L_x_5113:
[----:B------:R-:W-:Y:S05]  /*7d30*/  BSYNC B0 ;  /* 0x0000000000007941 */ /* 0x000fea0003800000 */
.L_x_5112:
        /* <DEDUP_REMOVED lines=14> */
.L_x_5114:
        /* <DEDUP_REMOVED lines=20> */
.L_x_5116:
[----:B------:R-:W-:Y:S05]  /*7f60*/  BSYNC B0 ;  /* 0x0000000000007941 */ /* 0x000fea0003800000 */
.L_x_5115:
        /* <DEDUP_REMOVED lines=14> */
.L_x_5117:
        /* <DEDUP_REMOVED lines=20> */
.L_x_5119:
[----:B------:R-:W-:Y:S05]  /*8190*/  BSYNC B0 ;  /* 0x0000000000007941 */ /* 0x000fea0003800000 */
.L_x_5118:
        /* <DEDUP_REMOVED lines=14> */
.L_x_5120:
        /* <DEDUP_REMOVED lines=22> */
.L_x_5122:
[----:B------:R-:W-:Y:S05]  /*83e0*/  BSYNC B0 ;  /* 0x0000000000007941 */ /* 0x000fea0003800000 */
.L_x_5121:
        /* <DEDUP_REMOVED lines=11> */
.L_x_5123:
        /* <DEDUP_REMOVED lines=22> */
.L_x_5125:
[----:B------:R-:W-:Y:S05]  /*8600*/  BSYNC B0 ;  /* 0x0000000000007941 */ /* 0x000fea0003800000 */
.L_x_5124:
        /* <DEDUP_REMOVED lines=11> */
.L_x_5126:
        /* <DEDUP_REMOVED lines=15> */
.L_x_5128:
[----:B------:R-:W-:Y:S05]  /*87b0*/  BSYNC B0 ;  /* 0x0000000000007941 */ /* 0x000fea0003800000 */
.L_x_5127:
[----:B012---:R-:W0:Y:S01]  /*87c0*/  LDC R53, c[0x0][0x10] ;  /* 0x00000400ff357b82 */ /* 0x007e220000000800 */
[----:B------:R-:W-:Y:S02]  /*87d0*/  IADD3 R22, R22, 0x1, RZ ;  /* 0x0000000116167810 */ /* 0x000fe40007ffe0ff */
[----:B0-----:R-:W-:-:S04]  /*87e0*/  IADD3 R72, R53, R72, RZ ;  /* 0x0000004835487210 */ /* 0x001fc80007ffe0ff */
[----:B------:R-:W-:-:S13]  /*87f0*/  ISETP.GE.AND P5, PT, R72, UR4, PT ;  /* 0x0000000448007c0c */ /* 0x000fda000bfa6270 */
[----:B------:R-:W-:Y:S05]  /*8800*/  @!P5 BRA `(.L_x_5129) ;  /* 0xffffff800090d947 */ /* 0x000fea000383ffff */
[----:B------:R-:W-:Y:S05]  /*8810*/  EXIT ;  /* 0x000000000000794d */ /* 0x000fea0003800000 */
.L_x_5130:
        /* <DEDUP_REMOVED lines=14> */
.L_x_5203:


//--------------------- .nv.shared.reserved.0     --------------------------
	.section	.nv.shared.reserved.0,"aw",@nobits
	.weak		__nv_reservedSMEM_offset_0_alias
	.size		__nv_reservedSMEM_offset_0_alias, 0, 0
	.other		__nv_reservedSMEM_offset_0_alias,@"STO_CUDA_RESERVED_SHARED STV_DEFAULT"
__nv_reservedSMEM_offset_0_alias:
	.zero		0


//--------------------- .nv.global                --------------------------
	.section	.nv.global,"aw",@nobits
.nv.global:
	.type		_ZN61_INTERNAL_cc668ceb_30_group_norm_nhwc_one_pass_48_cu_b3a0362b6thrust23THRUST_300001_SM_900_NS12placeholders2_5E,@object
	.size		_ZN61_INTERNAL_cc668ceb_30_group_norm_nhwc_one_pass_48_cu_b3a0362b6thrust23THRUST_300001_SM_900_NS12placeholders2_5E,(_ZN61_INTERNAL_cc668ceb_30_group_norm_nhwc_one_pass_48_cu_b3a0362b4cuda3std3__45__cpo6cbeginE - _ZN61_INTERNAL_cc668ceb_30_group_norm_nhwc_one_pass_48_cu_b3a0362b6thrust23THRUST_300001_SM_900_NS12placeholders2_5E)
_ZN61_INTERNAL_cc668ceb_30_group_norm_nhwc_one_pass_48_cu_b3a0362b6thrust23THRUST_300001_SM_900_NS12placeholders2_5E:
	.zero		1
	.type		_ZN61_INTERNAL_cc668ceb_30_group_norm_nhwc_one_pass_48_cu_b3a0362b4cuda3std3__45__cpo6cbeginE,@object
	.size		_ZN61_INTERNAL_cc668ceb_30_group_norm_nhwc_one_pass_48_cu_b3a0362b4cuda3std3__45__cpo6cbeginE,(_ZN61_INTERNAL_cc668ceb_30_group_norm_nhwc_one_pass_48_cu_b3a0362b4cuda3std6ranges3__45__cpo6cbeginE - _ZN61_INTERNAL_cc668ceb_30_group_norm_nhwc_one_pass_48_cu_b3a0362b4cuda3std3__45__cpo6cbeginE)
_ZN61_INTERNAL_cc668ceb_30_group_norm_nhwc_one_pass_48_cu_b3a0362b4cuda3std3__45__cpo6cbeginE:
	.zero		1
	.type		_ZN61_INTERNAL_cc668ceb_30_group_norm_nhwc_one_pass_48_cu_b3a0362b4cuda3std6ranges3__45__cpo6cbeginE,@object
	.size		_ZN61_INTERNAL_cc668ceb_30_group_norm_nhwc_one_pass_48_cu_b3a0362b4cuda3std6ranges3__45__cpo6cbeginE,(_ZN61_INTERNAL_cc668ceb_30_group_norm_nhwc_one_pass_48_cu_b3a0362b4cuda3std3__48in_placeE - _ZN61_INTERNAL_cc668ceb_30_group_norm_nhwc_one_pass_48_cu_b3a0362b4cuda3std6ranges3__45__cpo6cbeginE)
_ZN61_INTERNAL_cc668ceb_30_group_norm_nhwc_one_pass_48_cu_b3a0362b4cuda3std6ranges3__45__cpo6cbeginE:
	.zero		1
	.type		_ZN61_INTERNAL_cc668ceb_30_group_norm_nhwc_one_pass_48_cu_b3a0362b4cuda3std3__48in_placeE,@object
	.size		_ZN61_INTERNAL_cc668ceb_30_group_norm_nhwc_one_pass_48_cu_b3a0362b4cuda3std3__48in_placeE,(_ZN61_INTERNAL_cc668ceb_30_group_norm_nhwc_one_pass_48_cu_b3a0362b4cuda3std6ranges3__45__cpo4sizeE - _ZN61_INTERNAL_cc668ceb_30_group_norm_nhwc_one_pass_48_cu_b3a0362b4cuda3std3__48in_placeE)
_ZN61_INTERNAL_cc668ceb_30_group_norm_nhwc_one_pass_48_cu_b3a0362b4cuda3std3__48in_placeE:
	.zero		1
	.type		_ZN61_INTERNAL_cc668ceb_30_group_norm_nhwc_one_pass_48_cu_b3a0362b4cuda3std6ranges3__45__cpo4sizeE,@object
	.size		_ZN61_INTERNAL_cc668ceb_30_group_norm_nhwc_one_pass_48_cu_b3a0362b4cuda3std6ranges3__45__cpo4sizeE,(_ZN61_INTERNAL_cc668ceb_30_group_norm_nhwc_one_pass_48_cu_b3a0362b6thrust23THRUST_300001_SM_900_NS12placeholders2_9E - _ZN61_INTERNAL_cc668ceb_30_group_norm_nhwc_one_pass_48_cu_b3a0362b4cuda3std6ranges3__45__cpo4sizeE)
_ZN61_INTERNAL_cc668ceb_30_group_norm_nhwc_one_pass_48_cu_b3a0362b4cuda3std6ranges3__45__cpo4sizeE:
	.zero		1
	.type		_ZN61_INTERNAL_cc668ceb_30_group_norm_nhwc_one_pass_48_cu_b3a0362b6thrust23THRUST_300001_SM_900_NS12placeholders2_9E,@object
	.size		_ZN61_INTERNAL_cc668ceb_30_group_norm_nhwc_one_pass_48_cu_b3a0362b6thrust23THRUST_300001_SM_900_NS12placeholders2_9E,(_ZN61_INTERNAL_cc668ceb_30_group_norm_nhwc_one_pass_48_cu_b3a0362b4cuda3std3__45__cpo7crbeginE - _ZN61_INTERNAL_cc668ceb_30_group_norm_nhwc_one_pass_48_cu_b3a0362b6thrust23THRUST_300001_SM_900_NS12placeholders2_9E)
_ZN61_INTERNAL_cc668ceb_30_group_norm_nhwc_one_pass_48_cu_b3a0362b6thrust23THRUST_300001_SM_900_NS12placeholders2_9E:
	.zero		1
	.type		_ZN61_INTERNAL_cc668ceb_30_group_norm_nhwc_one_pass_48_cu_b3a0362b4cuda3std3__45__cpo7crbeginE,@object
	.size		_ZN61_INTERNAL_cc668ceb_30_group_norm_nhwc_one_pass_48_cu_b3a0362b4cuda3std3__45__cpo7crbeginE,(_ZN61_INTERNAL_cc668ceb_30_group_norm_nhwc_one_pass_48_cu_b3a0362b4cuda3std6ranges3__45__cpo4nextE - _ZN61_INTERNAL_cc668ceb_30_group_norm_nhwc_one_pass_48_cu_b3a0362b4cuda3std3__45__cpo7crbeginE)
_ZN61_INTERNAL_cc668ceb_30_group_norm_nhwc_one_pass_48_cu_b3a0362b4cuda3std3__45__cpo7crbeginE:
	.zero		1
	.type		_ZN61_INTERNAL_cc668ceb_30_group_norm_nhwc_one_pass_48_cu_b3a0362b4cuda3std6ranges3__45__cpo4nextE,@object
	.size		_ZN61_INTERNAL_cc668ceb_30_group_norm_nhwc_one_pass_48_cu_b3a0362b4cuda3std6ranges3__45__cpo4nextE,(_ZN61_INTERNAL_cc668ceb_30_group_norm_nhwc_one_pass_48_cu_b3a0362b4cuda3std6ranges3__45__cpo4swapE - _ZN61_INTERNAL_cc668ceb_30_group_norm_nhwc_one_pass_48_cu_b3a0362b4cuda3std6ranges3__45__cpo4nextE)
_ZN61_INTERNAL_cc668ceb_30_group_norm_nhwc_one_pass_48_cu_b3a0362b4cuda3std6ranges3__45__cpo4nextE:
	.zero		1
	.type		_ZN61_INTERNAL_cc668ceb_30_group_norm_nhwc_one_pass_48_cu_b3a0362b4cuda3std6ranges3__45__cpo4swapE,@object
	.size		_ZN61_INTERNAL_cc668ceb_30_group_norm_nhwc_one_pass_48_cu_b3a0362b4cuda3std6ranges3__45__cpo4swapE,(_ZN61_INTERNAL_cc668ceb_30_group_norm_nhwc_one_pass_48_cu_b3a0362b6thrust23THRUST_300001_SM_900_NS12placeholders2_1E - _ZN61_INTERNAL_cc668ceb_30_group_norm_nhwc_one_pass_48_cu_b3a0362b4cuda3std6ranges3__45__cpo4swapE)
_ZN61_INTERNAL_cc668ceb_30_group_norm_nhwc_one_pass_48_cu_b3a0362b4cuda3std6ranges3__45__cpo4swapE:
	.zero		1
	.type		_ZN61_INTERNAL_cc668ceb_30_group_norm_nhwc_one_pass_48_cu_b3a0362b6thrust23THRUST_300001_SM_900_NS12placeholders2_1E,@object
	.size		_ZN61_INTERNAL_cc668ceb_30_group_norm_nhwc_one_pass_48_cu_b3a0362b6thrust23THRUST_300001_SM_900_NS12placeholders2_1E,(_ZN61_INTERNAL_cc668ceb_30_group_norm_nhwc_one_pass_48_cu_b3a0362b6thrust23THRUST_300001_SM_900_NS12placeholders2_3E - _ZN61_INTERNAL_cc668ceb_30_group_norm_nhwc_one_pass_48_cu_b3a0362b6thrust23THRUST_300001_SM_900_NS12placeholders2_1E)
_ZN61_INTERNAL_cc668ceb_30_group_norm_nhwc_one_pass_48_cu_b3a0362b6thrust23THRUST_300001_SM_900_NS12placeholders2_1E:
	.zero		1
	.type		_ZN61_INTERNAL_cc668ceb_30_group_norm_nhwc_one_pass_48_cu_b3a0362b6thrust23THRUST_300001_SM_900_NS12placeholders2_3E,@object
	.size		_ZN61_INTERNAL_cc668ceb_30_group_norm_nhwc_one_pass_48_cu_b3a0362b6thrust23THRUST_300001_SM_900_NS12placeholders2_3E,(_ZN61_INTERNAL_cc668ceb_30_group_norm_nhwc_one_pass_48_cu_b3a0362b4cuda3std3__45__cpo5beginE - _ZN61_INTERNAL_cc668ceb_30_group_norm_nhwc_one_pass_48_cu_b3a0362b6thrust23THRUST_300001_SM_900_NS12placeholders2_3E)
_ZN61_INTERNAL_cc668ceb_30_group_norm_nhwc_one_pass_48_cu_b3a0362b6thrust23THRUST_300001_SM_900_NS12placeholders2_3E:
	.zero		1
	.type		_ZN61_INTERNAL_cc668ceb_30_group_norm_nhwc_one_pass_48_cu_b3a0362b4cuda3std3__45__cpo5beginE,@object
	.size		_ZN61_INTERNAL_cc668ceb_30_group_norm_nhwc_one_pass_48_cu_b3a0362b4cuda3std3__45__cpo5beginE,(_ZN61_INTERNAL_cc668ceb_30_group_norm_nhwc_one_pass_48_cu_b3a0362b4cuda3std6ranges3__45__cpo5beginE - _ZN61_INTERNAL_cc668ceb_30_group_norm_nhwc_one_pass_48_cu_b3a0362b4cuda3std3__45__cpo5beginE)
_ZN61_INTERNAL_cc668ceb_30_group_norm_nhwc_one_pass_48_cu_b3a0362b4cuda3std3__45__cpo5beginE:
	.zero		1
	.type		_ZN61_INTERNAL_cc668ceb_30_group_norm_nhwc_one_pass_48_cu_b3a0362b4cuda3std6ranges3__45__cpo5beginE,@object
	.size		_ZN61_INTERNAL_cc668ceb_30_group_norm_nhwc_one_pass_48_cu_b3a0362b4cuda3std6ranges3__45__cpo5beginE,(_ZN61_INTERNAL_cc668ceb_30_group_norm_nhwc_one_pass_48_cu_b3a0362b4cuda3std3__463_GLOBAL__N__cc668ceb_30_group_norm_nhwc_one_pass_48_cu_b3a0362b6ignoreE - _ZN61_INTERNAL_cc668ceb_30_group_norm_nhwc_one_pass_48_cu_b3a0362b4cuda3std6ranges3__45__cpo5beginE)
_ZN61_INTERNAL_cc668ceb_30_group_norm_nhwc_one_pass_48_cu_b3a0362b4cuda3std6ranges3__45__cpo5beginE:
	.zero		1
	.type		_ZN61_INTERNAL_cc668ceb_30_group_norm_nhwc_one_pass_48_cu_b3a0362b4cuda3std3__463_GLOBAL__N__cc668ceb_30_group_norm_nhwc_one_pass_48_cu_b3a0362b6ignoreE,@object
	.size		_ZN61_INTERNAL_cc668ceb_30_group_norm_nhwc_one_pass_48_cu_b3a0362b4cuda3std3__463_GLOBAL__N__cc668ceb_30_group_norm_nhwc_one_pass_48_cu_b3a0362b6ignoreE,(_ZN61_INTERNAL_cc668ceb_30_group_norm_nhwc_one_pass_48_cu_b3a0362b4cuda3std6ranges3__45__cpo4dataE - _ZN61_INTERNAL_cc668ceb_30_group_norm_nhwc_one_pass_48_cu_b3a0362b4cuda3std3__463_GLOBAL__N__cc668ceb_30_group_norm_nhwc_one_pass_48_cu_b3a0362b6ignoreE)
_ZN61_INTERNAL_cc668ceb_30_group_norm_nhwc_one_pass_48_cu_b3a0362b4cuda3std3__463_GLOBAL__N__cc668ceb_30_group_norm_nhwc_one_pass_48_cu_b3a0362b6ignoreE:
	.zero		1
	.type		_ZN61_INTERNAL_cc668ceb_30_group_norm_nhwc_one_pass_48_cu_b3a0362b4cuda3std6ranges3__45__cpo4dataE,@object
	.size		_ZN61_INTERNAL_cc668ceb_30_group_norm_nhwc_one_pass_48_cu_b3a0362b4cuda3std6ranges3__45__cpo4dataE,(_ZN61_INTERNAL_cc668ceb_30_group_norm_nhwc_one_pass_48_cu_b3a0362b6thrust23THRUST_300001_SM_900_NS12placeholders2_7E - _ZN61_INTERNAL_cc668ceb_30_group_norm_nhwc_one_pass_48_cu_b3a0362b4cuda3std6ranges3__45__cpo4dataE)
_ZN61_INTERNAL_cc668ceb_30_group_norm_nhwc_one_pass_48_cu_b3a0362b4cuda3std6ranges3__45__cpo4dataE:
	.zero		1
	.type		_ZN61_INTERNAL_cc668ceb_30_group_norm_nhwc_one_pass_48_cu_b3a0362b6thrust23THRUST_300001_SM_900_NS12placeholders2_7E,@object
	.size		_ZN61_INTERNAL_cc668ceb_30_group_norm_nhwc_one_pass_48_cu_b3a0362b6thrust23THRUST_300001_SM_900_NS12placeholders2_7E,(_ZN61_INTERNAL_cc668ceb_30_group_norm_nhwc_one_pass_48_cu_b3a0362b4cuda3std3__45__cpo6rbeginE - _ZN61_INTERNAL_cc668ceb_30_group_norm_nhwc_one_pass_48_cu_b3a0362b6thrust23THRUST_300001_SM_900_NS12placeholders2_7E)
_ZN61_INTERNAL_cc668ceb_30_group_norm_nhwc_one_pass_48_cu_b3a0362b6thrust23THRUST_300001_SM_900_NS12placeholders2_7E:
	.zero		1
	.type		_ZN61_INTERNAL_cc668ceb_30_group_norm_nhwc_one_pass_48_cu_b3a0362b4cuda3std3__45__cpo6rbeginE,@object
	.size		_ZN61_INTERNAL_cc668ceb_30_group_norm_nhwc_one_pass_48_cu_b3a0362b4cuda3std3__45__cpo6rbeginE,(_ZN61_INTERNAL_cc668ceb_30_group_norm_nhwc_one_pass_48_cu_b3a0362b4cuda3std6ranges3__45__cpo7advanceE - _ZN61_INTERNAL_cc668ceb_30_group_norm_nhwc_one_pass_48_cu_b3a0362b4cuda3std3__45__cpo6rbeginE)
_ZN61_INTERNAL_cc668ceb_30_group_norm_nhwc_one_pass_48_cu_b3a0362b4cuda3std3__45__cpo6rbeginE:
	.zero		1
	.type		_ZN61_INTERNAL_cc668ceb_30_group_norm_nhwc_one_pass_48_cu_b3a0362b4cuda3std6ranges3__45__cpo7advanceE,@object
	.size		_ZN61_INTERNAL_cc668ceb_30_group_norm_nhwc_one_pass_48_cu_b3a0362b4cuda3std6ranges3__45__cpo7advanceE,(_ZN61_INTERNAL_cc668ceb_30_group_norm_nhwc_one_pass_48_cu_b3a0362b4cuda3std3__47nulloptE - _ZN61_INTERNAL_cc668ceb_30_group_norm_nhwc_one_pass_48_cu_b3a0362b4cuda3std6ranges3__45__cpo7advanceE)
_ZN61_INTERNAL_cc668ceb_30_group_norm_nhwc_one_pass_48_cu_b3a0362b4cuda3std6ranges3__45__cpo7advanceE:
	.zero		1
	.type		_ZN61_INTERNAL_cc668ceb_30_group_norm_nhwc_one_pass_48_cu_b3a0362b4cuda3std3__47nulloptE,@object
	.size		_ZN61_INTERNAL_cc668ceb_30_group_norm_nhwc_one_pass_48_cu_b3a0362b4cuda3std3__47nulloptE,(_ZN61_INTERNAL_cc668ceb_30_group_norm_nhwc_one_pass_48_cu_b3a0362b4cuda3std6ranges3__45__cpo8distanceE - _ZN61_INTERNAL_cc668ceb_30_group_norm_nhwc_one_pass_48_cu_b3a0362b4cuda3std3__47nulloptE)
_ZN61_INTERNAL_cc668ceb_30_group_norm_nhwc_one_pass_48_cu_b3a0362b4cuda3std3__47nulloptE:
	.zero		1
	.type		_ZN61_INTERNAL_cc668ceb_30_group_norm_nhwc_one_pass_48_cu_b3a0362b4cuda3std6ranges3__45__cpo8distanceE,@object
	.size		_ZN61_INTERNAL_cc668ceb_30_group_norm_nhwc_one_pass_48_cu_b3a0362b4cuda3std6ranges3__45__cpo8distanceE,(_ZN61_INTERNAL_cc668ceb_30_group_norm_nhwc_one_pass_48_cu_b3a0362b6thrust23THRUST_300001_SM_900_NS12placeholders2_6E - _ZN61_INTERNAL_cc668ceb_30_group_norm_nhwc_one_pass_48_cu_b3a0362b4cuda3std6ranges3__45__cpo8distanceE)
_ZN61_INTERNAL_cc668ceb_30_group_norm_nhwc_one_pass_48_cu_b3a0362b4cuda3std6ranges3__45__cpo8distanceE:
	.zero		1
	.type		_ZN61_INTERNAL_cc668ceb_30_group_norm_nhwc_one_pass_48_cu_b3a0362b6thrust23THRUST_300001_SM_900_NS12placeholders2_6E,@object
	.size		_ZN61_INTERNAL_cc668ceb_30_group_norm_nhwc_one_pass_48_cu_b3a0362b6thrust23THRUST_300001_SM_900_NS12placeholders2_6E,(_ZN61_INTERNAL_cc668ceb_30_group_norm_nhwc_one_pass_48_cu_b3a0362b4cuda3std3__45__cpo4cendE - _ZN61_INTERNAL_cc668ceb_30_group_norm_nhwc_one_pass_48_cu_b3a0362b6thrust23THRUST_300001_SM_900_NS12placeholders2_6E)
_ZN61_INTERNAL_cc668ceb_30_group_norm_nhwc_one_pass_48_cu_b3a0362b6thrust23THRUST_300001_SM_900_NS12placeholders2_6E:
	.zero		1
	.type		_ZN61_INTERNAL_cc668ceb_30_group_norm_nhwc_one_pass_48_cu_b3a0362b4cuda3std3__45__cpo4cendE,@object
	.size		_ZN61_INTERNAL_cc668ceb_30_group_norm_nhwc_one_pass_48_cu_b3a0362b4cuda3std3__45__cpo4cendE,(_ZN61_INTERNAL_cc668ceb_30_group_norm_nhwc_one_pass_48_cu_b3a0362b4cuda3std6ranges3__45__cpo4cendE - _ZN61_INTERNAL_cc668ceb_30_group_norm_nhwc_one_pass_48_cu_b3a0362b4cuda3std3__45__cpo4cendE)
_ZN61_INTERNAL_cc668ceb_30_group_norm_nhwc_one_pass_48_cu_b3a0362b4cuda3std3__45__cpo4cendE:
	.zero		1
	.type		_ZN61_INTERNAL_cc668ceb_30_group_norm_nhwc_one_pass_48_cu_b3a0362b4cuda3std6ranges3__45__cpo4cendE,@object
	.size		_ZN61_INTERNAL_cc668ceb_30_group_norm_nhwc_one_pass_48_cu_b3a0362b4cuda3std6ranges3__45__cpo4cendE,(_ZN61_INTERNAL_cc668ceb_30_group_norm_nhwc_one_pass_48_cu_b3a0362b4cuda3std3__420unreachable_sentinelE - _ZN61_INTERNAL_cc668ceb_30_group_norm_nhwc_one_pass_48_cu_b3a0362b4cuda3std6ranges3__45__cpo4cendE)
_ZN61_INTERNAL_cc668ceb_30_group_norm_nhwc_one_pass_48_cu_b3a0362b4cuda3std6ranges3__45__cpo4cendE:
	.zero		1
	.type		_ZN61_INTERNAL_cc668ceb_30_group_norm_nhwc_one_pass_48_cu_b3a0362b4cuda3std3__420unreachable_sentinelE,@object
	.size		_ZN61_INTERNAL_cc668ceb_30_group_norm_nhwc_one_pass_48_cu_b3a0362b4cuda3std3__420unreachable_sentinelE,(_ZN61_INTERNAL_cc668ceb_30_group_norm_nhwc_one_pass_48_cu_b3a0362b4cuda3std6ranges3__45__cpo5ssizeE - _ZN61_INTERNAL_cc668ceb_30_group_norm_nhwc_one_pass_48_cu_b3a0362b4cuda3std3__420unreachable_sentinelE)
_ZN61_INTERNAL_cc668ceb_30_group_norm_nhwc_one_pass_48_cu_b3a0362b4cuda3std3__420unreachable_sentinelE:
	.zero		1
	.type		_ZN61_INTERNAL_cc668ceb_30_group_norm_nhwc_one_pass_48_cu_b3a0362b4cuda3std6ranges3__45__cpo5ssizeE,@object
	.size		_ZN61_INTERNAL_cc668ceb_30_group_norm_nhwc_one_pass_48_cu_b3a0362b4cuda3std6ranges3__45__cpo5ssizeE,(_ZN61_INTERNAL_cc668ceb_30_group_norm_nhwc_one_pass_48_cu_b3a0362b6thrust23THRUST_300001_SM_900_NS12placeholders3_10E - _ZN61_INTERNAL_cc668ceb_30_group_norm_nhwc_one_pass_48_cu_b3a0362b4cuda3std6ranges3__45__cpo5ssizeE)
_ZN61_INTERNAL_cc668ceb_30_group_norm_nhwc_one_pass_48_cu_b3a0362b4cuda3std6ranges3__45__cpo5ssizeE:
	.zero		1
	.type		_ZN61_INTERNAL_cc668ceb_30_group_norm_nhwc_one_pass_48_cu_b3a0362b6thrust23THRUST_300001_SM_900_NS12placeholders3_10E,@object
	.size		_ZN61_INTERNAL_cc668ceb_30_group_norm_nhwc_one_pass_48_cu_b3a0362b6thrust23THRUST_300001_SM_900_NS12placeholders3_10E,(_ZN61_INTERNAL_cc668ceb_30_group_norm_nhwc_one_pass_48_cu_b3a0362b4cuda3std3__45__cpo5crendE - _ZN61_INTERNAL_cc668ceb_30_group_norm_nhwc_one_pass_48_cu_b3a0362b6thrust23THRUST_300001_SM_900_NS12placeholders3_10E)
_ZN61_INTERNAL_cc668ceb_30_group_norm_nhwc_one_pass_48_cu_b3a0362b6thrust23THRUST_300001_SM_900_NS12placeholders3_10E:
	.zero		1
	.type		_ZN61_INTERNAL_cc668ceb_30_group_norm_nhwc_one_pass_48_cu_b3a0362b4cuda3std3__45__cpo5crendE,@object
	.size		_ZN61_INTERNAL_cc668ceb_30_group_norm_nhwc_one_pass_48_cu_b3a0362b4cuda3std3__45__cpo5crendE,(_ZN61_INTERNAL_cc668ceb_30_group_norm_nhwc_one_pass_48_cu_b3a0362b4cuda3std6ranges3__45__cpo4prevE - _ZN61_INTERNAL_cc668ceb_30_group_norm_nhwc_one_pass_48_cu_b3a0362b4cuda3std3__45__cpo5crendE)
_ZN61_INTERNAL_cc668ceb_30_group_norm_nhwc_one_pass_48_cu_b3a0362b4cuda3std3__45__cpo5crendE:
	.zero		1
	.type		_ZN61_INTERNAL_cc668ceb_30_group_norm_nhwc_one_pass_48_cu_b3a0362b4cuda3std6ranges3__45__cpo4prevE,@object
	.size		_ZN61_INTERNAL_cc668ceb_30_group_norm_nhwc_one_pass_48_cu_b3a0362b4cuda3std6ranges3__45__cpo4prevE,(_ZN61_INTERNAL_cc668ceb_30_group_norm_nhwc_one_pass_48_cu_b3a0362b4cuda3std6ranges3__45__cpo9iter_moveE - _ZN61_INTERNAL_cc668ceb_30_group_norm_nhwc_one_pass_48_cu_b3a0362b4cuda3std6ranges3__45__cpo4prevE)
_ZN61_INTERNAL_cc668ceb_30_group_norm_nhwc_one_pass_48_cu_b3a0362b4cuda3std6ranges3__45__cpo4prevE:
	.zero		1
	.type		_ZN61_INTERNAL_cc668ceb_30_group_norm_nhwc_one_pass_48_cu_b3a0362b4cuda3std6ranges3__45__cpo9iter_moveE,@object
	.size		_ZN61_INTERNAL_cc668ceb_30_group_norm_nhwc_one_pass_48_cu_b3a0362b4cuda3std6ranges3__45__cpo9iter_moveE,(_ZN61_INTERNAL_cc668ceb_30_group_norm_nhwc_one_pass_48_cu_b3a0362b6thrust23THRUST_300001_SM_900_NS12placeholders2_2E - _ZN61_INTERNAL_cc668ceb_30_group_norm_nhwc_one_pass_48_cu_b3a0362b4cuda3std6ranges3__45__cpo9iter_moveE)
_ZN61_INTERNAL_cc668ceb_30_group_norm_nhwc_one_pass_48_cu_b3a0362b4cuda3std6ranges3__45__cpo9iter_moveE:
	.zero		1
	.type		_ZN61_INTERNAL_cc668ceb_30_group_norm_nhwc_one_pass_48_cu_b3a0362b6thrust23THRUST_300001_SM_900_NS12placeholders2_2E,@object
	.size		_ZN61_INTERNAL_cc668ceb_30_group_norm_nhwc_one_pass_48_cu_b3a0362b6thrust23THRUST_300001_SM_900_NS12placeholders2_2E,(_ZN61_INTERNAL_cc668ceb_30_group_norm_nhwc_one_pass_48_cu_b3a0362b6thrust23THRUST_300001_SM_900_NS12placeholders2_4E - _ZN61_INTERNAL_cc668ceb_30_group_norm_nhwc_one_pass_48_cu_b3a0362b6thrust23THRUST_300001_SM_900_NS12placeholders2_2E)
_ZN61_INTERNAL_cc668ceb_30_group_norm_nhwc_one_pass_48_cu_b3a0362b6thrust23THRUST_300001_SM_900_NS12placeholders2_2E:
	.zero		1
	.type		_ZN61_INTERNAL_cc668ceb_30_group_norm_nhwc_one_pass_48_cu_b3a0362b6thrust23THRUST_300001_SM_900_NS12placeholders2_4E,@object
	.size		_ZN61_INTERNAL_cc668ceb_30_group_norm_nhwc_one_pass_48_cu_b3a0362b6thrust23THRUST_300001_SM_900_NS12placeholders2_4E,(_ZN61_INTERNAL_cc668ceb_30_group_norm_nhwc_one_pass_48_cu_b3a0362b4cuda3std3__45__cpo3endE - _ZN61_INTERNAL_cc668ceb_30_group_norm_nhwc_one_pass_48_cu_b3a0362b6thrust23THRUST_300001_SM_900_NS12placeholders2_4E)
_ZN61_INTERNAL_cc668ceb_30_group_norm_nhwc_one_pass_48_cu_b3a0362b6thrust23THRUST_300001_SM_900_NS12placeholders2_4E:
	.zero		1
	.type		_ZN61_INTERNAL_cc668ceb_30_group_norm_nhwc_one_pass_48_cu_b3a0362b4cuda3std3__45__cpo3endE,@object
	.size		_ZN61_INTERNAL_cc668ceb_30_group_norm_nhwc_one_pass_48_cu_b3a0362b4cuda3std3__45__cpo3endE,(_ZN61_INTERNAL_cc668ceb_30_group_norm_nhwc_one_pass_48_cu_b3a0362b4cuda3std6ranges3__45__cpo3endE - _ZN61_INTERNAL_cc668ceb_30_group_norm_nhwc_one_pass_48_cu_b3a0362b4cuda3std3__45__cpo3endE)
_ZN61_INTERNAL_cc668ceb_30_group_norm_nhwc_one_pass_48_cu_b3a0362b4cuda3std3__45__cpo3endE:
	.zero		1
	.type		_ZN61_INTERNAL_cc668ceb_30_group_norm_nhwc_one_pass_48_cu_b3a0362b4cuda3std6ranges3__45__cpo3endE,@object
	.size		_ZN61_INTERNAL_cc668ceb_30_group_norm_nhwc_one_pass_48_cu_b3a0362b4cuda3std6ranges3__45__cpo3endE,(_ZN61_INTERNAL_cc668ceb_30_group_norm_nhwc_one_pass_48_cu_b3a0362b4cuda3std3__419piecewise_constructE - _ZN61_INTERNAL_cc668ceb_30_group_norm_nhwc_one_pass_48_cu_b3a0362b4cuda3std6ranges3__45__cpo3endE)
_ZN61_INTERNAL_cc668ceb_30_group_norm_nhwc_one_pass_48_cu_b3a0362b4cuda3std6ranges3__45__cpo3endE:
	.zero		1
	.type		_ZN61_INTERNAL_cc668ceb_30_group_norm_nhwc_one_pass_48_cu_b3a0362b4cuda3std3__419piecewise_constructE,@object
	.size		_ZN61_INTERNAL_cc668ceb_30_group_norm_nhwc_one_pass_48_cu_b3a0362b4cuda3std3__419piecewise_constructE,(_ZN61_INTERNAL_cc668ceb_30_group_norm_nhwc_one_pass_48_cu_b3a0362b4cuda3std6ranges3__45__cpo5cdataE - _ZN61_INTERNAL_cc668ceb_30_group_norm_nhwc_one_pass_48_cu_b3a0362b4cuda3std3__419piecewise_constructE)
_ZN61_INTERNAL_cc668ceb_30_group_norm_nhwc_one_pass_48_cu_b3a0362b4cuda3std3__419piecewise_constructE:
	.zero		1
	.type		_ZN61_INTERNAL_cc668ceb_30_group_norm_nhwc_one_pass_48_cu_b3a0362b4cuda3std6ranges3__45__cpo5cdataE,@object
	.size		_ZN61_INTERNAL_cc668ceb_30_group_norm_nhwc_one_pass_48_cu_b3a0362b4cuda3std6ranges3__45__cpo5cdataE,(_ZN61_INTERNAL_cc668ceb_30_group_norm_nhwc_one_pass_48_cu_b3a0362b6thrust23THRUST_300001_SM_900_NS12placeholders2_8E - _ZN61_INTERNAL_cc668ceb_30_group_norm_nhwc_one_pass_48_cu_b3a0362b4cuda3std6ranges3__45__cpo5cdataE)
_ZN61_INTERNAL_cc668ceb_30_group_norm_nhwc_one_pass_48_cu_b3a0362b4cuda3std6ranges3__45__cpo5cdataE:
	.zero		1
	.type		_ZN61_INTERNAL_cc668ceb_30_group_norm_nhwc_one_pass_48_cu_b3a0362b6thrust23THRUST_300001_SM_900_NS12placeholders2_8E,@object
	.size		_ZN61_INTERNAL_cc668ceb_30_group_norm_nhwc_one_pass_48_cu_b3a0362b6thrust23THRUST_300001_SM_900_NS12placeholders2_8E,(_ZN61_INTERNAL_cc668ceb_30_group_norm_nhwc_one_pass_48_cu_b3a0362b4cuda3std3__45__cpo4rendE - _ZN61_INTERNAL_cc668ceb_30_group_norm_nhwc_one_pass_48_cu_b3a0362b6thrust23THRUST_300001_SM_900_NS12placeholders2_8E)
_ZN61_INTERNAL_cc668ceb_30_group_norm_nhwc_one_pass_48_cu_b3a0362b6thrust23THRUST_300001_SM_900_NS12placeholders2_8E:
	.zero		1
	.type		_ZN61_INTERNAL_cc668ceb_30_group_norm_nhwc_one_pass_48_cu_b3a0362b4cuda3std3__45__cpo4rendE,@object
	.size		_ZN61_INTERNAL_cc668ceb_30_group_norm_nhwc_one_pass_48_cu_b3a0362b4cuda3std3__45__cpo4rendE,(_ZN61_INTERNAL_cc668ceb_30_group_norm_nhwc_one_pass_48_cu_b3a0362b4cuda3std6ranges3__45__cpo9iter_swapE - _ZN61_INTERNAL_cc668ceb_30_group_norm_nhwc_one_pass_48_cu_b3a0362b4cuda3std3__45__cpo4rendE)
_ZN61_INTERNAL_cc668ceb_30_group_norm_nhwc_one_pass_48_cu_b3a0362b4cuda3std3__45__cpo4rendE:
	.zero		1
	.type		_ZN61_INTERNAL_cc668ceb_30_group_norm_nhwc_one_pass_48_cu_b3a0362b4cuda3std6ranges3__45__cpo9iter_swapE,@object
	.size		_ZN61_INTERNAL_cc668ceb_30_group_norm_nhwc_one_pass_48_cu_b3a0362b4cuda3std6ranges3__45__cpo9iter_swapE,(_ZN61_INTERNAL_cc668ceb_30_group_norm_nhwc_one_pass_48_cu_b3a0362b4cuda3std3__48unexpectE - _ZN61_INTERNAL_cc668ceb_30_group_norm_nhwc_one_pass_48_cu_b3a0362b4cuda3std6ranges3__45__cpo9iter_swapE)
_ZN61_INTERNAL_cc668ceb_30_group_norm_nhwc_one_pass_48_cu_b3a0362b4cuda3std6ranges3__45__cpo9iter_swapE:
	.zero		1
	.type		_ZN61_INTERNAL_cc668ceb_30_group_norm_nhwc_one_pass_48_cu_b3a0362b4cuda3std3__48unexpectE,@object
	.size		_ZN61_INTERNAL_cc668ceb_30_group_norm_nhwc_one_pass_48_cu_b3a0362b4cuda3std3__48unexpectE,(_ZN61_INTERNAL_cc668ceb_30_group_norm_nhwc_one_pass_48_cu_b3a0362b6thrust23THRUST_300001_SM_900_NS6system6detail10sequential3seqE - _ZN61_INTERNAL_cc668ceb_30_group_norm_nhwc_one_pass_48_cu_b3a0362b4cuda3std3__48unexpectE)
_ZN61_INTERNAL_cc668ceb_30_group_norm_nhwc_one_pass_48_cu_b3a0362b4cuda3std3__48unexpectE:
	.zero		1
	.type		_ZN61_INTERNAL_cc668ceb_30_group_norm_nhwc_one_pass_48_cu_b3a0362b6thrust23THRUST_300001_SM_900_NS6system6detail10sequential3seqE,@object
	.size		_ZN61_INTERNAL_cc668ceb_30_group_norm_nhwc_one_pass_48_cu_b3a0362b6thrust23THRUST_300001_SM_900_NS6system6detail10sequential3seqE,(.L_29 - _ZN61_INTERNAL_cc668ceb_30_group_norm_nhwc_one_pass_48_cu_b3a0362b6thrust23THRUST_300001_SM_900_NS6system6detail10sequential3seqE)
_ZN61_INTERNAL_cc668ceb_30_group_norm_nhwc_one_pass_48_cu_b3a0362b6thrust23THRUST_300001_SM_900_NS6system6detail10sequential3seqE:
	.zero		1
.L_29:


//--------------------- .nv.shared._Z35group_norm_nhwc_bwd_one_pass_kernelI11Bf16IOFp32WLi64ELi48ELi384EEv26Group_norm_nhwc_bwd_params --------------------------
	.section	.nv.shared._Z35group_norm_nhwc_bwd_one_pass_kernelI11Bf16IOFp32WLi64ELi48ELi384EEv26Group_norm_nhwc_bwd_params,"aw",@nobits
	.sectionflags	@""
	.align	16
.nv.shared._Z35group_norm_nhwc_bwd_one_pass_kernelI11Bf16IOFp32WLi64ELi48ELi384EEv26Group_norm_nhwc_bwd_params:
	.zero		7296


//--------------------- .nv.shared._Z35group_norm_nhwc_bwd_one_pass_kernelI11Bf16IOFp32WLi128ELi48ELi384EEv26Group_norm_nhwc_bwd_params --------------------------
	.section	.nv.shared._Z35group_norm_nhwc_bwd_one_pass_kernelI11Bf16IOFp32WLi128ELi48ELi384EEv26Group_norm_nhwc_bwd_params,"aw",@nobits
	.sectionflags	@""
	.align	16
.nv.shared._Z35group_norm_nhwc_bwd_one_pass_kernelI11Bf16IOFp32WLi128ELi48ELi384EEv26Group_norm_nhwc_bwd_params:
	.zero		7296


//--------------------- .nv.shared._Z35group_norm_nhwc_bwd_one_pass_kernelI11Bf16IOFp32WLi256ELi48ELi384EEv26Group_norm_nhwc_bwd_params --------------------------
	.section	.nv.shared._Z35group_norm_nhwc_bwd_one_pass_kernelI11Bf16IOFp32WLi256ELi48ELi384EEv26Group_norm_nhwc_bwd_params,"aw",@nobits
	.sectionflags	@""
	.align	16
.nv.shared._Z35group_norm_nhwc_bwd_one_pass_kernelI11Bf16IOFp32WLi256ELi48ELi384EEv26Group_norm_nhwc_bwd_params:
	.zero		7296


//--------------------- .nv.shared._Z35group_norm_nhwc_bwd_one_pass_kernelI11Bf16IOFp32WLi512ELi48ELi384EEv26Group_norm_nhwc_bwd_params --------------------------
	.section	.nv.shared._Z35group_norm_nhwc_bwd_one_pass_kernelI11Bf16IOFp32WLi512ELi48ELi384EEv26Group_norm_nhwc_bwd_params,"aw",@nobits
	.sectionflags	@""
	.align	16
.nv.shared._Z35group_norm_nhwc_bwd_one_pass_kernelI11Bf16IOFp32WLi512ELi48ELi384EEv26Group_norm_nhwc_bwd_params:
	.zero		7296


//--------------------- .nv.shared._Z35group_norm_nhwc_bwd_one_pass_kernelI11Bf16IOBf16WLi64ELi48ELi384EEv26Group_norm_nhwc_bwd_params --------------------------
	.section	.nv.shared._Z35group_norm_nhwc_bwd_one_pass_kernelI11Bf16IOBf16WLi64ELi48ELi384EEv26Group_norm_nhwc_bwd_params,"aw",@nobits
	.sectionflags	@""
	.align	16
.nv.shared._Z35group_norm_nhwc_bwd_one_pass_kernelI11Bf16IOBf16WLi64ELi48ELi384EEv26Group_norm_nhwc_bwd_params:
	.zero		7296


//--------------------- .nv.shared._Z35group_norm_nhwc_bwd_one_pass_kernelI11Bf16IOBf16WLi128ELi48ELi384EEv26Group_norm_nhwc_bwd_params --------------------------
	.section	.nv.shared._Z35group_norm_nhwc_bwd_one_pass_kernelI11Bf16IOBf16WLi128ELi48ELi384EEv26Group_norm_nhwc_bwd_params,"aw",@nobits
	.sectionflags	@""
	.align	16
.nv.shared._Z35group_norm_nhwc_bwd_one_pass_kernelI11Bf16IOBf16WLi128ELi48ELi384EEv26Group_norm_nhwc_bwd_params:
	.zero		7296


//--------------------- .nv.shared._Z35group_norm_nhwc_bwd_one_pass_kernelI11Bf16IOBf16WLi256ELi48ELi384EEv26Group_norm_nhwc_bwd_params --------------------------
	.section	.nv.shared._Z35group_norm_nhwc_bwd_one_pass_kernelI11Bf16IOBf16WLi256ELi48ELi384EEv26Group_norm_nhwc_bwd_params,"aw",@nobits
	.sectionflags	@""
	.align	16
.nv.shared._Z35group_norm_nhwc_bwd_one_pass_kernelI11Bf16IOBf16WLi256ELi48ELi384EEv26Group_norm_nhwc_bwd_params:
	.zero		7296


//--------------------- .nv.shared._Z35group_norm_nhwc_bwd_one_pass_kernelI11Bf16IOBf16WLi512ELi48ELi384EEv26Group_norm_nhwc_bwd_params --------------------------
	.section	.nv.shared._Z35group_norm_nhwc_bwd_one_pass_kernelI11Bf16IOBf16WLi512ELi48ELi384EEv26Group_norm_nhwc_bwd_params,"aw",@nobits
	.sectionflags	@""
	.align	16
.nv.shared._Z35group_norm_nhwc_bwd_one_pass_kernelI11Bf16IOBf16WLi512ELi48ELi384EEv26Group_norm_nhwc_bwd_params:
	.zero		7296


//--------------------- .nv.shared._Z35group_norm_nhwc_bwd_one_pass_kernelI11Bf16IOFp16WLi64ELi48ELi384EEv26Group_norm_nhwc_bwd_params --------------------------
	.section	.nv.shared._Z35group_norm_nhwc_bwd_one_pass_kernelI11Bf16IOFp16WLi64ELi48ELi384EEv26Group_norm_nhwc_bwd_params,"aw",@nobits
	.sectionflags	@""
	.align	16
.nv.shared._Z35group_norm_nhwc_bwd_one_pass_kernelI11Bf16IOFp16WLi64ELi48ELi384EEv26Group_norm_nhwc_bwd_params:
	.zero		7296


//--------------------- .nv.shared._Z35group_norm_nhwc_bwd_one_pass_kernelI11Bf16IOFp16WLi128ELi48ELi384EEv26Group_norm_nhwc_bwd_params --------------------------
	.section	.nv.shared._Z35group_norm_nhwc_bwd_one_pass_kernelI11Bf16IOFp16WLi128ELi48ELi384EEv26Group_norm_nhwc_bwd_params,"aw",@nobits
	.sectionflags	@""
	.align	16
.nv.shared._Z35group_norm_nhwc_bwd_one_pass_kernelI11Bf16IOFp16WLi128ELi48ELi384EEv26Group_norm_nhwc_bwd_params:
	.zero		7296


//--------------------- .nv.shared._Z35group_norm_nhwc_bwd_one_pass_kernelI11Bf16IOFp16WLi256ELi48ELi384EEv26Group_norm_nhwc_bwd_params --------------------------
	.section	.nv.shared._Z35group_norm_nhwc_bwd_one_pass_kernelI11Bf16IOFp16WLi256ELi48ELi384EEv26Group_norm_nhwc_bwd_params,"aw",@nobits
	.sectionflags	@""
	.align	16
.nv.shared._Z35group_norm_nhwc_bwd_one_pass_kernelI11Bf16IOFp16WLi256ELi48ELi384EEv26Group_norm_nhwc_bwd_params:
	.zero		7296


//--------------------- .nv.shared._Z35group_norm_nhwc_bwd_one_pass_kernelI11Bf16IOFp16WLi512ELi48ELi384EEv26Group_norm_nhwc_bwd_params --------------------------
	.section	.nv.shared._Z35group_norm_nhwc_bwd_one_pass_kernelI11Bf16IOFp16WLi512ELi48ELi384EEv26Group_norm_nhwc_bwd_params,"aw",@nobits
	.sectionflags	@""
	.align	16
.nv.shared._Z35group_norm_nhwc_bwd_one_pass_kernelI11Bf16IOFp16WLi512ELi48ELi384EEv26Group_norm_nhwc_bwd_params:
	.zero		7296


//--------------------- .nv.shared._Z35group_norm_nhwc_bwd_one_pass_kernelI11Fp16IOFp32WLi64ELi48ELi384EEv26Group_norm_nhwc_bwd_params --------------------------
	.section	.nv.shared._Z35group_norm_nhwc_bwd_one_pass_kernelI11Fp16IOFp32WLi64ELi48ELi384EEv26Group_norm_nhwc_bwd_params,"aw",@nobits
	.sectionflags	@""
	.align	16
.nv.shared._Z35group_norm_nhwc_bwd_one_pass_kernelI11Fp16IOFp32WLi64ELi48ELi384EEv26Group_norm_nhwc_bwd_params:
	.zero		7296


//--------------------- .nv.shared._Z35group_norm_nhwc_bwd_one_pass_kernelI11Fp16IOFp32WLi128ELi48ELi384EEv26Group_norm_nhwc_bwd_params --------------------------
	.section	.nv.shared._Z35group_norm_nhwc_bwd_one_pass_kernelI11Fp16IOFp32WLi128ELi48ELi384EEv26Group_norm_nhwc_bwd_params,"aw",@nobits
	.sectionflags	@""
	.align	16
.nv.shared._Z35group_norm_nhwc_bwd_one_pass_kernelI11Fp16IOFp32WLi128ELi48ELi384EEv26Group_norm_nhwc_bwd_params:
	.zero		7296


//--------------------- .nv.shared._Z35group_norm_nhwc_bwd_one_pass_kernelI11Fp16IOFp32WLi256ELi48ELi384EEv26Group_norm_nhwc_bwd_params --------------------------
	.section	.nv.shared._Z35group_norm_nhwc_bwd_one_pass_kernelI11Fp16IOFp32WLi256ELi48ELi384EEv26Group_norm_nhwc_bwd_params,"aw",@nobits
	.sectionflags	@""
	.align	16
.nv.shared._Z35group_norm_nhwc_bwd_one_pass_kernelI11Fp16IOFp32WLi256ELi48ELi384EEv26Group_norm_nhwc_bwd_params:
	.zero		7296


//--------------------- .nv.shared._Z35group_norm_nhwc_bwd_one_pass_kernelI11Fp16IOFp32WLi512ELi48ELi384EEv26Group_norm_nhwc_bwd_params --------------------------
	.section	.nv.shared._Z35group_norm_nhwc_bwd_one_pass_kernelI11Fp16IOFp32WLi512ELi48ELi384EEv26Group_norm_nhwc_bwd_params,"aw",@nobits
	.sectionflags	@""
	.align	16
.nv.shared._Z35group_norm_nhwc_bwd_one_pass_kernelI11Fp16IOFp32WLi512ELi48ELi384EEv26Group_norm_nhwc_bwd_params:
	.zero		7296


//--------------------- .nv.shared._Z35group_norm_nhwc_bwd_one_pass_kernelI11Fp16IOBf16WLi64ELi48ELi384EEv26Group_norm_nhwc_bwd_params --------------------------
	.section	.nv.shared._Z35group_norm_nhwc_bwd_one_pass_kernelI11Fp16IOBf16WLi64ELi48ELi384EEv26Group_norm_nhwc_bwd_params,"aw",@nobits
	.sectionflags	@""
	.align	16
.nv.shared._Z35group_norm_nhwc_bwd_one_pass_kernelI11Fp16IOBf16WLi64ELi48ELi384EEv26Group_norm_nhwc_bwd_params:
	.zero		7296


//--------------------- .nv.shared._Z35group_norm_nhwc_bwd_one_pass_kernelI11Fp16IOBf16WLi128ELi48ELi384EEv26Group_norm_nhwc_bwd_params --------------------------
	.section	.nv.shared._Z35group_norm_nhwc_bwd_one_pass_kernelI11Fp16IOBf16WLi128ELi48ELi384EEv26Group_norm_nhwc_bwd_params,"aw",@nobits
	.sectionflags	@""
	.align	16
.nv.shared._Z35group_norm_nhwc_bwd_one_pass_kernelI11Fp16IOBf16WLi128ELi48ELi384EEv26Group_norm_nhwc_bwd_params:
	.zero		7296


//--------------------- .nv.shared._Z35group_norm_nhwc_bwd_one_pass_kernelI11Fp16IOBf16WLi256ELi48ELi384EEv26Group_norm_nhwc_bwd_params --------------------------
	.section	.nv.shared._Z35group_norm_nhwc_bwd_one_pass_kernelI11Fp16IOBf16WLi256ELi48ELi384EEv26Group_norm_nhwc_bwd_params,"aw",@nobits
	.sectionflags	@""
	.align	16
.nv.shared._Z35group_norm_nhwc_bwd_one_pass_kernelI11Fp16IOBf16WLi256ELi48ELi384EEv26Group_norm_nhwc_bwd_params:
	.zero		7296


//--------------------- .nv.shared._Z35group_norm_nhwc_bwd_one_pass_kernelI11Fp16IOBf16WLi512ELi48ELi384EEv26Group_norm_nhwc_bwd_params --------------------------
	.section	.nv.shared._Z35group_norm_nhwc_bwd_one_pass_kernelI11Fp16IOBf16WLi512ELi48ELi384EEv26Group_norm_nhwc_bwd_params,"aw",@nobits
	.sectionflags	@""
	.align	16
.nv.shared._Z35group_norm_nhwc_bwd_one_pass_kernelI11Fp16IOBf16WLi512ELi48ELi384EEv26Group_norm_nhwc_bwd_params:
	.zero		7296


//--------------------- .nv.shared._Z35group_norm_nhwc_bwd_one_pass_kernelI11Fp16IOFp16WLi64ELi48ELi384EEv26Group_norm_nhwc_bwd_params --------------------------
	.section	.nv.shared._Z35group_norm_nhwc_bwd_one_pass_kernelI11Fp16IOFp16WLi64ELi48ELi384EEv26Group_norm_nhwc_bwd_params,"aw",@nobits
	.sectionflags	@""
	.align	16
.nv.shared._Z35group_norm_nhwc_bwd_one_pass_kernelI11Fp16IOFp16WLi64ELi48ELi384EEv26Group_norm_nhwc_bwd_params:
	.zero		7296


//--------------------- .nv.shared._Z35group_norm_nhwc_bwd_one_pass_kernelI11Fp16IOFp16WLi128ELi48ELi384EEv26Group_norm_nhwc_bwd_params --------------------------
	.section	.nv.shared._Z35group_norm_nhwc_bwd_one_pass_kernelI11Fp16IOFp16WLi128ELi48ELi384EEv26Group_norm_nhwc_bwd_params,"aw",@nobits
	.sectionflags	@""
	.align	16
.nv.shared._Z35group_norm_nhwc_bwd_one_pass_kernelI11Fp16IOFp16WLi128ELi48ELi384EEv26Group_norm_nhwc_bwd_params:
	.zero		7296


//--------------------- .nv.shared._Z35group_norm_nhwc_bwd_one_pass_kernelI11Fp16IOFp16WLi256ELi48ELi384EEv26Group_norm_nhwc_bwd_params --------------------------
	.section	.nv.shared._Z35group_norm_nhwc_bwd_one_pass_kernelI11Fp16IOFp16WLi256ELi48ELi384EEv26Group_norm_nhwc_bwd_params,"aw",@nobits
	.sectionflags	@""
	.align	16
.nv.shared._Z35group_norm_nhwc_bwd_one_pass_kernelI11Fp16IOFp16WLi256ELi48ELi384EEv26Group_norm_nhwc_bwd_params:
	.zero		7296


//--------------------- .nv.shared._Z35group_norm_nhwc_bwd_one_pass_kernelI11Fp16IOFp16WLi512ELi48ELi384EEv26Group_norm_nhwc_bwd_params --------------------------
	.section	.nv.shared._Z35group_norm_nhwc_bwd_one_pass_kernelI11Fp16IOFp16WLi512ELi48ELi384EEv26Group_norm_nhwc_bwd_params,"aw",@nobits
	.sectionflags	@""
	.align	16
.nv.shared._Z35group_norm_nhwc_bwd_one_pass_kernelI11Fp16IOFp16WLi512ELi48ELi384EEv26Group_norm_nhwc_bwd_params:
	.zero		7296


//--------------------- .nv.shared._Z35group_norm_nhwc_bwd_one_pass_kernelI11Fp32IOFp32WLi64ELi48ELi384EEv26Group_norm_nhwc_bwd_params --------------------------
	.section	.nv.shared._Z35group_norm_nhwc_bwd_one_pass_kernelI11Fp32IOFp32WLi64ELi48ELi384EEv26Group_norm_nhwc_bwd_params,"aw",@nobits
	.sectionflags	@""
	.align	16
.nv.shared._Z35group_norm_nhwc_bwd_one_pass_kernelI11Fp32IOFp32WLi64ELi48ELi384EEv26Group_norm_nhwc_bwd_params:
	.zero		7296


//--------------------- .nv.shared._Z35group_norm_nhwc_bwd_one_pass_kernelI11Fp32IOFp32WLi128ELi48ELi384EEv26Group_norm_nhwc_bwd_params --------------------------
	.section	.nv.shared._Z35group_norm_nhwc_bwd_one_pass_kernelI11Fp32IOFp32WLi128ELi48ELi384EEv26Group_norm_nhwc_bwd_params,"aw",@nobits
	.sectionflags	@""
	.align	16
.nv.shared._Z35group_norm_nhwc_bwd_one_pass_kernelI11Fp32IOFp32WLi128ELi48ELi384EEv26Group_norm_nhwc_bwd_params:
	.zero		7296


//--------------------- .nv.shared._Z35group_norm_nhwc_bwd_one_pass_kernelI11Fp32IOFp32WLi256ELi48ELi384EEv26Group_norm_nhwc_bwd_params --------------------------
	.section	.nv.shared._Z35group_norm_nhwc_bwd_one_pass_kernelI11Fp32IOFp32WLi256ELi48ELi384EEv26Group_norm_nhwc_bwd_params,"aw",@nobits
	.sectionflags	@""
	.align	16
.nv.shared._Z35group_norm_nhwc_bwd_one_pass_kernelI11Fp32IOFp32WLi256ELi48ELi384EEv26Group_norm_nhwc_bwd_params:
	.zero		7296


//--------------------- .nv.shared._Z35group_norm_nhwc_bwd_one_pass_kernelI11Fp32IOFp32WLi512ELi48ELi384EEv26Group_norm_nhwc_bwd_params --------------------------
	.section	.nv.shared._Z35group_norm_nhwc_bwd_one_pass_kernelI11Fp32IOFp32WLi512ELi48ELi384EEv26Group_norm_nhwc_bwd_params,"aw",@nobits
	.sectionflags	@""
	.align	16
.nv.shared._Z35group_norm_nhwc_bwd_one_pass_kernelI11Fp32IOFp32WLi512ELi48ELi384EEv26Group_norm_nhwc_bwd_params:
	.zero		7296


//--------------------- .nv.shared._Z35group_norm_nhwc_bwd_one_pass_kernelI11Fp32IOBf16WLi64ELi48ELi384EEv26Group_norm_nhwc_bwd_params --------------------------
	.section	.nv.shared._Z35group_norm_nhwc_bwd_one_pass_kernelI11Fp32IOBf16WLi64ELi48ELi384EEv26Group_norm_nhwc_bwd_params,"aw",@nobits
	.sectionflags	@""
	.align	16
.nv.shared._Z35group_norm_nhwc_bwd_one_pass_kernelI11Fp32IOBf16WLi64ELi48ELi384EEv26Group_norm_nhwc_bwd_params:
	.zero		7296


//--------------------- .nv.shared._Z35group_norm_nhwc_bwd_one_pass_kernelI11Fp32IOBf16WLi128ELi48ELi384EEv26Group_norm_nhwc_bwd_params --------------------------
	.section	.nv.shared._Z35group_norm_nhwc_bwd_one_pass_kernelI11Fp32IOBf16WLi128ELi48ELi384EEv26Group_norm_nhwc_bwd_params,"aw",@nobits
	.sectionflags	@""
	.align	16
.nv.shared._Z35group_norm_nhwc_bwd_one_pass_kernelI11Fp32IOBf16WLi128ELi48ELi384EEv26Group_norm_nhwc_bwd_params:
	.zero		7296


//--------------------- .nv.shared._Z35group_norm_nhwc_bwd_one_pass_kernelI11Fp32IOBf16WLi256ELi48ELi384EEv26Group_norm_nhwc_bwd_params --------------------------
	.section	.nv.shared._Z35group_norm_nhwc_bwd_one_pass_kernelI11Fp32IOBf16WLi256ELi48ELi384EEv26Group_norm_nhwc_bwd_params,"aw",@nobits
	.sectionflags	@""
	.align	16
.nv.shared._Z35group_norm_nhwc_bwd_one_pass_kernelI11Fp32IOBf16WLi256ELi48ELi384EEv26Group_norm_nhwc_bwd_params:
	.zero		7296


//--------------------- .nv.shared._Z35group_norm_nhwc_bwd_one_pass_kernelI11Fp32IOBf16WLi512ELi48ELi384EEv26Group_norm_nhwc_bwd_params --------------------------
	.section	.nv.shared._Z35group_norm_nhwc_bwd_one_pass_kernelI11Fp32IOBf16WLi512ELi48ELi384EEv26Group_norm_nhwc_bwd_params,"aw",@nobits
	.sectionflags	@""
	.align	16
.nv.shared._Z35group_norm_nhwc_bwd_one_pass_kernelI11Fp32IOBf16WLi512ELi48ELi384EEv26Group_norm_nhwc_bwd_params:
	.zero		7296


//--------------------- .nv.shared._Z35group_norm_nhwc_bwd_one_pass_kernelI11Fp32IOFp16WLi64ELi48ELi384EEv26Group_norm_nhwc_bwd_params --------------------------
	.section	.nv.shared._Z35group_norm_nhwc_bwd_one_pass_kernelI11Fp32IOFp16WLi64ELi48ELi384EEv26Group_norm_nhwc_bwd_params,"aw",@nobits
	.sectionflags	@""
	.align	16
.nv.shared._Z35group_norm_nhwc_bwd_one_pass_kernelI11Fp32IOFp16WLi64ELi48ELi384EEv26Group_norm_nhwc_bwd_params:
	.zero		7296


//--------------------- .nv.shared._Z35group_norm_nhwc_bwd_one_pass_kernelI11Fp32IOFp16WLi128ELi48ELi384EEv26Group_norm_nhwc_bwd_params --------------------------
	.section	.nv.shared._Z35group_norm_nhwc_bwd_one_pass_kernelI11Fp32IOFp16WLi128ELi48ELi384EEv26Group_norm_nhwc_bwd_params,"aw",@nobits
	.sectionflags	@""
	.align	16
.nv.shared._Z35group_norm_nhwc_bwd_one_pass_kernelI11Fp32IOFp16WLi128ELi48ELi384EEv26Group_norm_nhwc_bwd_params:
	.zero		7296


//--------------------- .nv.shared._Z35group_norm_nhwc_bwd_one_pass_kernelI11Fp32IOFp16WLi256ELi48ELi384EEv26Group_norm_nhwc_bwd_params --------------------------
	.section	.nv.shared._Z35group_norm_nhwc_bwd_one_pass_kernelI11Fp32IOFp16WLi256ELi48ELi384EEv26Group_norm_nhwc_bwd_params,"aw",@nobits
	.sectionflags	@""
	.align	16
.nv.shared._Z35group_norm_nhwc_bwd_one_pass_kernelI11Fp32IOFp16WLi256ELi48ELi384EEv26Group_norm_nhwc_bwd_params:
	.zero		7296


//--------------------- .nv.shared._Z35group_norm_nhwc_bwd_one_pass_kernelI11Fp32IOFp16WLi512ELi48ELi384EEv26Group_norm_nhwc_bwd_params --------------------------
	.section	.nv.shared._Z35group_norm_nhwc_bwd_one_pass_kernelI11Fp32IOFp16WLi512ELi48ELi384EEv26Group_norm_nhwc_bwd_params,"aw",@nobits
	.sectionflags	@""
	.align	16
.nv.shared._Z35group_norm_nhwc_bwd_one_pass_kernelI11Fp32IOFp16WLi512ELi48ELi384EEv26Group_norm_nhwc_bwd_params:
	.zero		7296


//--------------------- .nv.shared._Z35group_norm_nhwc_fwd_one_pass_kernelI11Bf16IOFp32WLi64ELi48ELi384EEv26Group_norm_nhwc_fwd_params --------------------------
	.section	.nv.shared._Z35group_norm_nhwc_fwd_one_pass_kernelI11Bf16IOFp32WLi64ELi48ELi384EEv26Group_norm_nhwc_fwd_params,"aw",@nobits
	.sectionflags	@""
	.align	8
.nv.shared._Z35group_norm_nhwc_fwd_one_pass_kernelI11Bf16IOFp32WLi64ELi48ELi384EEv26Group_norm_nhwc_fwd_params:
	.zero		1152


//--------------------- .nv.shared._Z35group_norm_nhwc_fwd_one_pass_kernelI11Bf16IOFp32WLi128ELi48ELi384EEv26Group_norm_nhwc_fwd_params --------------------------
	.section	.nv.shared._Z35group_norm_nhwc_fwd_one_pass_kernelI11Bf16IOFp32WLi128ELi48ELi384EEv26Group_norm_nhwc_fwd_params,"aw",@nobits
	.sectionflags	@""
	.align	8
.nv.shared._Z35group_norm_nhwc_fwd_one_pass_kernelI11Bf16IOFp32WLi128ELi48ELi384EEv26Group_norm_nhwc_fwd_params:
	.zero		1152


//--------------------- .nv.shared._Z35group_norm_nhwc_fwd_one_pass_kernelI11Bf16IOFp32WLi256ELi48ELi384EEv26Group_norm_nhwc_fwd_params --------------------------
	.section	.nv.shared._Z35group_norm_nhwc_fwd_one_pass_kernelI11Bf16IOFp32WLi256ELi48ELi384EEv26Group_norm_nhwc_fwd_params,"aw",@nobits
	.sectionflags	@""
	.align	8
.nv.shared._Z35group_norm_nhwc_fwd_one_pass_kernelI11Bf16IOFp32WLi256ELi48ELi384EEv26Group_norm_nhwc_fwd_params:
	.zero		1152


//--------------------- .nv.shared._Z35group_norm_nhwc_fwd_one_pass_kernelI11Bf16IOFp32WLi512ELi48ELi384EEv26Group_norm_nhwc_fwd_params --------------------------
	.section	.nv.shared._Z35group_norm_nhwc_fwd_one_pass_kernelI11Bf16IOFp32WLi512ELi48ELi384EEv26Group_norm_nhwc_fwd_params,"aw",@nobits
	.sectionflags	@""
	.align	8
.nv.shared._Z35group_norm_nhwc_fwd_one_pass_kernelI11Bf16IOFp32WLi512ELi48ELi384EEv26Group_norm_nhwc_fwd_params:
	.zero		1152


//--------------------- .nv.shared._Z35group_norm_nhwc_fwd_one_pass_kernelI11Bf16IOBf16WLi64ELi48ELi384EEv26Group_norm_nhwc_fwd_params --------------------------
	.section	.nv.shared._Z35group_norm_nhwc_fwd_one_pass_kernelI11Bf16IOBf16WLi64ELi48ELi384EEv26Group_norm_nhwc_fwd_params,"aw",@nobits
	.sectionflags	@""
	.align	8
.nv.shared._Z35group_norm_nhwc_fwd_one_pass_kernelI11Bf16IOBf16WLi64ELi48ELi384EEv26Group_norm_nhwc_fwd_params:
	.zero		1152


//--------------------- .nv.shared._Z35group_norm_nhwc_fwd_one_pass_kernelI11Bf16IOBf16WLi128ELi48ELi384EEv26Group_norm_nhwc_fwd_params --------------------------
	.section	.nv.shared._Z35group_norm_nhwc_fwd_one_pass_kernelI11Bf16IOBf16WLi128ELi48ELi384EEv26Group_norm_nhwc_fwd_params,"aw",@nobits
	.sectionflags	@""
	.align	8
.nv.shared._Z35group_norm_nhwc_fwd_one_pass_kernelI11Bf16IOBf16WLi128ELi48ELi384EEv26Group_norm_nhwc_fwd_params:
	.zero		1152


//--------------------- .nv.shared._Z35group_norm_nhwc_fwd_one_pass_kernelI11Bf16IOBf16WLi256ELi48ELi384EEv26Group_norm_nhwc_fwd_params --------------------------
	.section	.nv.shared._Z35group_norm_nhwc_fwd_one_pass_kernelI11Bf16IOBf16WLi256ELi48ELi384EEv26Group_norm_nhwc_fwd_params,"aw",@nobits
	.sectionflags	@""
	.align	8
.nv.shared._Z35group_norm_nhwc_fwd_one_pass_kernelI11Bf16IOBf16WLi256ELi48ELi384EEv26Group_norm_nhwc_fwd_params:
	.zero		1152


//--------------------- .nv.shared._Z35group_norm_nhwc_fwd_one_pass_kernelI11Bf16IOBf16WLi512ELi48ELi384EEv26Group_norm_nhwc_fwd_params --------------------------
	.section	.nv.shared._Z35group_norm_nhwc_fwd_one_pass_kernelI11Bf16IOBf16WLi512ELi48ELi384EEv26Group_norm_nhwc_fwd_params,"aw",@nobits
	.sectionflags	@""
	.align	8
.nv.shared._Z35group_norm_nhwc_fwd_one_pass_kernelI11Bf16IOBf16WLi512ELi48ELi384EEv26Group_norm_nhwc_fwd_params:
	.zero		1152


//--------------------- .nv.shared._Z35group_norm_nhwc_fwd_one_pass_kernelI11Bf16IOFp16WLi64ELi48ELi384EEv26Group_norm_nhwc_fwd_params --------------------------
	.section	.nv.shared._Z35group_norm_nhwc_fwd_one_pass_kernelI11Bf16IOFp16WLi64ELi48ELi384EEv26Group_norm_nhwc_fwd_params,"aw",@nobits
	.sectionflags	@""
	.align	8
.nv.shared._Z35group_norm_nhwc_fwd_one_pass_kernelI11Bf16IOFp16WLi64ELi48ELi384EEv26Group_norm_nhwc_fwd_params:
	.zero		1152


//--------------------- .nv.shared._Z35group_norm_nhwc_fwd_one_pass_kernelI11Bf16IOFp16WLi128ELi48ELi384EEv26Group_norm_nhwc_fwd_params --------------------------
	.section	.nv.shared._Z35group_norm_nhwc_fwd_one_pass_kernelI11Bf16IOFp16WLi128ELi48ELi384EEv26Group_norm_nhwc_fwd_params,"aw",@nobits
	.sectionflags	@""
	.align	8
.nv.shared._Z35group_norm_nhwc_fwd_one_pass_kernelI11Bf16IOFp16WLi128ELi48ELi384EEv26Group_norm_nhwc_fwd_params:
	.zero		1152


//--------------------- .nv.shared._Z35group_norm_nhwc_fwd_one_pass_kernelI11Bf16IOFp16WLi256ELi48ELi384EEv26Group_norm_nhwc_fwd_params --------------------------
	.section	.nv.shared._Z35group_norm_nhwc_fwd_one_pass_kernelI11Bf16IOFp16WLi256ELi48ELi384EEv26Group_norm_nhwc_fwd_params,"aw",@nobits
	.sectionflags	@""
	.align	8
.nv.shared._Z35group_norm_nhwc_fwd_one_pass_kernelI11Bf16IOFp16WLi256ELi48ELi384EEv26Group_norm_nhwc_fwd_params:
	.zero		1152


//--------------------- .nv.shared._Z35group_norm_nhwc_fwd_one_pass_kernelI11Bf16IOFp16WLi512ELi48ELi384EEv26Group_norm_nhwc_fwd_params --------------------------
	.section	.nv.shared._Z35group_norm_nhwc_fwd_one_pass_kernelI11Bf16IOFp16WLi512ELi48ELi384EEv26Group_norm_nhwc_fwd_params,"aw",@nobits
	.sectionflags	@""
	.align	8
.nv.shared._Z35group_norm_nhwc_fwd_one_pass_kernelI11Bf16IOFp16WLi512ELi48ELi384EEv26Group_norm_nhwc_fwd_params:
	.zero		1152


//--------------------- .nv.shared._Z35group_norm_nhwc_fwd_one_pass_kernelI11Fp16IOFp32WLi64ELi48ELi384EEv26Group_norm_nhwc_fwd_params --------------------------
	.section	.nv.shared._Z35group_norm_nhwc_fwd_one_pass_kernelI11Fp16IOFp32WLi64ELi48ELi384EEv26Group_norm_nhwc_fwd_params,"aw",@nobits
	.sectionflags	@""
	.align	8
.nv.shared._Z35group_norm_nhwc_fwd_one_pass_kernelI11Fp16IOFp32WLi64ELi48ELi384EEv26Group_norm_nhwc_fwd_params:
	.zero		1152


//--------------------- .nv.shared._Z35group_norm_nhwc_fwd_one_pass_kernelI11Fp16IOFp32WLi128ELi48ELi384EEv26Group_norm_nhwc_fwd_params --------------------------
	.section	.nv.shared._Z35group_norm_nhwc_fwd_one_pass_kernelI11Fp16IOFp32WLi128ELi48ELi384EEv26Group_norm_nhwc_fwd_params,"aw",@nobits
	.sectionflags	@""
	.align	8
.nv.shared._Z35group_norm_nhwc_fwd_one_pass_kernelI11Fp16IOFp32WLi128ELi48ELi384EEv26Group_norm_nhwc_fwd_params:
	.zero		1152


//--------------------- .nv.shared._Z35group_norm_nhwc_fwd_one_pass_kernelI11Fp16IOFp32WLi256ELi48ELi384EEv26Group_norm_nhwc_fwd_params --------------------------
	.section	.nv.shared._Z35group_norm_nhwc_fwd_one_pass_kernelI11Fp16IOFp32WLi256ELi48ELi384EEv26Group_norm_nhwc_fwd_params,"aw",@nobits
	.sectionflags	@""
	.align	8
.nv.shared._Z35group_norm_nhwc_fwd_one_pass_kernelI11Fp16IOFp32WLi256ELi48ELi384EEv26Group_norm_nhwc_fwd_params:
	.zero		1152


//--------------------- .nv.shared._Z35group_norm_nhwc_fwd_one_pass_kernelI11Fp16IOFp32WLi512ELi48ELi384EEv26Group_norm_nhwc_fwd_params --------------------------
	.section	.nv.shared._Z35group_norm_nhwc_fwd_one_pass_kernelI11Fp16IOFp32WLi512ELi48ELi384EEv26Group_norm_nhwc_fwd_params,"aw",@nobits
	.sectionflags	@""
	.align	8
.nv.shared._Z35group_norm_nhwc_fwd_one_pass_kernelI11Fp16IOFp32WLi512ELi48ELi384EEv26Group_norm_nhwc_fwd_params:
	.zero		1152


//--------------------- .nv.shared._Z35group_norm_nhwc_fwd_one_pass_kernelI11Fp16IOBf16WLi64ELi48ELi384EEv26Group_norm_nhwc_fwd_params --------------------------
	.section	.nv.shared._Z35group_norm_nhwc_fwd_one_pass_kernelI11Fp16IOBf16WLi64ELi48ELi384EEv26Group_norm_nhwc_fwd_params,"aw",@nobits
	.sectionflags	@""
	.align	8
.nv.shared._Z35group_norm_nhwc_fwd_one_pass_kernelI11Fp16IOBf16WLi64ELi48ELi384EEv26Group_norm_nhwc_fwd_params:
	.zero		1152


//--------------------- .nv.shared._Z35group_norm_nhwc_fwd_one_pass_kernelI11Fp16IOBf16WLi128ELi48ELi384EEv26Group_norm_nhwc_fwd_params --------------------------
	.section	.nv.shared._Z35group_norm_nhwc_fwd_one_pass_kernelI11Fp16IOBf16WLi128ELi48ELi384EEv26Group_norm_nhwc_fwd_params,"aw",@nobits
	.sectionflags	@""
	.align	8
.nv.shared._Z35group_norm_nhwc_fwd_one_pass_kernelI11Fp16IOBf16WLi128ELi48ELi384EEv26Group_norm_nhwc_fwd_params:
	.zero		1152


//--------------------- .nv.shared._Z35group_norm_nhwc_fwd_one_pass_kernelI11Fp16IOBf16WLi256ELi48ELi384EEv26Group_norm_nhwc_fwd_params --------------------------
	.section	.nv.shared._Z35group_norm_nhwc_fwd_one_pass_kernelI11Fp16IOBf16WLi256ELi48ELi384EEv26Group_norm_nhwc_fwd_params,"aw",@nobits
	.sectionflags	@""
	.align	8
.nv.shared._Z35group_norm_nhwc_fwd_one_pass_kernelI11Fp16IOBf16WLi256ELi48ELi384EEv26Group_norm_nhwc_fwd_params:
	.zero		1152


//--------------------- .nv.shared._Z35group_norm_nhwc_fwd_one_pass_kernelI11Fp16IOBf16WLi512ELi48ELi384EEv26Group_norm_nhwc_fwd_params --------------------------
	.section	.nv.shared._Z35group_norm_nhwc_fwd_one_pass_kernelI11Fp16IOBf16WLi512ELi48ELi384EEv26Group_norm_nhwc_fwd_params,"aw",@nobits
	.sectionflags	@""
	.align	8
.nv.shared._Z35group_norm_nhwc_fwd_one_pass_kernelI11Fp16IOBf16WLi512ELi48ELi384EEv26Group_norm_nhwc_fwd_params:
	.zero		1152


//--------------------- .nv.shared._Z35group_norm_nhwc_fwd_one_pass_kernelI11Fp16IOFp16WLi64ELi48ELi384EEv26Group_norm_nhwc_fwd_params --------------------------
	.section	.nv.shared._Z35group_norm_nhwc_fwd_one_pass_kernelI11Fp16IOFp16WLi64ELi48ELi384EEv26Group_norm_nhwc_fwd_params,"aw",@nobits
	.sectionflags	@""
	.align	8
.nv.shared._Z35group_norm_nhwc_fwd_one_pass_kernelI11Fp16IOFp16WLi64ELi48ELi384EEv26Group_norm_nhwc_fwd_params:
	.zero		1152


//--------------------- .nv.shared._Z35group_norm_nhwc_fwd_one_pass_kernelI11Fp16IOFp16WLi128ELi48ELi384EEv26Group_norm_nhwc_fwd_params --------------------------
	.section	.nv.shared._Z35group_norm_nhwc_fwd_one_pass_kernelI11Fp16IOFp16WLi128ELi48ELi384EEv26Group_norm_nhwc_fwd_params,"aw",@nobits
	.sectionflags	@""
	.align	8
.nv.shared._Z35group_norm_nhwc_fwd_one_pass_kernelI11Fp16IOFp16WLi128ELi48ELi384EEv26Group_norm_nhwc_fwd_params:
	.zero		1152


//--------------------- .nv.shared._Z35group_norm_nhwc_fwd_one_pass_kernelI11Fp16IOFp16WLi256ELi48ELi384EEv26Group_norm_nhwc_fwd_params --------------------------
	.section	.nv.shared._Z35group_norm_nhwc_fwd_one_pass_kernelI11Fp16IOFp16WLi256ELi48ELi384EEv26Group_norm_nhwc_fwd_params,"aw",@nobits
	.sectionflags	@""
	.align	8
.nv.shared._Z35group_norm_nhwc_fwd_one_pass_kernelI11Fp16IOFp16WLi256ELi48ELi384EEv26Group_norm_nhwc_fwd_params:
	.zero		1152


//--------------------- .nv.shared._Z35group_norm_nhwc_fwd_one_pass_kernelI11Fp16IOFp16WLi512ELi48ELi384EEv26Group_norm_nhwc_fwd_params --------------------------
	.section	.nv.shared._Z35group_norm_nhwc_fwd_one_pass_kernelI11Fp16IOFp16WLi512ELi48ELi384EEv26Group_norm_nhwc_fwd_params,"aw",@nobits
	.sectionflags	@""
	.align	8
.nv.shared._Z35group_norm_nhwc_fwd_one_pass_kernelI11Fp16IOFp16WLi512ELi48ELi384EEv26Group_norm_nhwc_fwd_params:
	.zero		1152


//--------------------- .nv.shared._Z35group_norm_nhwc_fwd_one_pass_kernelI11Fp32IOFp32WLi64ELi48ELi384EEv26Group_norm_nhwc_fwd_params --------------------------
	.section	.nv.shared._Z35group_norm_nhwc_fwd_one_pass_kernelI11Fp32IOFp32WLi64ELi48ELi384EEv26Group_norm_nhwc_fwd_params,"aw",@nobits
	.sectionflags	@""
	.align	8
.nv.shared._Z35group_norm_nhwc_fwd_one_pass_kernelI11Fp32IOFp32WLi64ELi48ELi384EEv26Group_norm_nhwc_fwd_params:
	.zero		1152


//--------------------- .nv.shared._Z35group_norm_nhwc_fwd_one_pass_kernelI11Fp32IOFp32WLi128ELi48ELi384EEv26Group_norm_nhwc_fwd_params --------------------------
	.section	.nv.shared._Z35group_norm_nhwc_fwd_one_pass_kernelI11Fp32IOFp32WLi128ELi48ELi384EEv26Group_norm_nhwc_fwd_params,"aw",@nobits
	.sectionflags	@""
	.align	8
.nv.shared._Z35group_norm_nhwc_fwd_one_pass_kernelI11Fp32IOFp32WLi128ELi48ELi384EEv26Group_norm_nhwc_fwd_params:
	.zero		1152


//--------------------- .nv.shared._Z35group_norm_nhwc_fwd_one_pass_kernelI11Fp32IOFp32WLi256ELi48ELi384EEv26Group_norm_nhwc_fwd_params --------------------------
	.section	.nv.shared._Z35group_norm_nhwc_fwd_one_pass_kernelI11Fp32IOFp32WLi256ELi48ELi384EEv26Group_norm_nhwc_fwd_params,"aw",@nobits
	.sectionflags	@""
	.align	8
.nv.shared._Z35group_norm_nhwc_fwd_one_pass_kernelI11Fp32IOFp32WLi256ELi48ELi384EEv26Group_norm_nhwc_fwd_params:
	.zero		1152


//--------------------- .nv.shared._Z35group_norm_nhwc_fwd_one_pass_kernelI11Fp32IOFp32WLi512ELi48ELi384EEv26Group_norm_nhwc_fwd_params --------------------------
	.section	.nv.shared._Z35group_norm_nhwc_fwd_one_pass_kernelI11Fp32IOFp32WLi512ELi48ELi384EEv26Group_norm_nhwc_fwd_params,"aw",@nobits
	.sectionflags	@""
	.align	8
.nv.shared._Z35group_norm_nhwc_fwd_one_pass_kernelI11Fp32IOFp32WLi512ELi48ELi384EEv26Group_norm_nhwc_fwd_params:
	.zero		1152


//--------------------- .nv.shared._Z35group_norm_nhwc_fwd_one_pass_kernelI11Fp32IOBf16WLi64ELi48ELi384EEv26Group_norm_nhwc_fwd_params --------------------------
	.section	.nv.shared._Z35group_norm_nhwc_fwd_one_pass_kernelI11Fp32IOBf16WLi64ELi48ELi384EEv26Group_norm_nhwc_fwd_params,"aw",@nobits
	.sectionflags	@""
	.align	8
.nv.shared._Z35group_norm_nhwc_fwd_one_pass_kernelI11Fp32IOBf16WLi64ELi48ELi384EEv26Group_norm_nhwc_fwd_params:
	.zero		1152


//--------------------- .nv.shared._Z35group_norm_nhwc_fwd_one_pass_kernelI11Fp32IOBf16WLi128ELi48ELi384EEv26Group_norm_nhwc_fwd_params --------------------------
	.section	.nv.shared._Z35group_norm_nhwc_fwd_one_pass_kernelI11Fp32IOBf16WLi128ELi48ELi384EEv26Group_norm_nhwc_fwd_params,"aw",@nobits
	.sectionflags	@""
	.align	8
.nv.shared._Z35group_norm_nhwc_fwd_one_pass_kernelI11Fp32IOBf16WLi128ELi48ELi384EEv26Group_norm_nhwc_fwd_params:
	.zero		1152


//--------------------- .nv.shared._Z35group_norm_nhwc_fwd_one_pass_kernelI11Fp32IOBf16WLi256ELi48ELi384EEv26Group_norm_nhwc_fwd_params --------------------------
	.section	.nv.shared._Z35group_norm_nhwc_fwd_one_pass_kernelI11Fp32IOBf16WLi256ELi48ELi384EEv26Group_norm_nhwc_fwd_params,"aw",@nobits
	.sectionflags	@""
	.align	8
.nv.shared._Z35group_norm_nhwc_fwd_one_pass_kernelI11Fp32IOBf16WLi256ELi48ELi384EEv26Group_norm_nhwc_fwd_params:
	.zero		1152


//--------------------- .nv.shared._Z35group_norm_nhwc_fwd_one_pass_kernelI11Fp32IOBf16WLi512ELi48ELi384EEv26Group_norm_nhwc_fwd_params --------------------------
	.section	.nv.shared._Z35group_norm_nhwc_fwd_one_pass_kernelI11Fp32IOBf16WLi512ELi48ELi384EEv26Group_norm_nhwc_fwd_params,"aw",@nobits
	.sectionflags	@""
	.align	8
.nv.shared._Z35group_norm_nhwc_fwd_one_pass_kernelI11Fp32IOBf16WLi512ELi48ELi384EEv26Group_norm_nhwc_fwd_params:
	.zero		1152


//--------------------- .nv.shared._Z35group_norm_nhwc_fwd_one_pass_kernelI11Fp32IOFp16WLi64ELi48ELi384EEv26Group_norm_nhwc_fwd_params --------------------------
	.section	.nv.shared._Z35group_norm_nhwc_fwd_one_pass_kernelI11Fp32IOFp16WLi64ELi48ELi384EEv26Group_norm_nhwc_fwd_params,"aw",@nobits
	.sectionflags	@""
	.align	8
.nv.shared._Z35group_norm_nhwc_fwd_one_pass_kernelI11Fp32IOFp16WLi64ELi48ELi384EEv26Group_norm_nhwc_fwd_params:
	.zero		1152


//--------------------- .nv.shared._Z35group_norm_nhwc_fwd_one_pass_kernelI11Fp32IOFp16WLi128ELi48ELi384EEv26Group_norm_nhwc_fwd_params --------------------------
	.section	.nv.shared._Z35group_norm_nhwc_fwd_one_pass_kernelI11Fp32IOFp16WLi128ELi48ELi384EEv26Group_norm_nhwc_fwd_params,"aw",@nobits
	.sectionflags	@""
	.align	8
.nv.shared._Z35group_norm_nhwc_fwd_one_pass_kernelI11Fp32IOFp16WLi128ELi48ELi384EEv26Group_norm_nhwc_fwd_params:
	.zero		1152


//--------------------- .nv.shared._Z35group_norm_nhwc_fwd_one_pass_kernelI11Fp32IOFp16WLi256ELi48ELi384EEv26Group_norm_nhwc_fwd_params --------------------------
	.section	.nv.shared._Z35group_norm_nhwc_fwd_one_pass_kernelI11Fp32IOFp16WLi256ELi48ELi384EEv26Group_norm_nhwc_fwd_params,"aw",@nobits
	.sectionflags	@""
	.align	8
.nv.shared._Z35group_norm_nhwc_fwd_one_pass_kernelI11Fp32IOFp16WLi256ELi48ELi384EEv26Group_norm_nhwc_fwd_params:
	.zero		1152


//--------------------- .nv.shared._Z35group_norm_nhwc_fwd_one_pass_kernelI11Fp32IOFp16WLi512ELi48ELi384EEv26Group_norm_nhwc_fwd_params --------------------------
	.section	.nv.shared._Z35group_norm_nhwc_fwd_one_pass_kernelI11Fp32IOFp16WLi512ELi48ELi384EEv26Group_norm_nhwc_fwd_params,"aw",@nobits
	.sectionflags	@""
	.align	8
.nv.shared._Z35group_norm_nhwc_fwd_one_pass_kernelI11Fp32IOFp16WLi512ELi48ELi384EEv26Group_norm_nhwc_fwd_params:
	.zero		1152


//--------------------- .nv.constant0._ZN3cub17CUB_300001_SM_9006detail11EmptyKernelIvEEvv --------------------------
	.section	.nv.constant0._ZN3cub17CUB_300001_SM_9006detail11EmptyKernelIvEEvv,"a",@progbits
	.sectionflags	@""
	.align	4
.nv.constant0._ZN3cub17CUB_300001_SM_9006detail11EmptyKernelIvEEvv:
	.zero		528


//--------------------- .nv.constant0._Z35group_norm_nhwc_bwd_one_pass_kernelI11Bf16IOFp32WLi64ELi48ELi384EEv26Group_norm_nhwc_bwd_params --------------------------
	.section	.nv.constant0._Z35group_norm_nhwc_bwd_one_pass_kernelI11Bf16IOFp32WLi64ELi48ELi384EEv26Group_norm_nhwc_bwd_params,"a",@progbits
	.sectionflags	@""
	.align	4
.nv.constant0._Z35group_norm_nhwc_bwd_one_pass_kernelI11Bf16IOFp32WLi64ELi48ELi384EEv26Group_norm_nhwc_bwd_params:
	.zero		712


//--------------------- .nv.constant0._Z35group_norm_nhwc_bwd_one_pass_kernelI11Bf16IOFp32WLi128ELi48ELi384EEv26Group_norm_nhwc_bwd_params --------------------------
	.section	.nv.constant0._Z35group_norm_nhwc_bwd_one_pass_kernelI11Bf16IOFp32WLi128ELi48ELi384EEv26Group_norm_nhwc_bwd_params,"a",@progbits
	.sectionflags	@""
	.align	4
.nv.constant0._Z35group_norm_nhwc_bwd_one_pass_kernelI11Bf16IOFp32WLi128ELi48ELi384EEv26Group_norm_nhwc_bwd_params:
	.zero		712


//--------------------- .nv.constant0._Z35group_norm_nhwc_bwd_one_pass_kernelI11Bf16IOFp32WLi256ELi48ELi384EEv26Group_norm_nhwc_bwd_params --------------------------
	.section	.nv.constant0._Z35group_norm_nhwc_bwd_one_pass_kernelI11Bf16IOFp32WLi256ELi48ELi384EEv26Group_norm_nhwc_bwd_params,"a",@progbits
	.sectionflags	@""
	.align	4
.nv.constant0._Z35group_norm_nhwc_bwd_one_pass_kernelI11Bf16IOFp32WLi256ELi48ELi384EEv26Group_norm_nhwc_bwd_params:
	.zero		712


//--------------------- .nv.constant0._Z35group_norm_nhwc_bwd_one_pass_kernelI11Bf16IOFp32WLi512ELi48ELi384EEv26Group_norm_nhwc_bwd_params --------------------------
	.section	.nv.constant0._Z35group_norm_nhwc_bwd_one_pass_kernelI11Bf16IOFp32WLi512ELi48ELi384EEv26Group_norm_nhwc_bwd_params,"a",@progbits
	.sectionflags	@""
	.align	4
.nv.constant0._Z35group_norm_nhwc_bwd_one_pass_kernelI11Bf16IOFp32WLi512ELi48ELi384EEv26Group_norm_nhwc_bwd_params:
	.zero		712


//--------------------- .nv.constant0._Z35group_norm_nhwc_bwd_one_pass_kernelI11Bf16IOBf16WLi64ELi48ELi384EEv26Group_norm_nhwc_bwd_params --------------------------
	.section	.nv.constant0._Z35group_norm_nhwc_bwd_one_pass_kernelI11Bf16IOBf16WLi64ELi48ELi384EEv26Group_norm_nhwc_bwd_params,"a",@progbits
	.sectionflags	@""
	.align	4
.nv.constant0._Z35group_norm_nhwc_bwd_one_pass_kernelI11Bf16IOBf16WLi64ELi48ELi384EEv26Group_norm_nhwc_bwd_params:
	.zero		712


//--------------------- .nv.constant0._Z35group_norm_nhwc_bwd_one_pass_kernelI11Bf16IOBf16WLi128ELi48ELi384EEv26Group_norm_nhwc_bwd_params --------------------------
	.section	.nv.constant0._Z35group_norm_nhwc_bwd_one_pass_kernelI11Bf16IOBf16WLi128ELi48ELi384EEv26Group_norm_nhwc_bwd_params,"a",@progbits
	.sectionflags	@""
	.align	4
.nv.constant0._Z35group_norm_nhwc_bwd_one_pass_kernelI11Bf16IOBf16WLi128ELi48ELi384EEv26Group_norm_nhwc_bwd_params:
	.zero		712


//--------------------- .nv.constant0._Z35group_norm_nhwc_bwd_one_pass_kernelI11Bf16IOBf16WLi256ELi48ELi384EEv26Group_norm_nhwc_bwd_params --------------------------
	.section	.nv.constant0._Z35group_norm_nhwc_bwd_one_pass_kernelI11Bf16IOBf16WLi256ELi48ELi384EEv26Group_norm_nhwc_bwd_params,"a",@progbits
	.sectionflags	@""
	.align	4
.nv.constant0._Z35group_norm_nhwc_bwd_one_pass_kernelI11Bf16IOBf16WLi256ELi48ELi384EEv26Group_norm_nhwc_bwd_params:
	.zero		712


//--------------------- .nv.constant0._Z35group_norm_nhwc_bwd_one_pass_kernelI11Bf16IOBf16WLi512ELi48ELi384EEv26Group_norm_nhwc_bwd_params --------------------------
	.section	.nv.constant0._Z35group_norm_nhwc_bwd_one_pass_kernelI11Bf16IOBf16WLi512ELi48ELi384EEv26Group_norm_nhwc_bwd_params,"a",@progbits
	.sectionflags	@""
	.align	4
.nv.constant0._Z35group_norm_nhwc_bwd_one_pass_kernelI11Bf16IOBf16WLi512ELi48ELi384EEv26Group_norm_nhwc_bwd_params:
	.zero		712


//--------------------- .nv.constant0._Z35group_norm_nhwc_bwd_one_pass_kernelI11Bf16IOFp16WLi64ELi48ELi384EEv26Group_norm_nhwc_bwd_params --------------------------
	.section	.nv.constant0._Z35group_norm_nhwc_bwd_one_pass_kernelI11Bf16IOFp16WLi64ELi48ELi384EEv26Group_norm_nhwc_bwd_params,"a",@progbits
	.sectionflags	@""
	.align	4
.nv.constant0._Z35group_norm_nhwc_bwd_one_pass_kernelI11Bf16IOFp16WLi64ELi48ELi384EEv26Group_norm_nhwc_bwd_params:
	.zero		712


//--------------------- .nv.constant0._Z35group_norm_nhwc_bwd_one_pass_kernelI11Bf16IOFp16WLi128ELi48ELi384EEv26Group_norm_nhwc_bwd_params --------------------------
	.section	.nv.constant0._Z35group_norm_nhwc_bwd_one_pass_kernelI11Bf16IOFp16WLi128ELi48ELi384EEv26Group_norm_nhwc_bwd_params,"a",@progbits
	.sectionflags	@""
	.align	4
.nv.constant0._Z35group_norm_nhwc_bwd_one_pass_kernelI11Bf16IOFp16WLi128ELi48ELi384EEv26Group_norm_nhwc_bwd_params:
	.zero		712


//--------------------- .nv.constant0._Z35group_norm_nhwc_bwd_one_pass_kernelI11Bf16IOFp16WLi256ELi48ELi384EEv26Group_norm_nhwc_bwd_params --------------------------
	.section	.nv.constant0._Z35group_norm_nhwc_bwd_one_pass_kernelI11Bf16IOFp16WLi256ELi48ELi384EEv26Group_norm_nhwc_bwd_params,"a",@progbits
	.sectionflags	@""
	.align	4
.nv.constant0._Z35group_norm_nhwc_bwd_one_pass_kernelI11Bf16IOFp16WLi256ELi48ELi384EEv26Group_norm_nhwc_bwd_params:
	.zero		712


//--------------------- .nv.constant0._Z35group_norm_nhwc_bwd_one_pass_kernelI11Bf16IOFp16WLi512ELi48ELi384EEv26Group_norm_nhwc_bwd_params --------------------------
	.section	.nv.constant0._Z35group_norm_nhwc_bwd_one_pass_kernelI11Bf16IOFp16WLi512ELi48ELi384EEv26Group_norm_nhwc_bwd_params,"a",@progbits
	.sectionflags	@""
	.align	4
.nv.constant0._Z35group_norm_nhwc_bwd_one_pass_kernelI11Bf16IOFp16WLi512ELi48ELi384EEv26Group_norm_nhwc_bwd_params:
	.zero		712


//--------------------- .nv.constant0._Z35group_norm_nhwc_bwd_one_pass_kernelI11Fp16IOFp32WLi64ELi48ELi384EEv26Group_norm_nhwc_bwd_params --------------------------
	.section	.nv.constant0._Z35group_norm_nhwc_bwd_one_pass_kernelI11Fp16IOFp32WLi64ELi48ELi384EEv26Group_norm_nhwc_bwd_params,"a",@progbits
	.sectionflags	@""
	.align	4
.nv.constant0._Z35group_norm_nhwc_bwd_one_pass_kernelI11Fp16IOFp32WLi64ELi48ELi384EEv26Group_norm_nhwc_bwd_params:
	.zero		712


//--------------------- .nv.constant0._Z35group_norm_nhwc_bwd_one_pass_kernelI11Fp16IOFp32WLi128ELi48ELi384EEv26Group_norm_nhwc_bwd_params --------------------------
	.section	.nv.constant0._Z35group_norm_nhwc_bwd_one_pass_kernelI11Fp16IOFp32WLi128ELi48ELi384EEv26Group_norm_nhwc_bwd_params,"a",@progbits
	.sectionflags	@""
	.align	4
.nv.constant0._Z35group_norm_nhwc_bwd_one_pass_kernelI11Fp16IOFp32WLi128ELi48ELi384EEv26Group_norm_nhwc_bwd_params:
	.zero		712


//--------------------- .nv.constant0._Z35group_norm_nhwc_bwd_one_pass_kernelI11Fp16IOFp32WLi256ELi48ELi384EEv26Group_norm_nhwc_bwd_params --------------------------
	.section	.nv.constant0._Z35group_norm_nhwc_bwd_one_pass_kernelI11Fp16IOFp32WLi256ELi48ELi384EEv26Group_norm_nhwc_bwd_params,"a",@progbits
	.sectionflags	@""
	.align	4
.nv.constant0._Z35group_norm_nhwc_bwd_one_pass_kernelI11Fp16IOFp32WLi256ELi48ELi384EEv26Group_norm_nhwc_bwd_params:
	.zero		712


//--------------------- .nv.constant0._Z35group_norm_nhwc_bwd_one_pass_kernelI11Fp16IOFp32WLi512ELi48ELi384EEv26Group_norm_nhwc_bwd_params --------------------------
	.section	.nv.constant0._Z35group_norm_nhwc_bwd_one_pass_kernelI11Fp16IOFp32WLi512ELi48ELi384EEv26Group_norm_nhwc_bwd_params,"a",@progbits
	.sectionflags	@""
	.align	4
.nv.constant0._Z35group_norm_nhwc_bwd_one_pass_kernelI11Fp16IOFp32WLi512ELi48ELi384EEv26Group_norm_nhwc_bwd_params:
	.zero		712


//--------------------- .nv.constant0._Z35group_norm_nhwc_bwd_one_pass_kernelI11Fp16IOBf16WLi64ELi48ELi384EEv26Group_norm_nhwc_bwd_params --------------------------
	.section	.nv.constant0._Z35group_norm_nhwc_bwd_one_pass_kernelI11Fp16IOBf16WLi64ELi48ELi384EEv26Group_norm_nhwc_bwd_params,"a",@progbits
	.sectionflags	@""
	.align	4
.nv.constant0._Z35group_norm_nhwc_bwd_one_pass_kernelI11Fp16IOBf16WLi64ELi48ELi384EEv26Group_norm_nhwc_bwd_params:
	.zero		712


//--------------------- .nv.constant0._Z35group_norm_nhwc_bwd_one_pass_kernelI11Fp16IOBf16WLi128ELi48ELi384EEv26Group_norm_nhwc_bwd_params --------------------------
	.section	.nv.constant0._Z35group_norm_nhwc_bwd_one_pass_kernelI11Fp16IOBf16WLi128ELi48ELi384EEv26Group_norm_nhwc_bwd_params,"a",@progbits
	.sectionflags	@""
	.align	4
.nv.constant0._Z35group_norm_nhwc_bwd_one_pass_kernelI11Fp16IOBf16WLi128ELi48ELi384EEv26Group_norm_nhwc_bwd_params:
	.zero		712


//--------------------- .nv.constant0._Z35group_norm_nhwc_bwd_one_pass_kernelI11Fp16IOBf16WLi256ELi48ELi384EEv26Group_norm_nhwc_bwd_params --------------------------
	.section	.nv.constant0._Z35group_norm_nhwc_bwd_one_pass_kernelI11Fp16IOBf16WLi256ELi48ELi384EEv26Group_norm_nhwc_bwd_params,"a",@progbits
	.sectionflags	@""
	.align	4
.nv.constant0._Z35group_norm_nhwc_bwd_one_pass_kernelI11Fp16IOBf16WLi256ELi48ELi384EEv26Group_norm_nhwc_bwd_params:
	.zero		712


//--------------------- .nv.constant0._Z35group_norm_nhwc_bwd_one_pass_kernelI11Fp16IOBf16WLi512ELi48ELi384EEv26Group_norm_nhwc_bwd_params --------------------------
	.section	.nv.constant0._Z35group_norm_nhwc_bwd_one_pass_kernelI11Fp16IOBf16WLi512ELi48ELi384EEv26Group_norm_nhwc_bwd_params,"a",@progbits
	.sectionflags	@""
	.align	4
.nv.constant0._Z35group_norm_nhwc_bwd_one_pass_kernelI11Fp16IOBf16WLi512ELi48ELi384EEv26Group_norm_nhwc_bwd_params:
	.zero		712


//--------------------- .nv.constant0._Z35group_norm_nhwc_bwd_one_pass_kernelI11Fp16IOFp16WLi64ELi48ELi384EEv26Group_norm_nhwc_bwd_params --------------------------
	.section	.nv.constant0._Z35group_norm_nhwc_bwd_one_pass_kernelI11Fp16IOFp16WLi64ELi48ELi384EEv26Group_norm_nhwc_bwd_params,"a",@progbits
	.sectionflags	@""
	.align	4
.nv.constant0._Z35group_norm_nhwc_bwd_one_pass_kernelI11Fp16IOFp16WLi64ELi48ELi384EEv26Group_norm_nhwc_bwd_params:
	.zero		712


//--------------------- .nv.constant0._Z35group_norm_nhwc_bwd_one_pass_kernelI11Fp16IOFp16WLi128ELi48ELi384EEv26Group_norm_nhwc_bwd_params --------------------------
	.section	.nv.constant0._Z35group_norm_nhwc_bwd_one_pass_kernelI11Fp16IOFp16WLi128ELi48ELi384EEv26Group_norm_nhwc_bwd_params,"a",@progbits
	.sectionflags	@""
	.align	4
.nv.constant0._Z35group_norm_nhwc_bwd_one_pass_kernelI11Fp16IOFp16WLi128ELi48ELi384EEv26Group_norm_nhwc_bwd_params:
	.zero		712


//--------------------- .nv.constant0._Z35group_norm_nhwc_bwd_one_pass_kernelI11Fp16IOFp16WLi256ELi48ELi384EEv26Group_norm_nhwc_bwd_params --------------------------
	.section	.nv.constant0._Z35group_norm_nhwc_bwd_one_pass_kernelI11Fp16IOFp16WLi256ELi48ELi384EEv26Group_norm_nhwc_bwd_params,"a",@progbits
	.sectionflags	@""
	.align	4
.nv.constant0._Z35group_norm_nhwc_bwd_one_pass_kernelI11Fp16IOFp16WLi256ELi48ELi384EEv26Group_norm_nhwc_bwd_params:
	.zero		712


//--------------------- .nv.constant0._Z35group_norm_nhwc_bwd_one_pass_kernelI11Fp16IOFp16WLi512ELi48ELi384EEv26Group_norm_nhwc_bwd_params --------------------------
	.section	.nv.constant0._Z35group_norm_nhwc_bwd_one_pass_kernelI11Fp16IOFp16WLi512ELi48ELi384EEv26Group_norm_nhwc_bwd_params,"a",@progbits
	.sectionflags	@""
	.align	4
.nv.constant0._Z35group_norm_nhwc_bwd_one_pass_kernelI11Fp16IOFp16WLi512ELi48ELi384EEv26Group_norm_nhwc_bwd_params:
	.zero		712


//--------------------- .nv.constant0._Z35group_norm_nhwc_bwd_one_pass_kernelI11Fp32IOFp32WLi64ELi48ELi384EEv26Group_norm_nhwc_bwd_params --------------------------
	.section	.nv.constant0._Z35group_norm_nhwc_bwd_one_pass_kernelI11Fp32IOFp32WLi64ELi48ELi384EEv26Group_norm_nhwc_bwd_params,"a",@progbits
	.sectionflags	@""
	.align	4
.nv.constant0._Z35group_norm_nhwc_bwd_one_pass_kernelI11Fp32IOFp32WLi64ELi48ELi384EEv26Group_norm_nhwc_bwd_params:
	.zero		712


//--------------------- .nv.constant0._Z35group_norm_nhwc_bwd_one_pass_kernelI11Fp32IOFp32WLi128ELi48ELi384EEv26Group_norm_nhwc_bwd_params --------------------------
	.section	.nv.constant0._Z35group_norm_nhwc_bwd_one_pass_kernelI11Fp32IOFp32WLi128ELi48ELi384EEv26Group_norm_nhwc_bwd_params,"a",@progbits
	.sectionflags	@""
	.align	4
.nv.constant0._Z35group_norm_nhwc_bwd_one_pass_kernelI11Fp32IOFp32WLi128ELi48ELi384EEv26Group_norm_nhwc_bwd_params:
	.zero		712


//--------------------- .nv.constant0._Z35group_norm_nhwc_bwd_one_pass_kernelI11Fp32IOFp32WLi256ELi48ELi384EEv26Group_norm_nhwc_bwd_params --------------------------
	.section	.nv.constant0._Z35group_norm_nhwc_bwd_one_pass_kernelI11Fp32IOFp32WLi256ELi48ELi384EEv26Group_norm_nhwc_bwd_params,"a",@progbits
	.sectionflags	@""
	.align	4
.nv.constant0._Z35group_norm_nhwc_bwd_one_pass_kernelI11Fp32IOFp32WLi256ELi48ELi384EEv26Group_norm_nhwc_bwd_params:
	.zero		712


//--------------------- .nv.constant0._Z35group_norm_nhwc_bwd_one_pass_kernelI11Fp32IOFp32WLi512ELi48ELi384EEv26Group_norm_nhwc_bwd_params --------------------------
	.section	.nv.constant0._Z35group_norm_nhwc_bwd_one_pass_kernelI11Fp32IOFp32WLi512ELi48ELi384EEv26Group_norm_nhwc_bwd_params,"a",@progbits
	.sectionflags	@""
	.align	4
.nv.constant0._Z35group_norm_nhwc_bwd_one_pass_kernelI11Fp32IOFp32WLi512ELi48ELi384EEv26Group_norm_nhwc_bwd_params:
	.zero		712


//--------------------- .nv.constant0._Z35group_norm_nhwc_bwd_one_pass_kernelI11Fp32IOBf16WLi64ELi48ELi384EEv26Group_norm_nhwc_bwd_params --------------------------
	.section	.nv.constant0._Z35group_norm_nhwc_bwd_one_pass_kernelI11Fp32IOBf16WLi64ELi48ELi384EEv26Group_norm_nhwc_bwd_params,"a",@progbits
	.sectionflags	@""
	.align	4
.nv.constant0._Z35group_norm_nhwc_bwd_one_pass_kernelI11Fp32IOBf16WLi64ELi48ELi384EEv26Group_norm_nhwc_bwd_params:
	.zero		712


//--------------------- .nv.constant0._Z35group_norm_nhwc_bwd_one_pass_kernelI11Fp32IOBf16WLi128ELi48ELi384EEv26Group_norm_nhwc_bwd_params --------------------------
	.section	.nv.constant0._Z35group_norm_nhwc_bwd_one_pass_kernelI11Fp32IOBf16WLi128ELi48ELi384EEv26Group_norm_nhwc_bwd_params,"a",@progbits
	.sectionflags	@""
	.align	4
.nv.constant0._Z35group_norm_nhwc_bwd_one_pass_kernelI11Fp32IOBf16WLi128ELi48ELi384EEv26Group_norm_nhwc_bwd_params:
	.zero		712


//--------------------- .nv.constant0._Z35group_norm_nhwc_bwd_one_pass_kernelI11Fp32IOBf16WLi256ELi48ELi384EEv26Group_norm_nhwc_bwd_params --------------------------
	.section	.nv.constant0._Z35group_norm_nhwc_bwd_one_pass_kernelI11Fp32IOBf16WLi256ELi48ELi384EEv26Group_norm_nhwc_bwd_params,"a",@progbits
	.sectionflags	@""
	.align	4
.nv.constant0._Z35group_norm_nhwc_bwd_one_pass_kernelI11Fp32IOBf16WLi256ELi48ELi384EEv26Group_norm_nhwc_bwd_params:
	.zero		712


//--------------------- .nv.constant0._Z35group_norm_nhwc_bwd_one_pass_kernelI11Fp32IOBf16WLi512ELi48ELi384EEv26Group_norm_nhwc_bwd_params --------------------------
	.section	.nv.constant0._Z35group_norm_nhwc_bwd_one_pass_kernelI11Fp32IOBf16WLi512ELi48ELi384EEv26Group_norm_nhwc_bwd_params,"a",@progbits
	.sectionflags	@""
	.align	4
.nv.constant0._Z35group_norm_nhwc_bwd_one_pass_kernelI11Fp32IOBf16WLi512ELi48ELi384EEv26Group_norm_nhwc_bwd_params:
	.zero		712


//--------------------- .nv.constant0._Z35group_norm_nhwc_bwd_one_pass_kernelI11Fp32IOFp16WLi64ELi48ELi384EEv26Group_norm_nhwc_bwd_params --------------------------
	.section	.nv.constant0._Z35group_norm_nhwc_bwd_one_pass_kernelI11Fp32IOFp16WLi64ELi48ELi384EEv26Group_norm_nhwc_bwd_params,"a",@progbits
	.sectionflags	@""
	.align	4
.nv.constant0._Z35group_norm_nhwc_bwd_one_pass_kernelI11Fp32IOFp16WLi64ELi48ELi384EEv26Group_norm_nhwc_bwd_params:
	.zero		712


//--------------------- .nv.constant0._Z35group_norm_nhwc_bwd_one_pass_kernelI11Fp32IOFp16WLi128ELi48ELi384EEv26Group_norm_nhwc_bwd_params --------------------------
	.section	.nv.constant0._Z35group_norm_nhwc_bwd_one_pass_kernelI11Fp32IOFp16WLi128ELi48ELi384EEv26Group_norm_nhwc_bwd_params,"a",@progbits
	.sectionflags	@""
	.align	4
.nv.constant0._Z35group_norm_nhwc_bwd_one_pass_kernelI11Fp32IOFp16WLi128ELi48ELi384EEv26Group_norm_nhwc_bwd_params:
	.zero		712


//--------------------- .nv.constant0._Z35group_norm_nhwc_bwd_one_pass_kernelI11Fp32IOFp16WLi256ELi48ELi384EEv26Group_norm_nhwc_bwd_params --------------------------
	.section	.nv.constant0._Z35group_norm_nhwc_bwd_one_pass_kernelI11Fp32IOFp16WLi256ELi48ELi384EEv26Group_norm_nhwc_bwd_params,"a",@progbits
	.sectionflags	@""
	.align	4
.nv.constant0._Z35group_norm_nhwc_bwd_one_pass_kernelI11Fp32IOFp16WLi256ELi48ELi384EEv26Group_norm_nhwc_bwd_params:
	.zero		712


//--------------------- .nv.constant0._Z35group_norm_nhwc_bwd_one_pass_kernelI11Fp32IOFp16WLi512ELi48ELi384EEv26Group_norm_nhwc_bwd_params --------------------------
	.section	.nv.constant0._Z35group_norm_nhwc_bwd_one_pass_kernelI11Fp32IOFp16WLi512ELi48ELi384EEv26Group_norm_nhwc_bwd_params,"a",@progbits
	.sectionflags	@""
	.align	4
.nv.constant0._Z35group_norm_nhwc_bwd_one_pass_kernelI11Fp32IOFp16WLi512ELi48ELi384EEv26Group_norm_nhwc_bwd_params:
	.zero		712


//--------------------- .nv.constant0._Z35group_norm_nhwc_fwd_one_pass_kernelI11Bf16IOFp32WLi64ELi48ELi384EEv26Group_norm_nhwc_fwd_params --------------------------
	.section	.nv.constant0._Z35group_norm_nhwc_fwd_one_pass_kernelI11Bf16IOFp32WLi64ELi48ELi384EEv26Group_norm_nhwc_fwd_params,"a",@progbits
	.sectionflags	@""
	.align	4
.nv.constant0._Z35group_norm_nhwc_fwd_one_pass_kernelI11Bf16IOFp32WLi64ELi48ELi384EEv26Group_norm_nhwc_fwd_params:
	.zero		688


//--------------------- .nv.constant0._Z35group_norm_nhwc_fwd_one_pass_kernelI11Bf16IOFp32WLi128ELi48ELi384EEv26Group_norm_nhwc_fwd_params --------------------------
	.section	.nv.constant0._Z35group_norm_nhwc_fwd_one_pass_kernelI11Bf16IOFp32WLi128ELi48ELi384EEv26Group_norm_nhwc_fwd_params,"a",@progbits
	.sectionflags	@""
	.align	4
.nv.constant0._Z35group_norm_nhwc_fwd_one_pass_kernelI11Bf16IOFp32WLi128ELi48ELi384EEv26Group_norm_nhwc_fwd_params:
	.zero		688


//--------------------- .nv.constant0._Z35group_norm_nhwc_fwd_one_pass_kernelI11Bf16IOFp32WLi256ELi48ELi384EEv26Group_norm_nhwc_fwd_params --------------------------
	.section	.nv.constant0._Z35group_norm_nhwc_fwd_one_pass_kernelI11Bf16IOFp32WLi256ELi48ELi384EEv26Group_norm_nhwc_fwd_params,"a",@progbits
	.sectionflags	@""
	.align	4
.nv.constant0._Z35group_norm_nhwc_fwd_one_pass_kernelI11Bf16IOFp32WLi256ELi48ELi384EEv26Group_norm_nhwc_fwd_params:
	.zero		688


//--------------------- .nv.constant0._Z35group_norm_nhwc_fwd_one_pass_kernelI11Bf16IOFp32WLi512ELi48ELi384EEv26Group_norm_nhwc_fwd_params --------------------------
	.section	.nv.constant0._Z35group_norm_nhwc_fwd_one_pass_kernelI11Bf16IOFp32WLi512ELi48ELi384EEv26Group_norm_nhwc_fwd_params,"a",@progbits
	.sectionflags	@""
	.align	4
.nv.constant0._Z35group_norm_nhwc_fwd_one_pass_kernelI11Bf16IOFp32WLi512ELi48ELi384EEv26Group_norm_nhwc_fwd_params:
	.zero		688


//--------------------- .nv.constant0._Z35group_norm_nhwc_fwd_one_pass_kernelI11Bf16IOBf16WLi64ELi48ELi384EEv26Group_norm_nhwc_fwd_params --------------------------
	.section	.nv.constant0._Z35group_norm_nhwc_fwd_one_pass_kernelI11Bf16IOBf16WLi64ELi48ELi384EEv26Group_norm_nhwc_fwd_params,"a",@progbits
	.sectionflags	@""
	.align	4
.nv.constant0._Z35group_norm_nhwc_fwd_one_pass_kernelI11Bf16IOBf16WLi64ELi48ELi384EEv26Group_norm_nhwc_fwd_params:
	.zero		688


//--------------------- .nv.constant0._Z35group_norm_nhwc_fwd_one_pass_kernelI11Bf16IOBf16WLi128ELi48ELi384EEv26Group_norm_nhwc_fwd_params --------------------------
	.section	.nv.constant0._Z35group_norm_nhwc_fwd_one_pass_kernelI11Bf16IOBf16WLi128ELi48ELi384EEv26Group_norm_nhwc_fwd_params,"a",@progbits
	.sectionflags	@""
	.align	4
.nv.constant0._Z35group_norm_nhwc_fwd_one_pass_kernelI11Bf16IOBf16WLi128ELi48ELi384EEv26Group_norm_nhwc_fwd_params:
	.zero		688


//--------------------- .nv.constant0._Z35group_norm_nhwc_fwd_one_pass_kernelI11Bf16IOBf16WLi256ELi48ELi384EEv26Group_norm_nhwc_fwd_params --------------------------
	.section	.nv.constant0._Z35group_norm_nhwc_fwd_one_pass_kernelI11Bf16IOBf16WLi256ELi48ELi384EEv26Group_norm_nhwc_fwd_params,"a",@progbits
	.sectionflags	@""
	.align	4
.nv.constant0._Z35group_norm_nhwc_fwd_one_pass_kernelI11Bf16IOBf16WLi256ELi48ELi384EEv26Group_norm_nhwc_fwd_params:
	.zero		688


//--------------------- .nv.constant0._Z35group_norm_nhwc_fwd_one_pass_kernelI11Bf16IOBf16WLi512ELi48ELi384EEv26Group_norm_nhwc_fwd_params --------------------------
	.section	.nv.constant0._Z35group_norm_nhwc_fwd_one_pass_kernelI11Bf16IOBf16WLi512ELi48ELi384EEv26Group_norm_nhwc_fwd_params,"a",@progbits
	.sectionflags	@""
	.align	4
.nv.constant0._Z35group_norm_nhwc_fwd_one_pass_kernelI11Bf16IOBf16WLi512ELi48ELi384EEv26Group_norm_nhwc_fwd_params:
	.zero		688


//--------------------- .nv.constant0._Z35group_norm_nhwc_fwd_one_pass_kernelI11Bf16IOFp16WLi64ELi48ELi384EEv26Group_norm_nhwc_fwd_params --------------------------
	.section	.nv.constant0._Z35group_norm_nhwc_fwd_one_pass_kernelI11Bf16IOFp16WLi64ELi48ELi384EEv26Group_norm_nhwc_fwd_params,"a",@progbits
	.sectionflags	@""
	.align	4
.nv.constant0._Z35group_norm_nhwc_fwd_one_pass_kernelI11Bf16IOFp16WLi64ELi48ELi384EEv26Group_norm_nhwc_fwd_params:
	.zero		688


//--------------------- .nv.constant0._Z35group_norm_nhwc_fwd_one_pass_kernelI11Bf16IOFp16WLi128ELi48ELi384EEv26Group_norm_nhwc_fwd_params --------------------------
	.section	.nv.constant0._Z35group_norm_nhwc_fwd_one_pass_kernelI11Bf16IOFp16WLi128ELi48ELi384EEv26Group_norm_nhwc_fwd_params,"a",@progbits
	.sectionflags	@""
	.align	4
.nv.constant0._Z35group_norm_nhwc_fwd_one_pass_kernelI11Bf16IOFp16WLi128ELi48ELi384EEv26Group_norm_nhwc_fwd_params:
	.zero		688


//--------------------- .nv.constant0._Z35group_norm_nhwc_fwd_one_pass_kernelI11Bf16IOFp16WLi256ELi48ELi384EEv26Group_norm_nhwc_fwd_params --------------------------
	.section	.nv.constant0._Z35group_norm_nhwc_fwd_one_pass_kernelI11Bf16IOFp16WLi256ELi48ELi384EEv26Group_norm_nhwc_fwd_params,"a",@progbits
	.sectionflags	@""
	.align	4
.nv.constant0._Z35group_norm_nhwc_fwd_one_pass_kernelI11Bf16IOFp16WLi256ELi48ELi384EEv26Group_norm_nhwc_fwd_params:
	.zero		688


//--------------------- .nv.constant0._Z35group_norm_nhwc_fwd_one_pass_kernelI11Bf16IOFp16WLi512ELi48ELi384EEv26Group_norm_nhwc_fwd_params --------------------------
	.section	.nv.constant0._Z35group_norm_nhwc_fwd_one_pass_kernelI11Bf16IOFp16WLi512ELi48ELi384EEv26Group_norm_nhwc_fwd_params,"a",@progbits
	.sectionflags	@""
	.align	4
.nv.constant0._Z35group_norm_nhwc_fwd_one_pass_kernelI11Bf16IOFp16WLi512ELi48ELi384EEv26Group_norm_nhwc_fwd_params:
	.zero		688


//--------------------- .nv.constant0._Z35group_norm_nhwc_fwd_one_pass_kernelI11Fp16IOFp32WLi64ELi48ELi384EEv26Group_norm_nhwc_fwd_params --------------------------
	.section	.nv.constant0._Z35group_norm_nhwc_fwd_one_pass_kernelI11Fp16IOFp32WLi64ELi48ELi384EEv26Group_norm_nhwc_fwd_params,"a",@progbits
	.sectionflags	@""
	.align	4
.nv.constant0._Z35group_norm_nhwc_fwd_one_pass_kernelI11Fp16IOFp32WLi64ELi48ELi384EEv26Group_norm_nhwc_fwd_params:
	.zero		688


//--------------------- .nv.constant0._Z35group_norm_nhwc_fwd_one_pass_kernelI11Fp16IOFp32WLi128ELi48ELi384EEv26Group_norm_nhwc_fwd_params --------------------------
	.section	.nv.constant0._Z35group_norm_nhwc_fwd_one_pass_kernelI11Fp16IOFp32WLi128ELi48ELi384EEv26Group_norm_nhwc_fwd_params,"a",@progbits
	.sectionflags	@""
	.align	4
.nv.constant0._Z35group_norm_nhwc_fwd_one_pass_kernelI11Fp16IOFp32WLi128ELi48ELi384EEv26Group_norm_nhwc_fwd_params:
	.zero		688


//--------------------- .nv.constant0._Z35group_norm_nhwc_fwd_one_pass_kernelI11Fp16IOFp32WLi256ELi48ELi384EEv26Group_norm_nhwc_fwd_params --------------------------
	.section	.nv.constant0._Z35group_norm_nhwc_fwd_one_pass_kernelI11Fp16IOFp32WLi256ELi48ELi384EEv26Group_norm_nhwc_fwd_params,"a",@progbits
	.sectionflags	@""
	.align	4
.nv.constant0._Z35group_norm_nhwc_fwd_one_pass_kernelI11Fp16IOFp32WLi256ELi48ELi384EEv26Group_norm_nhwc_fwd_params:
	.zero		688


//--------------------- .nv.constant0._Z35group_norm_nhwc_fwd_one_pass_kernelI11Fp16IOFp32WLi512ELi48ELi384EEv26Group_norm_nhwc_fwd_params --------------------------
	.section	.nv.constant0._Z35group_norm_nhwc_fwd_one_pass_kernelI11Fp16IOFp32WLi512ELi48ELi384EEv26Group_norm_nhwc_fwd_params,"a",@progbits
	.sectionflags	@""
	.align	4
.nv.constant0._Z35group_norm_nhwc_fwd_one_pass_kernelI11Fp16IOFp32WLi512ELi48ELi384EEv26Group_norm_nhwc_fwd_params:
	.zero		688


//--------------------- .nv.constant0._Z35group_norm_nhwc_fwd_one_pass_kernelI11Fp16IOBf16WLi64ELi48ELi384EEv26Group_norm_nhwc_fwd_params --------------------------
	.section	.nv.constant0._Z35group_norm_nhwc_fwd_one_pass_kernelI11Fp16IOBf16WLi64ELi48ELi384EEv26Group_norm_nhwc_fwd_params,"a",@progbits
	.sectionflags	@""
	.align	4
.nv.constant0._Z35group_norm_nhwc_fwd_one_pass_kernelI11Fp16IOBf16WLi64ELi48ELi384EEv26Group_norm_nhwc_fwd_params:
	.zero		688


//--------------------- .nv.constant0._Z35group_norm_nhwc_fwd_one_pass_kernelI11Fp16IOBf16WLi128ELi48ELi384EEv26Group_norm_nhwc_fwd_params --------------------------
	.section	.nv.constant0._Z35group_norm_nhwc_fwd_one_pass_kernelI11Fp16IOBf16WLi128ELi48ELi384EEv26Group_norm_nhwc_fwd_params,"a",@progbits
	.sectionflags	@""
	.align	4
.nv.constant0._Z35group_norm_nhwc_fwd_one_pass_kernelI11Fp16IOBf16WLi128ELi48ELi384EEv26Group_norm_nhwc_fwd_params:
	.zero		688


//--------------------- .nv.constant0._Z35group_norm_nhwc_fwd_one_pass_kernelI11Fp16IOBf16WLi256ELi48ELi384EEv26Group_norm_nhwc_fwd_params --------------------------
	.section	.nv.constant0._Z35group_norm_nhwc_fwd_one_pass_kernelI11Fp16IOBf16WLi256ELi48ELi384EEv26Group_norm_nhwc_fwd_params,"a",@progbits
	.sectionflags	@""
	.align	4
.nv.constant0._Z35group_norm_nhwc_fwd_one_pass_kernelI11Fp16IOBf16WLi256ELi48ELi384EEv26Group_norm_nhwc_fwd_params:
	.zero		688


//--------------------- .nv.constant0._Z35group_norm_nhwc_fwd_one_pass_kernelI11Fp16IOBf16WLi512ELi48ELi384EEv26Group_norm_nhwc_fwd_params --------------------------
	.section	.nv.constant0._Z35group_norm_nhwc_fwd_one_pass_kernelI11Fp16IOBf16WLi512ELi48ELi384EEv26Group_norm_nhwc_fwd_params,"a",@progbits
	.sectionflags	@""
	.align	4
.nv.constant0._Z35group_norm_nhwc_fwd_one_pass_kernelI11Fp16IOBf16WLi512ELi48ELi384EEv26Group_norm_nhwc_fwd_params:
	.zero		688


//--------------------- .nv.constant0._Z35group_norm_nhwc_fwd_one_pass_kernelI11Fp16IOFp16WLi64ELi48ELi384EEv26Group_norm_nhwc_fwd_params --------------------------
	.section	.nv.constant0._Z35group_norm_nhwc_fwd_one_pass_kernelI11Fp16IOFp16WLi64ELi48ELi384EEv26Group_norm_nhwc_fwd_params,"a",@progbits
	.sectionflags	@""
	.align	4
.nv.constant0._Z35group_norm_nhwc_fwd_one_pass_kernelI11Fp16IOFp16WLi64ELi48ELi384EEv26Group_norm_nhwc_fwd_params:
	.zero		688


//--------------------- .nv.constant0._Z35group_norm_nhwc_fwd_one_pass_kernelI11Fp16IOFp16WLi128ELi48ELi384EEv26Group_norm_nhwc_fwd_params --------------------------
	.section	.nv.constant0._Z35group_norm_nhwc_fwd_one_pass_kernelI11Fp16IOFp16WLi128ELi48ELi384EEv26Group_norm_nhwc_fwd_params,"a",@progbits
	.sectionflags	@""
	.align	4
.nv.constant0._Z35group_norm_nhwc_fwd_one_pass_kernelI11Fp16IOFp16WLi128ELi48ELi384EEv26Group_norm_nhwc_fwd_params:
	.zero		688


//--------------------- .nv.constant0._Z35group_norm_nhwc_fwd_one_pass_kernelI11Fp16IOFp16WLi256ELi48ELi384EEv26Group_norm_nhwc_fwd_params --------------------------
	.section	.nv.constant0._Z35group_norm_nhwc_fwd_one_pass_kernelI11Fp16IOFp16WLi256ELi48ELi384EEv26Group_norm_nhwc_fwd_params,"a",@progbits
	.sectionflags	@""
	.align	4
.nv.constant0._Z35group_norm_nhwc_fwd_one_pass_kernelI11Fp16IOFp16WLi256ELi48ELi384EEv26Group_norm_nhwc_fwd_params:
	.zero		688


//--------------------- .nv.constant0._Z35group_norm_nhwc_fwd_one_pass_kernelI11Fp16IOFp16WLi512ELi48ELi384EEv26Group_norm_nhwc_fwd_params --------------------------
	.section	.nv.constant0._Z35group_norm_nhwc_fwd_one_pass_kernelI11Fp16IOFp16WLi512ELi48ELi384EEv26Group_norm_nhwc_fwd_params,"a",@progbits
	.sectionflags	@""
	.align	4
.nv.constant0._Z35group_norm_nhwc_fwd_one_pass_kernelI11Fp16IOFp16WLi512ELi48ELi384EEv26Group_norm_nhwc_fwd_params:
	.zero		688


//--------------------- .nv.constant0._Z35group_norm_nhwc_fwd_one_pass_kernelI11Fp32IOFp32WLi64ELi48ELi384EEv26Group_norm_nhwc_fwd_params --------------------------
	.section	.nv.constant0._Z35group_norm_nhwc_fwd_one_pass_kernelI11Fp32IOFp32WLi64ELi48ELi384EEv26Group_norm_nhwc_fwd_params,"a",@progbits
	.sectionflags	@""
	.align	4
.nv.constant0._Z35group_norm_nhwc_fwd_one_pass_kernelI11Fp32IOFp32WLi64ELi48ELi384EEv26Group_norm_nhwc_fwd_params:
	.zero		688


//--------------------- .nv.constant0._Z35group_norm_nhwc_fwd_one_pass_kernelI11Fp32IOFp32WLi128ELi48ELi384EEv26Group_norm_nhwc_fwd_params --------------------------
	.section	.nv.constant0._Z35group_norm_nhwc_fwd_one_pass_kernelI11Fp32IOFp32WLi128ELi48ELi384EEv26Group_norm_nhwc_fwd_params,"a",@progbits
	.sectionflags	@""
	.align	4
.nv.constant0._Z35group_norm_nhwc_fwd_one_pass_kernelI11Fp32IOFp32WLi128ELi48ELi384EEv26Group_norm_nhwc_fwd_params:
	.zero		688


//--------------------- .nv.constant0._Z35group_norm_nhwc_fwd_one_pass_kernelI11Fp32IOFp32WLi256ELi48ELi384EEv26Group_norm_nhwc_fwd_params --------------------------
	.section	.nv.constant0._Z35group_norm_nhwc_fwd_one_pass_kernelI11Fp32IOFp32WLi256ELi48ELi384EEv26Group_norm_nhwc_fwd_params,"a",@progbits
	.sectionflags	@""
	.align	4
.nv.constant0._Z35group_norm_nhwc_fwd_one_pass_kernelI11Fp32IOFp32WLi256ELi48ELi384EEv26Group_norm_nhwc_fwd_params:
	.zero		688


//--------------------- .nv.constant0._Z35group_norm_nhwc_fwd_one_pass_kernelI11Fp32IOFp32WLi512ELi48ELi384EEv26Group_norm_nhwc_fwd_params --------------------------
	.section	.nv.constant0._Z35group_norm_nhwc_fwd_one_pass_kernelI11Fp32IOFp32WLi512ELi48ELi384EEv26Group_norm_nhwc_fwd_params,"a",@progbits
	.sectionflags	@""
	.align	4
.nv.constant0._Z35group_norm_nhwc_fwd_one_pass_kernelI11Fp32IOFp32WLi512ELi48ELi384EEv26Group_norm_nhwc_fwd_params:
	.zero		688


//--------------------- .nv.constant0._Z35group_norm_nhwc_fwd_one_pass_kernelI11Fp32IOBf16WLi64ELi48ELi384EEv26Group_norm_nhwc_fwd_params --------------------------
	.section	.nv.constant0._Z35group_norm_nhwc_fwd_one_pass_kernelI11Fp32IOBf16WLi64ELi48ELi384EEv26Group_norm_nhwc_fwd_params,"a",@progbits
	.sectionflags	@""
	.align	4
.nv.constant0._Z35group_norm_nhwc_fwd_one_pass_kernelI11Fp32IOBf16WLi64ELi48ELi384EEv26Group_norm_nhwc_fwd_params:
	.zero		688


//--------------------- .nv.constant0._Z35group_norm_nhwc_fwd_one_pass_kernelI11Fp32IOBf16WLi128ELi48ELi384EEv26Group_norm_nhwc_fwd_params --------------------------
	.section	.nv.constant0._Z35group_norm_nhwc_fwd_one_pass_kernelI11Fp32IOBf16WLi128ELi48ELi384EEv26Group_norm_nhwc_fwd_params,"a",@progbits
	.sectionflags	@""
	.align	4
.nv.constant0._Z35group_norm_nhwc_fwd_one_pass_kernelI11Fp32IOBf16WLi128ELi48ELi384EEv26Group_norm_nhwc_fwd_params:
	.zero		688


//--------------------- .nv.constant0._Z35group_norm_nhwc_fwd_one_pass_kernelI11Fp32IOBf16WLi256ELi48ELi384EEv26Group_norm_nhwc_fwd_params --------------------------
	.section	.nv.constant0._Z35group_norm_nhwc_fwd_one_pass_kernelI11Fp32IOBf16WLi256ELi48ELi384EEv26Group_norm_nhwc_fwd_params,"a",@progbits
	.sectionflags	@""
	.align	4
.nv.constant0._Z35group_norm_nhwc_fwd_one_pass_kernelI11Fp32IOBf16WLi256ELi48ELi384EEv26Group_norm_nhwc_fwd_params:
	.zero		688


//--------------------- .nv.constant0._Z35group_norm_nhwc_fwd_one_pass_kernelI11Fp32IOBf16WLi512ELi48ELi384EEv26Group_norm_nhwc_fwd_params --------------------------
	.section	.nv.constant0._Z35group_norm_nhwc_fwd_one_pass_kernelI11Fp32IOBf16WLi512ELi48ELi384EEv26Group_norm_nhwc_fwd_params,"a",@progbits
	.sectionflags	@""
	.align	4
.nv.constant0._Z35group_norm_nhwc_fwd_one_pass_kernelI11Fp32IOBf16WLi512ELi48ELi384EEv26Group_norm_nhwc_fwd_params:
	.zero		688


//--------------------- .nv.constant0._Z35group_norm_nhwc_fwd_one_pass_kernelI11Fp32IOFp16WLi64ELi48ELi384EEv26Group_norm_nhwc_fwd_params --------------------------
	.section	.nv.constant0._Z35group_norm_nhwc_fwd_one_pass_kernelI11Fp32IOFp16WLi64ELi48ELi384EEv26Group_norm_nhwc_fwd_params,"a",@progbits
	.sectionflags	@""
	.align	4
.nv.constant0._Z35group_norm_nhwc_fwd_one_pass_kernelI11Fp32IOFp16WLi64ELi48ELi384EEv26Group_norm_nhwc_fwd_params:
	.zero		688


//--------------------- .nv.constant0._Z35group_norm_nhwc_fwd_one_pass_kernelI11Fp32IOFp16WLi128ELi48ELi384EEv26Group_norm_nhwc_fwd_params --------------------------
	.section	.nv.constant0._Z35group_norm_nhwc_fwd_one_pass_kernelI11Fp32IOFp16WLi128ELi48ELi384EEv26Group_norm_nhwc_fwd_params,"a",@progbits
	.sectionflags	@""
	.align	4
.nv.constant0._Z35group_norm_nhwc_fwd_one_pass_kernelI11Fp32IOFp16WLi128ELi48ELi384EEv26Group_norm_nhwc_fwd_params:
	.zero		688


//--------------------- .nv.constant0._Z35group_norm_nhwc_fwd_one_pass_kernelI11Fp32IOFp16WLi256ELi48ELi384EEv26Group_norm_nhwc_fwd_params --------------------------
	.section	.nv.constant0._Z35group_norm_nhwc_fwd_one_pass_kernelI11Fp32IOFp16WLi256ELi48ELi384EEv26Group_norm_nhwc_fwd_params,"a",@progbits
	.sectionflags	@""
	.align	4
.nv.constant0._Z35group_norm_nhwc_fwd_one_pass_kernelI11Fp32IOFp16WLi256ELi48ELi384EEv26Group_norm_nhwc_fwd_params:
	.zero		688


//--------------------- .nv.constant0._Z35group_norm_nhwc_fwd_one_pass_kernelI11Fp32IOFp16WLi512ELi48ELi384EEv26Group_norm_nhwc_fwd_params --------------------------
	.section	.nv.constant0._Z35group_norm_nhwc_fwd_one_pass_kernelI11Fp32IOFp16WLi512ELi48ELi384EEv26Group_norm_nhwc_fwd_params,"a",@progbits
	.sectionflags	@""
	.align	4
.nv.constant0._Z35group_norm_nhwc_fwd_one_pass_kernelI11Fp32IOFp16WLi512ELi48ELi384EEv26Group_norm_nhwc_fwd_params:
	.zero		688


//--------------------- SYMBOLS --------------------------

	.type		.nv.reservedSmem.offset0,@object
	.size		.nv.reservedSmem.offset0,0x4
